	.target	sm_100a

	.elftype	@"ET_EXEC"


//--------------------- .note.nv.tkinfo           --------------------------
	.section	.note.nv.tkinfo,"",@"SHT_NOTE"
	.sectionflags	@"SHF_NOTE_NV_TKINFO"
	.tkinfo
        /*0018*/ 	.word	0x00000002
        /*0030*/ 	.string	""
        /*0030*/ 	.string	"ptxas"
        /*0030*/ 	.string	"Cuda compilation tools, release 13.0, V13.0.88"
        /*0030*/ 	.string	"Build cuda_13.0.r13.0/compiler.36424714_0"
        /*0030*/ 	.string	"-arch sm_100a -m 64 "



//--------------------- .note.nv.cuinfo           --------------------------
	.section	.note.nv.cuinfo,"",@"SHT_NOTE"
	.sectionflags	@"SHF_NOTE_NV_CUINFO"
        /*0018*/ 	.short	0x0002
        /*001a*/ 	.short	0x0064
        /*001c*/ 	.short	0x0082
	.zero		2


//--------------------- .nv.info                  --------------------------
	.section	.nv.info,"",@"SHT_CUDA_INFO"
	.align	4


	//----- nvinfo : EIATTR_REGCOUNT
	.align		4
        /*0000*/ 	.byte	0x04, 0x2f
        /*0002*/ 	.short	(.L_41 - .L_40)
	.align		4
.L_40:
        /*0004*/ 	.word	index@(_Z35group_norm_nhwc_fwd_one_pass_kernelI11Fp32IOFp16WLi512ELi70ELi560EEv26Group_norm_nhwc_fwd_params)
        /*0008*/ 	.word	0x00000060


	//----- nvinfo : EIATTR_FRAME_SIZE
	.align		4
.L_41:
        /*000c*/ 	.byte	0x04, 0x11
        /*000e*/ 	.short	(.L_43 - .L_42)
	.align		4
.L_42:
        /*0010*/ 	.word	index@(_Z35group_norm_nhwc_fwd_one_pass_kernelI11Fp32IOFp16WLi512ELi70ELi560EEv26Group_norm_nhwc_fwd_params)
        /*0014*/ 	.word	0x00000000


	//----- nvinfo : EIATTR_REGCOUNT
	.align		4
.L_43:
        /*0018*/ 	.byte	0x04, 0x2f
        /*001a*/ 	.short	(.L_45 - .L_44)
	.align		4
.L_44:
        /*001c*/ 	.word	index@(_Z35group_norm_nhwc_fwd_one_pass_kernelI11Fp32IOFp16WLi256ELi70ELi560EEv26Group_norm_nhwc_fwd_params)
        /*0020*/ 	.word	0x00000060


	//----- nvinfo : EIATTR_FRAME_SIZE
	.align		4
.L_45:
        /*0024*/ 	.byte	0x04, 0x11
        /*0026*/ 	.short	(.L_47 - .L_46)
	.align		4
.L_46:
        /*0028*/ 	.word	index@(_Z35group_norm_nhwc_fwd_one_pass_kernelI11Fp32IOFp16WLi256ELi70ELi560EEv26Group_norm_nhwc_fwd_params)
        /*002c*/ 	.word	0x00000000


	//----- nvinfo : EIATTR_REGCOUNT
	.align		4
.L_47:
        /*0030*/ 	.byte	0x04, 0x2f
        /*0032*/ 	.short	(.L_49 - .L_48)
	.align		4
.L_48:
        /*0034*/ 	.word	index@(_Z35group_norm_nhwc_fwd_one_pass_kernelI11Fp32IOFp16WLi128ELi70ELi560EEv26Group_norm_nhwc_fwd_params)
        /*0038*/ 	.word	0x00000038


	//----- nvinfo : EIATTR_FRAME_SIZE
	.align		4
.L_49:
        /*003c*/ 	.byte	0x04, 0x11
        /*003e*/ 	.short	(.L_51 - .L_50)
	.align		4
.L_50:
        /*0040*/ 	.word	index@(_Z35group_norm_nhwc_fwd_one_pass_kernelI11Fp32IOFp16WLi128ELi70ELi560EEv26Group_norm_nhwc_fwd_params)
        /*0044*/ 	.word	0x00000000


	//----- nvinfo : EIATTR_REGCOUNT
	.align		4
.L_51:
        /*0048*/ 	.byte	0x04, 0x2f
        /*004a*/ 	.short	(.L_53 - .L_52)
	.align		4
.L_52:
        /*004c*/ 	.word	index@(_Z35group_norm_nhwc_fwd_one_pass_kernelI11Fp32IOFp16WLi64ELi70ELi560EEv26Group_norm_nhwc_fwd_params)
        /*0050*/ 	.word	0x00000029


	//----- nvinfo : EIATTR_FRAME_SIZE
	.align		4
.L_53:
        /*0054*/ 	.byte	0x04, 0x11
        /*0056*/ 	.short	(.L_55 - .L_54)
	.align		4
.L_54:
        /*0058*/ 	.word	index@(_Z35group_norm_nhwc_fwd_one_pass_kernelI11Fp32IOFp16WLi64ELi70ELi560EEv26Group_norm_nhwc_fwd_params)
        /*005c*/ 	.word	0x00000000


	//----- nvinfo : EIATTR_REGCOUNT
	.align		4
.L_55:
        /*0060*/ 	.byte	0x04, 0x2f
        /*0062*/ 	.short	(.L_57 - .L_56)
	.align		4
.L_56:
        /*0064*/ 	.word	index@(_Z35group_norm_nhwc_fwd_one_pass_kernelI11Fp32IOBf16WLi512ELi70ELi560EEv26Group_norm_nhwc_fwd_params)
        /*0068*/ 	.word	0x00000060


	//----- nvinfo : EIATTR_FRAME_SIZE
	.align		4
.L_57:
        /*006c*/ 	.byte	0x04, 0x11
        /*006e*/ 	.short	(.L_59 - .L_58)
	.align		4
.L_58:
        /*0070*/ 	.word	index@(_Z35group_norm_nhwc_fwd_one_pass_kernelI11Fp32IOBf16WLi512ELi70ELi560EEv26Group_norm_nhwc_fwd_params)
        /*0074*/ 	.word	0x00000000


	//----- nvinfo : EIATTR_REGCOUNT
	.align		4
.L_59:
        /*0078*/ 	.byte	0x04, 0x2f
        /*007a*/ 	.short	(.L_61 - .L_60)
	.align		4
.L_60:
        /*007c*/ 	.word	index@(_Z35group_norm_nhwc_fwd_one_pass_kernelI11Fp32IOBf16WLi256ELi70ELi560EEv26Group_norm_nhwc_fwd_params)
        /*0080*/ 	.word	0x00000060


	//----- nvinfo : EIATTR_FRAME_SIZE
	.align		4
.L_61:
        /*0084*/ 	.byte	0x04, 0x11
        /*0086*/ 	.short	(.L_63 - .L_62)
	.align		4
.L_62:
        /*0088*/ 	.word	index@(_Z35group_norm_nhwc_fwd_one_pass_kernelI11Fp32IOBf16WLi256ELi70ELi560EEv26Group_norm_nhwc_fwd_params)
        /*008c*/ 	.word	0x00000000


	//----- nvinfo : EIATTR_REGCOUNT
	.align		4
.L_63:
        /*0090*/ 	.byte	0x04, 0x2f
        /*0092*/ 	.short	(.L_65 - .L_64)
	.align		4
.L_64:
        /*0094*/ 	.word	index@(_Z35group_norm_nhwc_fwd_one_pass_kernelI11Fp32IOBf16WLi128ELi70ELi560EEv26Group_norm_nhwc_fwd_params)
        /*0098*/ 	.word	0x00000038


	//----- nvinfo : EIATTR_FRAME_SIZE
	.align		4
.L_65:
        /*009c*/ 	.byte	0x04, 0x11
        /*009e*/ 	.short	(.L_67 - .L_66)
	.align		4
.L_66:
        /*00a0*/ 	.word	index@(_Z35group_norm_nhwc_fwd_one_pass_kernelI11Fp32IOBf16WLi128ELi70ELi560EEv26Group_norm_nhwc_fwd_params)
        /*00a4*/ 	.word	0x00000000


	//----- nvinfo : EIATTR_REGCOUNT
	.align		4
.L_67:
        /*00a8*/ 	.byte	0x04, 0x2f
        /*00aa*/ 	.short	(.L_69 - .L_68)
	.align		4
.L_68:
        /*00ac*/ 	.word	index@(_Z35group_norm_nhwc_fwd_one_pass_kernelI11Fp32IOBf16WLi64ELi70ELi560EEv26Group_norm_nhwc_fwd_params)
        /*00b0*/ 	.word	0x00000029


	//----- nvinfo : EIATTR_FRAME_SIZE
	.align		4
.L_69:
        /*00b4*/ 	.byte	0x04, 0x11
        /*00b6*/ 	.short	(.L_71 - .L_70)
	.align		4
.L_70:
        /*00b8*/ 	.word	index@(_Z35group_norm_nhwc_fwd_one_pass_kernelI11Fp32IOBf16WLi64ELi70ELi560EEv26Group_norm_nhwc_fwd_params)
        /*00bc*/ 	.word	0x00000000


	//----- nvinfo : EIATTR_REGCOUNT
	.align		4
.L_71:
        /*00c0*/ 	.byte	0x04, 0x2f
        /*00c2*/ 	.short	(.L_73 - .L_72)
	.align		4
.L_72:
        /*00c4*/ 	.word	index@(_Z35group_norm_nhwc_fwd_one_pass_kernelI11Fp32IOFp32WLi512ELi70ELi560EEv26Group_norm_nhwc_fwd_params)
        /*00c8*/ 	.word	0x00000060


	//----- nvinfo : EIATTR_FRAME_SIZE
	.align		4
.L_73:
        /*00cc*/ 	.byte	0x04, 0x11
        /*00ce*/ 	.short	(.L_75 - .L_74)
	.align		4
.L_74:
        /*00d0*/ 	.word	index@(_Z35group_norm_nhwc_fwd_one_pass_kernelI11Fp32IOFp32WLi512ELi70ELi560EEv26Group_norm_nhwc_fwd_params)
        /*00d4*/ 	.word	0x00000000


	//----- nvinfo : EIATTR_REGCOUNT
	.align		4
.L_75:
        /*00d8*/ 	.byte	0x04, 0x2f
        /*00da*/ 	.short	(.L_77 - .L_76)
	.align		4
.L_76:
        /*00dc*/ 	.word	index@(_Z35group_norm_nhwc_fwd_one_pass_kernelI11Fp32IOFp32WLi256ELi70ELi560EEv26Group_norm_nhwc_fwd_params)
        /*00e0*/ 	.word	0x00000060


	//----- nvinfo : EIATTR_FRAME_SIZE
	.align		4
.L_77:
        /*00e4*/ 	.byte	0x04, 0x11
        /*00e6*/ 	.short	(.L_79 - .L_78)
	.align		4
.L_78:
        /*00e8*/ 	.word	index@(_Z35group_norm_nhwc_fwd_one_pass_kernelI11Fp32IOFp32WLi256ELi70ELi560EEv26Group_norm_nhwc_fwd_params)
        /*00ec*/ 	.word	0x00000000


	//----- nvinfo : EIATTR_REGCOUNT
	.align		4
.L_79:
        /*00f0*/ 	.byte	0x04, 0x2f
        /*00f2*/ 	.short	(.L_81 - .L_80)
	.align		4
.L_80:
        /*00f4*/ 	.word	index@(_Z35group_norm_nhwc_fwd_one_pass_kernelI11Fp32IOFp32WLi128ELi70ELi560EEv26Group_norm_nhwc_fwd_params)
        /*00f8*/ 	.word	0x00000038


	//----- nvinfo : EIATTR_FRAME_SIZE
	.align		4
.L_81:
        /*00fc*/ 	.byte	0x04, 0x11
        /*00fe*/ 	.short	(.L_83 - .L_82)
	.align		4
.L_82:
        /*0100*/ 	.word	index@(_Z35group_norm_nhwc_fwd_one_pass_kernelI11Fp32IOFp32WLi128ELi70ELi560EEv26Group_norm_nhwc_fwd_params)
        /*0104*/ 	.word	0x00000000


	//----- nvinfo : EIATTR_REGCOUNT
	.align		4
.L_83:
        /*0108*/ 	.byte	0x04, 0x2f
        /*010a*/ 	.short	(.L_85 - .L_84)
	.align		4
.L_84:
        /*010c*/ 	.word	index@(_Z35group_norm_nhwc_fwd_one_pass_kernelI11Fp32IOFp32WLi64ELi70ELi560EEv26Group_norm_nhwc_fwd_params)
        /*0110*/ 	.word	0x0000002a


	//----- nvinfo : EIATTR_FRAME_SIZE
	.align		4
.L_85:
        /*0114*/ 	.byte	0x04, 0x11
        /*0116*/ 	.short	(.L_87 - .L_86)
	.align		4
.L_86:
        /*0118*/ 	.word	index@(_Z35group_norm_nhwc_fwd_one_pass_kernelI11Fp32IOFp32WLi64ELi70ELi560EEv26Group_norm_nhwc_fwd_params)
        /*011c*/ 	.word	0x00000000


	//----- nvinfo : EIATTR_REGCOUNT
	.align		4
.L_87:
        /*0120*/ 	.byte	0x04, 0x2f
        /*0122*/ 	.short	(.L_89 - .L_88)
	.align		4
.L_88:
        /*0124*/ 	.word	index@(_Z35group_norm_nhwc_fwd_one_pass_kernelI11Fp16IOFp16WLi512ELi70ELi560EEv26Group_norm_nhwc_fwd_params)
        /*0128*/ 	.word	0x00000060


	//----- nvinfo : EIATTR_FRAME_SIZE
	.align		4
.L_89:
        /*012c*/ 	.byte	0x04, 0x11
        /*012e*/ 	.short	(.L_91 - .L_90)
	.align		4
.L_90:
        /*0130*/ 	.word	index@(_Z35group_norm_nhwc_fwd_one_pass_kernelI11Fp16IOFp16WLi512ELi70ELi560EEv26Group_norm_nhwc_fwd_params)
        /*0134*/ 	.word	0x00000000


	//----- nvinfo : EIATTR_REGCOUNT
	.align		4
.L_91:
        /*0138*/ 	.byte	0x04, 0x2f
        /*013a*/ 	.short	(.L_93 - .L_92)
	.align		4
.L_92:
        /*013c*/ 	.word	index@(_Z35group_norm_nhwc_fwd_one_pass_kernelI11Fp16IOFp16WLi256ELi70ELi560EEv26Group_norm_nhwc_fwd_params)
        /*0140*/ 	.word	0x00000060


	//----- nvinfo : EIATTR_FRAME_SIZE
	.align		4
.L_93:
        /*0144*/ 	.byte	0x04, 0x11
        /*0146*/ 	.short	(.L_95 - .L_94)
	.align		4
.L_94:
        /*0148*/ 	.word	index@(_Z35group_norm_nhwc_fwd_one_pass_kernelI11Fp16IOFp16WLi256ELi70ELi560EEv26Group_norm_nhwc_fwd_params)
        /*014c*/ 	.word	0x00000000


	//----- nvinfo : EIATTR_REGCOUNT
	.align		4
.L_95:
        /*0150*/ 	.byte	0x04, 0x2f
        /*0152*/ 	.short	(.L_97 - .L_96)
	.align		4
.L_96:
        /*0154*/ 	.word	index@(_Z35group_norm_nhwc_fwd_one_pass_kernelI11Fp16IOFp16WLi128ELi70ELi560EEv26Group_norm_nhwc_fwd_params)
        /*0158*/ 	.word	0x00000038


	//----- nvinfo : EIATTR_FRAME_SIZE
	.align		4
.L_97:
        /*015c*/ 	.byte	0x04, 0x11
        /*015e*/ 	.short	(.L_99 - .L_98)
	.align		4
.L_98:
        /*0160*/ 	.word	index@(_Z35group_norm_nhwc_fwd_one_pass_kernelI11Fp16IOFp16WLi128ELi70ELi560EEv26Group_norm_nhwc_fwd_params)
        /*0164*/ 	.word	0x00000000


	//----- nvinfo : EIATTR_REGCOUNT
	.align		4
.L_99:
        /*0168*/ 	.byte	0x04, 0x2f
        /*016a*/ 	.short	(.L_101 - .L_100)
	.align		4
.L_100:
        /*016c*/ 	.word	index@(_Z35group_norm_nhwc_fwd_one_pass_kernelI11Fp16IOFp16WLi64ELi70ELi560EEv26Group_norm_nhwc_fwd_params)
        /*0170*/ 	.word	0x00000020


	//----- nvinfo : EIATTR_FRAME_SIZE
	.align		4
.L_101:
        /*0174*/ 	.byte	0x04, 0x11
        /*0176*/ 	.short	(.L_103 - .L_102)
	.align		4
.L_102:
        /*0178*/ 	.word	index@(_Z35group_norm_nhwc_fwd_one_pass_kernelI11Fp16IOFp16WLi64ELi70ELi560EEv26Group_norm_nhwc_fwd_params)
        /*017c*/ 	.word	0x00000000


	//----- nvinfo : EIATTR_REGCOUNT
	.align		4
.L_103:
        /*0180*/ 	.byte	0x04, 0x2f
        /*0182*/ 	.short	(.L_105 - .L_104)
	.align		4
.L_104:
        /*0184*/ 	.word	index@(_Z35group_norm_nhwc_fwd_one_pass_kernelI11Fp16IOBf16WLi512ELi70ELi560EEv26Group_norm_nhwc_fwd_params)
        /*0188*/ 	.word	0x00000060


	//----- nvinfo : EIATTR_FRAME_SIZE
	.align		4
.L_105:
        /*018c*/ 	.byte	0x04, 0x11
        /*018e*/ 	.short	(.L_107 - .L_106)
	.align		4
.L_106:
        /*0190*/ 	.word	index@(_Z35group_norm_nhwc_fwd_one_pass_kernelI11Fp16IOBf16WLi512ELi70ELi560EEv26Group_norm_nhwc_fwd_params)
        /*0194*/ 	.word	0x00000000


	//----- nvinfo : EIATTR_REGCOUNT
	.align		4
.L_107:
        /*0198*/ 	.byte	0x04, 0x2f
        /*019a*/ 	.short	(.L_109 - .L_108)
	.align		4
.L_108:
        /*019c*/ 	.word	index@(_Z35group_norm_nhwc_fwd_one_pass_kernelI11Fp16IOBf16WLi256ELi70ELi560EEv26Group_norm_nhwc_fwd_params)
        /*01a0*/ 	.word	0x00000060


	//----- nvinfo : EIATTR_FRAME_SIZE
	.align		4
.L_109:
        /*01a4*/ 	.byte	0x04, 0x11
        /*01a6*/ 	.short	(.L_111 - .L_110)
	.align		4
.L_110:
        /*01a8*/ 	.word	index@(_Z35group_norm_nhwc_fwd_one_pass_kernelI11Fp16IOBf16WLi256ELi70ELi560EEv26Group_norm_nhwc_fwd_params)
        /*01ac*/ 	.word	0x00000000


	//----- nvinfo : EIATTR_REGCOUNT
	.align		4
.L_111:
        /*01b0*/ 	.byte	0x04, 0x2f
        /*01b2*/ 	.short	(.L_113 - .L_112)
	.align		4
.L_112:
        /*01b4*/ 	.word	index@(_Z35group_norm_nhwc_fwd_one_pass_kernelI11Fp16IOBf16WLi128ELi70ELi560EEv26Group_norm_nhwc_fwd_params)
        /*01b8*/ 	.word	0x00000038


	//----- nvinfo : EIATTR_FRAME_SIZE
	.align		4
.L_113:
        /*01bc*/ 	.byte	0x04, 0x11
        /*01be*/ 	.short	(.L_115 - .L_114)
	.align		4
.L_114:
        /*01c0*/ 	.word	index@(_Z35group_norm_nhwc_fwd_one_pass_kernelI11Fp16IOBf16WLi128ELi70ELi560EEv26Group_norm_nhwc_fwd_params)
        /*01c4*/ 	.word	0x00000000


	//----- nvinfo : EIATTR_REGCOUNT
	.align		4
.L_115:
        /*01c8*/ 	.byte	0x04, 0x2f
        /*01ca*/ 	.short	(.L_117 - .L_116)
	.align		4
.L_116:
        /*01cc*/ 	.word	index@(_Z35group_norm_nhwc_fwd_one_pass_kernelI11Fp16IOBf16WLi64ELi70ELi560EEv26Group_norm_nhwc_fwd_params)
        /*01d0*/ 	.word	0x00000020


	//----- nvinfo : EIATTR_FRAME_SIZE
	.align		4
.L_117:
        /*01d4*/ 	.byte	0x04, 0x11
        /*01d6*/ 	.short	(.L_119 - .L_118)
	.align		4
.L_118:
        /*01d8*/ 	.word	index@(_Z35group_norm_nhwc_fwd_one_pass_kernelI11Fp16IOBf16WLi64ELi70ELi560EEv26Group_norm_nhwc_fwd_params)
        /*01dc*/ 	.word	0x00000000


	//----- nvinfo : EIATTR_REGCOUNT
	.align		4
.L_119:
        /*01e0*/ 	.byte	0x04, 0x2f
        /*01e2*/ 	.short	(.L_121 - .L_120)
	.align		4
.L_120:
        /*01e4*/ 	.word	index@(_Z35group_norm_nhwc_fwd_one_pass_kernelI11Fp16IOFp32WLi512ELi70ELi560EEv26Group_norm_nhwc_fwd_params)
        /*01e8*/ 	.word	0x00000060


	//----- nvinfo : EIATTR_FRAME_SIZE
	.align		4
.L_121:
        /*01ec*/ 	.byte	0x04, 0x11
        /*01ee*/ 	.short	(.L_123 - .L_122)
	.align		4
.L_122:
        /*01f0*/ 	.word	index@(_Z35group_norm_nhwc_fwd_one_pass_kernelI11Fp16IOFp32WLi512ELi70ELi560EEv26Group_norm_nhwc_fwd_params)
        /*01f4*/ 	.word	0x00000000


	//----- nvinfo : EIATTR_REGCOUNT
	.align		4
.L_123:
        /*01f8*/ 	.byte	0x04, 0x2f
        /*01fa*/ 	.short	(.L_125 - .L_124)
	.align		4
.L_124:
        /*01fc*/ 	.word	index@(_Z35group_norm_nhwc_fwd_one_pass_kernelI11Fp16IOFp32WLi256ELi70ELi560EEv26Group_norm_nhwc_fwd_params)
        /*0200*/ 	.word	0x00000060


	//----- nvinfo : EIATTR_FRAME_SIZE
	.align		4
.L_125:
        /*0204*/ 	.byte	0x04, 0x11
        /*0206*/ 	.short	(.L_127 - .L_126)
	.align		4
.L_126:
        /*0208*/ 	.word	index@(_Z35group_norm_nhwc_fwd_one_pass_kernelI11Fp16IOFp32WLi256ELi70ELi560EEv26Group_norm_nhwc_fwd_params)
        /*020c*/ 	.word	0x00000000


	//----- nvinfo : EIATTR_REGCOUNT
	.align		4
.L_127:
        /*0210*/ 	.byte	0x04, 0x2f
        /*0212*/ 	.short	(.L_129 - .L_128)
	.align		4
.L_128:
        /*0214*/ 	.word	index@(_Z35group_norm_nhwc_fwd_one_pass_kernelI11Fp16IOFp32WLi128ELi70ELi560EEv26Group_norm_nhwc_fwd_params)
        /*0218*/ 	.word	0x00000038


	//----- nvinfo : EIATTR_FRAME_SIZE
	.align		4
.L_129:
        /*021c*/ 	.byte	0x04, 0x11
        /*021e*/ 	.short	(.L_131 - .L_130)
	.align		4
.L_130:
        /*0220*/ 	.word	index@(_Z35group_norm_nhwc_fwd_one_pass_kernelI11Fp16IOFp32WLi128ELi70ELi560EEv26Group_norm_nhwc_fwd_params)
        /*0224*/ 	.word	0x00000000


	//----- nvinfo : EIATTR_REGCOUNT
	.align		4
.L_131:
        /*0228*/ 	.byte	0x04, 0x2f
        /*022a*/ 	.short	(.L_133 - .L_132)
	.align		4
.L_132:
        /*022c*/ 	.word	index@(_Z35group_norm_nhwc_fwd_one_pass_kernelI11Fp16IOFp32WLi64ELi70ELi560EEv26Group_norm_nhwc_fwd_params)
        /*0230*/ 	.word	0x00000020


	//----- nvinfo : EIATTR_FRAME_SIZE
	.align		4
.L_133:
        /*0234*/ 	.byte	0x04, 0x11
        /*0236*/ 	.short	(.L_135 - .L_134)
	.align		4
.L_134:
        /*0238*/ 	.word	index@(_Z35group_norm_nhwc_fwd_one_pass_kernelI11Fp16IOFp32WLi64ELi70ELi560EEv26Group_norm_nhwc_fwd_params)
        /*023c*/ 	.word	0x00000000


	//----- nvinfo : EIATTR_REGCOUNT
	.align		4
.L_135:
        /*0240*/ 	.byte	0x04, 0x2f
        /*0242*/ 	.short	(.L_137 - .L_136)
	.align		4
.L_136:
        /*0244*/ 	.word	index@(_Z35group_norm_nhwc_fwd_one_pass_kernelI11Bf16IOFp16WLi512ELi70ELi560EEv26Group_norm_nhwc_fwd_params)
        /*0248*/ 	.word	0x00000060


	//----- nvinfo : EIATTR_FRAME_SIZE
	.align		4
.L_137:
        /*024c*/ 	.byte	0x04, 0x11
        /*024e*/ 	.short	(.L_139 - .L_138)
	.align		4
.L_138:
        /*0250*/ 	.word	index@(_Z35group_norm_nhwc_fwd_one_pass_kernelI11Bf16IOFp16WLi512ELi70ELi560EEv26Group_norm_nhwc_fwd_params)
        /*0254*/ 	.word	0x00000000


	//----- nvinfo : EIATTR_REGCOUNT
	.align		4
.L_139:
        /*0258*/ 	.byte	0x04, 0x2f
        /*025a*/ 	.short	(.L_141 - .L_140)
	.align		4
.L_140:
        /*025c*/ 	.word	index@(_Z35group_norm_nhwc_fwd_one_pass_kernelI11Bf16IOFp16WLi256ELi70ELi560EEv26Group_norm_nhwc_fwd_params)
        /*0260*/ 	.word	0x00000060


	//----- nvinfo : EIATTR_FRAME_SIZE
	.align		4
.L_141:
        /*0264*/ 	.byte	0x04, 0x11
        /*0266*/ 	.short	(.L_143 - .L_142)
	.align		4
.L_142:
        /*0268*/ 	.word	index@(_Z35group_norm_nhwc_fwd_one_pass_kernelI11Bf16IOFp16WLi256ELi70ELi560EEv26Group_norm_nhwc_fwd_params)
        /*026c*/ 	.word	0x00000000


	//----- nvinfo : EIATTR_REGCOUNT
	.align		4
.L_143:
        /*0270*/ 	.byte	0x04, 0x2f
        /*0272*/ 	.short	(.L_145 - .L_144)
	.align		4
.L_144:
        /*0274*/ 	.word	index@(_Z35group_norm_nhwc_fwd_one_pass_kernelI11Bf16IOFp16WLi128ELi70ELi560EEv26Group_norm_nhwc_fwd_params)
        /*0278*/ 	.word	0x00000038


	//----- nvinfo : EIATTR_FRAME_SIZE
	.align		4
.L_145:
        /*027c*/ 	.byte	0x04, 0x11
        /*027e*/ 	.short	(.L_147 - .L_146)
	.align		4
.L_146:
        /*0280*/ 	.word	index@(_Z35group_norm_nhwc_fwd_one_pass_kernelI11Bf16IOFp16WLi128ELi70ELi560EEv26Group_norm_nhwc_fwd_params)
        /*0284*/ 	.word	0x00000000


	//----- nvinfo : EIATTR_REGCOUNT
	.align		4
.L_147:
        /*0288*/ 	.byte	0x04, 0x2f
        /*028a*/ 	.short	(.L_149 - .L_148)
	.align		4
.L_148:
        /*028c*/ 	.word	index@(_Z35group_norm_nhwc_fwd_one_pass_kernelI11Bf16IOFp16WLi64ELi70ELi560EEv26Group_norm_nhwc_fwd_params)
        /*0290*/ 	.word	0x00000020


	//----- nvinfo : EIATTR_FRAME_SIZE
	.align		4
.L_149:
        /*0294*/ 	.byte	0x04, 0x11
        /*0296*/ 	.short	(.L_151 - .L_150)
	.align		4
.L_150:
        /*0298*/ 	.word	index@(_Z35group_norm_nhwc_fwd_one_pass_kernelI11Bf16IOFp16WLi64ELi70ELi560EEv26Group_norm_nhwc_fwd_params)
        /*029c*/ 	.word	0x00000000


	//----- nvinfo : EIATTR_REGCOUNT
	.align		4
.L_151:
        /*02a0*/ 	.byte	0x04, 0x2f
        /*02a2*/ 	.short	(.L_153 - .L_152)
	.align		4
.L_152:
        /*02a4*/ 	.word	index@(_Z35group_norm_nhwc_fwd_one_pass_kernelI11Bf16IOBf16WLi512ELi70ELi560EEv26Group_norm_nhwc_fwd_params)
        /*02a8*/ 	.word	0x00000060


	//----- nvinfo : EIATTR_FRAME_SIZE
	.align		4
.L_153:
        /*02ac*/ 	.byte	0x04, 0x11
        /*02ae*/ 	.short	(.L_155 - .L_154)
	.align		4
.L_154:
        /*02b0*/ 	.word	index@(_Z35group_norm_nhwc_fwd_one_pass_kernelI11Bf16IOBf16WLi512ELi70ELi560EEv26Group_norm_nhwc_fwd_params)
        /*02b4*/ 	.word	0x00000000


	//----- nvinfo : EIATTR_REGCOUNT
	.align		4
.L_155:
        /*02b8*/ 	.byte	0x04, 0x2f
        /*02ba*/ 	.short	(.L_157 - .L_156)
	.align		4
.L_156:
        /*02bc*/ 	.word	index@(_Z35group_norm_nhwc_fwd_one_pass_kernelI11Bf16IOBf16WLi256ELi70ELi560EEv26Group_norm_nhwc_fwd_params)
        /*02c0*/ 	.word	0x00000060


	//----- nvinfo : EIATTR_FRAME_SIZE
	.align		4
.L_157:
        /*02c4*/ 	.byte	0x04, 0x11
        /*02c6*/ 	.short	(.L_159 - .L_158)
	.align		4
.L_158:
        /*02c8*/ 	.word	index@(_Z35group_norm_nhwc_fwd_one_pass_kernelI11Bf16IOBf16WLi256ELi70ELi560EEv26Group_norm_nhwc_fwd_params)
        /*02cc*/ 	.word	0x00000000


	//----- nvinfo : EIATTR_REGCOUNT
	.align		4
.L_159:
        /*02d0*/ 	.byte	0x04, 0x2f
        /*02d2*/ 	.short	(.L_161 - .L_160)
	.align		4
.L_160:
        /*02d4*/ 	.word	index@(_Z35group_norm_nhwc_fwd_one_pass_kernelI11Bf16IOBf16WLi128ELi70ELi560EEv26Group_norm_nhwc_fwd_params)
        /*02d8*/ 	.word	0x00000038


	//----- nvinfo : EIATTR_FRAME_SIZE
	.align		4
.L_161:
        /*02dc*/ 	.byte	0x04, 0x11
        /*02de*/ 	.short	(.L_163 - .L_162)
	.align		4
.L_162:
        /*02e0*/ 	.word	index@(_Z35group_norm_nhwc_fwd_one_pass_kernelI11Bf16IOBf16WLi128ELi70ELi560EEv26Group_norm_nhwc_fwd_params)
        /*02e4*/ 	.word	0x00000000


	//----- nvinfo : EIATTR_REGCOUNT
	.align		4
.L_163:
        /*02e8*/ 	.byte	0x04, 0x2f
        /*02ea*/ 	.short	(.L_165 - .L_164)
	.align		4
.L_164:
        /*02ec*/ 	.word	index@(_Z35group_norm_nhwc_fwd_one_pass_kernelI11Bf16IOBf16WLi64ELi70ELi560EEv26Group_norm_nhwc_fwd_params)
        /*02f0*/ 	.word	0x00000020


	//----- nvinfo : EIATTR_FRAME_SIZE
	.align		4
.L_165:
        /*02f4*/ 	.byte	0x04, 0x11
        /*02f6*/ 	.short	(.L_167 - .L_166)
	.align		4
.L_166:
        /*02f8*/ 	.word	index@(_Z35group_norm_nhwc_fwd_one_pass_kernelI11Bf16IOBf16WLi64ELi70ELi560EEv26Group_norm_nhwc_fwd_params)
        /*02fc*/ 	.word	0x00000000


	//----- nvinfo : EIATTR_REGCOUNT
	.align		4
.L_167:
        /*0300*/ 	.byte	0x04, 0x2f
        /*0302*/ 	.short	(.L_169 - .L_168)
	.align		4
.L_168:
        /*0304*/ 	.word	index@(_Z35group_norm_nhwc_fwd_one_pass_kernelI11Bf16IOFp32WLi512ELi70ELi560EEv26Group_norm_nhwc_fwd_params)
        /*0308*/ 	.word	0x00000060


	//----- nvinfo : EIATTR_FRAME_SIZE
	.align		4
.L_169:
        /*030c*/ 	.byte	0x04, 0x11
        /*030e*/ 	.short	(.L_171 - .L_170)
	.align		4
.L_170:
        /*0310*/ 	.word	index@(_Z35group_norm_nhwc_fwd_one_pass_kernelI11Bf16IOFp32WLi512ELi70ELi560EEv26Group_norm_nhwc_fwd_params)
        /*0314*/ 	.word	0x00000000


	//----- nvinfo : EIATTR_REGCOUNT
	.align		4
.L_171:
        /*0318*/ 	.byte	0x04, 0x2f
        /*031a*/ 	.short	(.L_173 - .L_172)
	.align		4
.L_172:
        /*031c*/ 	.word	index@(_Z35group_norm_nhwc_fwd_one_pass_kernelI11Bf16IOFp32WLi256ELi70ELi560EEv26Group_norm_nhwc_fwd_params)
        /*0320*/ 	.word	0x00000060


	//----- nvinfo : EIATTR_FRAME_SIZE
	.align		4
.L_173:
        /*0324*/ 	.byte	0x04, 0x11
        /*0326*/ 	.short	(.L_175 - .L_174)
	.align		4
.L_174:
        /*0328*/ 	.word	index@(_Z35group_norm_nhwc_fwd_one_pass_kernelI11Bf16IOFp32WLi256ELi70ELi560EEv26Group_norm_nhwc_fwd_params)
        /*032c*/ 	.word	0x00000000


	//----- nvinfo : EIATTR_REGCOUNT
	.align		4
.L_175:
        /*0330*/ 	.byte	0x04, 0x2f
        /*0332*/ 	.short	(.L_177 - .L_176)
	.align		4
.L_176:
        /*0334*/ 	.word	index@(_Z35group_norm_nhwc_fwd_one_pass_kernelI11Bf16IOFp32WLi128ELi70ELi560EEv26Group_norm_nhwc_fwd_params)
        /*0338*/ 	.word	0x00000038


	//----- nvinfo : EIATTR_FRAME_SIZE
	.align		4
.L_177:
        /*033c*/ 	.byte	0x04, 0x11
        /*033e*/ 	.short	(.L_179 - .L_178)
	.align		4
.L_178:
        /*0340*/ 	.word	index@(_Z35group_norm_nhwc_fwd_one_pass_kernelI11Bf16IOFp32WLi128ELi70ELi560EEv26Group_norm_nhwc_fwd_params)
        /*0344*/ 	.word	0x00000000


	//----- nvinfo : EIATTR_REGCOUNT
	.align		4
.L_179:
        /*0348*/ 	.byte	0x04, 0x2f
        /*034a*/ 	.short	(.L_181 - .L_180)
	.align		4
.L_180:
        /*034c*/ 	.word	index@(_Z35group_norm_nhwc_fwd_one_pass_kernelI11Bf16IOFp32WLi64ELi70ELi560EEv26Group_norm_nhwc_fwd_params)
        /*0350*/ 	.word	0x00000020


	//----- nvinfo : EIATTR_FRAME_SIZE
	.align		4
.L_181:
        /*0354*/ 	.byte	0x04, 0x11
        /*0356*/ 	.short	(.L_183 - .L_182)
	.align		4
.L_182:
        /*0358*/ 	.word	index@(_Z35group_norm_nhwc_fwd_one_pass_kernelI11Bf16IOFp32WLi64ELi70ELi560EEv26Group_norm_nhwc_fwd_params)
        /*035c*/ 	.word	0x00000000


	//----- nvinfo : EIATTR_REGCOUNT
	.align		4
.L_183:
        /*0360*/ 	.byte	0x04, 0x2f
        /*0362*/ 	.short	(.L_185 - .L_184)
	.align		4
.L_184:
        /*0364*/ 	.word	index@(_Z35group_norm_nhwc_bwd_one_pass_kernelI11Fp32IOFp16WLi512ELi70ELi560EEv26Group_norm_nhwc_bwd_params)
        /*0368*/ 	.word	0x00000038


	//----- nvinfo : EIATTR_FRAME_SIZE
	.align		4
.L_185:
        /*036c*/ 	.byte	0x04, 0x11
        /*036e*/ 	.short	(.L_187 - .L_186)
	.align		4
.L_186:
        /*0370*/ 	.word	index@(_Z35group_norm_nhwc_bwd_one_pass_kernelI11Fp32IOFp16WLi512ELi70ELi560EEv26Group_norm_nhwc_bwd_params)
        /*0374*/ 	.word	0x00000580


	//----- nvinfo : EIATTR_REGCOUNT
	.align		4
.L_187:
        /*0378*/ 	.byte	0x04, 0x2f
        /*037a*/ 	.short	(.L_189 - .L_188)
	.align		4
.L_188:
        /*037c*/ 	.word	index@(_Z35group_norm_nhwc_bwd_one_pass_kernelI11Fp32IOFp16WLi256ELi70ELi560EEv26Group_norm_nhwc_bwd_params)
        /*0380*/ 	.word	0x00000060


	//----- nvinfo : EIATTR_FRAME_SIZE
	.align		4
.L_189:
        /*0384*/ 	.byte	0x04, 0x11
        /*0386*/ 	.short	(.L_191 - .L_190)
	.align		4
.L_190:
        /*0388*/ 	.word	index@(_Z35group_norm_nhwc_bwd_one_pass_kernelI11Fp32IOFp16WLi256ELi70ELi560EEv26Group_norm_nhwc_bwd_params)
        /*038c*/ 	.word	0x00000020


	//----- nvinfo : EIATTR_REGCOUNT
	.align		4
.L_191:
        /*0390*/ 	.byte	0x04, 0x2f
        /*0392*/ 	.short	(.L_193 - .L_192)
	.align		4
.L_192:
        /*0394*/ 	.word	index@(_Z35group_norm_nhwc_bwd_one_pass_kernelI11Fp32IOFp16WLi128ELi70ELi560EEv26Group_norm_nhwc_bwd_params)
        /*0398*/ 	.word	0x00000043


	//----- nvinfo : EIATTR_FRAME_SIZE
	.align		4
.L_193:
        /*039c*/ 	.byte	0x04, 0x11
        /*039e*/ 	.short	(.L_195 - .L_194)
	.align		4
.L_194:
        /*03a0*/ 	.word	index@(_Z35group_norm_nhwc_bwd_one_pass_kernelI11Fp32IOFp16WLi128ELi70ELi560EEv26Group_norm_nhwc_bwd_params)
        /*03a4*/ 	.word	0x00000000


	//----- nvinfo : EIATTR_REGCOUNT
	.align		4
.L_195:
        /*03a8*/ 	.byte	0x04, 0x2f
        /*03aa*/ 	.short	(.L_197 - .L_196)
	.align		4
.L_196:
        /*03ac*/ 	.word	index@(_Z35group_norm_nhwc_bwd_one_pass_kernelI11Fp32IOFp16WLi64ELi70ELi560EEv26Group_norm_nhwc_bwd_params)
        /*03b0*/ 	.word	0x00000038


	//----- nvinfo : EIATTR_FRAME_SIZE
	.align		4
.L_197:
        /*03b4*/ 	.byte	0x04, 0x11
        /*03b6*/ 	.short	(.L_199 - .L_198)
	.align		4
.L_198:
        /*03b8*/ 	.word	index@(_Z35group_norm_nhwc_bwd_one_pass_kernelI11Fp32IOFp16WLi64ELi70ELi560EEv26Group_norm_nhwc_bwd_params)
        /*03bc*/ 	.word	0x00000000


	//----- nvinfo : EIATTR_REGCOUNT
	.align		4
.L_199:
        /*03c0*/ 	.byte	0x04, 0x2f
        /*03c2*/ 	.short	(.L_201 - .L_200)
	.align		4
.L_200:
        /*03c4*/ 	.word	index@(_Z35group_norm_nhwc_bwd_one_pass_kernelI11Fp32IOBf16WLi512ELi70ELi560EEv26Group_norm_nhwc_bwd_params)
        /*03c8*/ 	.word	0x00000038


	//----- nvinfo : EIATTR_FRAME_SIZE
	.align		4
.L_201:
        /*03cc*/ 	.byte	0x04, 0x11
        /*03ce*/ 	.short	(.L_203 - .L_202)
	.align		4
.L_202:
        /*03d0*/ 	.word	index@(_Z35group_norm_nhwc_bwd_one_pass_kernelI11Fp32IOBf16WLi512ELi70ELi560EEv26Group_norm_nhwc_bwd_params)
        /*03d4*/ 	.word	0x00000590


	//----- nvinfo : EIATTR_REGCOUNT
	.align		4
.L_203:
        /*03d8*/ 	.byte	0x04, 0x2f
        /*03da*/ 	.short	(.L_205 - .L_204)
	.align		4
.L_204:
        /*03dc*/ 	.word	index@(_Z35group_norm_nhwc_bwd_one_pass_kernelI11Fp32IOBf16WLi256ELi70ELi560EEv26Group_norm_nhwc_bwd_params)
        /*03e0*/ 	.word	0x00000060


	//----- nvinfo : EIATTR_FRAME_SIZE
	.align		4
.L_205:
        /*03e4*/ 	.byte	0x04, 0x11
        /*03e6*/ 	.short	(.L_207 - .L_206)
	.align		4
.L_206:
        /*03e8*/ 	.word	index@(_Z35group_norm_nhwc_bwd_one_pass_kernelI11Fp32IOBf16WLi256ELi70ELi560EEv26Group_norm_nhwc_bwd_params)
        /*03ec*/ 	.word	0x00000020


	//----- nvinfo : EIATTR_REGCOUNT
	.align		4
.L_207:
        /*03f0*/ 	.byte	0x04, 0x2f
        /*03f2*/ 	.short	(.L_209 - .L_208)
	.align		4
.L_208:
        /*03f4*/ 	.word	index@(_Z35group_norm_nhwc_bwd_one_pass_kernelI11Fp32IOBf16WLi128ELi70ELi560EEv26Group_norm_nhwc_bwd_params)
        /*03f8*/ 	.word	0x00000043


	//----- nvinfo : EIATTR_FRAME_SIZE
	.align		4
.L_209:
        /*03fc*/ 	.byte	0x04, 0x11
        /*03fe*/ 	.short	(.L_211 - .L_210)
	.align		4
.L_210:
        /*0400*/ 	.word	index@(_Z35group_norm_nhwc_bwd_one_pass_kernelI11Fp32IOBf16WLi128ELi70ELi560EEv26Group_norm_nhwc_bwd_params)
        /*0404*/ 	.word	0x00000000


	//----- nvinfo : EIATTR_REGCOUNT
	.align		4
.L_211:
        /*0408*/ 	.byte	0x04, 0x2f
        /*040a*/ 	.short	(.L_213 - .L_212)
	.align		4
.L_212:
        /*040c*/ 	.word	index@(_Z35group_norm_nhwc_bwd_one_pass_kernelI11Fp32IOBf16WLi64ELi70ELi560EEv26Group_norm_nhwc_bwd_params)
        /*0410*/ 	.word	0x00000038


	//----- nvinfo : EIATTR_FRAME_SIZE
	.align		4
.L_213:
        /*0414*/ 	.byte	0x04, 0x11
        /*0416*/ 	.short	(.L_215 - .L_214)
	.align		4
.L_214:
        /*0418*/ 	.word	index@(_Z35group_norm_nhwc_bwd_one_pass_kernelI11Fp32IOBf16WLi64ELi70ELi560EEv26Group_norm_nhwc_bwd_params)
        /*041c*/ 	.word	0x00000000


	//----- nvinfo : EIATTR_REGCOUNT
	.align		4
.L_215:
        /*0420*/ 	.byte	0x04, 0x2f
        /*0422*/ 	.short	(.L_217 - .L_216)
	.align		4
.L_216:
        /*0424*/ 	.word	index@(_Z35group_norm_nhwc_bwd_one_pass_kernelI11Fp32IOFp32WLi512ELi70ELi560EEv26Group_norm_nhwc_bwd_params)
        /*0428*/ 	.word	0x00000038


	//----- nvinfo : EIATTR_FRAME_SIZE
	.align		4
.L_217:
        /*042c*/ 	.byte	0x04, 0x11
        /*042e*/ 	.short	(.L_219 - .L_218)
	.align		4
.L_218:
        /*0430*/ 	.word	index@(_Z35group_norm_nhwc_bwd_one_pass_kernelI11Fp32IOFp32WLi512ELi70ELi560EEv26Group_norm_nhwc_bwd_params)
        /*0434*/ 	.word	0x00000560


	//----- nvinfo : EIATTR_REGCOUNT
	.align		4
.L_219:
        /*0438*/ 	.byte	0x04, 0x2f
        /*043a*/ 	.short	(.L_221 - .L_220)
	.align		4
.L_220:
        /*043c*/ 	.word	index@(_Z35group_norm_nhwc_bwd_one_pass_kernelI11Fp32IOFp32WLi256ELi70ELi560EEv26Group_norm_nhwc_bwd_params)
        /*0440*/ 	.word	0x00000060


	//----- nvinfo : EIATTR_FRAME_SIZE
	.align		4
.L_221:
        /*0444*/ 	.byte	0x04, 0x11
        /*0446*/ 	.short	(.L_223 - .L_222)
	.align		4
.L_222:
        /*0448*/ 	.word	index@(_Z35group_norm_nhwc_bwd_one_pass_kernelI11Fp32IOFp32WLi256ELi70ELi560EEv26Group_norm_nhwc_bwd_params)
        /*044c*/ 	.word	0x00000020


	//----- nvinfo : EIATTR_REGCOUNT
	.align		4
.L_223:
        /*0450*/ 	.byte	0x04, 0x2f
        /*0452*/ 	.short	(.L_225 - .L_224)
	.align		4
.L_224:
        /*0454*/ 	.word	index@(_Z35group_norm_nhwc_bwd_one_pass_kernelI11Fp32IOFp32WLi128ELi70ELi560EEv26Group_norm_nhwc_bwd_params)
        /*0458*/ 	.word	0x00000045


	//----- nvinfo : EIATTR_FRAME_SIZE
	.align		4
.L_225:
        /*045c*/ 	.byte	0x04, 0x11
        /*045e*/ 	.short	(.L_227 - .L_226)
	.align		4
.L_226:
        /*0460*/ 	.word	index@(_Z35group_norm_nhwc_bwd_one_pass_kernelI11Fp32IOFp32WLi128ELi70ELi560EEv26Group_norm_nhwc_bwd_params)
        /*0464*/ 	.word	0x00000000


	//----- nvinfo : EIATTR_REGCOUNT
	.align		4
.L_227:
        /*0468*/ 	.byte	0x04, 0x2f
        /*046a*/ 	.short	(.L_229 - .L_228)
	.align		4
.L_228:
        /*046c*/ 	.word	index@(_Z35group_norm_nhwc_bwd_one_pass_kernelI11Fp32IOFp32WLi64ELi70ELi560EEv26Group_norm_nhwc_bwd_params)
        /*0470*/ 	.word	0x00000038


	//----- nvinfo : EIATTR_FRAME_SIZE
	.align		4
.L_229:
        /*0474*/ 	.byte	0x04, 0x11
        /*0476*/ 	.short	(.L_231 - .L_230)
	.align		4
.L_230:
        /*0478*/ 	.word	index@(_Z35group_norm_nhwc_bwd_one_pass_kernelI11Fp32IOFp32WLi64ELi70ELi560EEv26Group_norm_nhwc_bwd_params)
        /*047c*/ 	.word	0x00000000


	//----- nvinfo : EIATTR_REGCOUNT
	.align		4
.L_231:
        /*0480*/ 	.byte	0x04, 0x2f
        /*0482*/ 	.short	(.L_233 - .L_232)
	.align		4
.L_232:
        /*0484*/ 	.word	index@(_Z35group_norm_nhwc_bwd_one_pass_kernelI11Fp16IOFp16WLi512ELi70ELi560EEv26Group_norm_nhwc_bwd_params)
        /*0488*/ 	.word	0x00000060


	//----- nvinfo : EIATTR_FRAME_SIZE
	.align		4
.L_233:
        /*048c*/ 	.byte	0x04, 0x11
        /*048e*/ 	.short	(.L_235 - .L_234)
	.align		4
.L_234:
        /*0490*/ 	.word	index@(_Z35group_norm_nhwc_bwd_one_pass_kernelI11Fp16IOFp16WLi512ELi70ELi560EEv26Group_norm_nhwc_bwd_params)
        /*0494*/ 	.word	0x00000220


	//----- nvinfo : EIATTR_REGCOUNT
	.align		4
.L_235:
        /*0498*/ 	.byte	0x04, 0x2f
        /*049a*/ 	.short	(.L_237 - .L_236)
	.align		4
.L_236:
        /*049c*/ 	.word	index@(_Z35group_norm_nhwc_bwd_one_pass_kernelI11Fp16IOFp16WLi256ELi70ELi560EEv26Group_norm_nhwc_bwd_params)
        /*04a0*/ 	.word	0x00000048


	//----- nvinfo : EIATTR_FRAME_SIZE
	.align		4
.L_237:
        /*04a4*/ 	.byte	0x04, 0x11
        /*04a6*/ 	.short	(.L_239 - .L_238)
	.align		4
.L_238:
        /*04a8*/ 	.word	index@(_Z35group_norm_nhwc_bwd_one_pass_kernelI11Fp16IOFp16WLi256ELi70ELi560EEv26Group_norm_nhwc_bwd_params)
        /*04ac*/ 	.word	0x00000000


	//----- nvinfo : EIATTR_REGCOUNT
	.align		4
.L_239:
        /*04b0*/ 	.byte	0x04, 0x2f
        /*04b2*/ 	.short	(.L_241 - .L_240)
	.align		4
.L_240:
        /*04b4*/ 	.word	index@(_Z35group_norm_nhwc_bwd_one_pass_kernelI11Fp16IOFp16WLi128ELi70ELi560EEv26Group_norm_nhwc_bwd_params)
        /*04b8*/ 	.word	0x00000038


	//----- nvinfo : EIATTR_FRAME_SIZE
	.align		4
.L_241:
        /*04bc*/ 	.byte	0x04, 0x11
        /*04be*/ 	.short	(.L_243 - .L_242)
	.align		4
.L_242:
        /*04c0*/ 	.word	index@(_Z35group_norm_nhwc_bwd_one_pass_kernelI11Fp16IOFp16WLi128ELi70ELi560EEv26Group_norm_nhwc_bwd_params)
        /*04c4*/ 	.word	0x00000000


	//----- nvinfo : EIATTR_REGCOUNT
	.align		4
.L_243:
        /*04c8*/ 	.byte	0x04, 0x2f
        /*04ca*/ 	.short	(.L_245 - .L_244)
	.align		4
.L_244:
        /*04cc*/ 	.word	index@(_Z35group_norm_nhwc_bwd_one_pass_kernelI11Fp16IOFp16WLi64ELi70ELi560EEv26Group_norm_nhwc_bwd_params)
        /*04d0*/ 	.word	0x0000002c


	//----- nvinfo : EIATTR_FRAME_SIZE
	.align		4
.L_245:
        /*04d4*/ 	.byte	0x04, 0x11
        /*04d6*/ 	.short	(.L_247 - .L_246)
	.align		4
.L_246:
        /*04d8*/ 	.word	index@(_Z35group_norm_nhwc_bwd_one_pass_kernelI11Fp16IOFp16WLi64ELi70ELi560EEv26Group_norm_nhwc_bwd_params)
        /*04dc*/ 	.word	0x00000000


	//----- nvinfo : EIATTR_REGCOUNT
	.align		4
.L_247:
        /*04e0*/ 	.byte	0x04, 0x2f
        /*04e2*/ 	.short	(.L_249 - .L_248)
	.align		4
.L_248:
        /*04e4*/ 	.word	index@(_Z35group_norm_nhwc_bwd_one_pass_kernelI11Fp16IOBf16WLi512ELi70ELi560EEv26Group_norm_nhwc_bwd_params)
        /*04e8*/ 	.word	0x00000060


	//----- nvinfo : EIATTR_FRAME_SIZE
	.align		4
.L_249:
        /*04ec*/ 	.byte	0x04, 0x11
        /*04ee*/ 	.short	(.L_251 - .L_250)
	.align		4
.L_250:
        /*04f0*/ 	.word	index@(_Z35group_norm_nhwc_bwd_one_pass_kernelI11Fp16IOBf16WLi512ELi70ELi560EEv26Group_norm_nhwc_bwd_params)
        /*04f4*/ 	.word	0x00000220


	//----- nvinfo : EIATTR_REGCOUNT
	.align		4
.L_251:
        /*04f8*/ 	.byte	0x04, 0x2f
        /*04fa*/ 	.short	(.L_253 - .L_252)
	.align		4
.L_252:
        /*04fc*/ 	.word	index@(_Z35group_norm_nhwc_bwd_one_pass_kernelI11Fp16IOBf16WLi256ELi70ELi560EEv26Group_norm_nhwc_bwd_params)
        /*0500*/ 	.word	0x00000048


	//----- nvinfo : EIATTR_FRAME_SIZE
	.align		4
.L_253:
        /*0504*/ 	.byte	0x04, 0x11
        /*0506*/ 	.short	(.L_255 - .L_254)
	.align		4
.L_254:
        /*0508*/ 	.word	index@(_Z35group_norm_nhwc_bwd_one_pass_kernelI11Fp16IOBf16WLi256ELi70ELi560EEv26Group_norm_nhwc_bwd_params)
        /*050c*/ 	.word	0x00000000


	//----- nvinfo : EIATTR_REGCOUNT
	.align		4
.L_255:
        /*0510*/ 	.byte	0x04, 0x2f
        /*0512*/ 	.short	(.L_257 - .L_256)
	.align		4
.L_256:
        /*0514*/ 	.word	index@(_Z35group_norm_nhwc_bwd_one_pass_kernelI11Fp16IOBf16WLi128ELi70ELi560EEv26Group_norm_nhwc_bwd_params)
        /*0518*/ 	.word	0x00000038


	//----- nvinfo : EIATTR_FRAME_SIZE
	.align		4
.L_257:
        /*051c*/ 	.byte	0x04, 0x11
        /*051e*/ 	.short	(.L_259 - .L_258)
	.align		4
.L_258:
        /*0520*/ 	.word	index@(_Z35group_norm_nhwc_bwd_one_pass_kernelI11Fp16IOBf16WLi128ELi70ELi560EEv26Group_norm_nhwc_bwd_params)
        /*0524*/ 	.word	0x00000000


	//----- nvinfo : EIATTR_REGCOUNT
	.align		4
.L_259:
        /*0528*/ 	.byte	0x04, 0x2f
        /*052a*/ 	.short	(.L_261 - .L_260)
	.align		4
.L_260:
        /*052c*/ 	.word	index@(_Z35group_norm_nhwc_bwd_one_pass_kernelI11Fp16IOBf16WLi64ELi70ELi560EEv26Group_norm_nhwc_bwd_params)
        /*0530*/ 	.word	0x0000002c


	//----- nvinfo : EIATTR_FRAME_SIZE
	.align		4
.L_261:
        /*0534*/ 	.byte	0x04, 0x11
        /*0536*/ 	.short	(.L_263 - .L_262)
	.align		4
.L_262:
        /*0538*/ 	.word	index@(_Z35group_norm_nhwc_bwd_one_pass_kernelI11Fp16IOBf16WLi64ELi70ELi560EEv26Group_norm_nhwc_bwd_params)
        /*053c*/ 	.word	0x00000000


	//----- nvinfo : EIATTR_REGCOUNT
	.align		4
.L_263:
        /*0540*/ 	.byte	0x04, 0x2f
        /*0542*/ 	.short	(.L_265 - .L_264)
	.align		4
.L_264:
        /*0544*/ 	.word	index@(_Z35group_norm_nhwc_bwd_one_pass_kernelI11Fp16IOFp32WLi512ELi70ELi560EEv26Group_norm_nhwc_bwd_params)
        /*0548*/ 	.word	0x00000060


	//----- nvinfo : EIATTR_FRAME_SIZE
	.align		4
.L_265:
        /*054c*/ 	.byte	0x04, 0x11
        /*054e*/ 	.short	(.L_267 - .L_266)
	.align		4
.L_266:
        /*0550*/ 	.word	index@(_Z35group_norm_nhwc_bwd_one_pass_kernelI11Fp16IOFp32WLi512ELi70ELi560EEv26Group_norm_nhwc_bwd_params)
        /*0554*/ 	.word	0x00000210


	//----- nvinfo : EIATTR_REGCOUNT
	.align		4
.L_267:
        /*0558*/ 	.byte	0x04, 0x2f
        /*055a*/ 	.short	(.L_269 - .L_268)
	.align		4
.L_268:
        /*055c*/ 	.word	index@(_Z35group_norm_nhwc_bwd_one_pass_kernelI11Fp16IOFp32WLi256ELi70ELi560EEv26Group_norm_nhwc_bwd_params)
        /*0560*/ 	.word	0x00000048


	//----- nvinfo : EIATTR_FRAME_SIZE
	.align		4
.L_269:
        /*0564*/ 	.byte	0x04, 0x11
        /*0566*/ 	.short	(.L_271 - .L_270)
	.align		4
.L_270:
        /*0568*/ 	.word	index@(_Z35group_norm_nhwc_bwd_one_pass_kernelI11Fp16IOFp32WLi256ELi70ELi560EEv26Group_norm_nhwc_bwd_params)
        /*056c*/ 	.word	0x00000000


	//----- nvinfo : EIATTR_REGCOUNT
	.align		4
.L_271:
        /*0570*/ 	.byte	0x04, 0x2f
        /*0572*/ 	.short	(.L_273 - .L_272)
	.align		4
.L_272:
        /*0574*/ 	.word	index@(_Z35group_norm_nhwc_bwd_one_pass_kernelI11Fp16IOFp32WLi128ELi70ELi560EEv26Group_norm_nhwc_bwd_params)
        /*0578*/ 	.word	0x00000038


	//----- nvinfo : EIATTR_FRAME_SIZE
	.align		4
.L_273:
        /*057c*/ 	.byte	0x04, 0x11
        /*057e*/ 	.short	(.L_275 - .L_274)
	.align		4
.L_274:
        /*0580*/ 	.word	index@(_Z35group_norm_nhwc_bwd_one_pass_kernelI11Fp16IOFp32WLi128ELi70ELi560EEv26Group_norm_nhwc_bwd_params)
        /*0584*/ 	.word	0x00000000


	//----- nvinfo : EIATTR_REGCOUNT
	.align		4
.L_275:
        /*0588*/ 	.byte	0x04, 0x2f
        /*058a*/ 	.short	(.L_277 - .L_276)
	.align		4
.L_276:
        /*058c*/ 	.word	index@(_Z35group_norm_nhwc_bwd_one_pass_kernelI11Fp16IOFp32WLi64ELi70ELi560EEv26Group_norm_nhwc_bwd_params)
        /*0590*/ 	.word	0x00000037


	//----- nvinfo : EIATTR_FRAME_SIZE
	.align		4
.L_277:
        /*0594*/ 	.byte	0x04, 0x11
        /*0596*/ 	.short	(.L_279 - .L_278)
	.align		4
.L_278:
        /*0598*/ 	.word	index@(_Z35group_norm_nhwc_bwd_one_pass_kernelI11Fp16IOFp32WLi64ELi70ELi560EEv26Group_norm_nhwc_bwd_params)
        /*059c*/ 	.word	0x00000000


	//----- nvinfo : EIATTR_REGCOUNT
	.align		4
.L_279:
        /*05a0*/ 	.byte	0x04, 0x2f
        /*05a2*/ 	.short	(.L_281 - .L_280)
	.align		4
.L_280:
        /*05a4*/ 	.word	index@(_Z35group_norm_nhwc_bwd_one_pass_kernelI11Bf16IOFp16WLi512ELi70ELi560EEv26Group_norm_nhwc_bwd_params)
        /*05a8*/ 	.word	0x00000038


	//----- nvinfo : EIATTR_FRAME_SIZE
	.align		4
.L_281:
        /*05ac*/ 	.byte	0x04, 0x11
        /*05ae*/ 	.short	(.L_283 - .L_282)
	.align		4
.L_282:
        /*05b0*/ 	.word	index@(_Z35group_norm_nhwc_bwd_one_pass_kernelI11Bf16IOFp16WLi512ELi70ELi560EEv26Group_norm_nhwc_bwd_params)
        /*05b4*/ 	.word	0x00000490


	//----- nvinfo : EIATTR_REGCOUNT
	.align		4
.L_283:
        /*05b8*/ 	.byte	0x04, 0x2f
        /*05ba*/ 	.short	(.L_285 - .L_284)
	.align		4
.L_284:
        /*05bc*/ 	.word	index@(_Z35group_norm_nhwc_bwd_one_pass_kernelI11Bf16IOFp16WLi256ELi70ELi560EEv26Group_norm_nhwc_bwd_params)
        /*05c0*/ 	.word	0x00000060


	//----- nvinfo : EIATTR_FRAME_SIZE
	.align		4
.L_285:
        /*05c4*/ 	.byte	0x04, 0x11
        /*05c6*/ 	.short	(.L_287 - .L_286)
	.align		4
.L_286:
        /*05c8*/ 	.word	index@(_Z35group_norm_nhwc_bwd_one_pass_kernelI11Bf16IOFp16WLi256ELi70ELi560EEv26Group_norm_nhwc_bwd_params)
        /*05cc*/ 	.word	0x00000000


	//----- nvinfo : EIATTR_REGCOUNT
	.align		4
.L_287:
        /*05d0*/ 	.byte	0x04, 0x2f
        /*05d2*/ 	.short	(.L_289 - .L_288)
	.align		4
.L_288:
        /*05d4*/ 	.word	index@(_Z35group_norm_nhwc_bwd_one_pass_kernelI11Bf16IOFp16WLi128ELi70ELi560EEv26Group_norm_nhwc_bwd_params)
        /*05d8*/ 	.word	0x00000038


	//----- nvinfo : EIATTR_FRAME_SIZE
	.align		4
.L_289:
        /*05dc*/ 	.byte	0x04, 0x11
        /*05de*/ 	.short	(.L_291 - .L_290)
	.align		4
.L_290:
        /*05e0*/ 	.word	index@(_Z35group_norm_nhwc_bwd_one_pass_kernelI11Bf16IOFp16WLi128ELi70ELi560EEv26Group_norm_nhwc_bwd_params)
        /*05e4*/ 	.word	0x00000000


	//----- nvinfo : EIATTR_REGCOUNT
	.align		4
.L_291:
        /*05e8*/ 	.byte	0x04, 0x2f
        /*05ea*/ 	.short	(.L_293 - .L_292)
	.align		4
.L_292:
        /*05ec*/ 	.word	index@(_Z35group_norm_nhwc_bwd_one_pass_kernelI11Bf16IOFp16WLi64ELi70ELi560EEv26Group_norm_nhwc_bwd_params)
        /*05f0*/ 	.word	0x00000038


	//----- nvinfo : EIATTR_FRAME_SIZE
	.align		4
.L_293:
        /*05f4*/ 	.byte	0x04, 0x11
        /*05f6*/ 	.short	(.L_295 - .L_294)
	.align		4
.L_294:
        /*05f8*/ 	.word	index@(_Z35group_norm_nhwc_bwd_one_pass_kernelI11Bf16IOFp16WLi64ELi70ELi560EEv26Group_norm_nhwc_bwd_params)
        /*05fc*/ 	.word	0x00000000


	//----- nvinfo : EIATTR_REGCOUNT
	.align		4
.L_295:
        /*0600*/ 	.byte	0x04, 0x2f
        /*0602*/ 	.short	(.L_297 - .L_296)
	.align		4
.L_296:
        /*0604*/ 	.word	index@(_Z35group_norm_nhwc_bwd_one_pass_kernelI11Bf16IOBf16WLi512ELi70ELi560EEv26Group_norm_nhwc_bwd_params)
        /*0608*/ 	.word	0x00000038


	//----- nvinfo : EIATTR_FRAME_SIZE
	.align		4
.L_297:
        /*060c*/ 	.byte	0x04, 0x11
        /*060e*/ 	.short	(.L_299 - .L_298)
	.align		4
.L_298:
        /*0610*/ 	.word	index@(_Z35group_norm_nhwc_bwd_one_pass_kernelI11Bf16IOBf16WLi512ELi70ELi560EEv26Group_norm_nhwc_bwd_params)
        /*0614*/ 	.word	0x00000490


	//----- nvinfo : EIATTR_REGCOUNT
	.align		4
.L_299:
        /*0618*/ 	.byte	0x04, 0x2f
        /*061a*/ 	.short	(.L_301 - .L_300)
	.align		4
.L_300:
        /*061c*/ 	.word	index@(_Z35group_norm_nhwc_bwd_one_pass_kernelI11Bf16IOBf16WLi256ELi70ELi560EEv26Group_norm_nhwc_bwd_params)
        /*0620*/ 	.word	0x00000060


	//----- nvinfo : EIATTR_FRAME_SIZE
	.align		4
.L_301:
        /*0624*/ 	.byte	0x04, 0x11
        /*0626*/ 	.short	(.L_303 - .L_302)
	.align		4
.L_302:
        /*0628*/ 	.word	index@(_Z35group_norm_nhwc_bwd_one_pass_kernelI11Bf16IOBf16WLi256ELi70ELi560EEv26Group_norm_nhwc_bwd_params)
        /*062c*/ 	.word	0x00000000


	//----- nvinfo : EIATTR_REGCOUNT
	.align		4
.L_303:
        /*0630*/ 	.byte	0x04, 0x2f
        /*0632*/ 	.short	(.L_305 - .L_304)
	.align		4
.L_304:
        /*0634*/ 	.word	index@(_Z35group_norm_nhwc_bwd_one_pass_kernelI11Bf16IOBf16WLi128ELi70ELi560EEv26Group_norm_nhwc_bwd_params)
        /*0638*/ 	.word	0x00000038


	//----- nvinfo : EIATTR_FRAME_SIZE
	.align		4
.L_305:
        /*063c*/ 	.byte	0x04, 0x11
        /*063e*/ 	.short	(.L_307 - .L_306)
	.align		4
.L_306:
        /*0640*/ 	.word	index@(_Z35group_norm_nhwc_bwd_one_pass_kernelI11Bf16IOBf16WLi128ELi70ELi560EEv26Group_norm_nhwc_bwd_params)
        /*0644*/ 	.word	0x00000000


	//----- nvinfo : EIATTR_REGCOUNT
	.align		4
.L_307:
        /*0648*/ 	.byte	0x04, 0x2f
        /*064a*/ 	.short	(.L_309 - .L_308)
	.align		4
.L_308:
        /*064c*/ 	.word	index@(_Z35group_norm_nhwc_bwd_one_pass_kernelI11Bf16IOBf16WLi64ELi70ELi560EEv26Group_norm_nhwc_bwd_params)
        /*0650*/ 	.word	0x00000038


	//----- nvinfo : EIATTR_FRAME_SIZE
	.align		4
.L_309:
        /*0654*/ 	.byte	0x04, 0x11
        /*0656*/ 	.short	(.L_311 - .L_310)
	.align		4
.L_310:
        /*0658*/ 	.word	index@(_Z35group_norm_nhwc_bwd_one_pass_kernelI11Bf16IOBf16WLi64ELi70ELi560EEv26Group_norm_nhwc_bwd_params)
        /*065c*/ 	.word	0x00000000


	//----- nvinfo : EIATTR_REGCOUNT
	.align		4
.L_311:
        /*0660*/ 	.byte	0x04, 0x2f
        /*0662*/ 	.short	(.L_313 - .L_312)
	.align		4
.L_312:
        /*0664*/ 	.word	index@(_Z35group_norm_nhwc_bwd_one_pass_kernelI11Bf16IOFp32WLi512ELi70ELi560EEv26Group_norm_nhwc_bwd_params)
        /*0668*/ 	.word	0x00000038


	//----- nvinfo : EIATTR_FRAME_SIZE
	.align		4
.L_313:
        /*066c*/ 	.byte	0x04, 0x11
        /*066e*/ 	.short	(.L_315 - .L_314)
	.align		4
.L_314:
        /*0670*/ 	.word	index@(_Z35group_norm_nhwc_bwd_one_pass_kernelI11Bf16IOFp32WLi512ELi70ELi560EEv26Group_norm_nhwc_bwd_params)
        /*0674*/ 	.word	0x00000480


	//----- nvinfo : EIATTR_REGCOUNT
	.align		4
.L_315:
        /*0678*/ 	.byte	0x04, 0x2f
        /*067a*/ 	.short	(.L_317 - .L_316)
	.align		4
.L_316:
        /*067c*/ 	.word	index@(_Z35group_norm_nhwc_bwd_one_pass_kernelI11Bf16IOFp32WLi256ELi70ELi560EEv26Group_norm_nhwc_bwd_params)
        /*0680*/ 	.word	0x00000060


	//----- nvinfo : EIATTR_FRAME_SIZE
	.align		4
.L_317:
        /*0684*/ 	.byte	0x04, 0x11
        /*0686*/ 	.short	(.L_319 - .L_318)
	.align		4
.L_318:
        /*0688*/ 	.word	index@(_Z35group_norm_nhwc_bwd_one_pass_kernelI11Bf16IOFp32WLi256ELi70ELi560EEv26Group_norm_nhwc_bwd_params)
        /*068c*/ 	.word	0x00000000


	//----- nvinfo : EIATTR_REGCOUNT
	.align		4
.L_319:
        /*0690*/ 	.byte	0x04, 0x2f
        /*0692*/ 	.short	(.L_321 - .L_320)
	.align		4
.L_320:
        /*0694*/ 	.word	index@(_Z35group_norm_nhwc_bwd_one_pass_kernelI11Bf16IOFp32WLi128ELi70ELi560EEv26Group_norm_nhwc_bwd_params)
        /*0698*/ 	.word	0x00000038


	//----- nvinfo : EIATTR_FRAME_SIZE
	.align		4
.L_321:
        /*069c*/ 	.byte	0x04, 0x11
        /*069e*/ 	.short	(.L_323 - .L_322)
	.align		4
.L_322:
        /*06a0*/ 	.word	index@(_Z35group_norm_nhwc_bwd_one_pass_kernelI11Bf16IOFp32WLi128ELi70ELi560EEv26Group_norm_nhwc_bwd_params)
        /*06a4*/ 	.word	0x00000000


	//----- nvinfo : EIATTR_REGCOUNT
	.align		4
.L_323:
        /*06a8*/ 	.byte	0x04, 0x2f
        /*06aa*/ 	.short	(.L_325 - .L_324)
	.align		4
.L_324:
        /*06ac*/ 	.word	index@(_Z35group_norm_nhwc_bwd_one_pass_kernelI11Bf16IOFp32WLi64ELi70ELi560EEv26Group_norm_nhwc_bwd_params)
        /*06b0*/ 	.word	0x00000038


	//----- nvinfo : EIATTR_FRAME_SIZE
	.align		4
.L_325:
        /*06b4*/ 	.byte	0x04, 0x11
        /*06b6*/ 	.short	(.L_327 - .L_326)
	.align		4
.L_326:
        /*06b8*/ 	.word	index@(_Z35group_norm_nhwc_bwd_one_pass_kernelI11Bf16IOFp32WLi64ELi70ELi560EEv26Group_norm_nhwc_bwd_params)
        /*06bc*/ 	.word	0x00000000


	//----- nvinfo : EIATTR_REGCOUNT
	.align		4
.L_327:
        /*06c0*/ 	.byte	0x04, 0x2f
        /*06c2*/ 	.short	(.L_329 - .L_328)
	.align		4
.L_328:
        /*06c4*/ 	.word	index@(_ZN3cub18CUB_300001_SM_10006detail11EmptyKernelIvEEvv)
        /*06c8*/ 	.word	0x00000004


	//----- nvinfo : EIATTR_FRAME_SIZE
	.align		4
.L_329:
        /*06cc*/ 	.byte	0x04, 0x11
        /*06ce*/ 	.short	(.L_331 - .L_330)
	.align		4
.L_330:
        /*06d0*/ 	.word	index@(_ZN3cub18CUB_300001_SM_10006detail11EmptyKernelIvEEvv)
        /*06d4*/ 	.word	0x00000000


	//----- nvinfo : EIATTR_MIN_STACK_SIZE
	.align		4
.L_331:
        /*06d8*/ 	.byte	0x04, 0x12
        /*06da*/ 	.short	(.L_333 - .L_332)
	.align		4
.L_332:
        /*06dc*/ 	.word	index@(_ZN3cub18CUB_300001_SM_10006detail11EmptyKernelIvEEvv)
        /*06e0*/ 	.word	0x00000000


	//----- nvinfo : EIATTR_MIN_STACK_SIZE
	.align		4
.L_333:
        /*06e4*/ 	.byte	0x04, 0x12
        /*06e6*/ 	.short	(.L_335 - .L_334)
	.align		4
.L_334:
        /*06e8*/ 	.word	index@(_Z35group_norm_nhwc_bwd_one_pass_kernelI11Bf16IOFp32WLi64ELi70ELi560EEv26Group_norm_nhwc_bwd_params)
        /*06ec*/ 	.word	0x00000000


	//----- nvinfo : EIATTR_MIN_STACK_SIZE
	.align		4
.L_335:
        /*06f0*/ 	.byte	0x04, 0x12
        /*06f2*/ 	.short	(.L_337 - .L_336)
	.align		4
.L_336:
        /*06f4*/ 	.word	index@(_Z35group_norm_nhwc_bwd_one_pass_kernelI11Bf16IOFp32WLi128ELi70ELi560EEv26Group_norm_nhwc_bwd_params)
        /*06f8*/ 	.word	0x00000000


	//----- nvinfo : EIATTR_MIN_STACK_SIZE
	.align		4
.L_337:
        /*06fc*/ 	.byte	0x04, 0x12
        /*06fe*/ 	.short	(.L_339 - .L_338)
	.align		4
.L_338:
        /*0700*/ 	.word	index@(_Z35group_norm_nhwc_bwd_one_pass_kernelI11Bf16IOFp32WLi256ELi70ELi560EEv26Group_norm_nhwc_bwd_params)
        /*0704*/ 	.word	0x00000000


	//----- nvinfo : EIATTR_MIN_STACK_SIZE
	.align		4
.L_339:
        /*0708*/ 	.byte	0x04, 0x12
        /*070a*/ 	.short	(.L_341 - .L_340)
	.align		4
.L_340:
        /*070c*/ 	.word	index@(_Z35group_norm_nhwc_bwd_one_pass_kernelI11Bf16IOFp32WLi512ELi70ELi560EEv26Group_norm_nhwc_bwd_params)
        /*0710*/ 	.word	0x00000480


	//----- nvinfo : EIATTR_MIN_STACK_SIZE
	.align		4
.L_341:
        /*0714*/ 	.byte	0x04, 0x12
        /*0716*/ 	.short	(.L_343 - .L_342)
	.align		4
.L_342:
        /*0718*/ 	.word	index@(_Z35group_norm_nhwc_bwd_one_pass_kernelI11Bf16IOBf16WLi64ELi70ELi560EEv26Group_norm_nhwc_bwd_params)
        /*071c*/ 	.word	0x00000000


	//----- nvinfo : EIATTR_MIN_STACK_SIZE
	.align		4
.L_343:
        /*0720*/ 	.byte	0x04, 0x12
        /*0722*/ 	.short	(.L_345 - .L_344)
	.align		4
.L_344:
        /*0724*/ 	.word	index@(_Z35group_norm_nhwc_bwd_one_pass_kernelI11Bf16IOBf16WLi128ELi70ELi560EEv26Group_norm_nhwc_bwd_params)
        /*0728*/ 	.word	0x00000000


	//----- nvinfo : EIATTR_MIN_STACK_SIZE
	.align		4
.L_345:
        /*072c*/ 	.byte	0x04, 0x12
        /*072e*/ 	.short	(.L_347 - .L_346)
	.align		4
.L_346:
        /*0730*/ 	.word	index@(_Z35group_norm_nhwc_bwd_one_pass_kernelI11Bf16IOBf16WLi256ELi70ELi560EEv26Group_norm_nhwc_bwd_params)
        /*0734*/ 	.word	0x00000000


	//----- nvinfo : EIATTR_MIN_STACK_SIZE
	.align		4
.L_347:
        /*0738*/ 	.byte	0x04, 0x12
        /*073a*/ 	.short	(.L_349 - .L_348)
	.align		4
.L_348:
        /*073c*/ 	.word	index@(_Z35group_norm_nhwc_bwd_one_pass_kernelI11Bf16IOBf16WLi512ELi70ELi560EEv26Group_norm_nhwc_bwd_params)
        /*0740*/ 	.word	0x00000490


	//----- nvinfo : EIATTR_MIN_STACK_SIZE
	.align		4
.L_349:
        /*0744*/ 	.byte	0x04, 0x12
        /*0746*/ 	.short	(.L_351 - .L_350)
	.align		4
.L_350:
        /*0748*/ 	.word	index@(_Z35group_norm_nhwc_bwd_one_pass_kernelI11Bf16IOFp16WLi64ELi70ELi560EEv26Group_norm_nhwc_bwd_params)
        /*074c*/ 	.word	0x00000000


	//----- nvinfo : EIATTR_MIN_STACK_SIZE
	.align		4
.L_351:
        /*0750*/ 	.byte	0x04, 0x12
        /*0752*/ 	.short	(.L_353 - .L_352)
	.align		4
.L_352:
        /*0754*/ 	.word	index@(_Z35group_norm_nhwc_bwd_one_pass_kernelI11Bf16IOFp16WLi128ELi70ELi560EEv26Group_norm_nhwc_bwd_params)
        /*0758*/ 	.word	0x00000000


	//----- nvinfo : EIATTR_MIN_STACK_SIZE
	.align		4
.L_353:
        /*075c*/ 	.byte	0x04, 0x12
        /*075e*/ 	.short	(.L_355 - .L_354)
	.align		4
.L_354:
        /*0760*/ 	.word	index@(_Z35group_norm_nhwc_bwd_one_pass_kernelI11Bf16IOFp16WLi256ELi70ELi560EEv26Group_norm_nhwc_bwd_params)
        /*0764*/ 	.word	0x00000000


	//----- nvinfo : EIATTR_MIN_STACK_SIZE
	.align		4
.L_355:
        /*0768*/ 	.byte	0x04, 0x12
        /*076a*/ 	.short	(.L_357 - .L_356)
	.align		4
.L_356:
        /*076c*/ 	.word	index@(_Z35group_norm_nhwc_bwd_one_pass_kernelI11Bf16IOFp16WLi512ELi70ELi560EEv26Group_norm_nhwc_bwd_params)
        /*0770*/ 	.word	0x00000490


	//----- nvinfo : EIATTR_MIN_STACK_SIZE
	.align		4
.L_357:
        /*0774*/ 	.byte	0x04, 0x12
        /*0776*/ 	.short	(.L_359 - .L_358)
	.align		4
.L_358:
        /*0778*/ 	.word	index@(_Z35group_norm_nhwc_bwd_one_pass_kernelI11Fp16IOFp32WLi64ELi70ELi560EEv26Group_norm_nhwc_bwd_params)
        /*077c*/ 	.word	0x00000000


	//----- nvinfo : EIATTR_MIN_STACK_SIZE
	.align		4
.L_359:
        /*0780*/ 	.byte	0x04, 0x12
        /*0782*/ 	.short	(.L_361 - .L_360)
	.align		4
.L_360:
        /*0784*/ 	.word	index@(_Z35group_norm_nhwc_bwd_one_pass_kernelI11Fp16IOFp32WLi128ELi70ELi560EEv26Group_norm_nhwc_bwd_params)
        /*0788*/ 	.word	0x00000000


	//----- nvinfo : EIATTR_MIN_STACK_SIZE
	.align		4
.L_361:
        /*078c*/ 	.byte	0x04, 0x12
        /*078e*/ 	.short	(.L_363 - .L_362)
	.align		4
.L_362:
        /*0790*/ 	.word	index@(_Z35group_norm_nhwc_bwd_one_pass_kernelI11Fp16IOFp32WLi256ELi70ELi560EEv26Group_norm_nhwc_bwd_params)
        /*0794*/ 	.word	0x00000000


	//----- nvinfo : EIATTR_MIN_STACK_SIZE
	.align		4
.L_363:
        /*0798*/ 	.byte	0x04, 0x12
        /*079a*/ 	.short	(.L_365 - .L_364)
	.align		4
.L_364:
        /*079c*/ 	.word	index@(_Z35group_norm_nhwc_bwd_one_pass_kernelI11Fp16IOFp32WLi512ELi70ELi560EEv26Group_norm_nhwc_bwd_params)
        /*07a0*/ 	.word	0x00000210


	//----- nvinfo : EIATTR_MIN_STACK_SIZE
	.align		4
.L_365:
        /*07a4*/ 	.byte	0x04, 0x12
        /*07a6*/ 	.short	(.L_367 - .L_366)
	.align		4
.L_366:
        /*07a8*/ 	.word	index@(_Z35group_norm_nhwc_bwd_one_pass_kernelI11Fp16IOBf16WLi64ELi70ELi560EEv26Group_norm_nhwc_bwd_params)
        /*07ac*/ 	.word	0x00000000


	//----- nvinfo : EIATTR_MIN_STACK_SIZE
	.align		4
.L_367:
        /*07b0*/ 	.byte	0x04, 0x12
        /*07b2*/ 	.short	(.L_369 - .L_368)
	.align		4
.L_368:
        /*07b4*/ 	.word	index@(_Z35group_norm_nhwc_bwd_one_pass_kernelI11Fp16IOBf16WLi128ELi70ELi560EEv26Group_norm_nhwc_bwd_params)
        /*07b8*/ 	.word	0x00000000


	//----- nvinfo : EIATTR_MIN_STACK_SIZE
	.align		4
.L_369:
        /*07bc*/ 	.byte	0x04, 0x12
        /*07be*/ 	.short	(.L_371 - .L_370)
	.align		4
.L_370:
        /*07c0*/ 	.word	index@(_Z35group_norm_nhwc_bwd_one_pass_kernelI11Fp16IOBf16WLi256ELi70ELi560EEv26Group_norm_nhwc_bwd_params)
        /*07c4*/ 	.word	0x00000000


	//----- nvinfo : EIATTR_MIN_STACK_SIZE
	.align		4
.L_371:
        /*07c8*/ 	.byte	0x04, 0x12
        /*07ca*/ 	.short	(.L_373 - .L_372)
	.align		4
.L_372:
        /*07cc*/ 	.word	index@(_Z35group_norm_nhwc_bwd_one_pass_kernelI11Fp16IOBf16WLi512ELi70ELi560EEv26Group_norm_nhwc_bwd_params)
        /*07d0*/ 	.word	0x00000220


	//----- nvinfo : EIATTR_MIN_STACK_SIZE
	.align		4
.L_373:
        /*07d4*/ 	.byte	0x04, 0x12
        /*07d6*/ 	.short	(.L_375 - .L_374)
	.align		4
.L_374:
        /*07d8*/ 	.word	index@(_Z35group_norm_nhwc_bwd_one_pass_kernelI11Fp16IOFp16WLi64ELi70ELi560EEv26Group_norm_nhwc_bwd_params)
        /*07dc*/ 	.word	0x00000000


	//----- nvinfo : EIATTR_MIN_STACK_SIZE
	.align		4
.L_375:
        /*07e0*/ 	.byte	0x04, 0x12
        /*07e2*/ 	.short	(.L_377 - .L_376)
	.align		4
.L_376:
        /*07e4*/ 	.word	index@(_Z35group_norm_nhwc_bwd_one_pass_kernelI11Fp16IOFp16WLi128ELi70ELi560EEv26Group_norm_nhwc_bwd_params)
        /*07e8*/ 	.word	0x00000000


	//----- nvinfo : EIATTR_MIN_STACK_SIZE
	.align		4
.L_377:
        /*07ec*/ 	.byte	0x04, 0x12
        /*07ee*/ 	.short	(.L_379 - .L_378)
	.align		4
.L_378:
        /*07f0*/ 	.word	index@(_Z35group_norm_nhwc_bwd_one_pass_kernelI11Fp16IOFp16WLi256ELi70ELi560EEv26Group_norm_nhwc_bwd_params)
        /*07f4*/ 	.word	0x00000000


	//----- nvinfo : EIATTR_MIN_STACK_SIZE
	.align		4
.L_379:
        /*07f8*/ 	.byte	0x04, 0x12
        /*07fa*/ 	.short	(.L_381 - .L_380)
	.align		4
.L_380:
        /*07fc*/ 	.word	index@(_Z35group_norm_nhwc_bwd_one_pass_kernelI11Fp16IOFp16WLi512ELi70ELi560EEv26Group_norm_nhwc_bwd_params)
        /*0800*/ 	.word	0x00000220


	//----- nvinfo : EIATTR_MIN_STACK_SIZE
	.align		4
.L_381:
        /*0804*/ 	.byte	0x04, 0x12
        /*0806*/ 	.short	(.L_383 - .L_382)
	.align		4
.L_382:
        /*0808*/ 	.word	index@(_Z35group_norm_nhwc_bwd_one_pass_kernelI11Fp32IOFp32WLi64ELi70ELi560EEv26Group_norm_nhwc_bwd_params)
        /*080c*/ 	.word	0x00000000


	//----- nvinfo : EIATTR_MIN_STACK_SIZE
	.align		4
.L_383:
        /*0810*/ 	.byte	0x04, 0x12
        /*0812*/ 	.short	(.L_385 - .L_384)
	.align		4
.L_384:
        /*0814*/ 	.word	index@(_Z35group_norm_nhwc_bwd_one_pass_kernelI11Fp32IOFp32WLi128ELi70ELi560EEv26Group_norm_nhwc_bwd_params)
        /*0818*/ 	.word	0x00000000


	//----- nvinfo : EIATTR_MIN_STACK_SIZE
	.align		4
.L_385:
        /*081c*/ 	.byte	0x04, 0x12
        /*081e*/ 	.short	(.L_387 - .L_386)
	.align		4
.L_386:
        /*0820*/ 	.word	index@(_Z35group_norm_nhwc_bwd_one_pass_kernelI11Fp32IOFp32WLi256ELi70ELi560EEv26Group_norm_nhwc_bwd_params)
        /*0824*/ 	.word	0x00000020


	//----- nvinfo : EIATTR_MIN_STACK_SIZE
	.align		4
.L_387:
        /*0828*/ 	.byte	0x04, 0x12
        /*082a*/ 	.short	(.L_389 - .L_388)
	.align		4
.L_388:
        /*082c*/ 	.word	index@(_Z35group_norm_nhwc_bwd_one_pass_kernelI11Fp32IOFp32WLi512ELi70ELi560EEv26Group_norm_nhwc_bwd_params)
        /*0830*/ 	.word	0x00000560


	//----- nvinfo : EIATTR_MIN_STACK_SIZE
	.align		4
.L_389:
        /*0834*/ 	.byte	0x04, 0x12
        /*0836*/ 	.short	(.L_391 - .L_390)
	.align		4
.L_390:
        /*0838*/ 	.word	index@(_Z35group_norm_nhwc_bwd_one_pass_kernelI11Fp32IOBf16WLi64ELi70ELi560EEv26Group_norm_nhwc_bwd_params)
        /*083c*/ 	.word	0x00000000


	//----- nvinfo : EIATTR_MIN_STACK_SIZE
	.align		4
.L_391:
        /*0840*/ 	.byte	0x04, 0x12
        /*0842*/ 	.short	(.L_393 - .L_392)
	.align		4
.L_392:
        /*0844*/ 	.word	index@(_Z35group_norm_nhwc_bwd_one_pass_kernelI11Fp32IOBf16WLi128ELi70ELi560EEv26Group_norm_nhwc_bwd_params)
        /*0848*/ 	.word	0x00000000


	//----- nvinfo : EIATTR_MIN_STACK_SIZE
	.align		4
.L_393:
        /*084c*/ 	.byte	0x04, 0x12
        /*084e*/ 	.short	(.L_395 - .L_394)
	.align		4
.L_394:
        /*0850*/ 	.word	index@(_Z35group_norm_nhwc_bwd_one_pass_kernelI11Fp32IOBf16WLi256ELi70ELi560EEv26Group_norm_nhwc_bwd_params)
        /*0854*/ 	.word	0x00000020


	//----- nvinfo : EIATTR_MIN_STACK_SIZE
	.align		4
.L_395:
        /*0858*/ 	.byte	0x04, 0x12
        /*085a*/ 	.short	(.L_397 - .L_396)
	.align		4
.L_396:
        /*085c*/ 	.word	index@(_Z35group_norm_nhwc_bwd_one_pass_kernelI11Fp32IOBf16WLi512ELi70ELi560EEv26Group_norm_nhwc_bwd_params)
        /*0860*/ 	.word	0x00000590


	//----- nvinfo : EIATTR_MIN_STACK_SIZE
	.align		4
.L_397:
        /*0864*/ 	.byte	0x04, 0x12
        /*0866*/ 	.short	(.L_399 - .L_398)
	.align		4
.L_398:
        /*0868*/ 	.word	index@(_Z35group_norm_nhwc_bwd_one_pass_kernelI11Fp32IOFp16WLi64ELi70ELi560EEv26Group_norm_nhwc_bwd_params)
        /*086c*/ 	.word	0x00000000


	//----- nvinfo : EIATTR_MIN_STACK_SIZE
	.align		4
.L_399:
        /*0870*/ 	.byte	0x04, 0x12
        /*0872*/ 	.short	(.L_401 - .L_400)
	.align		4
.L_400:
        /*0874*/ 	.word	index@(_Z35group_norm_nhwc_bwd_one_pass_kernelI11Fp32IOFp16WLi128ELi70ELi560EEv26Group_norm_nhwc_bwd_params)
        /*0878*/ 	.word	0x00000000


	//----- nvinfo : EIATTR_MIN_STACK_SIZE
	.align		4
.L_401:
        /*087c*/ 	.byte	0x04, 0x12
        /*087e*/ 	.short	(.L_403 - .L_402)
	.align		4
.L_402:
        /*0880*/ 	.word	index@(_Z35group_norm_nhwc_bwd_one_pass_kernelI11Fp32IOFp16WLi256ELi70ELi560EEv26Group_norm_nhwc_bwd_params)
        /*0884*/ 	.word	0x00000020


	//----- nvinfo : EIATTR_MIN_STACK_SIZE
	.align		4
.L_403:
        /*0888*/ 	.byte	0x04, 0x12
        /*088a*/ 	.short	(.L_405 - .L_404)
	.align		4
.L_404:
        /*088c*/ 	.word	index@(_Z35group_norm_nhwc_bwd_one_pass_kernelI11Fp32IOFp16WLi512ELi70ELi560EEv26Group_norm_nhwc_bwd_params)
        /*0890*/ 	.word	0x00000580


	//----- nvinfo : EIATTR_MIN_STACK_SIZE
	.align		4
.L_405:
        /*0894*/ 	.byte	0x04, 0x12
        /*0896*/ 	.short	(.L_407 - .L_406)
	.align		4
.L_406:
        /*0898*/ 	.word	index@(_Z35group_norm_nhwc_fwd_one_pass_kernelI11Bf16IOFp32WLi64ELi70ELi560EEv26Group_norm_nhwc_fwd_params)
        /*089c*/ 	.word	0x00000000


	//----- nvinfo : EIATTR_MIN_STACK_SIZE
	.align		4
.L_407:
        /*08a0*/ 	.byte	0x04, 0x12
        /*08a2*/ 	.short	(.L_409 - .L_408)
	.align		4
.L_408:
        /*08a4*/ 	.word	index@(_Z35group_norm_nhwc_fwd_one_pass_kernelI11Bf16IOFp32WLi128ELi70ELi560EEv26Group_norm_nhwc_fwd_params)
        /*08a8*/ 	.word	0x00000000


	//----- nvinfo : EIATTR_MIN_STACK_SIZE
	.align		4
.L_409:
        /*08ac*/ 	.byte	0x04, 0x12
        /*08ae*/ 	.short	(.L_411 - .L_410)
	.align		4
.L_410:
        /*08b0*/ 	.word	index@(_Z35group_norm_nhwc_fwd_one_pass_kernelI11Bf16IOFp32WLi256ELi70ELi560EEv26Group_norm_nhwc_fwd_params)
        /*08b4*/ 	.word	0x00000000


	//----- nvinfo : EIATTR_MIN_STACK_SIZE
	.align		4
.L_411:
        /*08b8*/ 	.byte	0x04, 0x12
        /*08ba*/ 	.short	(.L_413 - .L_412)
	.align		4
.L_412:
        /*08bc*/ 	.word	index@(_Z35group_norm_nhwc_fwd_one_pass_kernelI11Bf16IOFp32WLi512ELi70ELi560EEv26Group_norm_nhwc_fwd_params)
        /*08c0*/ 	.word	0x00000000


	//----- nvinfo : EIATTR_MIN_STACK_SIZE
	.align		4
.L_413:
        /*08c4*/ 	.byte	0x04, 0x12
        /*08c6*/ 	.short	(.L_415 - .L_414)
	.align		4
.L_414:
        /*08c8*/ 	.word	index@(_Z35group_norm_nhwc_fwd_one_pass_kernelI11Bf16IOBf16WLi64ELi70ELi560EEv26Group_norm_nhwc_fwd_params)
        /*08cc*/ 	.word	0x00000000


	//----- nvinfo : EIATTR_MIN_STACK_SIZE
	.align		4
.L_415:
        /*08d0*/ 	.byte	0x04, 0x12
        /*08d2*/ 	.short	(.L_417 - .L_416)
	.align		4
.L_416:
        /*08d4*/ 	.word	index@(_Z35group_norm_nhwc_fwd_one_pass_kernelI11Bf16IOBf16WLi128ELi70ELi560EEv26Group_norm_nhwc_fwd_params)
        /*08d8*/ 	.word	0x00000000


	//----- nvinfo : EIATTR_MIN_STACK_SIZE
	.align		4
.L_417:
        /*08dc*/ 	.byte	0x04, 0x12
        /*08de*/ 	.short	(.L_419 - .L_418)
	.align		4
.L_418:
        /*08e0*/ 	.word	index@(_Z35group_norm_nhwc_fwd_one_pass_kernelI11Bf16IOBf16WLi256ELi70ELi560EEv26Group_norm_nhwc_fwd_params)
        /*08e4*/ 	.word	0x00000000


	//----- nvinfo : EIATTR_MIN_STACK_SIZE
	.align		4
.L_419:
        /*08e8*/ 	.byte	0x04, 0x12
        /*08ea*/ 	.short	(.L_421 - .L_420)
	.align		4
.L_420:
        /*08ec*/ 	.word	index@(_Z35group_norm_nhwc_fwd_one_pass_kernelI11Bf16IOBf16WLi512ELi70ELi560EEv26Group_norm_nhwc_fwd_params)
        /*08f0*/ 	.word	0x00000000


	//----- nvinfo : EIATTR_MIN_STACK_SIZE
	.align		4
.L_421:
        /*08f4*/ 	.byte	0x04, 0x12
        /*08f6*/ 	.short	(.L_423 - .L_422)
	.align		4
.L_422:
        /*08f8*/ 	.word	index@(_Z35group_norm_nhwc_fwd_one_pass_kernelI11Bf16IOFp16WLi64ELi70ELi560EEv26Group_norm_nhwc_fwd_params)
        /*08fc*/ 	.word	0x00000000


	//----- nvinfo : EIATTR_MIN_STACK_SIZE
	.align		4
.L_423:
        /*0900*/ 	.byte	0x04, 0x12
        /*0902*/ 	.short	(.L_425 - .L_424)
	.align		4
.L_424:
        /*0904*/ 	.word	index@(_Z35group_norm_nhwc_fwd_one_pass_kernelI11Bf16IOFp16WLi128ELi70ELi560EEv26Group_norm_nhwc_fwd_params)
        /*0908*/ 	.word	0x00000000


	//----- nvinfo : EIATTR_MIN_STACK_SIZE
	.align		4
.L_425:
        /*090c*/ 	.byte	0x04, 0x12
        /*090e*/ 	.short	(.L_427 - .L_426)
	.align		4
.L_426:
        /*0910*/ 	.word	index@(_Z35group_norm_nhwc_fwd_one_pass_kernelI11Bf16IOFp16WLi256ELi70ELi560EEv26Group_norm_nhwc_fwd_params)
        /*0914*/ 	.word	0x00000000


	//----- nvinfo : EIATTR_MIN_STACK_SIZE
	.align		4
.L_427:
        /*0918*/ 	.byte	0x04, 0x12
        /*091a*/ 	.short	(.L_429 - .L_428)
	.align		4
.L_428:
        /*091c*/ 	.word	index@(_Z35group_norm_nhwc_fwd_one_pass_kernelI11Bf16IOFp16WLi512ELi70ELi560EEv26Group_norm_nhwc_fwd_params)
        /*0920*/ 	.word	0x00000000


	//----- nvinfo : EIATTR_MIN_STACK_SIZE
	.align		4
.L_429:
        /*0924*/ 	.byte	0x04, 0x12
        /*0926*/ 	.short	(.L_431 - .L_430)
	.align		4
.L_430:
        /*0928*/ 	.word	index@(_Z35group_norm_nhwc_fwd_one_pass_kernelI11Fp16IOFp32WLi64ELi70ELi560EEv26Group_norm_nhwc_fwd_params)
        /*092c*/ 	.word	0x00000000


	//----- nvinfo : EIATTR_MIN_STACK_SIZE
	.align		4
.L_431:
        /*0930*/ 	.byte	0x04, 0x12
        /*0932*/ 	.short	(.L_433 - .L_432)
	.align		4
.L_432:
        /*0934*/ 	.word	index@(_Z35group_norm_nhwc_fwd_one_pass_kernelI11Fp16IOFp32WLi128ELi70ELi560EEv26Group_norm_nhwc_fwd_params)
        /*0938*/ 	.word	0x00000000


	//----- nvinfo : EIATTR_MIN_STACK_SIZE
	.align		4
.L_433:
        /*093c*/ 	.byte	0x04, 0x12
        /*093e*/ 	.short	(.L_435 - .L_434)
	.align		4
.L_434:
        /*0940*/ 	.word	index@(_Z35group_norm_nhwc_fwd_one_pass_kernelI11Fp16IOFp32WLi256ELi70ELi560EEv26Group_norm_nhwc_fwd_params)
        /*0944*/ 	.word	0x00000000


	//----- nvinfo : EIATTR_MIN_STACK_SIZE
	.align		4
.L_435:
        /*0948*/ 	.byte	0x04, 0x12
        /*094a*/ 	.short	(.L_437 - .L_436)
	.align		4
.L_436:
        /*094c*/ 	.word	index@(_Z35group_norm_nhwc_fwd_one_pass_kernelI11Fp16IOFp32WLi512ELi70ELi560EEv26Group_norm_nhwc_fwd_params)
        /*0950*/ 	.word	0x00000000


	//----- nvinfo : EIATTR_MIN_STACK_SIZE
	.align		4
.L_437:
        /*0954*/ 	.byte	0x04, 0x12
        /*0956*/ 	.short	(.L_439 - .L_438)
	.align		4
.L_438:
        /*0958*/ 	.word	index@(_Z35group_norm_nhwc_fwd_one_pass_kernelI11Fp16IOBf16WLi64ELi70ELi560EEv26Group_norm_nhwc_fwd_params)
        /*095c*/ 	.word	0x00000000


	//----- nvinfo : EIATTR_MIN_STACK_SIZE
	.align		4
.L_439:
        /*0960*/ 	.byte	0x04, 0x12
        /*0962*/ 	.short	(.L_441 - .L_440)
	.align		4
.L_440:
        /*0964*/ 	.word	index@(_Z35group_norm_nhwc_fwd_one_pass_kernelI11Fp16IOBf16WLi128ELi70ELi560EEv26Group_norm_nhwc_fwd_params)
        /*0968*/ 	.word	0x00000000


	//----- nvinfo : EIATTR_MIN_STACK_SIZE
	.align		4
.L_441:
        /*096c*/ 	.byte	0x04, 0x12
        /*096e*/ 	.short	(.L_443 - .L_442)
	.align		4
.L_442:
        /*0970*/ 	.word	index@(_Z35group_norm_nhwc_fwd_one_pass_kernelI11Fp16IOBf16WLi256ELi70ELi560EEv26Group_norm_nhwc_fwd_params)
        /*0974*/ 	.word	0x00000000


	//----- nvinfo : EIATTR_MIN_STACK_SIZE
	.align		4
.L_443:
        /*0978*/ 	.byte	0x04, 0x12
        /*097a*/ 	.short	(.L_445 - .L_444)
	.align		4
.L_444:
        /*097c*/ 	.word	index@(_Z35group_norm_nhwc_fwd_one_pass_kernelI11Fp16IOBf16WLi512ELi70ELi560EEv26Group_norm_nhwc_fwd_params)
        /*0980*/ 	.word	0x00000000


	//----- nvinfo : EIATTR_MIN_STACK_SIZE
	.align		4
.L_445:
        /*0984*/ 	.byte	0x04, 0x12
        /*0986*/ 	.short	(.L_447 - .L_446)
	.align		4
.L_446:
        /*0988*/ 	.word	index@(_Z35group_norm_nhwc_fwd_one_pass_kernelI11Fp16IOFp16WLi64ELi70ELi560EEv26Group_norm_nhwc_fwd_params)
        /*098c*/ 	.word	0x00000000


	//----- nvinfo : EIATTR_MIN_STACK_SIZE
	.align		4
.L_447:
        /*0990*/ 	.byte	0x04, 0x12
        /*0992*/ 	.short	(.L_449 - .L_448)
	.align		4
.L_448:
        /*0994*/ 	.word	index@(_Z35group_norm_nhwc_fwd_one_pass_kernelI11Fp16IOFp16WLi128ELi70ELi560EEv26Group_norm_nhwc_fwd_params)
        /*0998*/ 	.word	0x00000000


	//----- nvinfo : EIATTR_MIN_STACK_SIZE
	.align		4
.L_449:
        /*099c*/ 	.byte	0x04, 0x12
        /*099e*/ 	.short	(.L_451 - .L_450)
	.align		4
.L_450:
        /*09a0*/ 	.word	index@(_Z35group_norm_nhwc_fwd_one_pass_kernelI11Fp16IOFp16WLi256ELi70ELi560EEv26Group_norm_nhwc_fwd_params)
        /*09a4*/ 	.word	0x00000000


	//----- nvinfo : EIATTR_MIN_STACK_SIZE
	.align		4
.L_451:
        /*09a8*/ 	.byte	0x04, 0x12
        /*09aa*/ 	.short	(.L_453 - .L_452)
	.align		4
.L_452:
        /*09ac*/ 	.word	index@(_Z35group_norm_nhwc_fwd_one_pass_kernelI11Fp16IOFp16WLi512ELi70ELi560EEv26Group_norm_nhwc_fwd_params)
        /*09b0*/ 	.word	0x00000000


	//----- nvinfo : EIATTR_MIN_STACK_SIZE
	.align		4
.L_453:
        /*09b4*/ 	.byte	0x04, 0x12
        /*09b6*/ 	.short	(.L_455 - .L_454)
	.align		4
.L_454:
        /*09b8*/ 	.word	index@(_Z35group_norm_nhwc_fwd_one_pass_kernelI11Fp32IOFp32WLi64ELi70ELi560EEv26Group_norm_nhwc_fwd_params)
        /*09bc*/ 	.word	0x00000000


	//----- nvinfo : EIATTR_MIN_STACK_SIZE
	.align		4
.L_455:
        /*09c0*/ 	.byte	0x04, 0x12
        /*09c2*/ 	.short	(.L_457 - .L_456)
	.align		4
.L_456:
        /*09c4*/ 	.word	index@(_Z35group_norm_nhwc_fwd_one_pass_kernelI11Fp32IOFp32WLi128ELi70ELi560EEv26Group_norm_nhwc_fwd_params)
        /*09c8*/ 	.word	0x00000000


	//----- nvinfo : EIATTR_MIN_STACK_SIZE
	.align		4
.L_457:
        /*09cc*/ 	.byte	0x04, 0x12
        /*09ce*/ 	.short	(.L_459 - .L_458)
	.align		4
.L_458:
        /*09d0*/ 	.word	index@(_Z35group_norm_nhwc_fwd_one_pass_kernelI11Fp32IOFp32WLi256ELi70ELi560EEv26Group_norm_nhwc_fwd_params)
        /*09d4*/ 	.word	0x00000000


	//----- nvinfo : EIATTR_MIN_STACK_SIZE
	.align		4
.L_459:
        /*09d8*/ 	.byte	0x04, 0x12
        /*09da*/ 	.short	(.L_461 - .L_460)
	.align		4
.L_460:
        /*09dc*/ 	.word	index@(_Z35group_norm_nhwc_fwd_one_pass_kernelI11Fp32IOFp32WLi512ELi70ELi560EEv26Group_norm_nhwc_fwd_params)
        /*09e0*/ 	.word	0x00000000


	//----- nvinfo : EIATTR_MIN_STACK_SIZE
	.align		4
.L_461:
        /*09e4*/ 	.byte	0x04, 0x12
        /*09e6*/ 	.short	(.L_463 - .L_462)
	.align		4
.L_462:
        /*09e8*/ 	.word	index@(_Z35group_norm_nhwc_fwd_one_pass_kernelI11Fp32IOBf16WLi64ELi70ELi560EEv26Group_norm_nhwc_fwd_params)
        /*09ec*/ 	.word	0x00000000


	//----- nvinfo : EIATTR_MIN_STACK_SIZE
	.align		4
.L_463:
        /*09f0*/ 	.byte	0x04, 0x12
        /*09f2*/ 	.short	(.L_465 - .L_464)
	.align		4
.L_464:
        /*09f4*/ 	.word	index@(_Z35group_norm_nhwc_fwd_one_pass_kernelI11Fp32IOBf16WLi128ELi70ELi560EEv26Group_norm_nhwc_fwd_params)
        /*09f8*/ 	.word	0x00000000


	//----- nvinfo : EIATTR_MIN_STACK_SIZE
	.align		4
.L_465:
        /*09fc*/ 	.byte	0x04, 0x12
        /*09fe*/ 	.short	(.L_467 - .L_466)
	.align		4
.L_466:
        /*0a00*/ 	.word	index@(_Z35group_norm_nhwc_fwd_one_pass_kernelI11Fp32IOBf16WLi256ELi70ELi560EEv26Group_norm_nhwc_fwd_params)
        /*0a04*/ 	.word	0x00000000


	//----- nvinfo : EIATTR_MIN_STACK_SIZE
	.align		4
.L_467:
        /*0a08*/ 	.byte	0x04, 0x12
        /*0a0a*/ 	.short	(.L_469 - .L_468)
	.align		4
.L_468:
        /*0a0c*/ 	.word	index@(_Z35group_norm_nhwc_fwd_one_pass_kernelI11Fp32IOBf16WLi512ELi70ELi560EEv26Group_norm_nhwc_fwd_params)
        /*0a10*/ 	.word	0x00000000


	//----- nvinfo : EIATTR_MIN_STACK_SIZE
	.align		4
.L_469:
        /*0a14*/ 	.byte	0x04, 0x12
        /*0a16*/ 	.short	(.L_471 - .L_470)
	.align		4
.L_470:
        /*0a18*/ 	.word	index@(_Z35group_norm_nhwc_fwd_one_pass_kernelI11Fp32IOFp16WLi64ELi70ELi560EEv26Group_norm_nhwc_fwd_params)
        /*0a1c*/ 	.word	0x00000000


	//----- nvinfo : EIATTR_MIN_STACK_SIZE
	.align		4
.L_471:
        /*0a20*/ 	.byte	0x04, 0x12
        /*0a22*/ 	.short	(.L_473 - .L_472)
	.align		4
.L_472:
        /*0a24*/ 	.word	index@(_Z35group_norm_nhwc_fwd_one_pass_kernelI11Fp32IOFp16WLi128ELi70ELi560EEv26Group_norm_nhwc_fwd_params)
        /*0a28*/ 	.word	0x00000000


	//----- nvinfo : EIATTR_MIN_STACK_SIZE
	.align		4
.L_473:
        /*0a2c*/ 	.byte	0x04, 0x12
        /*0a2e*/ 	.short	(.L_475 - .L_474)
	.align		4
.L_474:
        /*0a30*/ 	.word	index@(_Z35group_norm_nhwc_fwd_one_pass_kernelI11Fp32IOFp16WLi256ELi70ELi560EEv26Group_norm_nhwc_fwd_params)
        /*0a34*/ 	.word	0x00000000


	//----- nvinfo : EIATTR_MIN_STACK_SIZE
	.align		4
.L_475:
        /*0a38*/ 	.byte	0x04, 0x12
        /*0a3a*/ 	.short	(.L_477 - .L_476)
	.align		4
.L_476:
        /*0a3c*/ 	.word	index@(_Z35group_norm_nhwc_fwd_one_pass_kernelI11Fp32IOFp16WLi512ELi70ELi560EEv26Group_norm_nhwc_fwd_params)
        /*0a40*/ 	.word	0x00000000
.L_477:


//--------------------- .nv.compat                --------------------------
	.section	.nv.compat,"",@"SHT_CUDA_COMPAT_INFO"
	.align	4
        /*0000*/ 	.byte	0x02, 0x09, 0x01, 0x00, 0x02, 0x02, 0x01, 0x00, 0x02, 0x05, 0x05, 0x00, 0x03, 0x07, 0x01, 0x01
        /*0010*/ 	.byte	0x02, 0x03, 0x00, 0x00, 0x02, 0x06, 0x01, 0x00, 0x04, 0x0b, 0x08, 0x00, 0x09, 0x00, 0x00, 0x00
        /*0020*/ 	.byte	0x00, 0x00, 0x00, 0x00


//--------------------- .nv.info._ZN3cub18CUB_300001_SM_10006detail11EmptyKernelIvEEvv --------------------------
	.section	.nv.info._ZN3cub18CUB_300001_SM_10006detail11EmptyKernelIvEEvv,"",@"SHT_CUDA_INFO"
	.sectionflags	@""
	.align	4


	//----- nvinfo : EIATTR_CUDA_API_VERSION
	.align		4
        /*0000*/ 	.byte	0x04, 0x37
        /*0002*/ 	.short	(.L_479 - .L_478)
.L_478:
        /*0004*/ 	.word	0x00000082


	//----- nvinfo : EIATTR_SPARSE_MMA_MASK
	.align		4
.L_479:
        /*0008*/ 	.byte	0x03, 0x50
        /*000a*/ 	.short	0x0000


	//----- nvinfo : EIATTR_MAXREG_COUNT
	.align		4
        /*000c*/ 	.byte	0x03, 0x1b
        /*000e*/ 	.short	0x00ff


	//----- nvinfo : EIATTR_MERCURY_ISA_VERSION
	.align		4
        /*0010*/ 	.byte	0x03, 0x5f
        /*0012*/ 	.short	0x0101


	//----- nvinfo : EIATTR_VRC_CTA_INIT_COUNT
	.align		4
        /*0014*/ 	.byte	0x02, 0x4a
	.zero		1
	.zero		1


	//----- nvinfo : EIATTR_EXIT_INSTR_OFFSETS
	.align		4
        /*0018*/ 	.byte	0x04, 0x1c
        /*001a*/ 	.short	(.L_481 - .L_480)


	//   ....[0]....
.L_480:
        /*001c*/ 	.word	0x00000010


	//----- nvinfo : EIATTR_SW_WAR
	.align		4
.L_481:
        /*0020*/ 	.byte	0x04, 0x36
        /*0022*/ 	.short	(.L_483 - .L_482)
.L_482:
        /*0024*/ 	.word	0x00000008
.L_483:


//--------------------- .nv.info._Z35group_norm_nhwc_bwd_one_pass_kernelI11Bf16IOFp32WLi64ELi70ELi560EEv26Group_norm_nhwc_bwd_params --------------------------
	.section	.nv.info._Z35group_norm_nhwc_bwd_one_pass_kernelI11Bf16IOFp32WLi64ELi70ELi560EEv26Group_norm_nhwc_bwd_params,"",@"SHT_CUDA_INFO"
	.sectionflags	@""
	.align	4


	//----- nvinfo : EIATTR_CUDA_API_VERSION
	.align		4
        /*0000*/ 	.byte	0x04, 0x37
        /*0002*/ 	.short	(.L_485 - .L_484)
.L_484:
        /*0004*/ 	.word	0x00000082


	//----- nvinfo : EIATTR_KPARAM_INFO
	.align		4
.L_485:
        /*0008*/ 	.byte	0x04, 0x17
        /*000a*/ 	.short	(.L_487 - .L_486)
.L_486:
        /*000c*/ 	.word	0x00000000
        /*0010*/ 	.short	0x0000
        /*0012*/ 	.short	0x0000
        /*0014*/ 	.byte	0x00, 0xf0, 0xe1, 0x02


	//----- nvinfo : EIATTR_SPARSE_MMA_MASK
	.align		4
.L_487:
        /*0018*/ 	.byte	0x03, 0x50
        /*001a*/ 	.short	0x0000


	//----- nvinfo : EIATTR_MAXREG_COUNT
	.align		4
        /*001c*/ 	.byte	0x03, 0x1b
        /*001e*/ 	.short	0x0060


	//----- nvinfo : EIATTR_NUM_BARRIERS
	.align		4
        /*0020*/ 	.byte	0x02, 0x4c
        /*0022*/ 	.byte	0x01
	.zero		1


	//----- nvinfo : EIATTR_MERCURY_ISA_VERSION
	.align		4
        /*0024*/ 	.byte	0x03, 0x5f
        /*0026*/ 	.short	0x0101


	//----- nvinfo : EIATTR_INT_WARP_WIDE_INSTR_OFFSETS
	.align		4
        /*0028*/ 	.byte	0x04, 0x31
        /*002a*/ 	.short	(.L_489 - .L_488)


	//   ....[0]....
.L_488:
        /*002c*/ 	.word	0x00001960


	//----- nvinfo : EIATTR_COOP_GROUP_MASK_REGIDS
	.align		4
.L_489:
        /*0030*/ 	.byte	0x04, 0x29
        /*0032*/ 	.short	(.L_491 - .L_490)


	//   ....[0]....
.L_490:
        /*0034*/ 	.word	0xffffffff


	//   ....[1]....
        /*0038*/ 	.word	0xffffffff


	//   ....[2]....
        /*003c*/ 	.word	0xffffffff


	//   ....[3]....
        /*0040*/ 	.word	0xffffffff


	//   ....[4]....
        /*0044*/ 	.word	0xffffffff


	//   ....[5]....
        /*0048*/ 	.word	0xffffffff


	//   ....[6]....
        /*004c*/ 	.word	0xffffffff


	//   ....[7]....
        /*0050*/ 	.word	0xffffffff


	//   ....[8]....
        /*0054*/ 	.word	0xffffffff


	//   ....[9]....
        /*0058*/ 	.word	0xffffffff


	//----- nvinfo : EIATTR_COOP_GROUP_INSTR_OFFSETS
	.align		4
.L_491:
        /*005c*/ 	.byte	0x04, 0x28
        /*005e*/ 	.short	(.L_493 - .L_492)


	//   ....[0]....
.L_492:
        /*0060*/ 	.word	0x00001a20


	//   ....[1]....
        /*0064*/ 	.word	0x00001a30


	//   ....[2]....
        /*0068*/ 	.word	0x00001a60


	//   ....[3]....
        /*006c*/ 	.word	0x00001a80


	//   ....[4]....
        /*0070*/ 	.word	0x00001ad0


	//   ....[5]....
        /*0074*/ 	.word	0x00001b00


	//   ....[6]....
        /*0078*/ 	.word	0x00001b30


	//   ....[7]....
        /*007c*/ 	.word	0x00001b60


	//   ....[8]....
        /*0080*/ 	.word	0x00001b90


	//   ....[9]....
        /*0084*/ 	.word	0x00001bc0


	//----- nvinfo : EIATTR_VRC_CTA_INIT_COUNT
	.align		4
.L_493:
        /*0088*/ 	.byte	0x02, 0x4a
	.zero		1
	.zero		1


	//----- nvinfo : EIATTR_EXIT_INSTR_OFFSETS
	.align		4
        /*008c*/ 	.byte	0x04, 0x1c
        /*008e*/ 	.short	(.L_495 - .L_494)


	//   ....[0]....
.L_494:
        /*0090*/ 	.word	0x00004100


	//   ....[1]....
        /*0094*/ 	.word	0x00004230


	//   ....[2]....
        /*0098*/ 	.word	0x00004820


	//   ....[3]....
        /*009c*/ 	.word	0x00004dd0


	//----- nvinfo : EIATTR_MAX_THREADS
	.align		4
.L_495:
        /*00a0*/ 	.byte	0x04, 0x05
        /*00a2*/ 	.short	(.L_497 - .L_496)
.L_496:
        /*00a4*/ 	.word	0x00000230
        /*00a8*/ 	.word	0x00000001
        /*00ac*/ 	.word	0x00000001


	//----- nvinfo : EIATTR_CRS_STACK_SIZE
	.align		4
.L_497:
        /*00b0*/ 	.byte	0x04, 0x1e
        /*00b2*/ 	.short	(.L_499 - .L_498)
.L_498:
        /*00b4*/ 	.word	0x00000000


	//----- nvinfo : EIATTR_CBANK_PARAM_SIZE
	.align		4
.L_499:
        /*00b8*/ 	.byte	0x03, 0x19
        /*00ba*/ 	.short	0x00b8


	//----- nvinfo : EIATTR_PARAM_CBANK
	.align		4
        /*00bc*/ 	.byte	0x04, 0x0a
        /*00be*/ 	.short	(.L_501 - .L_500)
	.align		4
.L_500:
        /*00c0*/ 	.word	index@(.nv.constant0._Z35group_norm_nhwc_bwd_one_pass_kernelI11Bf16IOFp32WLi64ELi70ELi560EEv26Group_norm_nhwc_bwd_params)
        /*00c4*/ 	.short	0x0380
        /*00c6*/ 	.short	0x00b8


	//----- nvinfo : EIATTR_SW_WAR
	.align		4
.L_501:
        /*00c8*/ 	.byte	0x04, 0x36
        /*00ca*/ 	.short	(.L_503 - .L_502)
.L_502:
        /*00cc*/ 	.word	0x00000008
.L_503:


//--------------------- .nv.info._Z35group_norm_nhwc_bwd_one_pass_kernelI11Bf16IOFp32WLi128ELi70ELi560EEv26Group_norm_nhwc_bwd_params --------------------------
	.section	.nv.info._Z35group_norm_nhwc_bwd_one_pass_kernelI11Bf16IOFp32WLi128ELi70ELi560EEv26Group_norm_nhwc_bwd_params,"",@"SHT_CUDA_INFO"
	.sectionflags	@""
	.align	4


	//----- nvinfo : EIATTR_CUDA_API_VERSION
	.align		4
        /*0000*/ 	.byte	0x04, 0x37
        /*0002*/ 	.short	(.L_505 - .L_504)
.L_504:
        /*0004*/ 	.word	0x00000082


	//----- nvinfo : EIATTR_KPARAM_INFO
	.align		4
.L_505:
        /*0008*/ 	.byte	0x04, 0x17
        /*000a*/ 	.short	(.L_507 - .L_506)
.L_506:
        /*000c*/ 	.word	0x00000000
        /*0010*/ 	.short	0x0000
        /*0012*/ 	.short	0x0000
        /*0014*/ 	.byte	0x00, 0xf0, 0xe1, 0x02


	//----- nvinfo : EIATTR_SPARSE_MMA_MASK
	.align		4
.L_507:
        /*0018*/ 	.byte	0x03, 0x50
        /*001a*/ 	.short	0x0000


	//----- nvinfo : EIATTR_MAXREG_COUNT
	.align		4
        /*001c*/ 	.byte	0x03, 0x1b
        /*001e*/ 	.short	0x0060


	//----- nvinfo : EIATTR_NUM_BARRIERS
	.align		4
        /*0020*/ 	.byte	0x02, 0x4c
        /*0022*/ 	.byte	0x01
	.zero		1


	//----- nvinfo : EIATTR_MERCURY_ISA_VERSION
	.align		4
        /*0024*/ 	.byte	0x03, 0x5f
        /*0026*/ 	.short	0x0101


	//----- nvinfo : EIATTR_INT_WARP_WIDE_INSTR_OFFSETS
	.align		4
        /*0028*/ 	.byte	0x04, 0x31
        /*002a*/ 	.short	(.L_509 - .L_508)


	//   ....[0]....
.L_508:
        /*002c*/ 	.word	0x00002ee0


	//----- nvinfo : EIATTR_COOP_GROUP_MASK_REGIDS
	.align		4
.L_509:
        /*0030*/ 	.byte	0x04, 0x29
        /*0032*/ 	.short	(.L_511 - .L_510)


	//   ....[0]....
.L_510:
        /*0034*/ 	.word	0xffffffff


	//   ....[1]....
        /*0038*/ 	.word	0xffffffff


	//   ....[2]....
        /*003c*/ 	.word	0xffffffff


	//   ....[3]....
        /*0040*/ 	.word	0xffffffff


	//   ....[4]....
        /*0044*/ 	.word	0xffffffff


	//   ....[5]....
        /*0048*/ 	.word	0xffffffff


	//   ....[6]....
        /*004c*/ 	.word	0xffffffff


	//   ....[7]....
        /*0050*/ 	.word	0xffffffff


	//   ....[8]....
        /*0054*/ 	.word	0xffffffff


	//   ....[9]....
        /*0058*/ 	.word	0xffffffff


	//----- nvinfo : EIATTR_COOP_GROUP_INSTR_OFFSETS
	.align		4
.L_511:
        /*005c*/ 	.byte	0x04, 0x28
        /*005e*/ 	.short	(.L_513 - .L_512)


	//   ....[0]....
.L_512:
        /*0060*/ 	.word	0x00002f90


	//   ....[1]....
        /*0064*/ 	.word	0x00002fa0


	//   ....[2]....
        /*0068*/ 	.word	0x00002fe0


	//   ....[3]....
        /*006c*/ 	.word	0x00003000


	//   ....[4]....
        /*0070*/ 	.word	0x00003050


	//   ....[5]....
        /*0074*/ 	.word	0x00003080


	//   ....[6]....
        /*0078*/ 	.word	0x000030b0


	//   ....[7]....
        /*007c*/ 	.word	0x000030e0


	//   ....[8]....
        /*0080*/ 	.word	0x00003110


	//   ....[9]....
        /*0084*/ 	.word	0x00003140


	//----- nvinfo : EIATTR_VRC_CTA_INIT_COUNT
	.align		4
.L_513:
        /*0088*/ 	.byte	0x02, 0x4a
	.zero		1
	.zero		1


	//----- nvinfo : EIATTR_EXIT_INSTR_OFFSETS
	.align		4
        /*008c*/ 	.byte	0x04, 0x1c
        /*008e*/ 	.short	(.L_515 - .L_514)


	//   ....[0]....
.L_514:
        /*0090*/ 	.word	0x00006430


	//   ....[1]....
        /*0094*/ 	.word	0x00006560


	//   ....[2]....
        /*0098*/ 	.word	0x00006b50


	//   ....[3]....
        /*009c*/ 	.word	0x00007100


	//----- nvinfo : EIATTR_MAX_THREADS
	.align		4
.L_515:
        /*00a0*/ 	.byte	0x04, 0x05
        /*00a2*/ 	.short	(.L_517 - .L_516)
.L_516:
        /*00a4*/ 	.word	0x00000230
        /*00a8*/ 	.word	0x00000001
        /*00ac*/ 	.word	0x00000001


	//----- nvinfo : EIATTR_CRS_STACK_SIZE
	.align		4
.L_517:
        /*00b0*/ 	.byte	0x04, 0x1e
        /*00b2*/ 	.short	(.L_519 - .L_518)
.L_518:
        /*00b4*/ 	.word	0x00000000


	//----- nvinfo : EIATTR_CBANK_PARAM_SIZE
	.align		4
.L_519:
        /*00b8*/ 	.byte	0x03, 0x19
        /*00ba*/ 	.short	0x00b8


	//----- nvinfo : EIATTR_PARAM_CBANK
	.align		4
        /*00bc*/ 	.byte	0x04, 0x0a
        /*00be*/ 	.short	(.L_521 - .L_520)
	.align		4
.L_520:
        /*00c0*/ 	.word	index@(.nv.constant0._Z35group_norm_nhwc_bwd_one_pass_kernelI11Bf16IOFp32WLi128ELi70ELi560EEv26Group_norm_nhwc_bwd_params)
        /*00c4*/ 	.short	0x0380
        /*00c6*/ 	.short	0x00b8


	//----- nvinfo : EIATTR_SW_WAR
	.align		4
.L_521:
        /*00c8*/ 	.byte	0x04, 0x36
        /*00ca*/ 	.short	(.L_523 - .L_522)
.L_522:
        /*00cc*/ 	.word	0x00000008
.L_523:


//--------------------- .nv.info._Z35group_norm_nhwc_bwd_one_pass_kernelI11Bf16IOFp32WLi256ELi70ELi560EEv26Group_norm_nhwc_bwd_params --------------------------
	.section	.nv.info._Z35group_norm_nhwc_bwd_one_pass_kernelI11Bf16IOFp32WLi256ELi70ELi560EEv26Group_norm_nhwc_bwd_params,"",@"SHT_CUDA_INFO"
	.sectionflags	@""
	.align	4


	//----- nvinfo : EIATTR_CUDA_API_VERSION
	.align		4
        /*0000*/ 	.byte	0x04, 0x37
        /*0002*/ 	.short	(.L_525 - .L_524)
.L_524:
        /*0004*/ 	.word	0x00000082


	//----- nvinfo : EIATTR_KPARAM_INFO
	.align		4
.L_525:
        /*0008*/ 	.byte	0x04, 0x17
        /*000a*/ 	.short	(.L_527 - .L_526)
.L_526:
        /*000c*/ 	.word	0x00000000
        /*0010*/ 	.short	0x0000
        /*0012*/ 	.short	0x0000
        /*0014*/ 	.byte	0x00, 0xf0, 0xe1, 0x02


	//----- nvinfo : EIATTR_SPARSE_MMA_MASK
	.align		4
.L_527:
        /*0018*/ 	.byte	0x03, 0x50
        /*001a*/ 	.short	0x0000


	//----- nvinfo : EIATTR_MAXREG_COUNT
	.align		4
        /*001c*/ 	.byte	0x03, 0x1b
        /*001e*/ 	.short	0x0060


	//----- nvinfo : EIATTR_NUM_BARRIERS
	.align		4
        /*0020*/ 	.byte	0x02, 0x4c
        /*0022*/ 	.byte	0x01
	.zero		1


	//----- nvinfo : EIATTR_MERCURY_ISA_VERSION
	.align		4
        /*0024*/ 	.byte	0x03, 0x5f
        /*0026*/ 	.short	0x0101


	//----- nvinfo : EIATTR_INT_WARP_WIDE_INSTR_OFFSETS
	.align		4
        /*0028*/ 	.byte	0x04, 0x31
        /*002a*/ 	.short	(.L_529 - .L_528)


	//   ....[0]....
.L_528:
        /*002c*/ 	.word	0x00005500


	//----- nvinfo : EIATTR_COOP_GROUP_MASK_REGIDS
	.align		4
.L_529:
        /*0030*/ 	.byte	0x04, 0x29
        /*0032*/ 	.short	(.L_531 - .L_530)


	//   ....[0]....
.L_530:
        /*0034*/ 	.word	0xffffffff


	//   ....[1]....
        /*0038*/ 	.word	0xffffffff


	//   ....[2]....
        /*003c*/ 	.word	0xffffffff


	//   ....[3]....
        /*0040*/ 	.word	0xffffffff


	//   ....[4]....
        /*0044*/ 	.word	0xffffffff


	//   ....[5]....
        /*0048*/ 	.word	0xffffffff


	//   ....[6]....
        /*004c*/ 	.word	0xffffffff


	//   ....[7]....
        /*0050*/ 	.word	0xffffffff


	//   ....[8]....
        /*0054*/ 	.word	0xffffffff


	//   ....[9]....
        /*0058*/ 	.word	0xffffffff


	//----- nvinfo : EIATTR_COOP_GROUP_INSTR_OFFSETS
	.align		4
.L_531:
        /*005c*/ 	.byte	0x04, 0x28
        /*005e*/ 	.short	(.L_533 - .L_532)


	//   ....[0]....
.L_532:
        /*0060*/ 	.word	0x000055c0


	//   ....[1]....
        /*0064*/ 	.word	0x000055d0


	//   ....[2]....
        /*0068*/ 	.word	0x00005610


	//   ....[3]....
        /*006c*/ 	.word	0x00005630


	//   ....[4]....
        /*0070*/ 	.word	0x00005680


	//   ....[5]....
        /*0074*/ 	.word	0x000056b0


	//   ....[6]....
        /*0078*/ 	.word	0x000056e0


	//   ....[7]....
        /*007c*/ 	.word	0x00005710


	//   ....[8]....
        /*0080*/ 	.word	0x00005740


	//   ....[9]....
        /*0084*/ 	.word	0x00005770


	//----- nvinfo : EIATTR_VRC_CTA_INIT_COUNT
	.align		4
.L_533:
        /*0088*/ 	.byte	0x02, 0x4a
	.zero		1
	.zero		1


	//----- nvinfo : EIATTR_EXIT_INSTR_OFFSETS
	.align		4
        /*008c*/ 	.byte	0x04, 0x1c
        /*008e*/ 	.short	(.L_535 - .L_534)


	//   ....[0]....
.L_534:
        /*0090*/ 	.word	0x0000a420


	//   ....[1]....
        /*0094*/ 	.word	0x0000a550


	//   ....[2]....
        /*0098*/ 	.word	0x0000ab40


	//   ....[3]....
        /*009c*/ 	.word	0x0000b0f0


	//----- nvinfo : EIATTR_MAX_THREADS
	.align		4
.L_535:
        /*00a0*/ 	.byte	0x04, 0x05
        /*00a2*/ 	.short	(.L_537 - .L_536)
.L_536:
        /*00a4*/ 	.word	0x00000230
        /*00a8*/ 	.word	0x00000001
        /*00ac*/ 	.word	0x00000001


	//----- nvinfo : EIATTR_CRS_STACK_SIZE
	.align		4
.L_537:
        /*00b0*/ 	.byte	0x04, 0x1e
        /*00b2*/ 	.short	(.L_539 - .L_538)
.L_538:
        /*00b4*/ 	.word	0x00000000


	//----- nvinfo : EIATTR_CBANK_PARAM_SIZE
	.align		4
.L_539:
        /*00b8*/ 	.byte	0x03, 0x19
        /*00ba*/ 	.short	0x00b8


	//----- nvinfo : EIATTR_PARAM_CBANK
	.align		4
        /*00bc*/ 	.byte	0x04, 0x0a
        /*00be*/ 	.short	(.L_541 - .L_540)
	.align		4
.L_540:
        /*00c0*/ 	.word	index@(.nv.constant0._Z35group_norm_nhwc_bwd_one_pass_kernelI11Bf16IOFp32WLi256ELi70ELi560EEv26Group_norm_nhwc_bwd_params)
        /*00c4*/ 	.short	0x0380
        /*00c6*/ 	.short	0x00b8


	//----- nvinfo : EIATTR_SW_WAR
	.align		4
.L_541:
        /*00c8*/ 	.byte	0x04, 0x36
        /*00ca*/ 	.short	(.L_543 - .L_542)
.L_542:
        /*00cc*/ 	.word	0x00000008
.L_543:


//--------------------- .nv.info._Z35group_norm_nhwc_bwd_one_pass_kernelI11Bf16IOFp32WLi512ELi70ELi560EEv26Group_norm_nhwc_bwd_params --------------------------
	.section	.nv.info._Z35group_norm_nhwc_bwd_one_pass_kernelI11Bf16IOFp32WLi512ELi70ELi560EEv26Group_norm_nhwc_bwd_params,"",@"SHT_CUDA_INFO"
	.sectionflags	@""
	.align	4


	//----- nvinfo : EIATTR_CUDA_API_VERSION
	.align		4
        /*0000*/ 	.byte	0x04, 0x37
        /*0002*/ 	.short	(.L_545 - .L_544)
.L_544:
        /*0004*/ 	.word	0x00000082


	//----- nvinfo : EIATTR_KPARAM_INFO
	.align		4
.L_545:
        /*0008*/ 	.byte	0x04, 0x17
        /*000a*/ 	.short	(.L_547 - .L_546)
.L_546:
        /*000c*/ 	.word	0x00000000
        /*0010*/ 	.short	0x0000
        /*0012*/ 	.short	0x0000
        /*0014*/ 	.byte	0x00, 0xf0, 0xe1, 0x02


	//----- nvinfo : EIATTR_SPARSE_MMA_MASK
	.align		4
.L_547:
        /*0018*/ 	.byte	0x03, 0x50
        /*001a*/ 	.short	0x0000


	//----- nvinfo : EIATTR_MAXREG_COUNT
	.align		4
        /*001c*/ 	.byte	0x03, 0x1b
        /*001e*/ 	.short	0x0060


	//----- nvinfo : EIATTR_NUM_BARRIERS
	.align		4
        /*0020*/ 	.byte	0x02, 0x4c
        /*0022*/ 	.byte	0x01
	.zero		1


	//----- nvinfo : EIATTR_ANNOTATIONS
	.align		4
        /*0024*/ 	.byte	0x04, 0x55
        /*0026*/ 	.short	(.L_549 - .L_548)


	//   ....[0]....
.L_548:
        /*0028*/ 	.word	0x00000001
        /*002c*/ 	.byte	0xa0, 0x01, 0x00, 0x00, 0x01, 0x00, 0x00, 0x00, 0xb0, 0x01, 0x00, 0x00, 0x01, 0x00, 0x00, 0x00
        /* <DEDUP_REMOVED lines=356> */
        /*167c*/ 	.byte	0x10, 0xf1, 0x00, 0x00


	//----- nvinfo : EIATTR_MERCURY_ISA_VERSION
	.align		4
.L_549:
        /*1680*/ 	.byte	0x03, 0x5f
        /*1682*/ 	.short	0x0101


	//----- nvinfo : EIATTR_INT_WARP_WIDE_INSTR_OFFSETS
	.align		4
        /*1684*/ 	.byte	0x04, 0x31
        /*1686*/ 	.short	(.L_551 - .L_550)


	//   ....[0]....
.L_550:
        /*1688*/ 	.word	0x0000e830


	//   ....[1]....
        /*168c*/ 	.word	0x0000fe90


	//   ....[2]....
        /*1690*/ 	.word	0x0000fed0


	//   ....[3]....
        /*1694*/ 	.word	0x0000ff10


	//   ....[4]....
        /*1698*/ 	.word	0x0000ff50


	//   ....[5]....
        /*169c*/ 	.word	0x00010170


	//----- nvinfo : EIATTR_COOP_GROUP_MASK_REGIDS
	.align		4
.L_551:
        /*16a0*/ 	.byte	0x04, 0x29
        /*16a2*/ 	.short	(.L_553 - .L_552)


	//   ....[0]....
.L_552:
        /*16a4*/ 	.word	0xffffffff


	//   ....[1]....
        /*16a8*/ 	.word	0xffffffff


	//   ....[2]....
        /*16ac*/ 	.word	0xffffffff


	//   ....[3]....
        /*16b0*/ 	.word	0xffffffff


	//   ....[4]....
        /*16b4*/ 	.word	0xffffffff


	//   ....[5]....
        /*16b8*/ 	.word	0xffffffff


	//   ....[6]....
        /*16bc*/ 	.word	0xffffffff


	//   ....[7]....
        /*16c0*/ 	.word	0xffffffff


	//   ....[8]....
        /*16c4*/ 	.word	0xffffffff


	//   ....[9]....
        /*16c8*/ 	.word	0xffffffff


	//----- nvinfo : EIATTR_COOP_GROUP_INSTR_OFFSETS
	.align		4
.L_553:
        /*16cc*/ 	.byte	0x04, 0x28
        /*16ce*/ 	.short	(.L_555 - .L_554)


	//   ....[0]....
.L_554:
        /*16d0*/ 	.word	0x0000e810


	//   ....[1]....
        /*16d4*/ 	.word	0x0000e820


	//   ....[2]....
        /*16d8*/ 	.word	0x0000e890


	//   ....[3]....
        /*16dc*/ 	.word	0x0000e8b0


	//   ....[4]....
        /*16e0*/ 	.word	0x0000e8e0


	//   ....[5]....
        /*16e4*/ 	.word	0x0000e910


	//   ....[6]....
        /*16e8*/ 	.word	0x0000e940


	//   ....[7]....
        /*16ec*/ 	.word	0x0000e970


	//   ....[8]....
        /*16f0*/ 	.word	0x0000e9a0


	//   ....[9]....
        /*16f4*/ 	.word	0x0000e9d0


	//----- nvinfo : EIATTR_VRC_CTA_INIT_COUNT
	.align		4
.L_555:
        /*16f8*/ 	.byte	0x02, 0x4a
	.zero		1
	.zero		1


	//----- nvinfo : EIATTR_EXIT_INSTR_OFFSETS
	.align		4
        /*16fc*/ 	.byte	0x04, 0x1c
        /*16fe*/ 	.short	(.L_557 - .L_556)


	//   ....[0]....
.L_556:
        /*1700*/ 	.word	0x00010cf0


	//   ....[1]....
        /*1704*/ 	.word	0x00010e20


	//   ....[2]....
        /*1708*/ 	.word	0x00011410


	//   ....[3]....
        /*170c*/ 	.word	0x000119c0


	//----- nvinfo : EIATTR_MAX_THREADS
	.align		4
.L_557:
        /*1710*/ 	.byte	0x04, 0x05
        /*1712*/ 	.short	(.L_559 - .L_558)
.L_558:
        /*1714*/ 	.word	0x00000230
        /*1718*/ 	.word	0x00000001
        /*171c*/ 	.word	0x00000001


	//----- nvinfo : EIATTR_CRS_STACK_SIZE
	.align		4
.L_559:
        /*1720*/ 	.byte	0x04, 0x1e
        /*1722*/ 	.short	(.L_561 - .L_560)
.L_560:
        /*1724*/ 	.word	0x00000000


	//----- nvinfo : EIATTR_CBANK_PARAM_SIZE
	.align		4
.L_561:
        /*1728*/ 	.byte	0x03, 0x19
        /*172a*/ 	.short	0x00b8


	//----- nvinfo : EIATTR_PARAM_CBANK
	.align		4
        /*172c*/ 	.byte	0x04, 0x0a
        /*172e*/ 	.short	(.L_563 - .L_562)
	.align		4
.L_562:
        /*1730*/ 	.word	index@(.nv.constant0._Z35group_norm_nhwc_bwd_one_pass_kernelI11Bf16IOFp32WLi512ELi70ELi560EEv26Group_norm_nhwc_bwd_params)
        /*1734*/ 	.short	0x0380
        /*1736*/ 	.short	0x00b8


	//----- nvinfo : EIATTR_SW_WAR
	.align		4
.L_563:
        /*1738*/ 	.byte	0x04, 0x36
        /*173a*/ 	.short	(.L_565 - .L_564)
.L_564:
        /*173c*/ 	.word	0x00000008
.L_565:


//--------------------- .nv.info._Z35group_norm_nhwc_bwd_one_pass_kernelI11Bf16IOBf16WLi64ELi70ELi560EEv26Group_norm_nhwc_bwd_params --------------------------
	.section	.nv.info._Z35group_norm_nhwc_bwd_one_pass_kernelI11Bf16IOBf16WLi64ELi70ELi560EEv26Group_norm_nhwc_bwd_params,"",@"SHT_CUDA_INFO"
	.sectionflags	@""
	.align	4


	//----- nvinfo : EIATTR_CUDA_API_VERSION
	.align		4
        /*0000*/ 	.byte	0x04, 0x37
        /*0002*/ 	.short	(.L_567 - .L_566)
.L_566:
        /*0004*/ 	.word	0x00000082


	//----- nvinfo : EIATTR_KPARAM_INFO
	.align		4
.L_567:
        /*0008*/ 	.byte	0x04, 0x17
        /*000a*/ 	.short	(.L_569 - .L_568)
.L_568:
        /*000c*/ 	.word	0x00000000
        /*0010*/ 	.short	0x0000
        /*0012*/ 	.short	0x0000
        /*0014*/ 	.byte	0x00, 0xf0, 0xe1, 0x02


	//----- nvinfo : EIATTR_SPARSE_MMA_MASK
	.align		4
.L_569:
        /*0018*/ 	.byte	0x03, 0x50
        /*001a*/ 	.short	0x0000


	//----- nvinfo : EIATTR_MAXREG_COUNT
	.align		4
        /*001c*/ 	.byte	0x03, 0x1b
        /*001e*/ 	.short	0x0060


	//----- nvinfo : EIATTR_NUM_BARRIERS
	.align		4
        /*0020*/ 	.byte	0x02, 0x4c
        /*0022*/ 	.byte	0x01
	.zero		1


	//----- nvinfo : EIATTR_MERCURY_ISA_VERSION
	.align		4
        /*0024*/ 	.byte	0x03, 0x5f
        /*0026*/ 	.short	0x0101


	//----- nvinfo : EIATTR_INT_WARP_WIDE_INSTR_OFFSETS
	.align		4
        /*0028*/ 	.byte	0x04, 0x31
        /*002a*/ 	.short	(.L_571 - .L_570)


	//   ....[0]....
.L_570:
        /*002c*/ 	.word	0x000019f0


	//----- nvinfo : EIATTR_COOP_GROUP_MASK_REGIDS
	.align		4
.L_571:
        /*0030*/ 	.byte	0x04, 0x29
        /*0032*/ 	.short	(.L_573 - .L_572)


	//   ....[0]....
.L_572:
        /*0034*/ 	.word	0xffffffff


	//   ....[1]....
        /*0038*/ 	.word	0xffffffff


	//   ....[2]....
        /*003c*/ 	.word	0xffffffff


	//   ....[3]....
        /*0040*/ 	.word	0xffffffff


	//   ....[4]....
        /*0044*/ 	.word	0xffffffff


	//   ....[5]....
        /*0048*/ 	.word	0xffffffff


	//   ....[6]....
        /*004c*/ 	.word	0xffffffff


	//   ....[7]....
        /*0050*/ 	.word	0xffffffff


	//   ....[8]....
        /*0054*/ 	.word	0xffffffff


	//   ....[9]....
        /*0058*/ 	.word	0xffffffff


	//----- nvinfo : EIATTR_COOP_GROUP_INSTR_OFFSETS
	.align		4
.L_573:
        /*005c*/ 	.byte	0x04, 0x28
        /*005e*/ 	.short	(.L_575 - .L_574)


	//   ....[0]....
.L_574:
        /*0060*/ 	.word	0x00001ab0


	//   ....[1]....
        /*0064*/ 	.word	0x00001ac0


	//   ....[2]....
        /*0068*/ 	.word	0x00001b00


	//   ....[3]....
        /*006c*/ 	.word	0x00001b20


	//   ....[4]....
        /*0070*/ 	.word	0x00001b70


	//   ....[5]....
        /*0074*/ 	.word	0x00001ba0


	//   ....[6]....
        /*0078*/ 	.word	0x00001bd0


	//   ....[7]....
        /*007c*/ 	.word	0x00001c00


	//   ....[8]....
        /*0080*/ 	.word	0x00001c30


	//   ....[9]....
        /*0084*/ 	.word	0x00001c60


	//----- nvinfo : EIATTR_VRC_CTA_INIT_COUNT
	.align		4
.L_575:
        /*0088*/ 	.byte	0x02, 0x4a
	.zero		1
	.zero		1


	//----- nvinfo : EIATTR_EXIT_INSTR_OFFSETS
	.align		4
        /*008c*/ 	.byte	0x04, 0x1c
        /*008e*/ 	.short	(.L_577 - .L_576)


	//   ....[0]....
.L_576:
        /*0090*/ 	.word	0x00004180


	//   ....[1]....
        /*0094*/ 	.word	0x000042b0


	//   ....[2]....
        /*0098*/ 	.word	0x000048c0


	//   ....[3]....
        /*009c*/ 	.word	0x00004ec0


	//----- nvinfo : EIATTR_MAX_THREADS
	.align		4
.L_577:
        /*00a0*/ 	.byte	0x04, 0x05
        /*00a2*/ 	.short	(.L_579 - .L_578)
.L_578:
        /*00a4*/ 	.word	0x00000230
        /*00a8*/ 	.word	0x00000001
        /*00ac*/ 	.word	0x00000001


	//----- nvinfo : EIATTR_CRS_STACK_SIZE
	.align		4
.L_579:
        /*00b0*/ 	.byte	0x04, 0x1e
        /*00b2*/ 	.short	(.L_581 - .L_580)
.L_580:
        /*00b4*/ 	.word	0x00000000


	//----- nvinfo : EIATTR_CBANK_PARAM_SIZE
	.align		4
.L_581:
        /*00b8*/ 	.byte	0x03, 0x19
        /*00ba*/ 	.short	0x00b8


	//----- nvinfo : EIATTR_PARAM_CBANK
	.align		4
        /*00bc*/ 	.byte	0x04, 0x0a
        /*00be*/ 	.short	(.L_583 - .L_582)
	.align		4
.L_582:
        /*00c0*/ 	.word	index@(.nv.constant0._Z35group_norm_nhwc_bwd_one_pass_kernelI11Bf16IOBf16WLi64ELi70ELi560EEv26Group_norm_nhwc_bwd_params)
        /*00c4*/ 	.short	0x0380
        /*00c6*/ 	.short	0x00b8


	//----- nvinfo : EIATTR_SW_WAR
	.align		4
.L_583:
        /*00c8*/ 	.byte	0x04, 0x36
        /*00ca*/ 	.short	(.L_585 - .L_584)
.L_584:
        /*00cc*/ 	.word	0x00000008
.L_585:


//--------------------- .nv.info._Z35group_norm_nhwc_bwd_one_pass_kernelI11Bf16IOBf16WLi128ELi70ELi560EEv26Group_norm_nhwc_bwd_params --------------------------
	.section	.nv.info._Z35group_norm_nhwc_bwd_one_pass_kernelI11Bf16IOBf16WLi128ELi70ELi560EEv26Group_norm_nhwc_bwd_params,"",@"SHT_CUDA_INFO"
	.sectionflags	@""
	.align	4


	//----- nvinfo : EIATTR_CUDA_API_VERSION
	.align		4
        /*0000*/ 	.byte	0x04, 0x37
        /*0002*/ 	.short	(.L_587 - .L_586)
.L_586:
        /*0004*/ 	.word	0x00000082


	//----- nvinfo : EIATTR_KPARAM_INFO
	.align		4
.L_587:
        /*0008*/ 	.byte	0x04, 0x17
        /*000a*/ 	.short	(.L_589 - .L_588)
.L_588:
        /*000c*/ 	.word	0x00000000
        /*0010*/ 	.short	0x0000
        /*0012*/ 	.short	0x0000
        /*0014*/ 	.byte	0x00, 0xf0, 0xe1, 0x02


	//----- nvinfo : EIATTR_SPARSE_MMA_MASK
	.align		4
.L_589:
        /*0018*/ 	.byte	0x03, 0x50
        /*001a*/ 	.short	0x0000


	//----- nvinfo : EIATTR_MAXREG_COUNT
	.align		4
        /*001c*/ 	.byte	0x03, 0x1b
        /*001e*/ 	.short	0x0060


	//----- nvinfo : EIATTR_NUM_BARRIERS
	.align		4
        /*0020*/ 	.byte	0x02, 0x4c
        /*0022*/ 	.byte	0x01
	.zero		1


	//----- nvinfo : EIATTR_MERCURY_ISA_VERSION
	.align		4
        /*0024*/ 	.byte	0x03, 0x5f
        /*0026*/ 	.short	0x0101


	//----- nvinfo : EIATTR_INT_WARP_WIDE_INSTR_OFFSETS
	.align		4
        /*0028*/ 	.byte	0x04, 0x31
        /*002a*/ 	.short	(.L_591 - .L_590)


	//   ....[0]....
.L_590:
        /*002c*/ 	.word	0x00002f20


	//----- nvinfo : EIATTR_COOP_GROUP_MASK_REGIDS
	.align		4
.L_591:
        /*0030*/ 	.byte	0x04, 0x29
        /*0032*/ 	.short	(.L_593 - .L_592)


	//   ....[0]....
.L_592:
        /*0034*/ 	.word	0xffffffff


	//   ....[1]....
        /*0038*/ 	.word	0xffffffff


	//   ....[2]....
        /*003c*/ 	.word	0xffffffff


	//   ....[3]....
        /*0040*/ 	.word	0xffffffff


	//   ....[4]....
        /*0044*/ 	.word	0xffffffff


	//   ....[5]....
        /*0048*/ 	.word	0xffffffff


	//   ....[6]....
        /*004c*/ 	.word	0xffffffff


	//   ....[7]....
        /*0050*/ 	.word	0xffffffff


	//   ....[8]....
        /*0054*/ 	.word	0xffffffff


	//   ....[9]....
        /*0058*/ 	.word	0xffffffff


	//----- nvinfo : EIATTR_COOP_GROUP_INSTR_OFFSETS
	.align		4
.L_593:
        /*005c*/ 	.byte	0x04, 0x28
        /*005e*/ 	.short	(.L_595 - .L_594)


	//   ....[0]....
.L_594:
        /*0060*/ 	.word	0x00002fd0


	//   ....[1]....
        /*0064*/ 	.word	0x00002ff0


	//   ....[2]....
        /*0068*/ 	.word	0x00003030


	//   ....[3]....
        /*006c*/ 	.word	0x00003050


	//   ....[4]....
        /*0070*/ 	.word	0x000030a0


	//   ....[5]....
        /*0074*/ 	.word	0x000030d0


	//   ....[6]....
        /*0078*/ 	.word	0x00003100


	//   ....[7]....
        /*007c*/ 	.word	0x00003130


	//   ....[8]....
        /*0080*/ 	.word	0x00003160


	//   ....[9]....
        /*0084*/ 	.word	0x00003190


	//----- nvinfo : EIATTR_VRC_CTA_INIT_COUNT
	.align		4
.L_595:
        /*0088*/ 	.byte	0x02, 0x4a
	.zero		1
	.zero		1


	//----- nvinfo : EIATTR_EXIT_INSTR_OFFSETS
	.align		4
        /*008c*/ 	.byte	0x04, 0x1c
        /*008e*/ 	.short	(.L_597 - .L_596)


	//   ....[0]....
.L_596:
        /*0090*/ 	.word	0x00006480


	//   ....[1]....
        /*0094*/ 	.word	0x000065b0


	//   ....[2]....
        /*0098*/ 	.word	0x00006bc0


	//   ....[3]....
        /*009c*/ 	.word	0x000071c0


	//----- nvinfo : EIATTR_MAX_THREADS
	.align		4
.L_597:
        /*00a0*/ 	.byte	0x04, 0x05
        /*00a2*/ 	.short	(.L_599 - .L_598)
.L_598:
        /*00a4*/ 	.word	0x00000230
        /*00a8*/ 	.word	0x00000001
        /*00ac*/ 	.word	0x00000001


	//----- nvinfo : EIATTR_CRS_STACK_SIZE
	.align		4
.L_599:
        /*00b0*/ 	.byte	0x04, 0x1e
        /*00b2*/ 	.short	(.L_601 - .L_600)
.L_600:
        /*00b4*/ 	.word	0x00000000


	//----- nvinfo : EIATTR_CBANK_PARAM_SIZE
	.align		4
.L_601:
        /*00b8*/ 	.byte	0x03, 0x19
        /*00ba*/ 	.short	0x00b8


	//----- nvinfo : EIATTR_PARAM_CBANK
	.align		4
        /*00bc*/ 	.byte	0x04, 0x0a
        /*00be*/ 	.short	(.L_603 - .L_602)
	.align		4
.L_602:
        /*00c0*/ 	.word	index@(.nv.constant0._Z35group_norm_nhwc_bwd_one_pass_kernelI11Bf16IOBf16WLi128ELi70ELi560EEv26Group_norm_nhwc_bwd_params)
        /*00c4*/ 	.short	0x0380
        /*00c6*/ 	.short	0x00b8


	//----- nvinfo : EIATTR_SW_WAR
	.align		4
.L_603:
        /*00c8*/ 	.byte	0x04, 0x36
        /*00ca*/ 	.short	(.L_605 - .L_604)
.L_604:
        /*00cc*/ 	.word	0x00000008
.L_605:


//--------------------- .nv.info._Z35group_norm_nhwc_bwd_one_pass_kernelI11Bf16IOBf16WLi256ELi70ELi560EEv26Group_norm_nhwc_bwd_params --------------------------
	.section	.nv.info._Z35group_norm_nhwc_bwd_one_pass_kernelI11Bf16IOBf16WLi256ELi70ELi560EEv26Group_norm_nhwc_bwd_params,"",@"SHT_CUDA_INFO"
	.sectionflags	@""
	.align	4


	//----- nvinfo : EIATTR_CUDA_API_VERSION
	.align		4
        /*0000*/ 	.byte	0x04, 0x37
        /*0002*/ 	.short	(.L_607 - .L_606)
.L_606:
        /*0004*/ 	.word	0x00000082


	//----- nvinfo : EIATTR_KPARAM_INFO
	.align		4
.L_607:
        /*0008*/ 	.byte	0x04, 0x17
        /*000a*/ 	.short	(.L_609 - .L_608)
.L_608:
        /*000c*/ 	.word	0x00000000
        /*0010*/ 	.short	0x0000
        /*0012*/ 	.short	0x0000
        /*0014*/ 	.byte	0x00, 0xf0, 0xe1, 0x02


	//----- nvinfo : EIATTR_SPARSE_MMA_MASK
	.align		4
.L_609:
        /*0018*/ 	.byte	0x03, 0x50
        /*001a*/ 	.short	0x0000


	//----- nvinfo : EIATTR_MAXREG_COUNT
	.align		4
        /*001c*/ 	.byte	0x03, 0x1b
        /*001e*/ 	.short	0x0060


	//----- nvinfo : EIATTR_NUM_BARRIERS
	.align		4
        /*0020*/ 	.byte	0x02, 0x4c
        /*0022*/ 	.byte	0x01
	.zero		1


	//----- nvinfo : EIATTR_MERCURY_ISA_VERSION
	.align		4
        /*0024*/ 	.byte	0x03, 0x5f
        /*0026*/ 	.short	0x0101


	//----- nvinfo : EIATTR_INT_WARP_WIDE_INSTR_OFFSETS
	.align		4
        /*0028*/ 	.byte	0x04, 0x31
        /*002a*/ 	.short	(.L_611 - .L_610)


	//   ....[0]....
.L_610:
        /*002c*/ 	.word	0x000054e0


	//----- nvinfo : EIATTR_COOP_GROUP_MASK_REGIDS
	.align		4
.L_611:
        /*0030*/ 	.byte	0x04, 0x29
        /*0032*/ 	.short	(.L_613 - .L_612)


	//   ....[0]....
.L_612:
        /*0034*/ 	.word	0xffffffff


	//   ....[1]....
        /*0038*/ 	.word	0xffffffff


	//   ....[2]....
        /*003c*/ 	.word	0xffffffff


	//   ....[3]....
        /*0040*/ 	.word	0xffffffff


	//   ....[4]....
        /*0044*/ 	.word	0xffffffff


	//   ....[5]....
        /*0048*/ 	.word	0xffffffff


	//   ....[6]....
        /*004c*/ 	.word	0xffffffff


	//   ....[7]....
        /*0050*/ 	.word	0xffffffff


	//   ....[8]....
        /*0054*/ 	.word	0xffffffff


	//   ....[9]....
        /*0058*/ 	.word	0xffffffff


	//----- nvinfo : EIATTR_COOP_GROUP_INSTR_OFFSETS
	.align		4
.L_613:
        /*005c*/ 	.byte	0x04, 0x28
        /*005e*/ 	.short	(.L_615 - .L_614)


	//   ....[0]....
.L_614:
        /*0060*/ 	.word	0x00005580


	//   ....[1]....
        /*0064*/ 	.word	0x00005590


	//   ....[2]....
        /*0068*/ 	.word	0x000055c0


	//   ....[3]....
        /*006c*/ 	.word	0x000055e0


	//   ....[4]....
        /*0070*/ 	.word	0x00005630


	//   ....[5]....
        /*0074*/ 	.word	0x00005660


	//   ....[6]....
        /*0078*/ 	.word	0x00005690


	//   ....[7]....
        /*007c*/ 	.word	0x000056c0


	//   ....[8]....
        /*0080*/ 	.word	0x000056f0


	//   ....[9]....
        /*0084*/ 	.word	0x00005710


	//----- nvinfo : EIATTR_VRC_CTA_INIT_COUNT
	.align		4
.L_615:
        /*0088*/ 	.byte	0x02, 0x4a
	.zero		1
	.zero		1


	//----- nvinfo : EIATTR_EXIT_INSTR_OFFSETS
	.align		4
        /*008c*/ 	.byte	0x04, 0x1c
        /*008e*/ 	.short	(.L_617 - .L_616)


	//   ....[0]....
.L_616:
        /*0090*/ 	.word	0x0000a3f0


	//   ....[1]....
        /*0094*/ 	.word	0x0000a520


	//   ....[2]....
        /*0098*/ 	.word	0x0000ab40


	//   ....[3]....
        /*009c*/ 	.word	0x0000b140


	//----- nvinfo : EIATTR_MAX_THREADS
	.align		4
.L_617:
        /*00a0*/ 	.byte	0x04, 0x05
        /*00a2*/ 	.short	(.L_619 - .L_618)
.L_618:
        /*00a4*/ 	.word	0x00000230
        /*00a8*/ 	.word	0x00000001
        /*00ac*/ 	.word	0x00000001


	//----- nvinfo : EIATTR_CRS_STACK_SIZE
	.align		4
.L_619:
        /*00b0*/ 	.byte	0x04, 0x1e
        /*00b2*/ 	.short	(.L_621 - .L_620)
.L_620:
        /*00b4*/ 	.word	0x00000000


	//----- nvinfo : EIATTR_CBANK_PARAM_SIZE
	.align		4
.L_621:
        /*00b8*/ 	.byte	0x03, 0x19
        /*00ba*/ 	.short	0x00b8


	//----- nvinfo : EIATTR_PARAM_CBANK
	.align		4
        /*00bc*/ 	.byte	0x04, 0x0a
        /*00be*/ 	.short	(.L_623 - .L_622)
	.align		4
.L_622:
        /*00c0*/ 	.word	index@(.nv.constant0._Z35group_norm_nhwc_bwd_one_pass_kernelI11Bf16IOBf16WLi256ELi70ELi560EEv26Group_norm_nhwc_bwd_params)
        /*00c4*/ 	.short	0x0380
        /*00c6*/ 	.short	0x00b8


	//----- nvinfo : EIATTR_SW_WAR
	.align		4
.L_623:
        /*00c8*/ 	.byte	0x04, 0x36
        /*00ca*/ 	.short	(.L_625 - .L_624)
.L_624:
        /*00cc*/ 	.word	0x00000008
.L_625:


//--------------------- .nv.info._Z35group_norm_nhwc_bwd_one_pass_kernelI11Bf16IOBf16WLi512ELi70ELi560EEv26Group_norm_nhwc_bwd_params --------------------------
	.section	.nv.info._Z35group_norm_nhwc_bwd_one_pass_kernelI11Bf16IOBf16WLi512ELi70ELi560EEv26Group_norm_nhwc_bwd_params,"",@"SHT_CUDA_INFO"
	.sectionflags	@""
	.align	4


	//----- nvinfo : EIATTR_CUDA_API_VERSION
	.align		4
        /*0000*/ 	.byte	0x04, 0x37
        /*0002*/ 	.short	(.L_627 - .L_626)
.L_626:
        /*0004*/ 	.word	0x00000082


	//----- nvinfo : EIATTR_KPARAM_INFO
	.align		4
.L_627:
        /*0008*/ 	.byte	0x04, 0x17
        /*000a*/ 	.short	(.L_629 - .L_628)
.L_628:
        /*000c*/ 	.word	0x00000000
        /*0010*/ 	.short	0x0000
        /*0012*/ 	.short	0x0000
        /*0014*/ 	.byte	0x00, 0xf0, 0xe1, 0x02


	//----- nvinfo : EIATTR_SPARSE_MMA_MASK
	.align		4
.L_629:
        /*0018*/ 	.byte	0x03, 0x50
        /*001a*/ 	.short	0x0000


	//----- nvinfo : EIATTR_MAXREG_COUNT
	.align		4
        /*001c*/ 	.byte	0x03, 0x1b
        /*001e*/ 	.short	0x0060


	//----- nvinfo : EIATTR_NUM_BARRIERS
	.align		4
        /*0020*/ 	.byte	0x02, 0x4c
        /*0022*/ 	.byte	0x01
	.zero		1


	//----- nvinfo : EIATTR_ANNOTATIONS
	.align		4
        /*0024*/ 	.byte	0x04, 0x55
        /*0026*/ 	.short	(.L_631 - .L_630)


	//   ....[0]....
.L_630:
        /* <DEDUP_REMOVED lines=358> */
        /*167c*/ 	.byte	0x30, 0xf3, 0x00, 0x00, 0x01, 0x00, 0x00, 0x00, 0x60, 0xf3, 0x00, 0x00


	//----- nvinfo : EIATTR_MERCURY_ISA_VERSION
	.align		4
.L_631:
        /*1688*/ 	.byte	0x03, 0x5f
        /*168a*/ 	.short	0x0101


	//----- nvinfo : EIATTR_INT_WARP_WIDE_INSTR_OFFSETS
	.align		4
        /*168c*/ 	.byte	0x04, 0x31
        /*168e*/ 	.short	(.L_633 - .L_632)


	//   ....[0]....
.L_632:
        /*1690*/ 	.word	0x0000ea10


	//   ....[1]....
        /*1694*/ 	.word	0x000100e0


	//   ....[2]....
        /*1698*/ 	.word	0x00010120


	//   ....[3]....
        /*169c*/ 	.word	0x00010160


	//   ....[4]....
        /*16a0*/ 	.word	0x000101a0


	//   ....[5]....
        /*16a4*/ 	.word	0x000103c0


	//----- nvinfo : EIATTR_COOP_GROUP_MASK_REGIDS
	.align		4
.L_633:
        /*16a8*/ 	.byte	0x04, 0x29
        /*16aa*/ 	.short	(.L_635 - .L_634)


	//   ....[0]....
.L_634:
        /*16ac*/ 	.word	0xffffffff


	//   ....[1]....
        /*16b0*/ 	.word	0xffffffff


	//   ....[2]....
        /*16b4*/ 	.word	0xffffffff


	//   ....[3]....
        /*16b8*/ 	.word	0xffffffff


	//   ....[4]....
        /*16bc*/ 	.word	0xffffffff


	//   ....[5]....
        /*16c0*/ 	.word	0xffffffff


	//   ....[6]....
        /*16c4*/ 	.word	0xffffffff


	//   ....[7]....
        /*16c8*/ 	.word	0xffffffff


	//   ....[8]....
        /*16cc*/ 	.word	0xffffffff


	//   ....[9]....
        /*16d0*/ 	.word	0xffffffff


	//----- nvinfo : EIATTR_COOP_GROUP_INSTR_OFFSETS
	.align		4
.L_635:
        /*16d4*/ 	.byte	0x04, 0x28
        /*16d6*/ 	.short	(.L_637 - .L_636)


	//   ....[0]....
.L_636:
        /*16d8*/ 	.word	0x0000e9f0


	//   ....[1]....
        /*16dc*/ 	.word	0x0000ea00


	//   ....[2]....
        /*16e0*/ 	.word	0x0000ea70


	//   ....[3]....
        /*16e4*/ 	.word	0x0000ea90


	//   ....[4]....
        /*16e8*/ 	.word	0x0000eac0


	//   ....[5]....
        /*16ec*/ 	.word	0x0000eaf0


	//   ....[6]....
        /*16f0*/ 	.word	0x0000eb20


	//   ....[7]....
        /*16f4*/ 	.word	0x0000eb50


	//   ....[8]....
        /*16f8*/ 	.word	0x0000eb80


	//   ....[9]....
        /*16fc*/ 	.word	0x0000ebb0


	//----- nvinfo : EIATTR_VRC_CTA_INIT_COUNT
	.align		4
.L_637:
        /*1700*/ 	.byte	0x02, 0x4a
	.zero		1
	.zero		1


	//----- nvinfo : EIATTR_EXIT_INSTR_OFFSETS
	.align		4
        /*1704*/ 	.byte	0x04, 0x1c
        /*1706*/ 	.short	(.L_639 - .L_638)


	//   ....[0]....
.L_638:
        /*1708*/ 	.word	0x00010f40


	//   ....[1]....
        /*170c*/ 	.word	0x00011070


	//   ....[2]....
        /*1710*/ 	.word	0x00011680


	//   ....[3]....
        /*1714*/ 	.word	0x00011c80


	//----- nvinfo : EIATTR_MAX_THREADS
	.align		4
.L_639:
        /*1718*/ 	.byte	0x04, 0x05
        /*171a*/ 	.short	(.L_641 - .L_640)
.L_640:
        /*171c*/ 	.word	0x00000230
        /*1720*/ 	.word	0x00000001
        /*1724*/ 	.word	0x00000001


	//----- nvinfo : EIATTR_CRS_STACK_SIZE
	.align		4
.L_641:
        /*1728*/ 	.byte	0x04, 0x1e
        /*172a*/ 	.short	(.L_643 - .L_642)
.L_642:
        /*172c*/ 	.word	0x00000000


	//----- nvinfo : EIATTR_CBANK_PARAM_SIZE
	.align		4
.L_643:
        /*1730*/ 	.byte	0x03, 0x19
        /*1732*/ 	.short	0x00b8


	//----- nvinfo : EIATTR_PARAM_CBANK
	.align		4
        /*1734*/ 	.byte	0x04, 0x0a
        /*1736*/ 	.short	(.L_645 - .L_644)
	.align		4
.L_644:
        /*1738*/ 	.word	index@(.nv.constant0._Z35group_norm_nhwc_bwd_one_pass_kernelI11Bf16IOBf16WLi512ELi70ELi560EEv26Group_norm_nhwc_bwd_params)
        /*173c*/ 	.short	0x0380
        /*173e*/ 	.short	0x00b8


	//----- nvinfo : EIATTR_SW_WAR
	.align		4
.L_645:
        /*1740*/ 	.byte	0x04, 0x36
        /*1742*/ 	.short	(.L_647 - .L_646)
.L_646:
        /*1744*/ 	.word	0x00000008
.L_647:


//--------------------- .nv.info._Z35group_norm_nhwc_bwd_one_pass_kernelI11Bf16IOFp16WLi64ELi70ELi560EEv26Group_norm_nhwc_bwd_params --------------------------
	.section	.nv.info._Z35group_norm_nhwc_bwd_one_pass_kernelI11Bf16IOFp16WLi64ELi70ELi560EEv26Group_norm_nhwc_bwd_params,"",@"SHT_CUDA_INFO"
	.sectionflags	@""
	.align	4


	//----- nvinfo : EIATTR_CUDA_API_VERSION
	.align		4
        /*0000*/ 	.byte	0x04, 0x37
        /*0002*/ 	.short	(.L_649 - .L_648)
.L_648:
        /*0004*/ 	.word	0x00000082


	//----- nvinfo : EIATTR_KPARAM_INFO
	.align		4
.L_649:
        /*0008*/ 	.byte	0x04, 0x17
        /*000a*/ 	.short	(.L_651 - .L_650)
.L_650:
        /*000c*/ 	.word	0x00000000
        /*0010*/ 	.short	0x0000
        /*0012*/ 	.short	0x0000
        /*0014*/ 	.byte	0x00, 0xf0, 0xe1, 0x02


	//----- nvinfo : EIATTR_SPARSE_MMA_MASK
	.align		4
.L_651:
        /*0018*/ 	.byte	0x03, 0x50
        /*001a*/ 	.short	0x0000


	//----- nvinfo : EIATTR_MAXREG_COUNT
	.align		4
        /*001c*/ 	.byte	0x03, 0x1b
        /*001e*/ 	.short	0x0060


	//----- nvinfo : EIATTR_NUM_BARRIERS
	.align		4
        /*0020*/ 	.byte	0x02, 0x4c
        /*0022*/ 	.byte	0x01
	.zero		1


	//----- nvinfo : EIATTR_MERCURY_ISA_VERSION
	.align		4
        /*0024*/ 	.byte	0x03, 0x5f
        /*0026*/ 	.short	0x0101


	//----- nvinfo : EIATTR_INT_WARP_WIDE_INSTR_OFFSETS
	.align		4
        /*0028*/ 	.byte	0x04, 0x31
        /*002a*/ 	.short	(.L_653 - .L_652)


	//   ....[0]....
.L_652:
        /*002c*/ 	.word	0x00001a00


	//----- nvinfo : EIATTR_COOP_GROUP_MASK_REGIDS
	.align		4
.L_653:
        /*0030*/ 	.byte	0x04, 0x29
        /*0032*/ 	.short	(.L_655 - .L_654)


	//   ....[0]....
.L_654:
        /*0034*/ 	.word	0xffffffff


	//   ....[1]....
        /*0038*/ 	.word	0xffffffff


	//   ....[2]....
        /*003c*/ 	.word	0xffffffff


	//   ....[3]....
        /*0040*/ 	.word	0xffffffff


	//   ....[4]....
        /*0044*/ 	.word	0xffffffff


	//   ....[5]....
        /*0048*/ 	.word	0xffffffff


	//   ....[6]....
        /*004c*/ 	.word	0xffffffff


	//   ....[7]....
        /*0050*/ 	.word	0xffffffff


	//   ....[8]....
        /*0054*/ 	.word	0xffffffff


	//   ....[9]....
        /*0058*/ 	.word	0xffffffff


	//----- nvinfo : EIATTR_COOP_GROUP_INSTR_OFFSETS
	.align		4
.L_655:
        /*005c*/ 	.byte	0x04, 0x28
        /*005e*/ 	.short	(.L_657 - .L_656)


	//   ....[0]....
.L_656:
        /*0060*/ 	.word	0x00001ac0


	//   ....[1]....
        /*0064*/ 	.word	0x00001ad0


	//   ....[2]....
        /*0068*/ 	.word	0x00001b10


	//   ....[3]....
        /*006c*/ 	.word	0x00001b30


	//   ....[4]....
        /*0070*/ 	.word	0x00001b80


	//   ....[5]....
        /*0074*/ 	.word	0x00001bb0


	//   ....[6]....
        /*0078*/ 	.word	0x00001be0


	//   ....[7]....
        /*007c*/ 	.word	0x00001c10


	//   ....[8]....
        /*0080*/ 	.word	0x00001c40


	//   ....[9]....
        /*0084*/ 	.word	0x00001c70


	//----- nvinfo : EIATTR_VRC_CTA_INIT_COUNT
	.align		4
.L_657:
        /*0088*/ 	.byte	0x02, 0x4a
	.zero		1
	.zero		1


	//----- nvinfo : EIATTR_EXIT_INSTR_OFFSETS
	.align		4
        /*008c*/ 	.byte	0x04, 0x1c
        /*008e*/ 	.short	(.L_659 - .L_658)


	//   ....[0]....
.L_658:
        /*0090*/ 	.word	0x00004190


	//   ....[1]....
        /*0094*/ 	.word	0x000042c0


	//   ....[2]....
        /*0098*/ 	.word	0x000048d0


	//   ....[3]....
        /*009c*/ 	.word	0x00004ed0


	//----- nvinfo : EIATTR_MAX_THREADS
	.align		4
.L_659:
        /*00a0*/ 	.byte	0x04, 0x05
        /*00a2*/ 	.short	(.L_661 - .L_660)
.L_660:
        /*00a4*/ 	.word	0x00000230
        /*00a8*/ 	.word	0x00000001
        /*00ac*/ 	.word	0x00000001


	//----- nvinfo : EIATTR_CRS_STACK_SIZE
	.align		4
.L_661:
        /*00b0*/ 	.byte	0x04, 0x1e
        /*00b2*/ 	.short	(.L_663 - .L_662)
.L_662:
        /*00b4*/ 	.word	0x00000000


	//----- nvinfo : EIATTR_CBANK_PARAM_SIZE
	.align		4
.L_663:
        /*00b8*/ 	.byte	0x03, 0x19
        /*00ba*/ 	.short	0x00b8


	//----- nvinfo : EIATTR_PARAM_CBANK
	.align		4
        /*00bc*/ 	.byte	0x04, 0x0a
        /*00be*/ 	.short	(.L_665 - .L_664)
	.align		4
.L_664:
        /*00c0*/ 	.word	index@(.nv.constant0._Z35group_norm_nhwc_bwd_one_pass_kernelI11Bf16IOFp16WLi64ELi70ELi560EEv26Group_norm_nhwc_bwd_params)
        /*00c4*/ 	.short	0x0380
        /*00c6*/ 	.short	0x00b8


	//----- nvinfo : EIATTR_SW_WAR
	.align		4
.L_665:
        /*00c8*/ 	.byte	0x04, 0x36
        /*00ca*/ 	.short	(.L_667 - .L_666)
.L_666:
        /*00cc*/ 	.word	0x00000008
.L_667:


//--------------------- .nv.info._Z35group_norm_nhwc_bwd_one_pass_kernelI11Bf16IOFp16WLi128ELi70ELi560EEv26Group_norm_nhwc_bwd_params --------------------------
	.section	.nv.info._Z35group_norm_nhwc_bwd_one_pass_kernelI11Bf16IOFp16WLi128ELi70ELi560EEv26Group_norm_nhwc_bwd_params,"",@"SHT_CUDA_INFO"
	.sectionflags	@""
	.align	4


	//----- nvinfo : EIATTR_CUDA_API_VERSION
	.align		4
        /*0000*/ 	.byte	0x04, 0x37
        /*0002*/ 	.short	(.L_669 - .L_668)
.L_668:
        /*0004*/ 	.word	0x00000082


	//----- nvinfo : EIATTR_KPARAM_INFO
	.align		4
.L_669:
        /*0008*/ 	.byte	0x04, 0x17
        /*000a*/ 	.short	(.L_671 - .L_670)
.L_670:
        /*000c*/ 	.word	0x00000000
        /*0010*/ 	.short	0x0000
        /*0012*/ 	.short	0x0000
        /*0014*/ 	.byte	0x00, 0xf0, 0xe1, 0x02


	//----- nvinfo : EIATTR_SPARSE_MMA_MASK
	.align		4
.L_671:
        /*0018*/ 	.byte	0x03, 0x50
        /*001a*/ 	.short	0x0000


	//----- nvinfo : EIATTR_MAXREG_COUNT
	.align		4
        /*001c*/ 	.byte	0x03, 0x1b
        /*001e*/ 	.short	0x0060


	//----- nvinfo : EIATTR_NUM_BARRIERS
	.align		4
        /*0020*/ 	.byte	0x02, 0x4c
        /*0022*/ 	.byte	0x01
	.zero		1


	//----- nvinfo : EIATTR_MERCURY_ISA_VERSION
	.align		4
        /*0024*/ 	.byte	0x03, 0x5f
        /*0026*/ 	.short	0x0101


	//----- nvinfo : EIATTR_INT_WARP_WIDE_INSTR_OFFSETS
	.align		4
        /*0028*/ 	.byte	0x04, 0x31
        /*002a*/ 	.short	(.L_673 - .L_672)


	//   ....[0]....
.L_672:
        /*002c*/ 	.word	0x00002f20


	//----- nvinfo : EIATTR_COOP_GROUP_MASK_REGIDS
	.align		4
.L_673:
        /*0030*/ 	.byte	0x04, 0x29
        /*0032*/ 	.short	(.L_675 - .L_674)


	//   ....[0]....
.L_674:
        /*0034*/ 	.word	0xffffffff


	//   ....[1]....
        /*0038*/ 	.word	0xffffffff


	//   ....[2]....
        /*003c*/ 	.word	0xffffffff


	//   ....[3]....
        /*0040*/ 	.word	0xffffffff


	//   ....[4]....
        /*0044*/ 	.word	0xffffffff


	//   ....[5]....
        /*0048*/ 	.word	0xffffffff


	//   ....[6]....
        /*004c*/ 	.word	0xffffffff


	//   ....[7]....
        /*0050*/ 	.word	0xffffffff


	//   ....[8]....
        /*0054*/ 	.word	0xffffffff


	//   ....[9]....
        /*0058*/ 	.word	0xffffffff


	//----- nvinfo : EIATTR_COOP_GROUP_INSTR_OFFSETS
	.align		4
.L_675:
        /*005c*/ 	.byte	0x04, 0x28
        /*005e*/ 	.short	(.L_677 - .L_676)


	//   ....[0]....
.L_676:
        /*0060*/ 	.word	0x00002fd0


	//   ....[1]....
        /*0064*/ 	.word	0x00002ff0


	//   ....[2]....
        /*0068*/ 	.word	0x00003030


	//   ....[3]....
        /*006c*/ 	.word	0x00003050


	//   ....[4]....
        /*0070*/ 	.word	0x000030a0


	//   ....[5]....
        /*0074*/ 	.word	0x000030d0


	//   ....[6]....
        /*0078*/ 	.word	0x00003100


	//   ....[7]....
        /*007c*/ 	.word	0x00003130


	//   ....[8]....
        /*0080*/ 	.word	0x00003160


	//   ....[9]....
        /*0084*/ 	.word	0x00003190


	//----- nvinfo : EIATTR_VRC_CTA_INIT_COUNT
	.align		4
.L_677:
        /*0088*/ 	.byte	0x02, 0x4a
	.zero		1
	.zero		1


	//----- nvinfo : EIATTR_EXIT_INSTR_OFFSETS
	.align		4
        /*008c*/ 	.byte	0x04, 0x1c
        /*008e*/ 	.short	(.L_679 - .L_678)


	//   ....[0]....
.L_678:
        /*0090*/ 	.word	0x00006480


	//   ....[1]....
        /*0094*/ 	.word	0x000065b0


	//   ....[2]....
        /*0098*/ 	.word	0x00006bc0


	//   ....[3]....
        /*009c*/ 	.word	0x000071c0


	//----- nvinfo : EIATTR_MAX_THREADS
	.align		4
.L_679:
        /*00a0*/ 	.byte	0x04, 0x05
        /*00a2*/ 	.short	(.L_681 - .L_680)
.L_680:
        /*00a4*/ 	.word	0x00000230
        /*00a8*/ 	.word	0x00000001
        /*00ac*/ 	.word	0x00000001


	//----- nvinfo : EIATTR_CRS_STACK_SIZE
	.align		4
.L_681:
        /*00b0*/ 	.byte	0x04, 0x1e
        /*00b2*/ 	.short	(.L_683 - .L_682)
.L_682:
        /*00b4*/ 	.word	0x00000000


	//----- nvinfo : EIATTR_CBANK_PARAM_SIZE
	.align		4
.L_683:
        /*00b8*/ 	.byte	0x03, 0x19
        /*00ba*/ 	.short	0x00b8


	//----- nvinfo : EIATTR_PARAM_CBANK
	.align		4
        /*00bc*/ 	.byte	0x04, 0x0a
        /*00be*/ 	.short	(.L_685 - .L_684)
	.align		4
.L_684:
        /*00c0*/ 	.word	index@(.nv.constant0._Z35group_norm_nhwc_bwd_one_pass_kernelI11Bf16IOFp16WLi128ELi70ELi560EEv26Group_norm_nhwc_bwd_params)
        /*00c4*/ 	.short	0x0380
        /*00c6*/ 	.short	0x00b8


	//----- nvinfo : EIATTR_SW_WAR
	.align		4
.L_685:
        /*00c8*/ 	.byte	0x04, 0x36
        /*00ca*/ 	.short	(.L_687 - .L_686)
.L_686:
        /*00cc*/ 	.word	0x00000008
.L_687:


//--------------------- .nv.info._Z35group_norm_nhwc_bwd_one_pass_kernelI11Bf16IOFp16WLi256ELi70ELi560EEv26Group_norm_nhwc_bwd_params --------------------------
	.section	.nv.info._Z35group_norm_nhwc_bwd_one_pass_kernelI11Bf16IOFp16WLi256ELi70ELi560EEv26Group_norm_nhwc_bwd_params,"",@"SHT_CUDA_INFO"
	.sectionflags	@""
	.align	4


	//----- nvinfo : EIATTR_CUDA_API_VERSION
	.align		4
        /*0000*/ 	.byte	0x04, 0x37
        /*0002*/ 	.short	(.L_689 - .L_688)
.L_688:
        /*0004*/ 	.word	0x00000082


	//----- nvinfo : EIATTR_KPARAM_INFO
	.align		4
.L_689:
        /*0008*/ 	.byte	0x04, 0x17
        /*000a*/ 	.short	(.L_691 - .L_690)
.L_690:
        /*000c*/ 	.word	0x00000000
        /*0010*/ 	.short	0x0000
        /*0012*/ 	.short	0x0000
        /*0014*/ 	.byte	0x00, 0xf0, 0xe1, 0x02


	//----- nvinfo : EIATTR_SPARSE_MMA_MASK
	.align		4
.L_691:
        /*0018*/ 	.byte	0x03, 0x50
        /*001a*/ 	.short	0x0000


	//----- nvinfo : EIATTR_MAXREG_COUNT
	.align		4
        /*001c*/ 	.byte	0x03, 0x1b
        /*001e*/ 	.short	0x0060


	//----- nvinfo : EIATTR_NUM_BARRIERS
	.align		4
        /*0020*/ 	.byte	0x02, 0x4c
        /*0022*/ 	.byte	0x01
	.zero		1


	//----- nvinfo : EIATTR_MERCURY_ISA_VERSION
	.align		4
        /*0024*/ 	.byte	0x03, 0x5f
        /*0026*/ 	.short	0x0101


	//----- nvinfo : EIATTR_INT_WARP_WIDE_INSTR_OFFSETS
	.align		4
        /*0028*/ 	.byte	0x04, 0x31
        /*002a*/ 	.short	(.L_693 - .L_692)


	//   ....[0]....
.L_692:
        /*002c*/ 	.word	0x000054e0


	//----- nvinfo : EIATTR_COOP_GROUP_MASK_REGIDS
	.align		4
.L_693:
        /*0030*/ 	.byte	0x04, 0x29
        /*0032*/ 	.short	(.L_695 - .L_694)


	//   ....[0]....
.L_694:
        /*0034*/ 	.word	0xffffffff


	//   ....[1]....
        /*0038*/ 	.word	0xffffffff


	//   ....[2]....
        /*003c*/ 	.word	0xffffffff


	//   ....[3]....
        /*0040*/ 	.word	0xffffffff


	//   ....[4]....
        /*0044*/ 	.word	0xffffffff


	//   ....[5]....
        /*0048*/ 	.word	0xffffffff


	//   ....[6]....
        /*004c*/ 	.word	0xffffffff


	//   ....[7]....
        /*0050*/ 	.word	0xffffffff


	//   ....[8]....
        /*0054*/ 	.word	0xffffffff


	//   ....[9]....
        /*0058*/ 	.word	0xffffffff


	//----- nvinfo : EIATTR_COOP_GROUP_INSTR_OFFSETS
	.align		4
.L_695:
        /*005c*/ 	.byte	0x04, 0x28
        /*005e*/ 	.short	(.L_697 - .L_696)


	//   ....[0]....
.L_696:
        /*0060*/ 	.word	0x00005580


	//   ....[1]....
        /*0064*/ 	.word	0x00005590


	//   ....[2]....
        /*0068*/ 	.word	0x000055c0


	//   ....[3]....
        /*006c*/ 	.word	0x000055e0


	//   ....[4]....
        /*0070*/ 	.word	0x00005630


	//   ....[5]....
        /*0074*/ 	.word	0x00005660


	//   ....[6]....
        /*0078*/ 	.word	0x00005690


	//   ....[7]....
        /*007c*/ 	.word	0x000056c0


	//   ....[8]....
        /*0080*/ 	.word	0x000056f0


	//   ....[9]....
        /*0084*/ 	.word	0x00005710


	//----- nvinfo : EIATTR_VRC_CTA_INIT_COUNT
	.align		4
.L_697:
        /*0088*/ 	.byte	0x02, 0x4a
	.zero		1
	.zero		1


	//----- nvinfo : EIATTR_EXIT_INSTR_OFFSETS
	.align		4
        /*008c*/ 	.byte	0x04, 0x1c
        /*008e*/ 	.short	(.L_699 - .L_698)


	//   ....[0]....
.L_698:
        /*0090*/ 	.word	0x0000a3f0


	//   ....[1]....
        /*0094*/ 	.word	0x0000a520


	//   ....[2]....
        /*0098*/ 	.word	0x0000ab40


	//   ....[3]....
        /*009c*/ 	.word	0x0000b140


	//----- nvinfo : EIATTR_MAX_THREADS
	.align		4
.L_699:
        /*00a0*/ 	.byte	0x04, 0x05
        /*00a2*/ 	.short	(.L_701 - .L_700)
.L_700:
        /*00a4*/ 	.word	0x00000230
        /*00a8*/ 	.word	0x00000001
        /*00ac*/ 	.word	0x00000001


	//----- nvinfo : EIATTR_CRS_STACK_SIZE
	.align		4
.L_701:
        /*00b0*/ 	.byte	0x04, 0x1e
        /*00b2*/ 	.short	(.L_703 - .L_702)
.L_702:
        /*00b4*/ 	.word	0x00000000


	//----- nvinfo : EIATTR_CBANK_PARAM_SIZE
	.align		4
.L_703:
        /*00b8*/ 	.byte	0x03, 0x19
        /*00ba*/ 	.short	0x00b8


	//----- nvinfo : EIATTR_PARAM_CBANK
	.align		4
        /*00bc*/ 	.byte	0x04, 0x0a
        /*00be*/ 	.short	(.L_705 - .L_704)
	.align		4
.L_704:
        /*00c0*/ 	.word	index@(.nv.constant0._Z35group_norm_nhwc_bwd_one_pass_kernelI11Bf16IOFp16WLi256ELi70ELi560EEv26Group_norm_nhwc_bwd_params)
        /*00c4*/ 	.short	0x0380
        /*00c6*/ 	.short	0x00b8


	//----- nvinfo : EIATTR_SW_WAR
	.align		4
.L_705:
        /*00c8*/ 	.byte	0x04, 0x36
        /*00ca*/ 	.short	(.L_707 - .L_706)
.L_706:
        /*00cc*/ 	.word	0x00000008
.L_707:


//--------------------- .nv.info._Z35group_norm_nhwc_bwd_one_pass_kernelI11Bf16IOFp16WLi512ELi70ELi560EEv26Group_norm_nhwc_bwd_params --------------------------
	.section	.nv.info._Z35group_norm_nhwc_bwd_one_pass_kernelI11Bf16IOFp16WLi512ELi70ELi560EEv26Group_norm_nhwc_bwd_params,"",@"SHT_CUDA_INFO"
	.sectionflags	@""
	.align	4


	//----- nvinfo : EIATTR_CUDA_API_VERSION
	.align		4
        /*0000*/ 	.byte	0x04, 0x37
        /*0002*/ 	.short	(.L_709 - .L_708)
.L_708:
        /*0004*/ 	.word	0x00000082


	//----- nvinfo : EIATTR_KPARAM_INFO
	.align		4
.L_709:
        /*0008*/ 	.byte	0x04, 0x17
        /*000a*/ 	.short	(.L_711 - .L_710)
.L_710:
        /*000c*/ 	.word	0x00000000
        /*0010*/ 	.short	0x0000
        /*0012*/ 	.short	0x0000
        /*0014*/ 	.byte	0x00, 0xf0, 0xe1, 0x02


	//----- nvinfo : EIATTR_SPARSE_MMA_MASK
	.align		4
.L_711:
        /*0018*/ 	.byte	0x03, 0x50
        /*001a*/ 	.short	0x0000


	//----- nvinfo : EIATTR_MAXREG_COUNT
	.align		4
        /*001c*/ 	.byte	0x03, 0x1b
        /*001e*/ 	.short	0x0060


	//----- nvinfo : EIATTR_NUM_BARRIERS
	.align		4
        /*0020*/ 	.byte	0x02, 0x4c
        /*0022*/ 	.byte	0x01
	.zero		1


	//----- nvinfo : EIATTR_ANNOTATIONS
	.align		4
        /*0024*/ 	.byte	0x04, 0x55
        /*0026*/ 	.short	(.L_713 - .L_712)


	//   ....[0]....
.L_712:
        /* <DEDUP_REMOVED lines=358> */


	//----- nvinfo : EIATTR_MERCURY_ISA_VERSION
	.align		4
.L_713:
        /*1678*/ 	.byte	0x03, 0x5f
        /*167a*/ 	.short	0x0101


	//----- nvinfo : EIATTR_INT_WARP_WIDE_INSTR_OFFSETS
	.align		4
        /*167c*/ 	.byte	0x04, 0x31
        /*167e*/ 	.short	(.L_715 - .L_714)


	//   ....[0]....
.L_714:
        /*1680*/ 	.word	0x0000e9f0


	//   ....[1]....
        /*1684*/ 	.word	0x000100c0


	//   ....[2]....
        /*1688*/ 	.word	0x00010100


	//   ....[3]....
        /*168c*/ 	.word	0x00010140


	//   ....[4]....
        /*1690*/ 	.word	0x00010180


	//   ....[5]....
        /*1694*/ 	.word	0x000103a0


	//----- nvinfo : EIATTR_COOP_GROUP_MASK_REGIDS
	.align		4
.L_715:
        /*1698*/ 	.byte	0x04, 0x29
        /*169a*/ 	.short	(.L_717 - .L_716)


	//   ....[0]....
.L_716:
        /*169c*/ 	.word	0xffffffff


	//   ....[1]....
        /*16a0*/ 	.word	0xffffffff


	//   ....[2]....
        /*16a4*/ 	.word	0xffffffff


	//   ....[3]....
        /*16a8*/ 	.word	0xffffffff


	//   ....[4]....
        /*16ac*/ 	.word	0xffffffff


	//   ....[5]....
        /*16b0*/ 	.word	0xffffffff


	//   ....[6]....
        /*16b4*/ 	.word	0xffffffff


	//   ....[7]....
        /*16b8*/ 	.word	0xffffffff


	//   ....[8]....
        /*16bc*/ 	.word	0xffffffff


	//   ....[9]....
        /*16c0*/ 	.word	0xffffffff


	//----- nvinfo : EIATTR_COOP_GROUP_INSTR_OFFSETS
	.align		4
.L_717:
        /*16c4*/ 	.byte	0x04, 0x28
        /*16c6*/ 	.short	(.L_719 - .L_718)


	//   ....[0]....
.L_718:
        /*16c8*/ 	.word	0x0000e9d0


	//   ....[1]....
        /*16cc*/ 	.word	0x0000e9e0


	//   ....[2]....
        /*16d0*/ 	.word	0x0000ea50


	//   ....[3]....
        /*16d4*/ 	.word	0x0000ea70


	//   ....[4]....
        /*16d8*/ 	.word	0x0000eaa0


	//   ....[5]....
        /*16dc*/ 	.word	0x0000ead0


	//   ....[6]....
        /*16e0*/ 	.word	0x0000eb00


	//   ....[7]....
        /*16e4*/ 	.word	0x0000eb30


	//   ....[8]....
        /*16e8*/ 	.word	0x0000eb60


	//   ....[9]....
        /*16ec*/ 	.word	0x0000eb90


	//----- nvinfo : EIATTR_VRC_CTA_INIT_COUNT
	.align		4
.L_719:
        /*16f0*/ 	.byte	0x02, 0x4a
	.zero		1
	.zero		1


	//----- nvinfo : EIATTR_EXIT_INSTR_OFFSETS
	.align		4
        /*16f4*/ 	.byte	0x04, 0x1c
        /*16f6*/ 	.short	(.L_721 - .L_720)


	//   ....[0]....
.L_720:
        /*16f8*/ 	.word	0x00010f20


	//   ....[1]....
        /*16fc*/ 	.word	0x00011050


	//   ....[2]....
        /*1700*/ 	.word	0x00011660


	//   ....[3]....
        /*1704*/ 	.word	0x00011c60


	//----- nvinfo : EIATTR_MAX_THREADS
	.align		4
.L_721:
        /*1708*/ 	.byte	0x04, 0x05
        /*170a*/ 	.short	(.L_723 - .L_722)
.L_722:
        /*170c*/ 	.word	0x00000230
        /*1710*/ 	.word	0x00000001
        /*1714*/ 	.word	0x00000001


	//----- nvinfo : EIATTR_CRS_STACK_SIZE
	.align		4
.L_723:
        /*1718*/ 	.byte	0x04, 0x1e
        /*171a*/ 	.short	(.L_725 - .L_724)
.L_724:
        /*171c*/ 	.word	0x00000000


	//----- nvinfo : EIATTR_CBANK_PARAM_SIZE
	.align		4
.L_725:
        /*1720*/ 	.byte	0x03, 0x19
        /*1722*/ 	.short	0x00b8


	//----- nvinfo : EIATTR_PARAM_CBANK
	.align		4
        /*1724*/ 	.byte	0x04, 0x0a
        /*1726*/ 	.short	(.L_727 - .L_726)
	.align		4
.L_726:
        /*1728*/ 	.word	index@(.nv.constant0._Z35group_norm_nhwc_bwd_one_pass_kernelI11Bf16IOFp16WLi512ELi70ELi560EEv26Group_norm_nhwc_bwd_params)
        /*172c*/ 	.short	0x0380
        /*172e*/ 	.short	0x00b8


	//----- nvinfo : EIATTR_SW_WAR
	.align		4
.L_727:
        /*1730*/ 	.byte	0x04, 0x36
        /*1732*/ 	.short	(.L_729 - .L_728)
.L_728:
        /*1734*/ 	.word	0x00000008
.L_729:


//--------------------- .nv.info._Z35group_norm_nhwc_bwd_one_pass_kernelI11Fp16IOFp32WLi64ELi70ELi560EEv26Group_norm_nhwc_bwd_params --------------------------
	.section	.nv.info._Z35group_norm_nhwc_bwd_one_pass_kernelI11Fp16IOFp32WLi64ELi70ELi560EEv26Group_norm_nhwc_bwd_params,"",@"SHT_CUDA_INFO"
	.sectionflags	@""
	.align	4


	//----- nvinfo : EIATTR_CUDA_API_VERSION
	.align		4
        /*0000*/ 	.byte	0x04, 0x37
        /*0002*/ 	.short	(.L_731 - .L_730)
.L_730:
        /*0004*/ 	.word	0x00000082


	//----- nvinfo : EIATTR_KPARAM_INFO
	.align		4
.L_731:
        /*0008*/ 	.byte	0x04, 0x17
        /*000a*/ 	.short	(.L_733 - .L_732)
.L_732:
        /*000c*/ 	.word	0x00000000
        /*0010*/ 	.short	0x0000
        /*0012*/ 	.short	0x0000
        /*0014*/ 	.byte	0x00, 0xf0, 0xe1, 0x02


	//----- nvinfo : EIATTR_SPARSE_MMA_MASK
	.align		4
.L_733:
        /*0018*/ 	.byte	0x03, 0x50
        /*001a*/ 	.short	0x0000


	//----- nvinfo : EIATTR_MAXREG_COUNT
	.align		4
        /*001c*/ 	.byte	0x03, 0x1b
        /*001e*/ 	.short	0x0060


	//----- nvinfo : EIATTR_NUM_BARRIERS
	.align		4
        /*0020*/ 	.byte	0x02, 0x4c
        /*0022*/ 	.byte	0x01
	.zero		1


	//----- nvinfo : EIATTR_MERCURY_ISA_VERSION
	.align		4
        /*0024*/ 	.byte	0x03, 0x5f
        /*0026*/ 	.short	0x0101


	//----- nvinfo : EIATTR_INT_WARP_WIDE_INSTR_OFFSETS
	.align		4
        /*0028*/ 	.byte	0x04, 0x31
        /*002a*/ 	.short	(.L_735 - .L_734)


	//   ....[0]....
.L_734:
        /*002c*/ 	.word	0x00001960


	//----- nvinfo : EIATTR_COOP_GROUP_MASK_REGIDS
	.align		4
.L_735:
        /*0030*/ 	.byte	0x04, 0x29
        /*0032*/ 	.short	(.L_737 - .L_736)


	//   ....[0]....
.L_736:
        /*0034*/ 	.word	0xffffffff


	//   ....[1]....
        /*0038*/ 	.word	0xffffffff


	//   ....[2]....
        /*003c*/ 	.word	0xffffffff


	//   ....[3]....
        /*0040*/ 	.word	0xffffffff


	//   ....[4]....
        /*0044*/ 	.word	0xffffffff


	//   ....[5]....
        /*0048*/ 	.word	0xffffffff


	//   ....[6]....
        /*004c*/ 	.word	0xffffffff


	//   ....[7]....
        /*0050*/ 	.word	0xffffffff


	//   ....[8]....
        /*0054*/ 	.word	0xffffffff


	//   ....[9]....
        /*0058*/ 	.word	0xffffffff


	//----- nvinfo : EIATTR_COOP_GROUP_INSTR_OFFSETS
	.align		4
.L_737:
        /*005c*/ 	.byte	0x04, 0x28
        /*005e*/ 	.short	(.L_739 - .L_738)


	//   ....[0]....
.L_738:
        /*0060*/ 	.word	0x00001a10


	//   ....[1]....
        /*0064*/ 	.word	0x00001a20


	//   ....[2]....
        /*0068*/ 	.word	0x00001a70


	//   ....[3]....
        /*006c*/ 	.word	0x00001a90


	//   ....[4]....
        /*0070*/ 	.word	0x00001ac0


	//   ....[5]....
        /*0074*/ 	.word	0x00001af0


	//   ....[6]....
        /*0078*/ 	.word	0x00001b20


	//   ....[7]....
        /*007c*/ 	.word	0x00001b50


	//   ....[8]....
        /*0080*/ 	.word	0x00001b80


	//   ....[9]....
        /*0084*/ 	.word	0x00001bb0


	//----- nvinfo : EIATTR_VRC_CTA_INIT_COUNT
	.align		4
.L_739:
        /*0088*/ 	.byte	0x02, 0x4a
	.zero		1
	.zero		1


	//----- nvinfo : EIATTR_EXIT_INSTR_OFFSETS
	.align		4
        /*008c*/ 	.byte	0x04, 0x1c
        /*008e*/ 	.short	(.L_741 - .L_740)


	//   ....[0]....
.L_740:
        /*0090*/ 	.word	0x00004120


	//   ....[1]....
        /*0094*/ 	.word	0x00004260


	//   ....[2]....
        /*0098*/ 	.word	0x000048d0


	//   ....[3]....
        /*009c*/ 	.word	0x00004eb0


	//----- nvinfo : EIATTR_MAX_THREADS
	.align		4
.L_741:
        /*00a0*/ 	.byte	0x04, 0x05
        /*00a2*/ 	.short	(.L_743 - .L_742)
.L_742:
        /*00a4*/ 	.word	0x00000230
        /*00a8*/ 	.word	0x00000001
        /*00ac*/ 	.word	0x00000001


	//----- nvinfo : EIATTR_CRS_STACK_SIZE
	.align		4
.L_743:
        /*00b0*/ 	.byte	0x04, 0x1e
        /*00b2*/ 	.short	(.L_745 - .L_744)
.L_744:
        /*00b4*/ 	.word	0x00000000


	//----- nvinfo : EIATTR_CBANK_PARAM_SIZE
	.align		4
.L_745:
        /*00b8*/ 	.byte	0x03, 0x19
        /*00ba*/ 	.short	0x00b8


	//----- nvinfo : EIATTR_PARAM_CBANK
	.align		4
        /*00bc*/ 	.byte	0x04, 0x0a
        /*00be*/ 	.short	(.L_747 - .L_746)
	.align		4
.L_746:
        /*00c0*/ 	.word	index@(.nv.constant0._Z35group_norm_nhwc_bwd_one_pass_kernelI11Fp16IOFp32WLi64ELi70ELi560EEv26Group_norm_nhwc_bwd_params)
        /*00c4*/ 	.short	0x0380
        /*00c6*/ 	.short	0x00b8


	//----- nvinfo : EIATTR_SW_WAR
	.align		4
.L_747:
        /*00c8*/ 	.byte	0x04, 0x36
        /*00ca*/ 	.short	(.L_749 - .L_748)
.L_748:
        /*00cc*/ 	.word	0x00000008
.L_749:


//--------------------- .nv.info._Z35group_norm_nhwc_bwd_one_pass_kernelI11Fp16IOFp32WLi128ELi70ELi560EEv26Group_norm_nhwc_bwd_params --------------------------
	.section	.nv.info._Z35group_norm_nhwc_bwd_one_pass_kernelI11Fp16IOFp32WLi128ELi70ELi560EEv26Group_norm_nhwc_bwd_params,"",@"SHT_CUDA_INFO"
	.sectionflags	@""
	.align	4


	//----- nvinfo : EIATTR_CUDA_API_VERSION
	.align		4
        /*0000*/ 	.byte	0x04, 0x37
        /*0002*/ 	.short	(.L_751 - .L_750)
.L_750:
        /*0004*/ 	.word	0x00000082


	//----- nvinfo : EIATTR_KPARAM_INFO
	.align		4
.L_751:
        /*0008*/ 	.byte	0x04, 0x17
        /*000a*/ 	.short	(.L_753 - .L_752)
.L_752:
        /*000c*/ 	.word	0x00000000
        /*0010*/ 	.short	0x0000
        /*0012*/ 	.short	0x0000
        /*0014*/ 	.byte	0x00, 0xf0, 0xe1, 0x02


	//----- nvinfo : EIATTR_SPARSE_MMA_MASK
	.align		4
.L_753:
        /*0018*/ 	.byte	0x03, 0x50
        /*001a*/ 	.short	0x0000


	//----- nvinfo : EIATTR_MAXREG_COUNT
	.align		4
        /*001c*/ 	.byte	0x03, 0x1b
        /*001e*/ 	.short	0x0060


	//----- nvinfo : EIATTR_NUM_BARRIERS
	.align		4
        /*0020*/ 	.byte	0x02, 0x4c
        /*0022*/ 	.byte	0x01
	.zero		1


	//----- nvinfo : EIATTR_MERCURY_ISA_VERSION
	.align		4
        /*0024*/ 	.byte	0x03, 0x5f
        /*0026*/ 	.short	0x0101


	//----- nvinfo : EIATTR_INT_WARP_WIDE_INSTR_OFFSETS
	.align		4
        /*0028*/ 	.byte	0x04, 0x31
        /*002a*/ 	.short	(.L_755 - .L_754)


	//   ....[0]....
.L_754:
        /*002c*/ 	.word	0x00002c50


	//----- nvinfo : EIATTR_COOP_GROUP_MASK_REGIDS
	.align		4
.L_755:
        /*0030*/ 	.byte	0x04, 0x29
        /*0032*/ 	.short	(.L_757 - .L_756)


	//   ....[0]....
.L_756:
        /*0034*/ 	.word	0xffffffff


	//   ....[1]....
        /*0038*/ 	.word	0xffffffff


	//   ....[2]....
        /*003c*/ 	.word	0xffffffff


	//   ....[3]....
        /*0040*/ 	.word	0xffffffff


	//   ....[4]....
        /*0044*/ 	.word	0xffffffff


	//   ....[5]....
        /*0048*/ 	.word	0xffffffff


	//   ....[6]....
        /*004c*/ 	.word	0xffffffff


	//   ....[7]....
        /*0050*/ 	.word	0xffffffff


	//   ....[8]....
        /*0054*/ 	.word	0xffffffff


	//   ....[9]....
        /*0058*/ 	.word	0xffffffff


	//----- nvinfo : EIATTR_COOP_GROUP_INSTR_OFFSETS
	.align		4
.L_757:
        /*005c*/ 	.byte	0x04, 0x28
        /*005e*/ 	.short	(.L_759 - .L_758)


	//   ....[0]....
.L_758:
        /*0060*/ 	.word	0x00002d00


	//   ....[1]....
        /*0064*/ 	.word	0x00002d20


	//   ....[2]....
        /*0068*/ 	.word	0x00002d60


	//   ....[3]....
        /*006c*/ 	.word	0x00002d80


	//   ....[4]....
        /*0070*/ 	.word	0x00002dd0


	//   ....[5]....
        /*0074*/ 	.word	0x00002e00


	//   ....[6]....
        /*0078*/ 	.word	0x00002e30


	//   ....[7]....
        /*007c*/ 	.word	0x00002e60


	//   ....[8]....
        /*0080*/ 	.word	0x00002e90


	//   ....[9]....
        /*0084*/ 	.word	0x00002ec0


	//----- nvinfo : EIATTR_VRC_CTA_INIT_COUNT
	.align		4
.L_759:
        /*0088*/ 	.byte	0x02, 0x4a
	.zero		1
	.zero		1


	//----- nvinfo : EIATTR_EXIT_INSTR_OFFSETS
	.align		4
        /*008c*/ 	.byte	0x04, 0x1c
        /*008e*/ 	.short	(.L_761 - .L_760)


	//   ....[0]....
.L_760:
        /*0090*/ 	.word	0x000060e0


	//   ....[1]....
        /*0094*/ 	.word	0x00006210


	//   ....[2]....
        /*0098*/ 	.word	0x00006800


	//   ....[3]....
        /*009c*/ 	.word	0x00006db0


	//----- nvinfo : EIATTR_MAX_THREADS
	.align		4
.L_761:
        /*00a0*/ 	.byte	0x04, 0x05
        /*00a2*/ 	.short	(.L_763 - .L_762)
.L_762:
        /*00a4*/ 	.word	0x00000230
        /*00a8*/ 	.word	0x00000001
        /*00ac*/ 	.word	0x00000001


	//----- nvinfo : EIATTR_CRS_STACK_SIZE
	.align		4
.L_763:
        /*00b0*/ 	.byte	0x04, 0x1e
        /*00b2*/ 	.short	(.L_765 - .L_764)
.L_764:
        /*00b4*/ 	.word	0x00000000


	//----- nvinfo : EIATTR_CBANK_PARAM_SIZE
	.align		4
.L_765:
        /*00b8*/ 	.byte	0x03, 0x19
        /*00ba*/ 	.short	0x00b8


	//----- nvinfo : EIATTR_PARAM_CBANK
	.align		4
        /*00bc*/ 	.byte	0x04, 0x0a
        /*00be*/ 	.short	(.L_767 - .L_766)
	.align		4
.L_766:
        /*00c0*/ 	.word	index@(.nv.constant0._Z35group_norm_nhwc_bwd_one_pass_kernelI11Fp16IOFp32WLi128ELi70ELi560EEv26Group_norm_nhwc_bwd_params)
        /*00c4*/ 	.short	0x0380
        /*00c6*/ 	.short	0x00b8


	//----- nvinfo : EIATTR_SW_WAR
	.align		4
.L_767:
        /*00c8*/ 	.byte	0x04, 0x36
        /*00ca*/ 	.short	(.L_769 - .L_768)
.L_768:
        /*00cc*/ 	.word	0x00000008
.L_769:


//--------------------- .nv.info._Z35group_norm_nhwc_bwd_one_pass_kernelI11Fp16IOFp32WLi256ELi70ELi560EEv26Group_norm_nhwc_bwd_params --------------------------
	.section	.nv.info._Z35group_norm_nhwc_bwd_one_pass_kernelI11Fp16IOFp32WLi256ELi70ELi560EEv26Group_norm_nhwc_bwd_params,"",@"SHT_CUDA_INFO"
	.sectionflags	@""
	.align	4


	//----- nvinfo : EIATTR_CUDA_API_VERSION
	.align		4
        /*0000*/ 	.byte	0x04, 0x37
        /*0002*/ 	.short	(.L_771 - .L_770)
.L_770:
        /*0004*/ 	.word	0x00000082


	//----- nvinfo : EIATTR_KPARAM_INFO
	.align		4
.L_771:
        /*0008*/ 	.byte	0x04, 0x17
        /*000a*/ 	.short	(.L_773 - .L_772)
.L_772:
        /*000c*/ 	.word	0x00000000
        /*0010*/ 	.short	0x0000
        /*0012*/ 	.short	0x0000
        /*0014*/ 	.byte	0x00, 0xf0, 0xe1, 0x02


	//----- nvinfo : EIATTR_SPARSE_MMA_MASK
	.align		4
.L_773:
        /*0018*/ 	.byte	0x03, 0x50
        /*001a*/ 	.short	0x0000


	//----- nvinfo : EIATTR_MAXREG_COUNT
	.align		4
        /*001c*/ 	.byte	0x03, 0x1b
        /*001e*/ 	.short	0x0060


	//----- nvinfo : EIATTR_NUM_BARRIERS
	.align		4
        /*0020*/ 	.byte	0x02, 0x4c
        /*0022*/ 	.byte	0x01
	.zero		1


	//----- nvinfo : EIATTR_MERCURY_ISA_VERSION
	.align		4
        /*0024*/ 	.byte	0x03, 0x5f
        /*0026*/ 	.short	0x0101


	//----- nvinfo : EIATTR_INT_WARP_WIDE_INSTR_OFFSETS
	.align		4
        /*0028*/ 	.byte	0x04, 0x31
        /*002a*/ 	.short	(.L_775 - .L_774)


	//   ....[0]....
.L_774:
        /*002c*/ 	.word	0x000052a0


	//----- nvinfo : EIATTR_COOP_GROUP_MASK_REGIDS
	.align		4
.L_775:
        /*0030*/ 	.byte	0x04, 0x29
        /*0032*/ 	.short	(.L_777 - .L_776)


	//   ....[0]....
.L_776:
        /*0034*/ 	.word	0xffffffff


	//   ....[1]....
        /*0038*/ 	.word	0xffffffff


	//   ....[2]....
        /*003c*/ 	.word	0xffffffff


	//   ....[3]....
        /*0040*/ 	.word	0xffffffff


	//   ....[4]....
        /*0044*/ 	.word	0xffffffff


	//   ....[5]....
        /*0048*/ 	.word	0xffffffff


	//   ....[6]....
        /*004c*/ 	.word	0xffffffff


	//   ....[7]....
        /*0050*/ 	.word	0xffffffff


	//   ....[8]....
        /*0054*/ 	.word	0xffffffff


	//   ....[9]....
        /*0058*/ 	.word	0xffffffff


	//----- nvinfo : EIATTR_COOP_GROUP_INSTR_OFFSETS
	.align		4
.L_777:
        /*005c*/ 	.byte	0x04, 0x28
        /*005e*/ 	.short	(.L_779 - .L_778)


	//   ....[0]....
.L_778:
        /*0060*/ 	.word	0x00005350


	//   ....[1]....
        /*0064*/ 	.word	0x00005360


	//   ....[2]....
        /*0068*/ 	.word	0x000053b0


	//   ....[3]....
        /*006c*/ 	.word	0x000053d0


	//   ....[4]....
        /*0070*/ 	.word	0x00005400


	//   ....[5]....
        /*0074*/ 	.word	0x00005430


	//   ....[6]....
        /*0078*/ 	.word	0x00005460


	//   ....[7]....
        /*007c*/ 	.word	0x00005490


	//   ....[8]....
        /*0080*/ 	.word	0x000054c0


	//   ....[9]....
        /*0084*/ 	.word	0x000054f0


	//----- nvinfo : EIATTR_VRC_CTA_INIT_COUNT
	.align		4
.L_779:
        /*0088*/ 	.byte	0x02, 0x4a
	.zero		1
	.zero		1


	//----- nvinfo : EIATTR_EXIT_INSTR_OFFSETS
	.align		4
        /*008c*/ 	.byte	0x04, 0x1c
        /*008e*/ 	.short	(.L_781 - .L_780)


	//   ....[0]....
.L_780:
        /*0090*/ 	.word	0x0000a150


	//   ....[1]....
        /*0094*/ 	.word	0x0000a280


	//   ....[2]....
        /*0098*/ 	.word	0x0000a870


	//   ....[3]....
        /*009c*/ 	.word	0x0000ae20


	//----- nvinfo : EIATTR_MAX_THREADS
	.align		4
.L_781:
        /*00a0*/ 	.byte	0x04, 0x05
        /*00a2*/ 	.short	(.L_783 - .L_782)
.L_782:
        /*00a4*/ 	.word	0x00000230
        /*00a8*/ 	.word	0x00000001
        /*00ac*/ 	.word	0x00000001


	//----- nvinfo : EIATTR_CRS_STACK_SIZE
	.align		4
.L_783:
        /*00b0*/ 	.byte	0x04, 0x1e
        /*00b2*/ 	.short	(.L_785 - .L_784)
.L_784:
        /*00b4*/ 	.word	0x00000000


	//----- nvinfo : EIATTR_CBANK_PARAM_SIZE
	.align		4
.L_785:
        /*00b8*/ 	.byte	0x03, 0x19
        /*00ba*/ 	.short	0x00b8


	//----- nvinfo : EIATTR_PARAM_CBANK
	.align		4
        /*00bc*/ 	.byte	0x04, 0x0a
        /*00be*/ 	.short	(.L_787 - .L_786)
	.align		4
.L_786:
        /*00c0*/ 	.word	index@(.nv.constant0._Z35group_norm_nhwc_bwd_one_pass_kernelI11Fp16IOFp32WLi256ELi70ELi560EEv26Group_norm_nhwc_bwd_params)
        /*00c4*/ 	.short	0x0380
        /*00c6*/ 	.short	0x00b8


	//----- nvinfo : EIATTR_SW_WAR
	.align		4
.L_787:
        /*00c8*/ 	.byte	0x04, 0x36
        /*00ca*/ 	.short	(.L_789 - .L_788)
.L_788:
        /*00cc*/ 	.word	0x00000008
.L_789:


//--------------------- .nv.info._Z35group_norm_nhwc_bwd_one_pass_kernelI11Fp16IOFp32WLi512ELi70ELi560EEv26Group_norm_nhwc_bwd_params --------------------------
	.section	.nv.info._Z35group_norm_nhwc_bwd_one_pass_kernelI11Fp16IOFp32WLi512ELi70ELi560EEv26Group_norm_nhwc_bwd_params,"",@"SHT_CUDA_INFO"
	.sectionflags	@""
	.align	4


	//----- nvinfo : EIATTR_CUDA_API_VERSION
	.align		4
        /*0000*/ 	.byte	0x04, 0x37
        /*0002*/ 	.short	(.L_791 - .L_790)
.L_790:
        /*0004*/ 	.word	0x00000082


	//----- nvinfo : EIATTR_KPARAM_INFO
	.align		4
.L_791:
        /*0008*/ 	.byte	0x04, 0x17
        /*000a*/ 	.short	(.L_793 - .L_792)
.L_792:
        /*000c*/ 	.word	0x00000000
        /*0010*/ 	.short	0x0000
        /*0012*/ 	.short	0x0000
        /*0014*/ 	.byte	0x00, 0xf0, 0xe1, 0x02


	//----- nvinfo : EIATTR_SPARSE_MMA_MASK
	.align		4
.L_793:
        /*0018*/ 	.byte	0x03, 0x50
        /*001a*/ 	.short	0x0000


	//----- nvinfo : EIATTR_MAXREG_COUNT
	.align		4
        /*001c*/ 	.byte	0x03, 0x1b
        /*001e*/ 	.short	0x0060


	//----- nvinfo : EIATTR_NUM_BARRIERS
	.align		4
        /*0020*/ 	.byte	0x02, 0x4c
        /*0022*/ 	.byte	0x01
	.zero		1


	//----- nvinfo : EIATTR_ANNOTATIONS
	.align		4
        /*0024*/ 	.byte	0x04, 0x55
        /*0026*/ 	.short	(.L_795 - .L_794)


	//   ....[0]....
.L_794:
        /* <DEDUP_REMOVED lines=120> */


	//----- nvinfo : EIATTR_MERCURY_ISA_VERSION
	.align		4
.L_795:
        /*0798*/ 	.byte	0x03, 0x5f
        /*079a*/ 	.short	0x0101


	//----- nvinfo : EIATTR_INT_WARP_WIDE_INSTR_OFFSETS
	.align		4
        /*079c*/ 	.byte	0x04, 0x31
        /*079e*/ 	.short	(.L_797 - .L_796)


	//   ....[0]....
.L_796:
        /*07a0*/ 	.word	0x0000cbd0


	//   ....[1]....
        /*07a4*/ 	.word	0x0000e150


	//   ....[2]....
        /*07a8*/ 	.word	0x0000e190


	//   ....[3]....
        /*07ac*/ 	.word	0x0000e1d0


	//   ....[4]....
        /*07b0*/ 	.word	0x0000e210


	//   ....[5]....
        /*07b4*/ 	.word	0x0000e430


	//----- nvinfo : EIATTR_COOP_GROUP_MASK_REGIDS
	.align		4
.L_797:
        /*07b8*/ 	.byte	0x04, 0x29
        /*07ba*/ 	.short	(.L_799 - .L_798)


	//   ....[0]....
.L_798:
        /*07bc*/ 	.word	0xffffffff


	//   ....[1]....
        /*07c0*/ 	.word	0xffffffff


	//   ....[2]....
        /*07c4*/ 	.word	0xffffffff


	//   ....[3]....
        /*07c8*/ 	.word	0xffffffff


	//   ....[4]....
        /*07cc*/ 	.word	0xffffffff


	//   ....[5]....
        /*07d0*/ 	.word	0xffffffff


	//   ....[6]....
        /*07d4*/ 	.word	0xffffffff


	//   ....[7]....
        /*07d8*/ 	.word	0xffffffff


	//   ....[8]....
        /*07dc*/ 	.word	0xffffffff


	//   ....[9]....
        /*07e0*/ 	.word	0xffffffff


	//----- nvinfo : EIATTR_COOP_GROUP_INSTR_OFFSETS
	.align		4
.L_799:
        /*07e4*/ 	.byte	0x04, 0x28
        /*07e6*/ 	.short	(.L_801 - .L_800)


	//   ....[0]....
.L_800:
        /*07e8*/ 	.word	0x0000cbb0


	//   ....[1]....
        /*07ec*/ 	.word	0x0000cbc0


	//   ....[2]....
        /*07f0*/ 	.word	0x0000cc30


	//   ....[3]....
        /*07f4*/ 	.word	0x0000cc50


	//   ....[4]....
        /*07f8*/ 	.word	0x0000cc80


	//   ....[5]....
        /*07fc*/ 	.word	0x0000ccb0


	//   ....[6]....
        /*0800*/ 	.word	0x0000cce0


	//   ....[7]....
        /*0804*/ 	.word	0x0000cd10


	//   ....[8]....
        /*0808*/ 	.word	0x0000cd40


	//   ....[9]....
        /*080c*/ 	.word	0x0000cd70


	//----- nvinfo : EIATTR_VRC_CTA_INIT_COUNT
	.align		4
.L_801:
        /*0810*/ 	.byte	0x02, 0x4a
	.zero		1
	.zero		1


	//----- nvinfo : EIATTR_EXIT_INSTR_OFFSETS
	.align		4
        /*0814*/ 	.byte	0x04, 0x1c
        /*0816*/ 	.short	(.L_803 - .L_802)


	//   ....[0]....
.L_802:
        /*0818*/ 	.word	0x0000ef70


	//   ....[1]....
        /*081c*/ 	.word	0x0000f0a0


	//   ....[2]....
        /*0820*/ 	.word	0x0000f690


	//   ....[3]....
        /*0824*/ 	.word	0x0000fc40


	//----- nvinfo : EIATTR_MAX_THREADS
	.align		4
.L_803:
        /*0828*/ 	.byte	0x04, 0x05
        /*082a*/ 	.short	(.L_805 - .L_804)
.L_804:
        /*082c*/ 	.word	0x00000230
        /*0830*/ 	.word	0x00000001
        /*0834*/ 	.word	0x00000001


	//----- nvinfo : EIATTR_CRS_STACK_SIZE
	.align		4
.L_805:
        /*0838*/ 	.byte	0x04, 0x1e
        /*083a*/ 	.short	(.L_807 - .L_806)
.L_806:
        /*083c*/ 	.word	0x00000000


	//----- nvinfo : EIATTR_CBANK_PARAM_SIZE
	.align		4
.L_807:
        /*0840*/ 	.byte	0x03, 0x19
        /*0842*/ 	.short	0x00b8


	//----- nvinfo : EIATTR_PARAM_CBANK
	.align		4
        /*0844*/ 	.byte	0x04, 0x0a
        /*0846*/ 	.short	(.L_809 - .L_808)
	.align		4
.L_808:
        /*0848*/ 	.word	index@(.nv.constant0._Z35group_norm_nhwc_bwd_one_pass_kernelI11Fp16IOFp32WLi512ELi70ELi560EEv26Group_norm_nhwc_bwd_params)
        /*084c*/ 	.short	0x0380
        /*084e*/ 	.short	0x00b8


	//----- nvinfo : EIATTR_SW_WAR
	.align		4
.L_809:
        /*0850*/ 	.byte	0x04, 0x36
        /*0852*/ 	.short	(.L_811 - .L_810)
.L_810:
        /*0854*/ 	.word	0x00000008
.L_811:


//--------------------- .nv.info._Z35group_norm_nhwc_bwd_one_pass_kernelI11Fp16IOBf16WLi64ELi70ELi560EEv26Group_norm_nhwc_bwd_params --------------------------
	.section	.nv.info._Z35group_norm_nhwc_bwd_one_pass_kernelI11Fp16IOBf16WLi64ELi70ELi560EEv26Group_norm_nhwc_bwd_params,"",@"SHT_CUDA_INFO"
	.sectionflags	@""
	.align	4


	//----- nvinfo : EIATTR_CUDA_API_VERSION
	.align		4
        /*0000*/ 	.byte	0x04, 0x37
        /*0002*/ 	.short	(.L_813 - .L_812)
.L_812:
        /*0004*/ 	.word	0x00000082


	//----- nvinfo : EIATTR_KPARAM_INFO
	.align		4
.L_813:
        /*0008*/ 	.byte	0x04, 0x17
        /*000a*/ 	.short	(.L_815 - .L_814)
.L_814:
        /*000c*/ 	.word	0x00000000
        /*0010*/ 	.short	0x0000
        /*0012*/ 	.short	0x0000
        /*0014*/ 	.byte	0x00, 0xf0, 0xe1, 0x02


	//----- nvinfo : EIATTR_SPARSE_MMA_MASK
	.align		4
.L_815:
        /*0018*/ 	.byte	0x03, 0x50
        /*001a*/ 	.short	0x0000


	//----- nvinfo : EIATTR_MAXREG_COUNT
	.align		4
        /*001c*/ 	.byte	0x03, 0x1b
        /*001e*/ 	.short	0x0060


	//----- nvinfo : EIATTR_NUM_BARRIERS
	.align		4
        /*0020*/ 	.byte	0x02, 0x4c
        /*0022*/ 	.byte	0x01
	.zero		1


	//----- nvinfo : EIATTR_MERCURY_ISA_VERSION
	.align		4
        /*0024*/ 	.byte	0x03, 0x5f
        /*0026*/ 	.short	0x0101


	//----- nvinfo : EIATTR_INT_WARP_WIDE_INSTR_OFFSETS
	.align		4
        /*0028*/ 	.byte	0x04, 0x31
        /*002a*/ 	.short	(.L_817 - .L_816)


	//   ....[0]....
.L_816:
        /*002c*/ 	.word	0x000019d0


	//----- nvinfo : EIATTR_COOP_GROUP_MASK_REGIDS
	.align		4
.L_817:
        /*0030*/ 	.byte	0x04, 0x29
        /*0032*/ 	.short	(.L_819 - .L_818)


	//   ....[0]....
.L_818:
        /*0034*/ 	.word	0xffffffff


	//   ....[1]....
        /*0038*/ 	.word	0xffffffff


	//   ....[2]....
        /*003c*/ 	.word	0xffffffff


	//   ....[3]....
        /*0040*/ 	.word	0xffffffff


	//   ....[4]....
        /*0044*/ 	.word	0xffffffff


	//   ....[5]....
        /*0048*/ 	.word	0xffffffff


	//   ....[6]....
        /*004c*/ 	.word	0xffffffff


	//   ....[7]....
        /*0050*/ 	.word	0xffffffff


	//   ....[8]....
        /*0054*/ 	.word	0xffffffff


	//   ....[9]....
        /*0058*/ 	.word	0xffffffff


	//----- nvinfo : EIATTR_COOP_GROUP_INSTR_OFFSETS
	.align		4
.L_819:
        /*005c*/ 	.byte	0x04, 0x28
        /*005e*/ 	.short	(.L_821 - .L_820)


	//   ....[0]....
.L_820:
        /*0060*/ 	.word	0x00001a80


	//   ....[1]....
        /*0064*/ 	.word	0x00001a90


	//   ....[2]....
        /*0068*/ 	.word	0x00001ae0


	//   ....[3]....
        /*006c*/ 	.word	0x00001b00


	//   ....[4]....
        /*0070*/ 	.word	0x00001b30


	//   ....[5]....
        /*0074*/ 	.word	0x00001b60


	//   ....[6]....
        /*0078*/ 	.word	0x00001b90


	//   ....[7]....
        /*007c*/ 	.word	0x00001bc0


	//   ....[8]....
        /*0080*/ 	.word	0x00001bf0


	//   ....[9]....
        /*0084*/ 	.word	0x00001c20


	//----- nvinfo : EIATTR_VRC_CTA_INIT_COUNT
	.align		4
.L_821:
        /*0088*/ 	.byte	0x02, 0x4a
	.zero		1
	.zero		1


	//----- nvinfo : EIATTR_EXIT_INSTR_OFFSETS
	.align		4
        /*008c*/ 	.byte	0x04, 0x1c
        /*008e*/ 	.short	(.L_823 - .L_822)


	//   ....[0]....
.L_822:
        /*0090*/ 	.word	0x00004190


	//   ....[1]....
        /*0094*/ 	.word	0x000042d0


	//   ....[2]....
        /*0098*/ 	.word	0x00004960


	//   ....[3]....
        /*009c*/ 	.word	0x00004f90


	//----- nvinfo : EIATTR_MAX_THREADS
	.align		4
.L_823:
        /*00a0*/ 	.byte	0x04, 0x05
        /*00a2*/ 	.short	(.L_825 - .L_824)
.L_824:
        /*00a4*/ 	.word	0x00000230
        /*00a8*/ 	.word	0x00000001
        /*00ac*/ 	.word	0x00000001


	//----- nvinfo : EIATTR_CRS_STACK_SIZE
	.align		4
.L_825:
        /*00b0*/ 	.byte	0x04, 0x1e
        /*00b2*/ 	.short	(.L_827 - .L_826)
.L_826:
        /*00b4*/ 	.word	0x00000000


	//----- nvinfo : EIATTR_CBANK_PARAM_SIZE
	.align		4
.L_827:
        /*00b8*/ 	.byte	0x03, 0x19
        /*00ba*/ 	.short	0x00b8


	//----- nvinfo : EIATTR_PARAM_CBANK
	.align		4
        /*00bc*/ 	.byte	0x04, 0x0a
        /*00be*/ 	.short	(.L_829 - .L_828)
	.align		4
.L_828:
        /*00c0*/ 	.word	index@(.nv.constant0._Z35group_norm_nhwc_bwd_one_pass_kernelI11Fp16IOBf16WLi64ELi70ELi560EEv26Group_norm_nhwc_bwd_params)
        /*00c4*/ 	.short	0x0380
        /*00c6*/ 	.short	0x00b8


	//----- nvinfo : EIATTR_SW_WAR
	.align		4
.L_829:
        /*00c8*/ 	.byte	0x04, 0x36
        /*00ca*/ 	.short	(.L_831 - .L_830)
.L_830:
        /*00cc*/ 	.word	0x00000008
.L_831:


//--------------------- .nv.info._Z35group_norm_nhwc_bwd_one_pass_kernelI11Fp16IOBf16WLi128ELi70ELi560EEv26Group_norm_nhwc_bwd_params --------------------------
	.section	.nv.info._Z35group_norm_nhwc_bwd_one_pass_kernelI11Fp16IOBf16WLi128ELi70ELi560EEv26Group_norm_nhwc_bwd_params,"",@"SHT_CUDA_INFO"
	.sectionflags	@""
	.align	4


	//----- nvinfo : EIATTR_CUDA_API_VERSION
	.align		4
        /*0000*/ 	.byte	0x04, 0x37
        /*0002*/ 	.short	(.L_833 - .L_832)
.L_832:
        /*0004*/ 	.word	0x00000082


	//----- nvinfo : EIATTR_KPARAM_INFO
	.align		4
.L_833:
        /*0008*/ 	.byte	0x04, 0x17
        /*000a*/ 	.short	(.L_835 - .L_834)
.L_834:
        /*000c*/ 	.word	0x00000000
        /*0010*/ 	.short	0x0000
        /*0012*/ 	.short	0x0000
        /*0014*/ 	.byte	0x00, 0xf0, 0xe1, 0x02


	//----- nvinfo : EIATTR_SPARSE_MMA_MASK
	.align		4
.L_835:
        /*0018*/ 	.byte	0x03, 0x50
        /*001a*/ 	.short	0x0000


	//----- nvinfo : EIATTR_MAXREG_COUNT
	.align		4
        /*001c*/ 	.byte	0x03, 0x1b
        /*001e*/ 	.short	0x0060


	//----- nvinfo : EIATTR_NUM_BARRIERS
	.align		4
        /*0020*/ 	.byte	0x02, 0x4c
        /*0022*/ 	.byte	0x01
	.zero		1


	//----- nvinfo : EIATTR_MERCURY_ISA_VERSION
	.align		4
        /*0024*/ 	.byte	0x03, 0x5f
        /*0026*/ 	.short	0x0101


	//----- nvinfo : EIATTR_INT_WARP_WIDE_INSTR_OFFSETS
	.align		4
        /*0028*/ 	.byte	0x04, 0x31
        /*002a*/ 	.short	(.L_837 - .L_836)


	//   ....[0]....
.L_836:
        /*002c*/ 	.word	0x00002ca0


	//----- nvinfo : EIATTR_COOP_GROUP_MASK_REGIDS
	.align		4
.L_837:
        /*0030*/ 	.byte	0x04, 0x29
        /*0032*/ 	.short	(.L_839 - .L_838)


	//   ....[0]....
.L_838:
        /*0034*/ 	.word	0xffffffff


	//   ....[1]....
        /*0038*/ 	.word	0xffffffff


	//   ....[2]....
        /*003c*/ 	.word	0xffffffff


	//   ....[3]....
        /*0040*/ 	.word	0xffffffff


	//   ....[4]....
        /*0044*/ 	.word	0xffffffff


	//   ....[5]....
        /*0048*/ 	.word	0xffffffff


	//   ....[6]....
        /*004c*/ 	.word	0xffffffff


	//   ....[7]....
        /*0050*/ 	.word	0xffffffff


	//   ....[8]....
        /*0054*/ 	.word	0xffffffff


	//   ....[9]....
        /*0058*/ 	.word	0xffffffff


	//----- nvinfo : EIATTR_COOP_GROUP_INSTR_OFFSETS
	.align		4
.L_839:
        /*005c*/ 	.byte	0x04, 0x28
        /*005e*/ 	.short	(.L_841 - .L_840)


	//   ....[0]....
.L_840:
        /*0060*/ 	.word	0x00002d50


	//   ....[1]....
        /*0064*/ 	.word	0x00002d70


	//   ....[2]....
        /*0068*/ 	.word	0x00002db0


	//   ....[3]....
        /*006c*/ 	.word	0x00002dd0


	//   ....[4]....
        /*0070*/ 	.word	0x00002e20


	//   ....[5]....
        /*0074*/ 	.word	0x00002e50


	//   ....[6]....
        /*0078*/ 	.word	0x00002e80


	//   ....[7]....
        /*007c*/ 	.word	0x00002eb0


	//   ....[8]....
        /*0080*/ 	.word	0x00002ee0


	//   ....[9]....
        /*0084*/ 	.word	0x00002f10


	//----- nvinfo : EIATTR_VRC_CTA_INIT_COUNT
	.align		4
.L_841:
        /*0088*/ 	.byte	0x02, 0x4a
	.zero		1
	.zero		1


	//----- nvinfo : EIATTR_EXIT_INSTR_OFFSETS
	.align		4
        /*008c*/ 	.byte	0x04, 0x1c
        /*008e*/ 	.short	(.L_843 - .L_842)


	//   ....[0]....
.L_842:
        /*0090*/ 	.word	0x00006110


	//   ....[1]....
        /*0094*/ 	.word	0x00006240


	//   ....[2]....
        /*0098*/ 	.word	0x00006850


	//   ....[3]....
        /*009c*/ 	.word	0x00006e50


	//----- nvinfo : EIATTR_MAX_THREADS
	.align		4
.L_843:
        /*00a0*/ 	.byte	0x04, 0x05
        /*00a2*/ 	.short	(.L_845 - .L_844)
.L_844:
        /*00a4*/ 	.word	0x00000230
        /*00a8*/ 	.word	0x00000001
        /*00ac*/ 	.word	0x00000001


	//----- nvinfo : EIATTR_CRS_STACK_SIZE
	.align		4
.L_845:
        /*00b0*/ 	.byte	0x04, 0x1e
        /*00b2*/ 	.short	(.L_847 - .L_846)
.L_846:
        /*00b4*/ 	.word	0x00000000


	//----- nvinfo : EIATTR_CBANK_PARAM_SIZE
	.align		4
.L_847:
        /*00b8*/ 	.byte	0x03, 0x19
        /*00ba*/ 	.short	0x00b8


	//----- nvinfo : EIATTR_PARAM_CBANK
	.align		4
        /*00bc*/ 	.byte	0x04, 0x0a
        /*00be*/ 	.short	(.L_849 - .L_848)
	.align		4
.L_848:
        /*00c0*/ 	.word	index@(.nv.constant0._Z35group_norm_nhwc_bwd_one_pass_kernelI11Fp16IOBf16WLi128ELi70ELi560EEv26Group_norm_nhwc_bwd_params)
        /*00c4*/ 	.short	0x0380
        /*00c6*/ 	.short	0x00b8


	//----- nvinfo : EIATTR_SW_WAR
	.align		4
.L_849:
        /*00c8*/ 	.byte	0x04, 0x36
        /*00ca*/ 	.short	(.L_851 - .L_850)
.L_850:
        /*00cc*/ 	.word	0x00000008
.L_851:


//--------------------- .nv.info._Z35group_norm_nhwc_bwd_one_pass_kernelI11Fp16IOBf16WLi256ELi70ELi560EEv26Group_norm_nhwc_bwd_params --------------------------
	.section	.nv.info._Z35group_norm_nhwc_bwd_one_pass_kernelI11Fp16IOBf16WLi256ELi70ELi560EEv26Group_norm_nhwc_bwd_params,"",@"SHT_CUDA_INFO"
	.sectionflags	@""
	.align	4


	//----- nvinfo : EIATTR_CUDA_API_VERSION
	.align		4
        /*0000*/ 	.byte	0x04, 0x37
        /*0002*/ 	.short	(.L_853 - .L_852)
.L_852:
        /*0004*/ 	.word	0x00000082


	//----- nvinfo : EIATTR_KPARAM_INFO
	.align		4
.L_853:
        /*0008*/ 	.byte	0x04, 0x17
        /*000a*/ 	.short	(.L_855 - .L_854)
.L_854:
        /*000c*/ 	.word	0x00000000
        /*0010*/ 	.short	0x0000
        /*0012*/ 	.short	0x0000
        /*0014*/ 	.byte	0x00, 0xf0, 0xe1, 0x02


	//----- nvinfo : EIATTR_SPARSE_MMA_MASK
	.align		4
.L_855:
        /*0018*/ 	.byte	0x03, 0x50
        /*001a*/ 	.short	0x0000


	//----- nvinfo : EIATTR_MAXREG_COUNT
	.align		4
        /*001c*/ 	.byte	0x03, 0x1b
        /*001e*/ 	.short	0x0060


	//----- nvinfo : EIATTR_NUM_BARRIERS
	.align		4
        /*0020*/ 	.byte	0x02, 0x4c
        /*0022*/ 	.byte	0x01
	.zero		1


	//----- nvinfo : EIATTR_MERCURY_ISA_VERSION
	.align		4
        /*0024*/ 	.byte	0x03, 0x5f
        /*0026*/ 	.short	0x0101


	//----- nvinfo : EIATTR_INT_WARP_WIDE_INSTR_OFFSETS
	.align		4
        /*0028*/ 	.byte	0x04, 0x31
        /*002a*/ 	.short	(.L_857 - .L_856)


	//   ....[0]....
.L_856:
        /*002c*/ 	.word	0x00005310


	//----- nvinfo : EIATTR_COOP_GROUP_MASK_REGIDS
	.align		4
.L_857:
        /*0030*/ 	.byte	0x04, 0x29
        /*0032*/ 	.short	(.L_859 - .L_858)


	//   ....[0]....
.L_858:
        /*0034*/ 	.word	0xffffffff


	//   ....[1]....
        /*0038*/ 	.word	0xffffffff


	//   ....[2]....
        /*003c*/ 	.word	0xffffffff


	//   ....[3]....
        /*0040*/ 	.word	0xffffffff


	//   ....[4]....
        /*0044*/ 	.word	0xffffffff


	//   ....[5]....
        /*0048*/ 	.word	0xffffffff


	//   ....[6]....
        /*004c*/ 	.word	0xffffffff


	//   ....[7]....
        /*0050*/ 	.word	0xffffffff


	//   ....[8]....
        /*0054*/ 	.word	0xffffffff


	//   ....[9]....
        /*0058*/ 	.word	0xffffffff


	//----- nvinfo : EIATTR_COOP_GROUP_INSTR_OFFSETS
	.align		4
.L_859:
        /*005c*/ 	.byte	0x04, 0x28
        /*005e*/ 	.short	(.L_861 - .L_860)


	//   ....[0]....
.L_860:
        /*0060*/ 	.word	0x000053c0


	//   ....[1]....
        /*0064*/ 	.word	0x000053d0


	//   ....[2]....
        /*0068*/ 	.word	0x00005420


	//   ....[3]....
        /*006c*/ 	.word	0x00005440


	//   ....[4]....
        /*0070*/ 	.word	0x00005470


	//   ....[5]....
        /*0074*/ 	.word	0x000054a0


	//   ....[6]....
        /*0078*/ 	.word	0x000054d0


	//   ....[7]....
        /*007c*/ 	.word	0x00005500


	//   ....[8]....
        /*0080*/ 	.word	0x00005530


	//   ....[9]....
        /*0084*/ 	.word	0x00005560


	//----- nvinfo : EIATTR_VRC_CTA_INIT_COUNT
	.align		4
.L_861:
        /*0088*/ 	.byte	0x02, 0x4a
	.zero		1
	.zero		1


	//----- nvinfo : EIATTR_EXIT_INSTR_OFFSETS
	.align		4
        /*008c*/ 	.byte	0x04, 0x1c
        /*008e*/ 	.short	(.L_863 - .L_862)


	//   ....[0]....
.L_862:
        /*0090*/ 	.word	0x0000a1b0


	//   ....[1]....
        /*0094*/ 	.word	0x0000a2e0


	//   ....[2]....
        /*0098*/ 	.word	0x0000a900


	//   ....[3]....
        /*009c*/ 	.word	0x0000af00


	//----- nvinfo : EIATTR_MAX_THREADS
	.align		4
.L_863:
        /*00a0*/ 	.byte	0x04, 0x05
        /*00a2*/ 	.short	(.L_865 - .L_864)
.L_864:
        /*00a4*/ 	.word	0x00000230
        /*00a8*/ 	.word	0x00000001
        /*00ac*/ 	.word	0x00000001


	//----- nvinfo : EIATTR_CRS_STACK_SIZE
	.align		4
.L_865:
        /*00b0*/ 	.byte	0x04, 0x1e
        /*00b2*/ 	.short	(.L_867 - .L_866)
.L_866:
        /*00b4*/ 	.word	0x00000000


	//----- nvinfo : EIATTR_CBANK_PARAM_SIZE
	.align		4
.L_867:
        /*00b8*/ 	.byte	0x03, 0x19
        /*00ba*/ 	.short	0x00b8


	//----- nvinfo : EIATTR_PARAM_CBANK
	.align		4
        /*00bc*/ 	.byte	0x04, 0x0a
        /*00be*/ 	.short	(.L_869 - .L_868)
	.align		4
.L_868:
        /*00c0*/ 	.word	index@(.nv.constant0._Z35group_norm_nhwc_bwd_one_pass_kernelI11Fp16IOBf16WLi256ELi70ELi560EEv26Group_norm_nhwc_bwd_params)
        /*00c4*/ 	.short	0x0380
        /*00c6*/ 	.short	0x00b8


	//----- nvinfo : EIATTR_SW_WAR
	.align		4
.L_869:
        /*00c8*/ 	.byte	0x04, 0x36
        /*00ca*/ 	.short	(.L_871 - .L_870)
.L_870:
        /*00cc*/ 	.word	0x00000008
.L_871:


//--------------------- .nv.info._Z35group_norm_nhwc_bwd_one_pass_kernelI11Fp16IOBf16WLi512ELi70ELi560EEv26Group_norm_nhwc_bwd_params --------------------------
	.section	.nv.info._Z35group_norm_nhwc_bwd_one_pass_kernelI11Fp16IOBf16WLi512ELi70ELi560EEv26Group_norm_nhwc_bwd_params,"",@"SHT_CUDA_INFO"
	.sectionflags	@""
	.align	4


	//----- nvinfo : EIATTR_CUDA_API_VERSION
	.align		4
        /*0000*/ 	.byte	0x04, 0x37
        /*0002*/ 	.short	(.L_873 - .L_872)
.L_872:
        /*0004*/ 	.word	0x00000082


	//----- nvinfo : EIATTR_KPARAM_INFO
	.align		4
.L_873:
        /*0008*/ 	.byte	0x04, 0x17
        /*000a*/ 	.short	(.L_875 - .L_874)
.L_874:
        /*000c*/ 	.word	0x00000000
        /*0010*/ 	.short	0x0000
        /*0012*/ 	.short	0x0000
        /*0014*/ 	.byte	0x00, 0xf0, 0xe1, 0x02


	//----- nvinfo : EIATTR_SPARSE_MMA_MASK
	.align		4
.L_875:
        /*0018*/ 	.byte	0x03, 0x50
        /*001a*/ 	.short	0x0000


	//----- nvinfo : EIATTR_MAXREG_COUNT
	.align		4
        /*001c*/ 	.byte	0x03, 0x1b
        /*001e*/ 	.short	0x0060


	//----- nvinfo : EIATTR_NUM_BARRIERS
	.align		4
        /*0020*/ 	.byte	0x02, 0x4c
        /*0022*/ 	.byte	0x01
	.zero		1


	//----- nvinfo : EIATTR_ANNOTATIONS
	.align		4
        /*0024*/ 	.byte	0x04, 0x55
        /*0026*/ 	.short	(.L_877 - .L_876)


	//   ....[0]....
.L_876:
        /* <DEDUP_REMOVED lines=119> */


	//----- nvinfo : EIATTR_MERCURY_ISA_VERSION
	.align		4
.L_877:
        /*0780*/ 	.byte	0x03, 0x5f
        /*0782*/ 	.short	0x0101


	//----- nvinfo : EIATTR_INT_WARP_WIDE_INSTR_OFFSETS
	.align		4
        /*0784*/ 	.byte	0x04, 0x31
        /*0786*/ 	.short	(.L_879 - .L_878)


	//   ....[0]....
.L_878:
        /*0788*/ 	.word	0x0000cb90


	//   ....[1]....
        /*078c*/ 	.word	0x0000e110


	//   ....[2]....
        /*0790*/ 	.word	0x0000e150


	//   ....[3]....
        /*0794*/ 	.word	0x0000e190


	//   ....[4]....
        /*0798*/ 	.word	0x0000e1d0


	//   ....[5]....
        /*079c*/ 	.word	0x0000e3f0


	//----- nvinfo : EIATTR_COOP_GROUP_MASK_REGIDS
	.align		4
.L_879:
        /*07a0*/ 	.byte	0x04, 0x29
        /*07a2*/ 	.short	(.L_881 - .L_880)


	//   ....[0]....
.L_880:
        /*07a4*/ 	.word	0xffffffff


	//   ....[1]....
        /*07a8*/ 	.word	0xffffffff


	//   ....[2]....
        /*07ac*/ 	.word	0xffffffff


	//   ....[3]....
        /*07b0*/ 	.word	0xffffffff


	//   ....[4]....
        /*07b4*/ 	.word	0xffffffff


	//   ....[5]....
        /*07b8*/ 	.word	0xffffffff


	//   ....[6]....
        /*07bc*/ 	.word	0xffffffff


	//   ....[7]....
        /*07c0*/ 	.word	0xffffffff


	//   ....[8]....
        /*07c4*/ 	.word	0xffffffff


	//   ....[9]....
        /*07c8*/ 	.word	0xffffffff


	//----- nvinfo : EIATTR_COOP_GROUP_INSTR_OFFSETS
	.align		4
.L_881:
        /*07cc*/ 	.byte	0x04, 0x28
        /*07ce*/ 	.short	(.L_883 - .L_882)


	//   ....[0]....
.L_882:
        /*07d0*/ 	.word	0x0000cb70


	//   ....[1]....
        /*07d4*/ 	.word	0x0000cb80


	//   ....[2]....
        /*07d8*/ 	.word	0x0000cbf0


	//   ....[3]....
        /*07dc*/ 	.word	0x0000cc10


	//   ....[4]....
        /*07e0*/ 	.word	0x0000cc40


	//   ....[5]....
        /*07e4*/ 	.word	0x0000cc70


	//   ....[6]....
        /*07e8*/ 	.word	0x0000cca0


	//   ....[7]....
        /*07ec*/ 	.word	0x0000ccd0


	//   ....[8]....
        /*07f0*/ 	.word	0x0000cd00


	//   ....[9]....
        /*07f4*/ 	.word	0x0000cd30


	//----- nvinfo : EIATTR_VRC_CTA_INIT_COUNT
	.align		4
.L_883:
        /*07f8*/ 	.byte	0x02, 0x4a
	.zero		1
	.zero		1


	//----- nvinfo : EIATTR_EXIT_INSTR_OFFSETS
	.align		4
        /*07fc*/ 	.byte	0x04, 0x1c
        /*07fe*/ 	.short	(.L_885 - .L_884)


	//   ....[0]....
.L_884:
        /*0800*/ 	.word	0x0000ef30


	//   ....[1]....
        /*0804*/ 	.word	0x0000f060


	//   ....[2]....
        /*0808*/ 	.word	0x0000f680


	//   ....[3]....
        /*080c*/ 	.word	0x0000fc80


	//----- nvinfo : EIATTR_MAX_THREADS
	.align		4
.L_885:
        /*0810*/ 	.byte	0x04, 0x05
        /*0812*/ 	.short	(.L_887 - .L_886)
.L_886:
        /*0814*/ 	.word	0x00000230
        /*0818*/ 	.word	0x00000001
        /*081c*/ 	.word	0x00000001


	//----- nvinfo : EIATTR_CRS_STACK_SIZE
	.align		4
.L_887:
        /*0820*/ 	.byte	0x04, 0x1e
        /*0822*/ 	.short	(.L_889 - .L_888)
.L_888:
        /*0824*/ 	.word	0x00000000


	//----- nvinfo : EIATTR_CBANK_PARAM_SIZE
	.align		4
.L_889:
        /*0828*/ 	.byte	0x03, 0x19
        /*082a*/ 	.short	0x00b8


	//----- nvinfo : EIATTR_PARAM_CBANK
	.align		4
        /*082c*/ 	.byte	0x04, 0x0a
        /*082e*/ 	.short	(.L_891 - .L_890)
	.align		4
.L_890:
        /*0830*/ 	.word	index@(.nv.constant0._Z35group_norm_nhwc_bwd_one_pass_kernelI11Fp16IOBf16WLi512ELi70ELi560EEv26Group_norm_nhwc_bwd_params)
        /*0834*/ 	.short	0x0380
        /*0836*/ 	.short	0x00b8


	//----- nvinfo : EIATTR_SW_WAR
	.align		4
.L_891:
        /*0838*/ 	.byte	0x04, 0x36
        /*083a*/ 	.short	(.L_893 - .L_892)
.L_892:
        /*083c*/ 	.word	0x00000008
.L_893:


//--------------------- .nv.info._Z35group_norm_nhwc_bwd_one_pass_kernelI11Fp16IOFp16WLi64ELi70ELi560EEv26Group_norm_nhwc_bwd_params --------------------------
	.section	.nv.info._Z35group_norm_nhwc_bwd_one_pass_kernelI11Fp16IOFp16WLi64ELi70ELi560EEv26Group_norm_nhwc_bwd_params,"",@"SHT_CUDA_INFO"
	.sectionflags	@""
	.align	4


	//----- nvinfo : EIATTR_CUDA_API_VERSION
	.align		4
        /*0000*/ 	.byte	0x04, 0x37
        /*0002*/ 	.short	(.L_895 - .L_894)
.L_894:
        /*0004*/ 	.word	0x00000082


	//----- nvinfo : EIATTR_KPARAM_INFO
	.align		4
.L_895:
        /*0008*/ 	.byte	0x04, 0x17
        /*000a*/ 	.short	(.L_897 - .L_896)
.L_896:
        /*000c*/ 	.word	0x00000000
        /*0010*/ 	.short	0x0000
        /*0012*/ 	.short	0x0000
        /*0014*/ 	.byte	0x00, 0xf0, 0xe1, 0x02


	//----- nvinfo : EIATTR_SPARSE_MMA_MASK
	.align		4
.L_897:
        /*0018*/ 	.byte	0x03, 0x50
        /*001a*/ 	.short	0x0000


	//----- nvinfo : EIATTR_MAXREG_COUNT
	.align		4
        /*001c*/ 	.byte	0x03, 0x1b
        /*001e*/ 	.short	0x0060


	//----- nvinfo : EIATTR_NUM_BARRIERS
	.align		4
        /*0020*/ 	.byte	0x02, 0x4c
        /*0022*/ 	.byte	0x01
	.zero		1


	//----- nvinfo : EIATTR_MERCURY_ISA_VERSION
	.align		4
        /*0024*/ 	.byte	0x03, 0x5f
        /*0026*/ 	.short	0x0101


	//----- nvinfo : EIATTR_INT_WARP_WIDE_INSTR_OFFSETS
	.align		4
        /*0028*/ 	.byte	0x04, 0x31
        /*002a*/ 	.short	(.L_899 - .L_898)


	//   ....[0]....
.L_898:
        /*002c*/ 	.word	0x000019d0


	//----- nvinfo : EIATTR_COOP_GROUP_MASK_REGIDS
	.align		4
.L_899:
        /*0030*/ 	.byte	0x04, 0x29
        /*0032*/ 	.short	(.L_901 - .L_900)


	//   ....[0]....
.L_900:
        /*0034*/ 	.word	0xffffffff


	//   ....[1]....
        /*0038*/ 	.word	0xffffffff


	//   ....[2]....
        /*003c*/ 	.word	0xffffffff


	//   ....[3]....
        /*0040*/ 	.word	0xffffffff


	//   ....[4]....
        /*0044*/ 	.word	0xffffffff


	//   ....[5]....
        /*0048*/ 	.word	0xffffffff


	//   ....[6]....
        /*004c*/ 	.word	0xffffffff


	//   ....[7]....
        /*0050*/ 	.word	0xffffffff


	//   ....[8]....
        /*0054*/ 	.word	0xffffffff


	//   ....[9]....
        /*0058*/ 	.word	0xffffffff


	//----- nvinfo : EIATTR_COOP_GROUP_INSTR_OFFSETS
	.align		4
.L_901:
        /*005c*/ 	.byte	0x04, 0x28
        /*005e*/ 	.short	(.L_903 - .L_902)


	//   ....[0]....
.L_902:
        /*0060*/ 	.word	0x00001a80


	//   ....[1]....
        /*0064*/ 	.word	0x00001a90


	//   ....[2]....
        /*0068*/ 	.word	0x00001ae0


	//   ....[3]....
        /*006c*/ 	.word	0x00001b00


	//   ....[4]....
        /*0070*/ 	.word	0x00001b30


	//   ....[5]....
        /*0074*/ 	.word	0x00001b60


	//   ....[6]....
        /*0078*/ 	.word	0x00001b90


	//   ....[7]....
        /*007c*/ 	.word	0x00001bc0


	//   ....[8]....
        /*0080*/ 	.word	0x00001bf0


	//   ....[9]....
        /*0084*/ 	.word	0x00001c20


	//----- nvinfo : EIATTR_VRC_CTA_INIT_COUNT
	.align		4
.L_903:
        /*0088*/ 	.byte	0x02, 0x4a
	.zero		1
	.zero		1


	//----- nvinfo : EIATTR_EXIT_INSTR_OFFSETS
	.align		4
        /*008c*/ 	.byte	0x04, 0x1c
        /*008e*/ 	.short	(.L_905 - .L_904)


	//   ....[0]....
.L_904:
        /*0090*/ 	.word	0x00004190


	//   ....[1]....
        /*0094*/ 	.word	0x000042d0


	//   ....[2]....
        /*0098*/ 	.word	0x00004960


	//   ....[3]....
        /*009c*/ 	.word	0x00004f90


	//----- nvinfo : EIATTR_MAX_THREADS
	.align		4
.L_905:
        /*00a0*/ 	.byte	0x04, 0x05
        /*00a2*/ 	.short	(.L_907 - .L_906)
.L_906:
        /*00a4*/ 	.word	0x00000230
        /*00a8*/ 	.word	0x00000001
        /*00ac*/ 	.word	0x00000001


	//----- nvinfo : EIATTR_CRS_STACK_SIZE
	.align		4
.L_907:
        /*00b0*/ 	.byte	0x04, 0x1e
        /*00b2*/ 	.short	(.L_909 - .L_908)
.L_908:
        /*00b4*/ 	.word	0x00000000


	//----- nvinfo : EIATTR_CBANK_PARAM_SIZE
	.align		4
.L_909:
        /*00b8*/ 	.byte	0x03, 0x19
        /*00ba*/ 	.short	0x00b8


	//----- nvinfo : EIATTR_PARAM_CBANK
	.align		4
        /*00bc*/ 	.byte	0x04, 0x0a
        /*00be*/ 	.short	(.L_911 - .L_910)
	.align		4
.L_910:
        /*00c0*/ 	.word	index@(.nv.constant0._Z35group_norm_nhwc_bwd_one_pass_kernelI11Fp16IOFp16WLi64ELi70ELi560EEv26Group_norm_nhwc_bwd_params)
        /*00c4*/ 	.short	0x0380
        /*00c6*/ 	.short	0x00b8


	//----- nvinfo : EIATTR_SW_WAR
	.align		4
.L_911:
        /*00c8*/ 	.byte	0x04, 0x36
        /*00ca*/ 	.short	(.L_913 - .L_912)
.L_912:
        /*00cc*/ 	.word	0x00000008
.L_913:


//--------------------- .nv.info._Z35group_norm_nhwc_bwd_one_pass_kernelI11Fp16IOFp16WLi128ELi70ELi560EEv26Group_norm_nhwc_bwd_params --------------------------
	.section	.nv.info._Z35group_norm_nhwc_bwd_one_pass_kernelI11Fp16IOFp16WLi128ELi70ELi560EEv26Group_norm_nhwc_bwd_params,"",@"SHT_CUDA_INFO"
	.sectionflags	@""
	.align	4


	//----- nvinfo : EIATTR_CUDA_API_VERSION
	.align		4
        /*0000*/ 	.byte	0x04, 0x37
        /*0002*/ 	.short	(.L_915 - .L_914)
.L_914:
        /*0004*/ 	.word	0x00000082


	//----- nvinfo : EIATTR_KPARAM_INFO
	.align		4
.L_915:
        /*0008*/ 	.byte	0x04, 0x17
        /*000a*/ 	.short	(.L_917 - .L_916)
.L_916:
        /*000c*/ 	.word	0x00000000
        /*0010*/ 	.short	0x0000
        /*0012*/ 	.short	0x0000
        /*0014*/ 	.byte	0x00, 0xf0, 0xe1, 0x02


	//----- nvinfo : EIATTR_SPARSE_MMA_MASK
	.align		4
.L_917:
        /*0018*/ 	.byte	0x03, 0x50
        /*001a*/ 	.short	0x0000


	//----- nvinfo : EIATTR_MAXREG_COUNT
	.align		4
        /*001c*/ 	.byte	0x03, 0x1b
        /*001e*/ 	.short	0x0060


	//----- nvinfo : EIATTR_NUM_BARRIERS
	.align		4
        /*0020*/ 	.byte	0x02, 0x4c
        /*0022*/ 	.byte	0x01
	.zero		1


	//----- nvinfo : EIATTR_MERCURY_ISA_VERSION
	.align		4
        /*0024*/ 	.byte	0x03, 0x5f
        /*0026*/ 	.short	0x0101


	//----- nvinfo : EIATTR_INT_WARP_WIDE_INSTR_OFFSETS
	.align		4
        /*0028*/ 	.byte	0x04, 0x31
        /*002a*/ 	.short	(.L_919 - .L_918)


	//   ....[0]....
.L_918:
        /*002c*/ 	.word	0x00002ca0


	//----- nvinfo : EIATTR_COOP_GROUP_MASK_REGIDS
	.align		4
.L_919:
        /*0030*/ 	.byte	0x04, 0x29
        /*0032*/ 	.short	(.L_921 - .L_920)


	//   ....[0]....
.L_920:
        /*0034*/ 	.word	0xffffffff


	//   ....[1]....
        /*0038*/ 	.word	0xffffffff


	//   ....[2]....
        /*003c*/ 	.word	0xffffffff


	//   ....[3]....
        /*0040*/ 	.word	0xffffffff


	//   ....[4]....
        /*0044*/ 	.word	0xffffffff


	//   ....[5]....
        /*0048*/ 	.word	0xffffffff


	//   ....[6]....
        /*004c*/ 	.word	0xffffffff


	//   ....[7]....
        /*0050*/ 	.word	0xffffffff


	//   ....[8]....
        /*0054*/ 	.word	0xffffffff


	//   ....[9]....
        /*0058*/ 	.word	0xffffffff


	//----- nvinfo : EIATTR_COOP_GROUP_INSTR_OFFSETS
	.align		4
.L_921:
        /*005c*/ 	.byte	0x04, 0x28
        /*005e*/ 	.short	(.L_923 - .L_922)


	//   ....[0]....
.L_922:
        /*0060*/ 	.word	0x00002d50


	//   ....[1]....
        /*0064*/ 	.word	0x00002d70


	//   ....[2]....
        /*0068*/ 	.word	0x00002db0


	//   ....[3]....
        /*006c*/ 	.word	0x00002dd0


	//   ....[4]....
        /*0070*/ 	.word	0x00002e20


	//   ....[5]....
        /*0074*/ 	.word	0x00002e50


	//   ....[6]....
        /*0078*/ 	.word	0x00002e80


	//   ....[7]....
        /*007c*/ 	.word	0x00002eb0


	//   ....[8]....
        /*0080*/ 	.word	0x00002ee0


	//   ....[9]....
        /*0084*/ 	.word	0x00002f10


	//----- nvinfo : EIATTR_VRC_CTA_INIT_COUNT
	.align		4
.L_923:
        /*0088*/ 	.byte	0x02, 0x4a
	.zero		1
	.zero		1


	//----- nvinfo : EIATTR_EXIT_INSTR_OFFSETS
	.align		4
        /*008c*/ 	.byte	0x04, 0x1c
        /*008e*/ 	.short	(.L_925 - .L_924)


	//   ....[0]....
.L_924:
        /*0090*/ 	.word	0x00006110


	//   ....[1]....
        /*0094*/ 	.word	0x00006240


	//   ....[2]....
        /*0098*/ 	.word	0x00006850


	//   ....[3]....
        /*009c*/ 	.word	0x00006e50


	//----- nvinfo : EIATTR_MAX_THREADS
	.align		4
.L_925:
        /*00a0*/ 	.byte	0x04, 0x05
        /*00a2*/ 	.short	(.L_927 - .L_926)
.L_926:
        /*00a4*/ 	.word	0x00000230
        /*00a8*/ 	.word	0x00000001
        /*00ac*/ 	.word	0x00000001


	//----- nvinfo : EIATTR_CRS_STACK_SIZE
	.align		4
.L_927:
        /*00b0*/ 	.byte	0x04, 0x1e
        /*00b2*/ 	.short	(.L_929 - .L_928)
.L_928:
        /*00b4*/ 	.word	0x00000000


	//----- nvinfo : EIATTR_CBANK_PARAM_SIZE
	.align		4
.L_929:
        /*00b8*/ 	.byte	0x03, 0x19
        /*00ba*/ 	.short	0x00b8


	//----- nvinfo : EIATTR_PARAM_CBANK
	.align		4
        /*00bc*/ 	.byte	0x04, 0x0a
        /*00be*/ 	.short	(.L_931 - .L_930)
	.align		4
.L_930:
        /*00c0*/ 	.word	index@(.nv.constant0._Z35group_norm_nhwc_bwd_one_pass_kernelI11Fp16IOFp16WLi128ELi70ELi560EEv26Group_norm_nhwc_bwd_params)
        /*00c4*/ 	.short	0x0380
        /*00c6*/ 	.short	0x00b8


	//----- nvinfo : EIATTR_SW_WAR
	.align		4
.L_931:
        /*00c8*/ 	.byte	0x04, 0x36
        /*00ca*/ 	.short	(.L_933 - .L_932)
.L_932:
        /*00cc*/ 	.word	0x00000008
.L_933:


//--------------------- .nv.info._Z35group_norm_nhwc_bwd_one_pass_kernelI11Fp16IOFp16WLi256ELi70ELi560EEv26Group_norm_nhwc_bwd_params --------------------------
	.section	.nv.info._Z35group_norm_nhwc_bwd_one_pass_kernelI11Fp16IOFp16WLi256ELi70ELi560EEv26Group_norm_nhwc_bwd_params,"",@"SHT_CUDA_INFO"
	.sectionflags	@""
	.align	4


	//----- nvinfo : EIATTR_CUDA_API_VERSION
	.align		4
        /*0000*/ 	.byte	0x04, 0x37
        /*0002*/ 	.short	(.L_935 - .L_934)
.L_934:
        /*0004*/ 	.word	0x00000082


	//----- nvinfo : EIATTR_KPARAM_INFO
	.align		4
.L_935:
        /*0008*/ 	.byte	0x04, 0x17
        /*000a*/ 	.short	(.L_937 - .L_936)
.L_936:
        /*000c*/ 	.word	0x00000000
        /*0010*/ 	.short	0x0000
        /*0012*/ 	.short	0x0000
        /*0014*/ 	.byte	0x00, 0xf0, 0xe1, 0x02


	//----- nvinfo : EIATTR_SPARSE_MMA_MASK
	.align		4
.L_937:
        /*0018*/ 	.byte	0x03, 0x50
        /*001a*/ 	.short	0x0000


	//----- nvinfo : EIATTR_MAXREG_COUNT
	.align		4
        /*001c*/ 	.byte	0x03, 0x1b
        /*001e*/ 	.short	0x0060


	//----- nvinfo : EIATTR_NUM_BARRIERS
	.align		4
        /*0020*/ 	.byte	0x02, 0x4c
        /*0022*/ 	.byte	0x01
	.zero		1


	//----- nvinfo : EIATTR_MERCURY_ISA_VERSION
	.align		4
        /*0024*/ 	.byte	0x03, 0x5f
        /*0026*/ 	.short	0x0101


	//----- nvinfo : EIATTR_INT_WARP_WIDE_INSTR_OFFSETS
	.align		4
        /*0028*/ 	.byte	0x04, 0x31
        /*002a*/ 	.short	(.L_939 - .L_938)


	//   ....[0]....
.L_938:
        /*002c*/ 	.word	0x00005310


	//----- nvinfo : EIATTR_COOP_GROUP_MASK_REGIDS
	.align		4
.L_939:
        /*0030*/ 	.byte	0x04, 0x29
        /*0032*/ 	.short	(.L_941 - .L_940)


	//   ....[0]....
.L_940:
        /*0034*/ 	.word	0xffffffff


	//   ....[1]....
        /*0038*/ 	.word	0xffffffff


	//   ....[2]....
        /*003c*/ 	.word	0xffffffff


	//   ....[3]....
        /*0040*/ 	.word	0xffffffff


	//   ....[4]....
        /*0044*/ 	.word	0xffffffff


	//   ....[5]....
        /*0048*/ 	.word	0xffffffff


	//   ....[6]....
        /*004c*/ 	.word	0xffffffff


	//   ....[7]....
        /*0050*/ 	.word	0xffffffff


	//   ....[8]....
        /*0054*/ 	.word	0xffffffff


	//   ....[9]....
        /*0058*/ 	.word	0xffffffff


	//----- nvinfo : EIATTR_COOP_GROUP_INSTR_OFFSETS
	.align		4
.L_941:
        /*005c*/ 	.byte	0x04, 0x28
        /*005e*/ 	.short	(.L_943 - .L_942)


	//   ....[0]....
.L_942:
        /*0060*/ 	.word	0x000053c0


	//   ....[1]....
        /*0064*/ 	.word	0x000053d0


	//   ....[2]....
        /*0068*/ 	.word	0x00005420


	//   ....[3]....
        /*006c*/ 	.word	0x00005440


	//   ....[4]....
        /*0070*/ 	.word	0x00005470


	//   ....[5]....
        /*0074*/ 	.word	0x000054a0


	//   ....[6]....
        /*0078*/ 	.word	0x000054d0


	//   ....[7]....
        /*007c*/ 	.word	0x00005500


	//   ....[8]....
        /*0080*/ 	.word	0x00005530


	//   ....[9]....
        /*0084*/ 	.word	0x00005560


	//----- nvinfo : EIATTR_VRC_CTA_INIT_COUNT
	.align		4
.L_943:
        /*0088*/ 	.byte	0x02, 0x4a
	.zero		1
	.zero		1


	//----- nvinfo : EIATTR_EXIT_INSTR_OFFSETS
	.align		4
        /*008c*/ 	.byte	0x04, 0x1c
        /*008e*/ 	.short	(.L_945 - .L_944)


	//   ....[0]....
.L_944:
        /*0090*/ 	.word	0x0000a1b0


	//   ....[1]....
        /*0094*/ 	.word	0x0000a2e0


	//   ....[2]....
        /*0098*/ 	.word	0x0000a900


	//   ....[3]....
        /*009c*/ 	.word	0x0000af00


	//----- nvinfo : EIATTR_MAX_THREADS
	.align		4
.L_945:
        /*00a0*/ 	.byte	0x04, 0x05
        /*00a2*/ 	.short	(.L_947 - .L_946)
.L_946:
        /*00a4*/ 	.word	0x00000230
        /*00a8*/ 	.word	0x00000001
        /*00ac*/ 	.word	0x00000001


	//----- nvinfo : EIATTR_CRS_STACK_SIZE
	.align		4
.L_947:
        /*00b0*/ 	.byte	0x04, 0x1e
        /*00b2*/ 	.short	(.L_949 - .L_948)
.L_948:
        /*00b4*/ 	.word	0x00000000


	//----- nvinfo : EIATTR_CBANK_PARAM_SIZE
	.align		4
.L_949:
        /*00b8*/ 	.byte	0x03, 0x19
        /*00ba*/ 	.short	0x00b8


	//----- nvinfo : EIATTR_PARAM_CBANK
	.align		4
        /*00bc*/ 	.byte	0x04, 0x0a
        /*00be*/ 	.short	(.L_951 - .L_950)
	.align		4
.L_950:
        /*00c0*/ 	.word	index@(.nv.constant0._Z35group_norm_nhwc_bwd_one_pass_kernelI11Fp16IOFp16WLi256ELi70ELi560EEv26Group_norm_nhwc_bwd_params)
        /*00c4*/ 	.short	0x0380
        /*00c6*/ 	.short	0x00b8


	//----- nvinfo : EIATTR_SW_WAR
	.align		4
.L_951:
        /*00c8*/ 	.byte	0x04, 0x36
        /*00ca*/ 	.short	(.L_953 - .L_952)
.L_952:
        /*00cc*/ 	.word	0x00000008
.L_953:


//--------------------- .nv.info._Z35group_norm_nhwc_bwd_one_pass_kernelI11Fp16IOFp16WLi512ELi70ELi560EEv26Group_norm_nhwc_bwd_params --------------------------
	.section	.nv.info._Z35group_norm_nhwc_bwd_one_pass_kernelI11Fp16IOFp16WLi512ELi70ELi560EEv26Group_norm_nhwc_bwd_params,"",@"SHT_CUDA_INFO"
	.sectionflags	@""
	.align	4


	//----- nvinfo : EIATTR_CUDA_API_VERSION
	.align		4
        /*0000*/ 	.byte	0x04, 0x37
        /*0002*/ 	.short	(.L_955 - .L_954)
.L_954:
        /*0004*/ 	.word	0x00000082


	//----- nvinfo : EIATTR_KPARAM_INFO
	.align		4
.L_955:
        /*0008*/ 	.byte	0x04, 0x17
        /*000a*/ 	.short	(.L_957 - .L_956)
.L_956:
        /*000c*/ 	.word	0x00000000
        /*0010*/ 	.short	0x0000
        /*0012*/ 	.short	0x0000
        /*0014*/ 	.byte	0x00, 0xf0, 0xe1, 0x02


	//----- nvinfo : EIATTR_SPARSE_MMA_MASK
	.align		4
.L_957:
        /*0018*/ 	.byte	0x03, 0x50
        /*001a*/ 	.short	0x0000


	//----- nvinfo : EIATTR_MAXREG_COUNT
	.align		4
        /*001c*/ 	.byte	0x03, 0x1b
        /*001e*/ 	.short	0x0060


	//----- nvinfo : EIATTR_NUM_BARRIERS
	.align		4
        /*0020*/ 	.byte	0x02, 0x4c
        /*0022*/ 	.byte	0x01
	.zero		1


	//----- nvinfo : EIATTR_ANNOTATIONS
	.align		4
        /*0024*/ 	.byte	0x04, 0x55
        /*0026*/ 	.short	(.L_959 - .L_958)


	//   ....[0]....
.L_958:
        /* <DEDUP_REMOVED lines=122> */


	//----- nvinfo : EIATTR_MERCURY_ISA_VERSION
	.align		4
.L_959:
        /*07b0*/ 	.byte	0x03, 0x5f
        /*07b2*/ 	.short	0x0101


	//----- nvinfo : EIATTR_INT_WARP_WIDE_INSTR_OFFSETS
	.align		4
        /*07b4*/ 	.byte	0x04, 0x31
        /*07b6*/ 	.short	(.L_961 - .L_960)


	//   ....[0]....
.L_960:
        /*07b8*/ 	.word	0x0000cc30


	//   ....[1]....
        /*07bc*/ 	.word	0x0000e1a0


	//   ....[2]....
        /*07c0*/ 	.word	0x0000e1e0


	//   ....[3]....
        /*07c4*/ 	.word	0x0000e220


	//   ....[4]....
        /*07c8*/ 	.word	0x0000e260


	//   ....[5]....
        /*07cc*/ 	.word	0x0000e480


	//----- nvinfo : EIATTR_COOP_GROUP_MASK_REGIDS
	.align		4
.L_961:
        /*07d0*/ 	.byte	0x04, 0x29
        /*07d2*/ 	.short	(.L_963 - .L_962)


	//   ....[0]....
.L_962:
        /*07d4*/ 	.word	0xffffffff


	//   ....[1]....
        /*07d8*/ 	.word	0xffffffff


	//   ....[2]....
        /*07dc*/ 	.word	0xffffffff


	//   ....[3]....
        /*07e0*/ 	.word	0xffffffff


	//   ....[4]....
        /*07e4*/ 	.word	0xffffffff


	//   ....[5]....
        /*07e8*/ 	.word	0xffffffff


	//   ....[6]....
        /*07ec*/ 	.word	0xffffffff


	//   ....[7]....
        /*07f0*/ 	.word	0xffffffff


	//   ....[8]....
        /*07f4*/ 	.word	0xffffffff


	//   ....[9]....
        /*07f8*/ 	.word	0xffffffff


	//----- nvinfo : EIATTR_COOP_GROUP_INSTR_OFFSETS
	.align		4
.L_963:
        /*07fc*/ 	.byte	0x04, 0x28
        /*07fe*/ 	.short	(.L_965 - .L_964)


	//   ....[0]....
.L_964:
        /*0800*/ 	.word	0x0000cc10


	//   ....[1]....
        /*0804*/ 	.word	0x0000cc20


	//   ....[2]....
        /*0808*/ 	.word	0x0000cc90


	//   ....[3]....
        /*080c*/ 	.word	0x0000ccb0


	//   ....[4]....
        /*0810*/ 	.word	0x0000cce0


	//   ....[5]....
        /*0814*/ 	.word	0x0000cd10


	//   ....[6]....
        /*0818*/ 	.word	0x0000cd40


	//   ....[7]....
        /*081c*/ 	.word	0x0000cd70


	//   ....[8]....
        /*0820*/ 	.word	0x0000cdc0


	//   ....[9]....
        /*0824*/ 	.word	0x0000cdf0


	//----- nvinfo : EIATTR_VRC_CTA_INIT_COUNT
	.align		4
.L_965:
        /*0828*/ 	.byte	0x02, 0x4a
	.zero		1
	.zero		1


	//----- nvinfo : EIATTR_EXIT_INSTR_OFFSETS
	.align		4
        /*082c*/ 	.byte	0x04, 0x1c
        /*082e*/ 	.short	(.L_967 - .L_966)


	//   ....[0]....
.L_966:
        /*0830*/ 	.word	0x0000efc0


	//   ....[1]....
        /*0834*/ 	.word	0x0000f0f0


	//   ....[2]....
        /*0838*/ 	.word	0x0000f710


	//   ....[3]....
        /*083c*/ 	.word	0x0000fd10


	//----- nvinfo : EIATTR_MAX_THREADS
	.align		4
.L_967:
        /*0840*/ 	.byte	0x04, 0x05
        /*0842*/ 	.short	(.L_969 - .L_968)
.L_968:
        /*0844*/ 	.word	0x00000230
        /*0848*/ 	.word	0x00000001
        /*084c*/ 	.word	0x00000001


	//----- nvinfo : EIATTR_CRS_STACK_SIZE
	.align		4
.L_969:
        /*0850*/ 	.byte	0x04, 0x1e
        /*0852*/ 	.short	(.L_971 - .L_970)
.L_970:
        /*0854*/ 	.word	0x00000000


	//----- nvinfo : EIATTR_CBANK_PARAM_SIZE
	.align		4
.L_971:
        /*0858*/ 	.byte	0x03, 0x19
        /*085a*/ 	.short	0x00b8


	//----- nvinfo : EIATTR_PARAM_CBANK
	.align		4
        /*085c*/ 	.byte	0x04, 0x0a
        /*085e*/ 	.short	(.L_973 - .L_972)
	.align		4
.L_972:
        /*0860*/ 	.word	index@(.nv.constant0._Z35group_norm_nhwc_bwd_one_pass_kernelI11Fp16IOFp16WLi512ELi70ELi560EEv26Group_norm_nhwc_bwd_params)
        /*0864*/ 	.short	0x0380
        /*0866*/ 	.short	0x00b8


	//----- nvinfo : EIATTR_SW_WAR
	.align		4
.L_973:
        /*0868*/ 	.byte	0x04, 0x36
        /*086a*/ 	.short	(.L_975 - .L_974)
.L_974:
        /*086c*/ 	.word	0x00000008
.L_975:


//--------------------- .nv.info._Z35group_norm_nhwc_bwd_one_pass_kernelI11Fp32IOFp32WLi64ELi70ELi560EEv26Group_norm_nhwc_bwd_params --------------------------
	.section	.nv.info._Z35group_norm_nhwc_bwd_one_pass_kernelI11Fp32IOFp32WLi64ELi70ELi560EEv26Group_norm_nhwc_bwd_params,"",@"SHT_CUDA_INFO"
	.sectionflags	@""
	.align	4


	//----- nvinfo : EIATTR_CUDA_API_VERSION
	.align		4
        /*0000*/ 	.byte	0x04, 0x37
        /*0002*/ 	.short	(.L_977 - .L_976)
.L_976:
        /*0004*/ 	.word	0x00000082


	//----- nvinfo : EIATTR_KPARAM_INFO
	.align		4
.L_977:
        /*0008*/ 	.byte	0x04, 0x17
        /*000a*/ 	.short	(.L_979 - .L_978)
.L_978:
        /*000c*/ 	.word	0x00000000
        /*0010*/ 	.short	0x0000
        /*0012*/ 	.short	0x0000
        /*0014*/ 	.byte	0x00, 0xf0, 0xe1, 0x02


	//----- nvinfo : EIATTR_SPARSE_MMA_MASK
	.align		4
.L_979:
        /*0018*/ 	.byte	0x03, 0x50
        /*001a*/ 	.short	0x0000


	//----- nvinfo : EIATTR_MAXREG_COUNT
	.align		4
        /*001c*/ 	.byte	0x03, 0x1b
        /*001e*/ 	.short	0x0060


	//----- nvinfo : EIATTR_NUM_BARRIERS
	.align		4
        /*0020*/ 	.byte	0x02, 0x4c
        /*0022*/ 	.byte	0x01
	.zero		1


	//----- nvinfo : EIATTR_MERCURY_ISA_VERSION
	.align		4
        /*0024*/ 	.byte	0x03, 0x5f
        /*0026*/ 	.short	0x0101


	//----- nvinfo : EIATTR_INT_WARP_WIDE_INSTR_OFFSETS
	.align		4
        /*0028*/ 	.byte	0x04, 0x31
        /*002a*/ 	.short	(.L_981 - .L_980)


	//   ....[0]....
.L_980:
        /*002c*/ 	.word	0x00001820


	//----- nvinfo : EIATTR_COOP_GROUP_MASK_REGIDS
	.align		4
.L_981:
        /*0030*/ 	.byte	0x04, 0x29
        /*0032*/ 	.short	(.L_983 - .L_982)


	//   ....[0]....
.L_982:
        /*0034*/ 	.word	0xffffffff


	//   ....[1]....
        /*0038*/ 	.word	0xffffffff


	//   ....[2]....
        /*003c*/ 	.word	0xffffffff


	//   ....[3]....
        /*0040*/ 	.word	0xffffffff


	//   ....[4]....
        /*0044*/ 	.word	0xffffffff


	//   ....[5]....
        /*0048*/ 	.word	0xffffffff


	//   ....[6]....
        /*004c*/ 	.word	0xffffffff


	//   ....[7]....
        /*0050*/ 	.word	0xffffffff


	//   ....[8]....
        /*0054*/ 	.word	0xffffffff


	//   ....[9]....
        /*0058*/ 	.word	0xffffffff


	//----- nvinfo : EIATTR_COOP_GROUP_INSTR_OFFSETS
	.align		4
.L_983:
        /*005c*/ 	.byte	0x04, 0x28
        /*005e*/ 	.short	(.L_985 - .L_984)


	//   ....[0]....
.L_984:
        /*0060*/ 	.word	0x00001810


	//   ....[1]....
        /*0064*/ 	.word	0x00001830


	//   ....[2]....
        /*0068*/ 	.word	0x000018a0


	//   ....[3]....
        /*006c*/ 	.word	0x000018c0


	//   ....[4]....
        /*0070*/ 	.word	0x00001910


	//   ....[5]....
        /*0074*/ 	.word	0x00001940


	//   ....[6]....
        /*0078*/ 	.word	0x00001970


	//   ....[7]....
        /*007c*/ 	.word	0x000019a0


	//   ....[8]....
        /*0080*/ 	.word	0x000019d0


	//   ....[9]....
        /*0084*/ 	.word	0x000019f0


	//----- nvinfo : EIATTR_VRC_CTA_INIT_COUNT
	.align		4
.L_985:
        /*0088*/ 	.byte	0x02, 0x4a
	.zero		1
	.zero		1


	//----- nvinfo : EIATTR_EXIT_INSTR_OFFSETS
	.align		4
        /*008c*/ 	.byte	0x04, 0x1c
        /*008e*/ 	.short	(.L_987 - .L_986)


	//   ....[0]....
.L_986:
        /*0090*/ 	.word	0x00003d50


	//   ....[1]....
        /*0094*/ 	.word	0x00003e80


	//   ....[2]....
        /*0098*/ 	.word	0x00004450


	//   ....[3]....
        /*009c*/ 	.word	0x00004a00


	//----- nvinfo : EIATTR_MAX_THREADS
	.align		4
.L_987:
        /*00a0*/ 	.byte	0x04, 0x05
        /*00a2*/ 	.short	(.L_989 - .L_988)
.L_988:
        /*00a4*/ 	.word	0x00000230
        /*00a8*/ 	.word	0x00000001
        /*00ac*/ 	.word	0x00000001


	//----- nvinfo : EIATTR_CRS_STACK_SIZE
	.align		4
.L_989:
        /*00b0*/ 	.byte	0x04, 0x1e
        /*00b2*/ 	.short	(.L_991 - .L_990)
.L_990:
        /*00b4*/ 	.word	0x00000000


	//----- nvinfo : EIATTR_CBANK_PARAM_SIZE
	.align		4
.L_991:
        /*00b8*/ 	.byte	0x03, 0x19
        /*00ba*/ 	.short	0x00b8


	//----- nvinfo : EIATTR_PARAM_CBANK
	.align		4
        /*00bc*/ 	.byte	0x04, 0x0a
        /*00be*/ 	.short	(.L_993 - .L_992)
	.align		4
.L_992:
        /*00c0*/ 	.word	index@(.nv.constant0._Z35group_norm_nhwc_bwd_one_pass_kernelI11Fp32IOFp32WLi64ELi70ELi560EEv26Group_norm_nhwc_bwd_params)
        /*00c4*/ 	.short	0x0380
        /*00c6*/ 	.short	0x00b8


	//----- nvinfo : EIATTR_SW_WAR
	.align		4
.L_993:
        /*00c8*/ 	.byte	0x04, 0x36
        /*00ca*/ 	.short	(.L_995 - .L_994)
.L_994:
        /*00cc*/ 	.word	0x00000008
.L_995:


//--------------------- .nv.info._Z35group_norm_nhwc_bwd_one_pass_kernelI11Fp32IOFp32WLi128ELi70ELi560EEv26Group_norm_nhwc_bwd_params --------------------------
	.section	.nv.info._Z35group_norm_nhwc_bwd_one_pass_kernelI11Fp32IOFp32WLi128ELi70ELi560EEv26Group_norm_nhwc_bwd_params,"",@"SHT_CUDA_INFO"
	.sectionflags	@""
	.align	4


	//----- nvinfo : EIATTR_CUDA_API_VERSION
	.align		4
        /*0000*/ 	.byte	0x04, 0x37
        /*0002*/ 	.short	(.L_997 - .L_996)
.L_996:
        /*0004*/ 	.word	0x00000082


	//----- nvinfo : EIATTR_KPARAM_INFO
	.align		4
.L_997:
        /*0008*/ 	.byte	0x04, 0x17
        /*000a*/ 	.short	(.L_999 - .L_998)
.L_998:
        /*000c*/ 	.word	0x00000000
        /*0010*/ 	.short	0x0000
        /*0012*/ 	.short	0x0000
        /*0014*/ 	.byte	0x00, 0xf0, 0xe1, 0x02


	//----- nvinfo : EIATTR_SPARSE_MMA_MASK
	.align		4
.L_999:
        /*0018*/ 	.byte	0x03, 0x50
        /*001a*/ 	.short	0x0000


	//----- nvinfo : EIATTR_MAXREG_COUNT
	.align		4
        /*001c*/ 	.byte	0x03, 0x1b
        /*001e*/ 	.short	0x0060


	//----- nvinfo : EIATTR_NUM_BARRIERS
	.align		4
        /*0020*/ 	.byte	0x02, 0x4c
        /*0022*/ 	.byte	0x01
	.zero		1


	//----- nvinfo : EIATTR_MERCURY_ISA_VERSION
	.align		4
        /*0024*/ 	.byte	0x03, 0x5f
        /*0026*/ 	.short	0x0101


	//----- nvinfo : EIATTR_INT_WARP_WIDE_INSTR_OFFSETS
	.align		4
        /*0028*/ 	.byte	0x04, 0x31
        /*002a*/ 	.short	(.L_1001 - .L_1000)


	//   ....[0]....
.L_1000:
        /*002c*/ 	.word	0x000028f0


	//----- nvinfo : EIATTR_COOP_GROUP_MASK_REGIDS
	.align		4
.L_1001:
        /*0030*/ 	.byte	0x04, 0x29
        /*0032*/ 	.short	(.L_1003 - .L_1002)


	//   ....[0]....
.L_1002:
        /*0034*/ 	.word	0xffffffff


	//   ....[1]....
        /*0038*/ 	.word	0xffffffff


	//   ....[2]....
        /*003c*/ 	.word	0xffffffff


	//   ....[3]....
        /*0040*/ 	.word	0xffffffff


	//   ....[4]....
        /*0044*/ 	.word	0xffffffff


	//   ....[5]....
        /*0048*/ 	.word	0xffffffff


	//   ....[6]....
        /*004c*/ 	.word	0xffffffff


	//   ....[7]....
        /*0050*/ 	.word	0xffffffff


	//   ....[8]....
        /*0054*/ 	.word	0xffffffff


	//   ....[9]....
        /*0058*/ 	.word	0xffffffff


	//----- nvinfo : EIATTR_COOP_GROUP_INSTR_OFFSETS
	.align		4
.L_1003:
        /*005c*/ 	.byte	0x04, 0x28
        /*005e*/ 	.short	(.L_1005 - .L_1004)


	//   ....[0]....
.L_1004:
        /*0060*/ 	.word	0x000029a0


	//   ....[1]....
        /*0064*/ 	.word	0x000029b0


	//   ....[2]....
        /*0068*/ 	.word	0x00002a00


	//   ....[3]....
        /*006c*/ 	.word	0x00002a20


	//   ....[4]....
        /*0070*/ 	.word	0x00002a50


	//   ....[5]....
        /*0074*/ 	.word	0x00002a80


	//   ....[6]....
        /*0078*/ 	.word	0x00002ab0


	//   ....[7]....
        /*007c*/ 	.word	0x00002ae0


	//   ....[8]....
        /*0080*/ 	.word	0x00002b10


	//   ....[9]....
        /*0084*/ 	.word	0x00002b40


	//----- nvinfo : EIATTR_VRC_CTA_INIT_COUNT
	.align		4
.L_1005:
        /*0088*/ 	.byte	0x02, 0x4a
	.zero		1
	.zero		1


	//----- nvinfo : EIATTR_EXIT_INSTR_OFFSETS
	.align		4
        /*008c*/ 	.byte	0x04, 0x1c
        /*008e*/ 	.short	(.L_1007 - .L_1006)


	//   ....[0]....
.L_1006:
        /*0090*/ 	.word	0x000064f0


	//   ....[1]....
        /*0094*/ 	.word	0x00006620


	//   ....[2]....
        /*0098*/ 	.word	0x00006c10


	//   ....[3]....
        /*009c*/ 	.word	0x000071c0


	//----- nvinfo : EIATTR_MAX_THREADS
	.align		4
.L_1007:
        /*00a0*/ 	.byte	0x04, 0x05
        /*00a2*/ 	.short	(.L_1009 - .L_1008)
.L_1008:
        /*00a4*/ 	.word	0x00000230
        /*00a8*/ 	.word	0x00000001
        /*00ac*/ 	.word	0x00000001


	//----- nvinfo : EIATTR_CRS_STACK_SIZE
	.align		4
.L_1009:
        /*00b0*/ 	.byte	0x04, 0x1e
        /*00b2*/ 	.short	(.L_1011 - .L_1010)
.L_1010:
        /*00b4*/ 	.word	0x00000000


	//----- nvinfo : EIATTR_CBANK_PARAM_SIZE
	.align		4
.L_1011:
        /*00b8*/ 	.byte	0x03, 0x19
        /*00ba*/ 	.short	0x00b8


	//----- nvinfo : EIATTR_PARAM_CBANK
	.align		4
        /*00bc*/ 	.byte	0x04, 0x0a
        /*00be*/ 	.short	(.L_1013 - .L_1012)
	.align		4
.L_1012:
        /*00c0*/ 	.word	index@(.nv.constant0._Z35group_norm_nhwc_bwd_one_pass_kernelI11Fp32IOFp32WLi128ELi70ELi560EEv26Group_norm_nhwc_bwd_params)
        /*00c4*/ 	.short	0x0380
        /*00c6*/ 	.short	0x00b8


	//----- nvinfo : EIATTR_SW_WAR
	.align		4
.L_1013:
        /*00c8*/ 	.byte	0x04, 0x36
        /*00ca*/ 	.short	(.L_1015 - .L_1014)
.L_1014:
        /*00cc*/ 	.word	0x00000008
.L_1015:


//--------------------- .nv.info._Z35group_norm_nhwc_bwd_one_pass_kernelI11Fp32IOFp32WLi256ELi70ELi560EEv26Group_norm_nhwc_bwd_params --------------------------
	.section	.nv.info._Z35group_norm_nhwc_bwd_one_pass_kernelI11Fp32IOFp32WLi256ELi70ELi560EEv26Group_norm_nhwc_bwd_params,"",@"SHT_CUDA_INFO"
	.sectionflags	@""
	.align	4


	//----- nvinfo : EIATTR_CUDA_API_VERSION
	.align		4
        /*0000*/ 	.byte	0x04, 0x37
        /*0002*/ 	.short	(.L_1017 - .L_1016)
.L_1016:
        /*0004*/ 	.word	0x00000082


	//----- nvinfo : EIATTR_KPARAM_INFO
	.align		4
.L_1017:
        /*0008*/ 	.byte	0x04, 0x17
        /*000a*/ 	.short	(.L_1019 - .L_1018)
.L_1018:
        /*000c*/ 	.word	0x00000000
        /*0010*/ 	.short	0x0000
        /*0012*/ 	.short	0x0000
        /*0014*/ 	.byte	0x00, 0xf0, 0xe1, 0x02


	//----- nvinfo : EIATTR_SPARSE_MMA_MASK
	.align		4
.L_1019:
        /*0018*/ 	.byte	0x03, 0x50
        /*001a*/ 	.short	0x0000


	//----- nvinfo : EIATTR_MAXREG_COUNT
	.align		4
        /*001c*/ 	.byte	0x03, 0x1b
        /*001e*/ 	.short	0x0060


	//----- nvinfo : EIATTR_NUM_BARRIERS
	.align		4
        /*0020*/ 	.byte	0x02, 0x4c
        /*0022*/ 	.byte	0x01
	.zero		1


	//----- nvinfo : EIATTR_ANNOTATIONS
	.align		4
        /*0024*/ 	.byte	0x04, 0x55
        /*0026*/ 	.short	(.L_1021 - .L_1020)


	//   ....[0]....
.L_1020:
        /* <DEDUP_REMOVED lines=13> */


	//----- nvinfo : EIATTR_MERCURY_ISA_VERSION
	.align		4
.L_1021:
        /*00e0*/ 	.byte	0x03, 0x5f
        /*00e2*/ 	.short	0x0101


	//----- nvinfo : EIATTR_INT_WARP_WIDE_INSTR_OFFSETS
	.align		4
        /*00e4*/ 	.byte	0x04, 0x31
        /*00e6*/ 	.short	(.L_1023 - .L_1022)


	//   ....[0]....
.L_1022:
        /*00e8*/ 	.word	0x00004d50


	//----- nvinfo : EIATTR_COOP_GROUP_MASK_REGIDS
	.align		4
.L_1023:
        /*00ec*/ 	.byte	0x04, 0x29
        /*00ee*/ 	.short	(.L_1025 - .L_1024)


	//   ....[0]....
.L_1024:
        /*00f0*/ 	.word	0xffffffff


	//   ....[1]....
        /*00f4*/ 	.word	0xffffffff


	//   ....[2]....
        /*00f8*/ 	.word	0xffffffff


	//   ....[3]....
        /*00fc*/ 	.word	0xffffffff


	//   ....[4]....
        /*0100*/ 	.word	0xffffffff


	//   ....[5]....
        /*0104*/ 	.word	0xffffffff


	//   ....[6]....
        /*0108*/ 	.word	0xffffffff


	//   ....[7]....
        /*010c*/ 	.word	0xffffffff


	//   ....[8]....
        /*0110*/ 	.word	0xffffffff


	//   ....[9]....
        /*0114*/ 	.word	0xffffffff


	//----- nvinfo : EIATTR_COOP_GROUP_INSTR_OFFSETS
	.align		4
.L_1025:
        /*0118*/ 	.byte	0x04, 0x28
        /*011a*/ 	.short	(.L_1027 - .L_1026)


	//   ....[0]....
.L_1026:
        /*011c*/ 	.word	0x00004cb0


	//   ....[1]....
        /*0120*/ 	.word	0x00004cc0


	//   ....[2]....
        /*0124*/ 	.word	0x00004d70


	//   ....[3]....
        /*0128*/ 	.word	0x00004d90


	//   ....[4]....
        /*012c*/ 	.word	0x00004de0


	//   ....[5]....
        /*0130*/ 	.word	0x00004df0


	//   ....[6]....
        /*0134*/ 	.word	0x00004e40


	//   ....[7]....
        /*0138*/ 	.word	0x00004e50


	//   ....[8]....
        /*013c*/ 	.word	0x00004ea0


	//   ....[9]....
        /*0140*/ 	.word	0x00004eb0


	//----- nvinfo : EIATTR_VRC_CTA_INIT_COUNT
	.align		4
.L_1027:
        /*0144*/ 	.byte	0x02, 0x4a
	.zero		1
	.zero		1


	//----- nvinfo : EIATTR_EXIT_INSTR_OFFSETS
	.align		4
        /*0148*/ 	.byte	0x04, 0x1c
        /*014a*/ 	.short	(.L_1029 - .L_1028)


	//   ....[0]....
.L_1028:
        /*014c*/ 	.word	0x00009620


	//   ....[1]....
        /*0150*/ 	.word	0x00009760


	//   ....[2]....
        /*0154*/ 	.word	0x00009d50


	//   ....[3]....
        /*0158*/ 	.word	0x0000a300


	//----- nvinfo : EIATTR_MAX_THREADS
	.align		4
.L_1029:
        /*015c*/ 	.byte	0x04, 0x05
        /*015e*/ 	.short	(.L_1031 - .L_1030)
.L_1030:
        /*0160*/ 	.word	0x00000230
        /*0164*/ 	.word	0x00000001
        /*0168*/ 	.word	0x00000001


	//----- nvinfo : EIATTR_CRS_STACK_SIZE
	.align		4
.L_1031:
        /*016c*/ 	.byte	0x04, 0x1e
        /*016e*/ 	.short	(.L_1033 - .L_1032)
.L_1032:
        /*0170*/ 	.word	0x00000000


	//----- nvinfo : EIATTR_CBANK_PARAM_SIZE
	.align		4
.L_1033:
        /*0174*/ 	.byte	0x03, 0x19
        /*0176*/ 	.short	0x00b8


	//----- nvinfo : EIATTR_PARAM_CBANK
	.align		4
        /*0178*/ 	.byte	0x04, 0x0a
        /*017a*/ 	.short	(.L_1035 - .L_1034)
	.align		4
.L_1034:
        /*017c*/ 	.word	index@(.nv.constant0._Z35group_norm_nhwc_bwd_one_pass_kernelI11Fp32IOFp32WLi256ELi70ELi560EEv26Group_norm_nhwc_bwd_params)
        /*0180*/ 	.short	0x0380
        /*0182*/ 	.short	0x00b8


	//----- nvinfo : EIATTR_SW_WAR
	.align		4
.L_1035:
        /*0184*/ 	.byte	0x04, 0x36
        /*0186*/ 	.short	(.L_1037 - .L_1036)
.L_1036:
        /*0188*/ 	.word	0x00000008
.L_1037:


//--------------------- .nv.info._Z35group_norm_nhwc_bwd_one_pass_kernelI11Fp32IOFp32WLi512ELi70ELi560EEv26Group_norm_nhwc_bwd_params --------------------------
	.section	.nv.info._Z35group_norm_nhwc_bwd_one_pass_kernelI11Fp32IOFp32WLi512ELi70ELi560EEv26Group_norm_nhwc_bwd_params,"",@"SHT_CUDA_INFO"
	.sectionflags	@""
	.align	4


	//----- nvinfo : EIATTR_CUDA_API_VERSION
	.align		4
        /*0000*/ 	.byte	0x04, 0x37
        /*0002*/ 	.short	(.L_1039 - .L_1038)
.L_1038:
        /*0004*/ 	.word	0x00000082


	//----- nvinfo : EIATTR_KPARAM_INFO
	.align		4
.L_1039:
        /*0008*/ 	.byte	0x04, 0x17
        /*000a*/ 	.short	(.L_1041 - .L_1040)
.L_1040:
        /*000c*/ 	.word	0x00000000
        /*0010*/ 	.short	0x0000
        /*0012*/ 	.short	0x0000
        /*0014*/ 	.byte	0x00, 0xf0, 0xe1, 0x02


	//----- nvinfo : EIATTR_SPARSE_MMA_MASK
	.align		4
.L_1041:
        /*0018*/ 	.byte	0x03, 0x50
        /*001a*/ 	.short	0x0000


	//----- nvinfo : EIATTR_MAXREG_COUNT
	.align		4
        /*001c*/ 	.byte	0x03, 0x1b
        /*001e*/ 	.short	0x0060


	//----- nvinfo : EIATTR_NUM_BARRIERS
	.align		4
        /*0020*/ 	.byte	0x02, 0x4c
        /*0022*/ 	.byte	0x01
	.zero		1


	//----- nvinfo : EIATTR_ANNOTATIONS
	.align		4
        /*0024*/ 	.byte	0x04, 0x55
        /*0026*/ 	.short	(.L_1043 - .L_1042)


	//   ....[0]....
.L_1042:
        /* <DEDUP_REMOVED lines=329> */


	//----- nvinfo : EIATTR_MERCURY_ISA_VERSION
	.align		4
.L_1043:
        /*14a8*/ 	.byte	0x03, 0x5f
        /*14aa*/ 	.short	0x0101


	//----- nvinfo : EIATTR_INT_WARP_WIDE_INSTR_OFFSETS
	.align		4
        /*14ac*/ 	.byte	0x04, 0x31
        /*14ae*/ 	.short	(.L_1045 - .L_1044)


	//   ....[0]....
.L_1044:
        /*14b0*/ 	.word	0x0000d8a0


	//   ....[1]....
        /*14b4*/ 	.word	0x0000ef00


	//   ....[2]....
        /*14b8*/ 	.word	0x0000ef40


	//   ....[3]....
        /*14bc*/ 	.word	0x0000ef80


	//   ....[4]....
        /*14c0*/ 	.word	0x0000efc0


	//   ....[5]....
        /*14c4*/ 	.word	0x0000f1e0


	//----- nvinfo : EIATTR_COOP_GROUP_MASK_REGIDS
	.align		4
.L_1045:
        /*14c8*/ 	.byte	0x04, 0x29
        /*14ca*/ 	.short	(.L_1047 - .L_1046)


	//   ....[0]....
.L_1046:
        /*14cc*/ 	.word	0xffffffff


	//   ....[1]....
        /*14d0*/ 	.word	0xffffffff


	//   ....[2]....
        /*14d4*/ 	.word	0xffffffff


	//   ....[3]....
        /*14d8*/ 	.word	0xffffffff


	//   ....[4]....
        /*14dc*/ 	.word	0xffffffff


	//   ....[5]....
        /*14e0*/ 	.word	0xffffffff


	//   ....[6]....
        /*14e4*/ 	.word	0xffffffff


	//   ....[7]....
        /*14e8*/ 	.word	0xffffffff


	//   ....[8]....
        /*14ec*/ 	.word	0xffffffff


	//   ....[9]....
        /*14f0*/ 	.word	0xffffffff


	//----- nvinfo : EIATTR_COOP_GROUP_INSTR_OFFSETS
	.align		4
.L_1047:
        /*14f4*/ 	.byte	0x04, 0x28
        /*14f6*/ 	.short	(.L_1049 - .L_1048)


	//   ....[0]....
.L_1048:
        /*14f8*/ 	.word	0x0000d880


	//   ....[1]....
        /*14fc*/ 	.word	0x0000d890


	//   ....[2]....
        /*1500*/ 	.word	0x0000d900


	//   ....[3]....
        /*1504*/ 	.word	0x0000d920


	//   ....[4]....
        /*1508*/ 	.word	0x0000d950


	//   ....[5]....
        /*150c*/ 	.word	0x0000d980


	//   ....[6]....
        /*1510*/ 	.word	0x0000d9b0


	//   ....[7]....
        /*1514*/ 	.word	0x0000d9e0


	//   ....[8]....
        /*1518*/ 	.word	0x0000da10


	//   ....[9]....
        /*151c*/ 	.word	0x0000da40


	//----- nvinfo : EIATTR_VRC_CTA_INIT_COUNT
	.align		4
.L_1049:
        /*1520*/ 	.byte	0x02, 0x4a
	.zero		1
	.zero		1


	//----- nvinfo : EIATTR_EXIT_INSTR_OFFSETS
	.align		4
        /*1524*/ 	.byte	0x04, 0x1c
        /*1526*/ 	.short	(.L_1051 - .L_1050)


	//   ....[0]....
.L_1050:
        /*1528*/ 	.word	0x0000fc90


	//   ....[1]....
        /*152c*/ 	.word	0x0000fdc0


	//   ....[2]....
        /*1530*/ 	.word	0x000103b0


	//   ....[3]....
        /*1534*/ 	.word	0x00010960


	//----- nvinfo : EIATTR_MAX_THREADS
	.align		4
.L_1051:
        /*1538*/ 	.byte	0x04, 0x05
        /*153a*/ 	.short	(.L_1053 - .L_1052)
.L_1052:
        /*153c*/ 	.word	0x00000230
        /*1540*/ 	.word	0x00000001
        /*1544*/ 	.word	0x00000001


	//----- nvinfo : EIATTR_CRS_STACK_SIZE
	.align		4
.L_1053:
        /*1548*/ 	.byte	0x04, 0x1e
        /*154a*/ 	.short	(.L_1055 - .L_1054)
.L_1054:
        /*154c*/ 	.word	0x00000000


	//----- nvinfo : EIATTR_CBANK_PARAM_SIZE
	.align		4
.L_1055:
        /*1550*/ 	.byte	0x03, 0x19
        /*1552*/ 	.short	0x00b8


	//----- nvinfo : EIATTR_PARAM_CBANK
	.align		4
        /*1554*/ 	.byte	0x04, 0x0a
        /*1556*/ 	.short	(.L_1057 - .L_1056)
	.align		4
.L_1056:
        /*1558*/ 	.word	index@(.nv.constant0._Z35group_norm_nhwc_bwd_one_pass_kernelI11Fp32IOFp32WLi512ELi70ELi560EEv26Group_norm_nhwc_bwd_params)
        /*155c*/ 	.short	0x0380
        /*155e*/ 	.short	0x00b8


	//----- nvinfo : EIATTR_SW_WAR
	.align		4
.L_1057:
        /*1560*/ 	.byte	0x04, 0x36
        /*1562*/ 	.short	(.L_1059 - .L_1058)
.L_1058:
        /*1564*/ 	.word	0x00000008
.L_1059:


//--------------------- .nv.info._Z35group_norm_nhwc_bwd_one_pass_kernelI11Fp32IOBf16WLi64ELi70ELi560EEv26Group_norm_nhwc_bwd_params --------------------------
	.section	.nv.info._Z35group_norm_nhwc_bwd_one_pass_kernelI11Fp32IOBf16WLi64ELi70ELi560EEv26Group_norm_nhwc_bwd_params,"",@"SHT_CUDA_INFO"
	.sectionflags	@""
	.align	4


	//----- nvinfo : EIATTR_CUDA_API_VERSION
	.align		4
        /*0000*/ 	.byte	0x04, 0x37
        /*0002*/ 	.short	(.L_1061 - .L_1060)
.L_1060:
        /*0004*/ 	.word	0x00000082


	//----- nvinfo : EIATTR_KPARAM_INFO
	.align		4
.L_1061:
        /*0008*/ 	.byte	0x04, 0x17
        /*000a*/ 	.short	(.L_1063 - .L_1062)
.L_1062:
        /*000c*/ 	.word	0x00000000
        /*0010*/ 	.short	0x0000
        /*0012*/ 	.short	0x0000
        /*0014*/ 	.byte	0x00, 0xf0, 0xe1, 0x02


	//----- nvinfo : EIATTR_SPARSE_MMA_MASK
	.align		4
.L_1063:
        /*0018*/ 	.byte	0x03, 0x50
        /*001a*/ 	.short	0x0000


	//----- nvinfo : EIATTR_MAXREG_COUNT
	.align		4
        /*001c*/ 	.byte	0x03, 0x1b
        /*001e*/ 	.short	0x0060


	//----- nvinfo : EIATTR_NUM_BARRIERS
	.align		4
        /*0020*/ 	.byte	0x02, 0x4c
        /*0022*/ 	.byte	0x01
	.zero		1


	//----- nvinfo : EIATTR_MERCURY_ISA_VERSION
	.align		4
        /*0024*/ 	.byte	0x03, 0x5f
        /*0026*/ 	.short	0x0101


	//----- nvinfo : EIATTR_INT_WARP_WIDE_INSTR_OFFSETS
	.align		4
        /*0028*/ 	.byte	0x04, 0x31
        /*002a*/ 	.short	(.L_1065 - .L_1064)


	//   ....[0]....
.L_1064:
        /*002c*/ 	.word	0x00001890


	//----- nvinfo : EIATTR_COOP_GROUP_MASK_REGIDS
	.align		4
.L_1065:
        /*0030*/ 	.byte	0x04, 0x29
        /*0032*/ 	.short	(.L_1067 - .L_1066)


	//   ....[0]....
.L_1066:
        /*0034*/ 	.word	0xffffffff


	//   ....[1]....
        /*0038*/ 	.word	0xffffffff


	//   ....[2]....
        /*003c*/ 	.word	0xffffffff


	//   ....[3]....
        /*0040*/ 	.word	0xffffffff


	//   ....[4]....
        /*0044*/ 	.word	0xffffffff


	//   ....[5]....
        /*0048*/ 	.word	0xffffffff


	//   ....[6]....
        /*004c*/ 	.word	0xffffffff


	//   ....[7]....
        /*0050*/ 	.word	0xffffffff


	//   ....[8]....
        /*0054*/ 	.word	0xffffffff


	//   ....[9]....
        /*0058*/ 	.word	0xffffffff


	//----- nvinfo : EIATTR_COOP_GROUP_INSTR_OFFSETS
	.align		4
.L_1067:
        /*005c*/ 	.byte	0x04, 0x28
        /*005e*/ 	.short	(.L_1069 - .L_1068)


	//   ....[0]....
.L_1068:
        /*0060*/ 	.word	0x00001880


	//   ....[1]....
        /*0064*/ 	.word	0x000018a0


	//   ....[2]....
        /*0068*/ 	.word	0x00001920


	//   ....[3]....
        /*006c*/ 	.word	0x00001950


	//   ....[4]....
        /*0070*/ 	.word	0x00001980


	//   ....[5]....
        /*0074*/ 	.word	0x000019b0


	//   ....[6]....
        /*0078*/ 	.word	0x000019e0


	//   ....[7]....
        /*007c*/ 	.word	0x00001a10


	//   ....[8]....
        /*0080*/ 	.word	0x00001a40


	//   ....[9]....
        /*0084*/ 	.word	0x00001a60


	//----- nvinfo : EIATTR_VRC_CTA_INIT_COUNT
	.align		4
.L_1069:
        /*0088*/ 	.byte	0x02, 0x4a
	.zero		1
	.zero		1


	//----- nvinfo : EIATTR_EXIT_INSTR_OFFSETS
	.align		4
        /*008c*/ 	.byte	0x04, 0x1c
        /*008e*/ 	.short	(.L_1071 - .L_1070)


	//   ....[0]....
.L_1070:
        /*0090*/ 	.word	0x00003dc0


	//   ....[1]....
        /*0094*/ 	.word	0x00003ef0


	//   ....[2]....
        /*0098*/ 	.word	0x000044e0


	//   ....[3]....
        /*009c*/ 	.word	0x00004ae0


	//----- nvinfo : EIATTR_MAX_THREADS
	.align		4
.L_1071:
        /*00a0*/ 	.byte	0x04, 0x05
        /*00a2*/ 	.short	(.L_1073 - .L_1072)
.L_1072:
        /*00a4*/ 	.word	0x00000230
        /*00a8*/ 	.word	0x00000001
        /*00ac*/ 	.word	0x00000001


	//----- nvinfo : EIATTR_CRS_STACK_SIZE
	.align		4
.L_1073:
        /*00b0*/ 	.byte	0x04, 0x1e
        /*00b2*/ 	.short	(.L_1075 - .L_1074)
.L_1074:
        /*00b4*/ 	.word	0x00000000


	//----- nvinfo : EIATTR_CBANK_PARAM_SIZE
	.align		4
.L_1075:
        /*00b8*/ 	.byte	0x03, 0x19
        /*00ba*/ 	.short	0x00b8


	//----- nvinfo : EIATTR_PARAM_CBANK
	.align		4
        /*00bc*/ 	.byte	0x04, 0x0a
        /*00be*/ 	.short	(.L_1077 - .L_1076)
	.align		4
.L_1076:
        /*00c0*/ 	.word	index@(.nv.constant0._Z35group_norm_nhwc_bwd_one_pass_kernelI11Fp32IOBf16WLi64ELi70ELi560EEv26Group_norm_nhwc_bwd_params)
        /*00c4*/ 	.short	0x0380
        /*00c6*/ 	.short	0x00b8


	//----- nvinfo : EIATTR_SW_WAR
	.align		4
.L_1077:
        /*00c8*/ 	.byte	0x04, 0x36
        /*00ca*/ 	.short	(.L_1079 - .L_1078)
.L_1078:
        /*00cc*/ 	.word	0x00000008
.L_1079:


//--------------------- .nv.info._Z35group_norm_nhwc_bwd_one_pass_kernelI11Fp32IOBf16WLi128ELi70ELi560EEv26Group_norm_nhwc_bwd_params --------------------------
	.section	.nv.info._Z35group_norm_nhwc_bwd_one_pass_kernelI11Fp32IOBf16WLi128ELi70ELi560EEv26Group_norm_nhwc_bwd_params,"",@"SHT_CUDA_INFO"
	.sectionflags	@""
	.align	4


	//----- nvinfo : EIATTR_CUDA_API_VERSION
	.align		4
        /*0000*/ 	.byte	0x04, 0x37
        /*0002*/ 	.short	(.L_1081 - .L_1080)
.L_1080:
        /*0004*/ 	.word	0x00000082


	//----- nvinfo : EIATTR_KPARAM_INFO
	.align		4
.L_1081:
        /*0008*/ 	.byte	0x04, 0x17
        /*000a*/ 	.short	(.L_1083 - .L_1082)
.L_1082:
        /*000c*/ 	.word	0x00000000
        /*0010*/ 	.short	0x0000
        /*0012*/ 	.short	0x0000
        /*0014*/ 	.byte	0x00, 0xf0, 0xe1, 0x02


	//----- nvinfo : EIATTR_SPARSE_MMA_MASK
	.align		4
.L_1083:
        /*0018*/ 	.byte	0x03, 0x50
        /*001a*/ 	.short	0x0000


	//----- nvinfo : EIATTR_MAXREG_COUNT
	.align		4
        /*001c*/ 	.byte	0x03, 0x1b
        /*001e*/ 	.short	0x0060


	//----- nvinfo : EIATTR_NUM_BARRIERS
	.align		4
        /*0020*/ 	.byte	0x02, 0x4c
        /*0022*/ 	.byte	0x01
	.zero		1


	//----- nvinfo : EIATTR_MERCURY_ISA_VERSION
	.align		4
        /*0024*/ 	.byte	0x03, 0x5f
        /*0026*/ 	.short	0x0101


	//----- nvinfo : EIATTR_INT_WARP_WIDE_INSTR_OFFSETS
	.align		4
        /*0028*/ 	.byte	0x04, 0x31
        /*002a*/ 	.short	(.L_1085 - .L_1084)


	//   ....[0]....
.L_1084:
        /*002c*/ 	.word	0x00002960


	//----- nvinfo : EIATTR_COOP_GROUP_MASK_REGIDS
	.align		4
.L_1085:
        /*0030*/ 	.byte	0x04, 0x29
        /*0032*/ 	.short	(.L_1087 - .L_1086)


	//   ....[0]....
.L_1086:
        /*0034*/ 	.word	0xffffffff


	//   ....[1]....
        /*0038*/ 	.word	0xffffffff


	//   ....[2]....
        /*003c*/ 	.word	0xffffffff


	//   ....[3]....
        /*0040*/ 	.word	0xffffffff


	//   ....[4]....
        /*0044*/ 	.word	0xffffffff


	//   ....[5]....
        /*0048*/ 	.word	0xffffffff


	//   ....[6]....
        /*004c*/ 	.word	0xffffffff


	//   ....[7]....
        /*0050*/ 	.word	0xffffffff


	//   ....[8]....
        /*0054*/ 	.word	0xffffffff


	//   ....[9]....
        /*0058*/ 	.word	0xffffffff


	//----- nvinfo : EIATTR_COOP_GROUP_INSTR_OFFSETS
	.align		4
.L_1087:
        /*005c*/ 	.byte	0x04, 0x28
        /*005e*/ 	.short	(.L_1089 - .L_1088)


	//   ....[0]....
.L_1088:
        /*0060*/ 	.word	0x00002a10


	//   ....[1]....
        /*0064*/ 	.word	0x00002a20


	//   ....[2]....
        /*0068*/ 	.word	0x00002a70


	//   ....[3]....
        /*006c*/ 	.word	0x00002a90


	//   ....[4]....
        /*0070*/ 	.word	0x00002ac0


	//   ....[5]....
        /*0074*/ 	.word	0x00002af0


	//   ....[6]....
        /*0078*/ 	.word	0x00002b20


	//   ....[7]....
        /*007c*/ 	.word	0x00002b50


	//   ....[8]....
        /*0080*/ 	.word	0x00002b80


	//   ....[9]....
        /*0084*/ 	.word	0x00002bb0


	//----- nvinfo : EIATTR_VRC_CTA_INIT_COUNT
	.align		4
.L_1089:
        /*0088*/ 	.byte	0x02, 0x4a
	.zero		1
	.zero		1


	//----- nvinfo : EIATTR_EXIT_INSTR_OFFSETS
	.align		4
        /*008c*/ 	.byte	0x04, 0x1c
        /*008e*/ 	.short	(.L_1091 - .L_1090)


	//   ....[0]....
.L_1090:
        /*0090*/ 	.word	0x00006550


	//   ....[1]....
        /*0094*/ 	.word	0x00006680


	//   ....[2]....
        /*0098*/ 	.word	0x00006c90


	//   ....[3]....
        /*009c*/ 	.word	0x00007290


	//----- nvinfo : EIATTR_MAX_THREADS
	.align		4
.L_1091:
        /*00a0*/ 	.byte	0x04, 0x05
        /*00a2*/ 	.short	(.L_1093 - .L_1092)
.L_1092:
        /*00a4*/ 	.word	0x00000230
        /*00a8*/ 	.word	0x00000001
        /*00ac*/ 	.word	0x00000001


	//----- nvinfo : EIATTR_CRS_STACK_SIZE
	.align		4
.L_1093:
        /*00b0*/ 	.byte	0x04, 0x1e
        /*00b2*/ 	.short	(.L_1095 - .L_1094)
.L_1094:
        /*00b4*/ 	.word	0x00000000


	//----- nvinfo : EIATTR_CBANK_PARAM_SIZE
	.align		4
.L_1095:
        /*00b8*/ 	.byte	0x03, 0x19
        /*00ba*/ 	.short	0x00b8


	//----- nvinfo : EIATTR_PARAM_CBANK
	.align		4
        /*00bc*/ 	.byte	0x04, 0x0a
        /*00be*/ 	.short	(.L_1097 - .L_1096)
	.align		4
.L_1096:
        /*00c0*/ 	.word	index@(.nv.constant0._Z35group_norm_nhwc_bwd_one_pass_kernelI11Fp32IOBf16WLi128ELi70ELi560EEv26Group_norm_nhwc_bwd_params)
        /*00c4*/ 	.short	0x0380
        /*00c6*/ 	.short	0x00b8


	//----- nvinfo : EIATTR_SW_WAR
	.align		4
.L_1097:
        /*00c8*/ 	.byte	0x04, 0x36
        /*00ca*/ 	.short	(.L_1099 - .L_1098)
.L_1098:
        /*00cc*/ 	.word	0x00000008
.L_1099:


//--------------------- .nv.info._Z35group_norm_nhwc_bwd_one_pass_kernelI11Fp32IOBf16WLi256ELi70ELi560EEv26Group_norm_nhwc_bwd_params --------------------------
	.section	.nv.info._Z35group_norm_nhwc_bwd_one_pass_kernelI11Fp32IOBf16WLi256ELi70ELi560EEv26Group_norm_nhwc_bwd_params,"",@"SHT_CUDA_INFO"
	.sectionflags	@""
	.align	4


	//----- nvinfo : EIATTR_CUDA_API_VERSION
	.align		4
        /*0000*/ 	.byte	0x04, 0x37
        /*0002*/ 	.short	(.L_1101 - .L_1100)
.L_1100:
        /*0004*/ 	.word	0x00000082


	//----- nvinfo : EIATTR_KPARAM_INFO
	.align		4
.L_1101:
        /*0008*/ 	.byte	0x04, 0x17
        /*000a*/ 	.short	(.L_1103 - .L_1102)
.L_1102:
        /*000c*/ 	.word	0x00000000
        /*0010*/ 	.short	0x0000
        /*0012*/ 	.short	0x0000
        /*0014*/ 	.byte	0x00, 0xf0, 0xe1, 0x02


	//----- nvinfo : EIATTR_SPARSE_MMA_MASK
	.align		4
.L_1103:
        /*0018*/ 	.byte	0x03, 0x50
        /*001a*/ 	.short	0x0000


	//----- nvinfo : EIATTR_MAXREG_COUNT
	.align		4
        /*001c*/ 	.byte	0x03, 0x1b
        /*001e*/ 	.short	0x0060


	//----- nvinfo : EIATTR_NUM_BARRIERS
	.align		4
        /*0020*/ 	.byte	0x02, 0x4c
        /*0022*/ 	.byte	0x01
	.zero		1


	//----- nvinfo : EIATTR_ANNOTATIONS
	.align		4
        /*0024*/ 	.byte	0x04, 0x55
        /*0026*/ 	.short	(.L_1105 - .L_1104)


	//   ....[0]....
.L_1104:
        /* <DEDUP_REMOVED lines=11> */


	//----- nvinfo : EIATTR_MERCURY_ISA_VERSION
	.align		4
.L_1105:
        /*00c8*/ 	.byte	0x03, 0x5f
        /*00ca*/ 	.short	0x0101


	//----- nvinfo : EIATTR_INT_WARP_WIDE_INSTR_OFFSETS
	.align		4
        /*00cc*/ 	.byte	0x04, 0x31
        /*00ce*/ 	.short	(.L_1107 - .L_1106)


	//   ....[0]....
.L_1106:
        /*00d0*/ 	.word	0x00004d90


	//----- nvinfo : EIATTR_COOP_GROUP_MASK_REGIDS
	.align		4
.L_1107:
        /*00d4*/ 	.byte	0x04, 0x29
        /*00d6*/ 	.short	(.L_1109 - .L_1108)


	//   ....[0]....
.L_1108:
        /*00d8*/ 	.word	0xffffffff


	//   ....[1]....
        /*00dc*/ 	.word	0xffffffff


	//   ....[2]....
        /*00e0*/ 	.word	0xffffffff


	//   ....[3]....
        /*00e4*/ 	.word	0xffffffff


	//   ....[4]....
        /*00e8*/ 	.word	0xffffffff


	//   ....[5]....
        /*00ec*/ 	.word	0xffffffff


	//   ....[6]....
        /*00f0*/ 	.word	0xffffffff


	//   ....[7]....
        /*00f4*/ 	.word	0xffffffff


	//   ....[8]....
        /*00f8*/ 	.word	0xffffffff


	//   ....[9]....
        /*00fc*/ 	.word	0xffffffff


	//----- nvinfo : EIATTR_COOP_GROUP_INSTR_OFFSETS
	.align		4
.L_1109:
        /*0100*/ 	.byte	0x04, 0x28
        /*0102*/ 	.short	(.L_1111 - .L_1110)


	//   ....[0]....
.L_1110:
        /*0104*/ 	.word	0x00004cf0


	//   ....[1]....
        /*0108*/ 	.word	0x00004d00


	//   ....[2]....
        /*010c*/ 	.word	0x00004db0


	//   ....[3]....
        /*0110*/ 	.word	0x00004dd0


	//   ....[4]....
        /*0114*/ 	.word	0x00004e20


	//   ....[5]....
        /*0118*/ 	.word	0x00004e30


	//   ....[6]....
        /*011c*/ 	.word	0x00004e80


	//   ....[7]....
        /*0120*/ 	.word	0x00004e90


	//   ....[8]....
        /*0124*/ 	.word	0x00004ee0


	//   ....[9]....
        /*0128*/ 	.word	0x00004ef0


	//----- nvinfo : EIATTR_VRC_CTA_INIT_COUNT
	.align		4
.L_1111:
        /*012c*/ 	.byte	0x02, 0x4a
	.zero		1
	.zero		1


	//----- nvinfo : EIATTR_EXIT_INSTR_OFFSETS
	.align		4
        /*0130*/ 	.byte	0x04, 0x1c
        /*0132*/ 	.short	(.L_1113 - .L_1112)


	//   ....[0]....
.L_1112:
        /*0134*/ 	.word	0x00009660


	//   ....[1]....
        /*0138*/ 	.word	0x000097a0


	//   ....[2]....
        /*013c*/ 	.word	0x00009dc0


	//   ....[3]....
        /*0140*/ 	.word	0x0000a3c0


	//----- nvinfo : EIATTR_MAX_THREADS
	.align		4
.L_1113:
        /*0144*/ 	.byte	0x04, 0x05
        /*0146*/ 	.short	(.L_1115 - .L_1114)
.L_1114:
        /*0148*/ 	.word	0x00000230
        /*014c*/ 	.word	0x00000001
        /*0150*/ 	.word	0x00000001


	//----- nvinfo : EIATTR_CRS_STACK_SIZE
	.align		4
.L_1115:
        /*0154*/ 	.byte	0x04, 0x1e
        /*0156*/ 	.short	(.L_1117 - .L_1116)
.L_1116:
        /*0158*/ 	.word	0x00000000


	//----- nvinfo : EIATTR_CBANK_PARAM_SIZE
	.align		4
.L_1117:
        /*015c*/ 	.byte	0x03, 0x19
        /*015e*/ 	.short	0x00b8


	//----- nvinfo : EIATTR_PARAM_CBANK
	.align		4
        /*0160*/ 	.byte	0x04, 0x0a
        /*0162*/ 	.short	(.L_1119 - .L_1118)
	.align		4
.L_1118:
        /*0164*/ 	.word	index@(.nv.constant0._Z35group_norm_nhwc_bwd_one_pass_kernelI11Fp32IOBf16WLi256ELi70ELi560EEv26Group_norm_nhwc_bwd_params)
        /*0168*/ 	.short	0x0380
        /*016a*/ 	.short	0x00b8


	//----- nvinfo : EIATTR_SW_WAR
	.align		4
.L_1119:
        /*016c*/ 	.byte	0x04, 0x36
        /*016e*/ 	.short	(.L_1121 - .L_1120)
.L_1120:
        /*0170*/ 	.word	0x00000008
.L_1121:


//--------------------- .nv.info._Z35group_norm_nhwc_bwd_one_pass_kernelI11Fp32IOBf16WLi512ELi70ELi560EEv26Group_norm_nhwc_bwd_params --------------------------
	.section	.nv.info._Z35group_norm_nhwc_bwd_one_pass_kernelI11Fp32IOBf16WLi512ELi70ELi560EEv26Group_norm_nhwc_bwd_params,"",@"SHT_CUDA_INFO"
	.sectionflags	@""
	.align	4


	//----- nvinfo : EIATTR_CUDA_API_VERSION
	.align		4
        /*0000*/ 	.byte	0x04, 0x37
        /*0002*/ 	.short	(.L_1123 - .L_1122)
.L_1122:
        /*0004*/ 	.word	0x00000082


	//----- nvinfo : EIATTR_KPARAM_INFO
	.align		4
.L_1123:
        /*0008*/ 	.byte	0x04, 0x17
        /*000a*/ 	.short	(.L_1125 - .L_1124)
.L_1124:
        /*000c*/ 	.word	0x00000000
        /*0010*/ 	.short	0x0000
        /*0012*/ 	.short	0x0000
        /*0014*/ 	.byte	0x00, 0xf0, 0xe1, 0x02


	//----- nvinfo : EIATTR_SPARSE_MMA_MASK
	.align		4
.L_1125:
        /*0018*/ 	.byte	0x03, 0x50
        /*001a*/ 	.short	0x0000


	//----- nvinfo : EIATTR_MAXREG_COUNT
	.align		4
        /*001c*/ 	.byte	0x03, 0x1b
        /*001e*/ 	.short	0x0060


	//----- nvinfo : EIATTR_NUM_BARRIERS
	.align		4
        /*0020*/ 	.byte	0x02, 0x4c
        /*0022*/ 	.byte	0x01
	.zero		1


	//----- nvinfo : EIATTR_ANNOTATIONS
	.align		4
        /*0024*/ 	.byte	0x04, 0x55
        /*0026*/ 	.short	(.L_1127 - .L_1126)


	//   ....[0]....
.L_1126:
        /* <DEDUP_REMOVED lines=343> */


	//----- nvinfo : EIATTR_MERCURY_ISA_VERSION
	.align		4
.L_1127:
        /*1580*/ 	.byte	0x03, 0x5f
        /*1582*/ 	.short	0x0101


	//----- nvinfo : EIATTR_INT_WARP_WIDE_INSTR_OFFSETS
	.align		4
        /*1584*/ 	.byte	0x04, 0x31
        /*1586*/ 	.short	(.L_1129 - .L_1128)


	//   ....[0]....
.L_1128:
        /*1588*/ 	.word	0x0000dc30


	//   ....[1]....
        /*158c*/ 	.word	0x0000f300


	//   ....[2]....
        /*1590*/ 	.word	0x0000f340


	//   ....[3]....
        /*1594*/ 	.word	0x0000f380


	//   ....[4]....
        /*1598*/ 	.word	0x0000f3c0


	//   ....[5]....
        /*159c*/ 	.word	0x0000f5e0


	//----- nvinfo : EIATTR_COOP_GROUP_MASK_REGIDS
	.align		4
.L_1129:
        /*15a0*/ 	.byte	0x04, 0x29
        /*15a2*/ 	.short	(.L_1131 - .L_1130)


	//   ....[0]....
.L_1130:
        /*15a4*/ 	.word	0xffffffff


	//   ....[1]....
        /*15a8*/ 	.word	0xffffffff


	//   ....[2]....
        /*15ac*/ 	.word	0xffffffff


	//   ....[3]....
        /*15b0*/ 	.word	0xffffffff


	//   ....[4]....
        /*15b4*/ 	.word	0xffffffff


	//   ....[5]....
        /*15b8*/ 	.word	0xffffffff


	//   ....[6]....
        /*15bc*/ 	.word	0xffffffff


	//   ....[7]....
        /*15c0*/ 	.word	0xffffffff


	//   ....[8]....
        /*15c4*/ 	.word	0xffffffff


	//   ....[9]....
        /*15c8*/ 	.word	0xffffffff


	//----- nvinfo : EIATTR_COOP_GROUP_INSTR_OFFSETS
	.align		4
.L_1131:
        /*15cc*/ 	.byte	0x04, 0x28
        /*15ce*/ 	.short	(.L_1133 - .L_1132)


	//   ....[0]....
.L_1132:
        /*15d0*/ 	.word	0x0000dc10


	//   ....[1]....
        /*15d4*/ 	.word	0x0000dc20


	//   ....[2]....
        /*15d8*/ 	.word	0x0000dc90


	//   ....[3]....
        /*15dc*/ 	.word	0x0000dcb0


	//   ....[4]....
        /*15e0*/ 	.word	0x0000dce0


	//   ....[5]....
        /*15e4*/ 	.word	0x0000dd10


	//   ....[6]....
        /*15e8*/ 	.word	0x0000dd40


	//   ....[7]....
        /*15ec*/ 	.word	0x0000dd70


	//   ....[8]....
        /*15f0*/ 	.word	0x0000dda0


	//   ....[9]....
        /*15f4*/ 	.word	0x0000ddd0


	//----- nvinfo : EIATTR_VRC_CTA_INIT_COUNT
	.align		4
.L_1133:
        /*15f8*/ 	.byte	0x02, 0x4a
	.zero		1
	.zero		1


	//----- nvinfo : EIATTR_EXIT_INSTR_OFFSETS
	.align		4
        /*15fc*/ 	.byte	0x04, 0x1c
        /*15fe*/ 	.short	(.L_1135 - .L_1134)


	//   ....[0]....
.L_1134:
        /*1600*/ 	.word	0x00010080


	//   ....[1]....
        /*1604*/ 	.word	0x000101b0


	//   ....[2]....
        /*1608*/ 	.word	0x000107c0


	//   ....[3]....
        /*160c*/ 	.word	0x00010dc0


	//----- nvinfo : EIATTR_MAX_THREADS
	.align		4
.L_1135:
        /*1610*/ 	.byte	0x04, 0x05
        /*1612*/ 	.short	(.L_1137 - .L_1136)
.L_1136:
        /*1614*/ 	.word	0x00000230
        /*1618*/ 	.word	0x00000001
        /*161c*/ 	.word	0x00000001


	//----- nvinfo : EIATTR_CRS_STACK_SIZE
	.align		4
.L_1137:
        /*1620*/ 	.byte	0x04, 0x1e
        /*1622*/ 	.short	(.L_1139 - .L_1138)
.L_1138:
        /*1624*/ 	.word	0x00000000


	//----- nvinfo : EIATTR_CBANK_PARAM_SIZE
	.align		4
.L_1139:
        /*1628*/ 	.byte	0x03, 0x19
        /*162a*/ 	.short	0x00b8


	//----- nvinfo : EIATTR_PARAM_CBANK
	.align		4
        /*162c*/ 	.byte	0x04, 0x0a
        /*162e*/ 	.short	(.L_1141 - .L_1140)
	.align		4
.L_1140:
        /*1630*/ 	.word	index@(.nv.constant0._Z35group_norm_nhwc_bwd_one_pass_kernelI11Fp32IOBf16WLi512ELi70ELi560EEv26Group_norm_nhwc_bwd_params)
        /*1634*/ 	.short	0x0380
        /*1636*/ 	.short	0x00b8


	//----- nvinfo : EIATTR_SW_WAR
	.align		4
.L_1141:
        /*1638*/ 	.byte	0x04, 0x36
        /*163a*/ 	.short	(.L_1143 - .L_1142)
.L_1142:
        /*163c*/ 	.word	0x00000008
.L_1143:


//--------------------- .nv.info._Z35group_norm_nhwc_bwd_one_pass_kernelI11Fp32IOFp16WLi64ELi70ELi560EEv26Group_norm_nhwc_bwd_params --------------------------
	.section	.nv.info._Z35group_norm_nhwc_bwd_one_pass_kernelI11Fp32IOFp16WLi64ELi70ELi560EEv26Group_norm_nhwc_bwd_params,"",@"SHT_CUDA_INFO"
	.sectionflags	@""
	.align	4


	//----- nvinfo : EIATTR_CUDA_API_VERSION
	.align		4
        /*0000*/ 	.byte	0x04, 0x37
        /*0002*/ 	.short	(.L_1145 - .L_1144)
.L_1144:
        /*0004*/ 	.word	0x00000082


	//----- nvinfo : EIATTR_KPARAM_INFO
	.align		4
.L_1145:
        /*0008*/ 	.byte	0x04, 0x17
        /*000a*/ 	.short	(.L_1147 - .L_1146)
.L_1146:
        /*000c*/ 	.word	0x00000000
        /*0010*/ 	.short	0x0000
        /*0012*/ 	.short	0x0000
        /*0014*/ 	.byte	0x00, 0xf0, 0xe1, 0x02


	//----- nvinfo : EIATTR_SPARSE_MMA_MASK
	.align		4
.L_1147:
        /*0018*/ 	.byte	0x03, 0x50
        /*001a*/ 	.short	0x0000


	//----- nvinfo : EIATTR_MAXREG_COUNT
	.align		4
        /*001c*/ 	.byte	0x03, 0x1b
        /*001e*/ 	.short	0x0060


	//----- nvinfo : EIATTR_NUM_BARRIERS
	.align		4
        /*0020*/ 	.byte	0x02, 0x4c
        /*0022*/ 	.byte	0x01
	.zero		1


	//----- nvinfo : EIATTR_MERCURY_ISA_VERSION
	.align		4
        /*0024*/ 	.byte	0x03, 0x5f
        /*0026*/ 	.short	0x0101


	//----- nvinfo : EIATTR_INT_WARP_WIDE_INSTR_OFFSETS
	.align		4
        /*0028*/ 	.byte	0x04, 0x31
        /*002a*/ 	.short	(.L_1149 - .L_1148)


	//   ....[0]....
.L_1148:
        /*002c*/ 	.word	0x00001890


	//----- nvinfo : EIATTR_COOP_GROUP_MASK_REGIDS
	.align		4
.L_1149:
        /*0030*/ 	.byte	0x04, 0x29
        /*0032*/ 	.short	(.L_1151 - .L_1150)


	//   ....[0]....
.L_1150:
        /*0034*/ 	.word	0xffffffff


	//   ....[1]....
        /*0038*/ 	.word	0xffffffff


	//   ....[2]....
        /*003c*/ 	.word	0xffffffff


	//   ....[3]....
        /*0040*/ 	.word	0xffffffff


	//   ....[4]....
        /*0044*/ 	.word	0xffffffff


	//   ....[5]....
        /*0048*/ 	.word	0xffffffff


	//   ....[6]....
        /*004c*/ 	.word	0xffffffff


	//   ....[7]....
        /*0050*/ 	.word	0xffffffff


	//   ....[8]....
        /*0054*/ 	.word	0xffffffff


	//   ....[9]....
        /*0058*/ 	.word	0xffffffff


	//----- nvinfo : EIATTR_COOP_GROUP_INSTR_OFFSETS
	.align		4
.L_1151:
        /*005c*/ 	.byte	0x04, 0x28
        /*005e*/ 	.short	(.L_1153 - .L_1152)


	//   ....[0]....
.L_1152:
        /*0060*/ 	.word	0x00001880


	//   ....[1]....
        /*0064*/ 	.word	0x000018a0


	//   ....[2]....
        /*0068*/ 	.word	0x00001920


	//   ....[3]....
        /*006c*/ 	.word	0x00001950


	//   ....[4]....
        /*0070*/ 	.word	0x00001980


	//   ....[5]....
        /*0074*/ 	.word	0x000019b0


	//   ....[6]....
        /*0078*/ 	.word	0x000019e0


	//   ....[7]....
        /*007c*/ 	.word	0x00001a10


	//   ....[8]....
        /*0080*/ 	.word	0x00001a40


	//   ....[9]....
        /*0084*/ 	.word	0x00001a60


	//----- nvinfo : EIATTR_VRC_CTA_INIT_COUNT
	.align		4
.L_1153:
        /*0088*/ 	.byte	0x02, 0x4a
	.zero		1
	.zero		1


	//----- nvinfo : EIATTR_EXIT_INSTR_OFFSETS
	.align		4
        /*008c*/ 	.byte	0x04, 0x1c
        /*008e*/ 	.short	(.L_1155 - .L_1154)


	//   ....[0]....
.L_1154:
        /*0090*/ 	.word	0x00003dc0


	//   ....[1]....
        /*0094*/ 	.word	0x00003ef0


	//   ....[2]....
        /*0098*/ 	.word	0x000044e0


	//   ....[3]....
        /*009c*/ 	.word	0x00004ae0


	//----- nvinfo : EIATTR_MAX_THREADS
	.align		4
.L_1155:
        /*00a0*/ 	.byte	0x04, 0x05
        /*00a2*/ 	.short	(.L_1157 - .L_1156)
.L_1156:
        /*00a4*/ 	.word	0x00000230
        /*00a8*/ 	.word	0x00000001
        /*00ac*/ 	.word	0x00000001


	//----- nvinfo : EIATTR_CRS_STACK_SIZE
	.align		4
.L_1157:
        /*00b0*/ 	.byte	0x04, 0x1e
        /*00b2*/ 	.short	(.L_1159 - .L_1158)
.L_1158:
        /*00b4*/ 	.word	0x00000000


	//----- nvinfo : EIATTR_CBANK_PARAM_SIZE
	.align		4
.L_1159:
        /*00b8*/ 	.byte	0x03, 0x19
        /*00ba*/ 	.short	0x00b8


	//----- nvinfo : EIATTR_PARAM_CBANK
	.align		4
        /*00bc*/ 	.byte	0x04, 0x0a
        /*00be*/ 	.short	(.L_1161 - .L_1160)
	.align		4
.L_1160:
        /*00c0*/ 	.word	index@(.nv.constant0._Z35group_norm_nhwc_bwd_one_pass_kernelI11Fp32IOFp16WLi64ELi70ELi560EEv26Group_norm_nhwc_bwd_params)
        /*00c4*/ 	.short	0x0380
        /*00c6*/ 	.short	0x00b8


	//----- nvinfo : EIATTR_SW_WAR
	.align		4
.L_1161:
        /*00c8*/ 	.byte	0x04, 0x36
        /*00ca*/ 	.short	(.L_1163 - .L_1162)
.L_1162:
        /*00cc*/ 	.word	0x00000008
.L_1163:


//--------------------- .nv.info._Z35group_norm_nhwc_bwd_one_pass_kernelI11Fp32IOFp16WLi128ELi70ELi560EEv26Group_norm_nhwc_bwd_params --------------------------
	.section	.nv.info._Z35group_norm_nhwc_bwd_one_pass_kernelI11Fp32IOFp16WLi128ELi70ELi560EEv26Group_norm_nhwc_bwd_params,"",@"SHT_CUDA_INFO"
	.sectionflags	@""
	.align	4


	//----- nvinfo : EIATTR_CUDA_API_VERSION
	.align		4
        /*0000*/ 	.byte	0x04, 0x37
        /*0002*/ 	.short	(.L_1165 - .L_1164)
.L_1164:
        /*0004*/ 	.word	0x00000082


	//----- nvinfo : EIATTR_KPARAM_INFO
	.align		4
.L_1165:
        /*0008*/ 	.byte	0x04, 0x17
        /*000a*/ 	.short	(.L_1167 - .L_1166)
.L_1166:
        /*000c*/ 	.word	0x00000000
        /*0010*/ 	.short	0x0000
        /*0012*/ 	.short	0x0000
        /*0014*/ 	.byte	0x00, 0xf0, 0xe1, 0x02


	//----- nvinfo : EIATTR_SPARSE_MMA_MASK
	.align		4
.L_1167:
        /*0018*/ 	.byte	0x03, 0x50
        /*001a*/ 	.short	0x0000


	//----- nvinfo : EIATTR_MAXREG_COUNT
	.align		4
        /*001c*/ 	.byte	0x03, 0x1b
        /*001e*/ 	.short	0x0060


	//----- nvinfo : EIATTR_NUM_BARRIERS
	.align		4
        /*0020*/ 	.byte	0x02, 0x4c
        /*0022*/ 	.byte	0x01
	.zero		1


	//----- nvinfo : EIATTR_MERCURY_ISA_VERSION
	.align		4
        /*0024*/ 	.byte	0x03, 0x5f
        /*0026*/ 	.short	0x0101


	//----- nvinfo : EIATTR_INT_WARP_WIDE_INSTR_OFFSETS
	.align		4
        /*0028*/ 	.byte	0x04, 0x31
        /*002a*/ 	.short	(.L_1169 - .L_1168)


	//   ....[0]....
.L_1168:
        /*002c*/ 	.word	0x00002960


	//----- nvinfo : EIATTR_COOP_GROUP_MASK_REGIDS
	.align		4
.L_1169:
        /*0030*/ 	.byte	0x04, 0x29
        /*0032*/ 	.short	(.L_1171 - .L_1170)


	//   ....[0]....
.L_1170:
        /*0034*/ 	.word	0xffffffff


	//   ....[1]....
        /*0038*/ 	.word	0xffffffff


	//   ....[2]....
        /*003c*/ 	.word	0xffffffff


	//   ....[3]....
        /*0040*/ 	.word	0xffffffff


	//   ....[4]....
        /*0044*/ 	.word	0xffffffff


	//   ....[5]....
        /*0048*/ 	.word	0xffffffff


	//   ....[6]....
        /*004c*/ 	.word	0xffffffff


	//   ....[7]....
        /*0050*/ 	.word	0xffffffff


	//   ....[8]....
        /*0054*/ 	.word	0xffffffff


	//   ....[9]....
        /*0058*/ 	.word	0xffffffff


	//----- nvinfo : EIATTR_COOP_GROUP_INSTR_OFFSETS
	.align		4
.L_1171:
        /*005c*/ 	.byte	0x04, 0x28
        /*005e*/ 	.short	(.L_1173 - .L_1172)


	//   ....[0]....
.L_1172:
        /*0060*/ 	.word	0x00002a10


	//   ....[1]....
        /*0064*/ 	.word	0x00002a20


	//   ....[2]....
        /*0068*/ 	.word	0x00002a70


	//   ....[3]....
        /*006c*/ 	.word	0x00002a90


	//   ....[4]....
        /*0070*/ 	.word	0x00002ac0


	//   ....[5]....
        /*0074*/ 	.word	0x00002af0


	//   ....[6]....
        /*0078*/ 	.word	0x00002b20


	//   ....[7]....
        /*007c*/ 	.word	0x00002b50


	//   ....[8]....
        /*0080*/ 	.word	0x00002b80


	//   ....[9]....
        /*0084*/ 	.word	0x00002bb0


	//----- nvinfo : EIATTR_VRC_CTA_INIT_COUNT
	.align		4
.L_1173:
        /*0088*/ 	.byte	0x02, 0x4a
	.zero		1
	.zero		1


	//----- nvinfo : EIATTR_EXIT_INSTR_OFFSETS
	.align		4
        /*008c*/ 	.byte	0x04, 0x1c
        /*008e*/ 	.short	(.L_1175 - .L_1174)


	//   ....[0]....
.L_1174:
        /*0090*/ 	.word	0x00006550


	//   ....[1]....
        /*0094*/ 	.word	0x00006680


	//   ....[2]....
        /*0098*/ 	.word	0x00006c90


	//   ....[3]....
        /*009c*/ 	.word	0x00007290


	//----- nvinfo : EIATTR_MAX_THREADS
	.align		4
.L_1175:
        /*00a0*/ 	.byte	0x04, 0x05
        /*00a2*/ 	.short	(.L_1177 - .L_1176)
.L_1176:
        /*00a4*/ 	.word	0x00000230
        /*00a8*/ 	.word	0x00000001
        /*00ac*/ 	.word	0x00000001


	//----- nvinfo : EIATTR_CRS_STACK_SIZE
	.align		4
.L_1177:
        /*00b0*/ 	.byte	0x04, 0x1e
        /*00b2*/ 	.short	(.L_1179 - .L_1178)
.L_1178:
        /*00b4*/ 	.word	0x00000000


	//----- nvinfo : EIATTR_CBANK_PARAM_SIZE
	.align		4
.L_1179:
        /*00b8*/ 	.byte	0x03, 0x19
        /*00ba*/ 	.short	0x00b8


	//----- nvinfo : EIATTR_PARAM_CBANK
	.align		4
        /*00bc*/ 	.byte	0x04, 0x0a
        /*00be*/ 	.short	(.L_1181 - .L_1180)
	.align		4
.L_1180:
        /*00c0*/ 	.word	index@(.nv.constant0._Z35group_norm_nhwc_bwd_one_pass_kernelI11Fp32IOFp16WLi128ELi70ELi560EEv26Group_norm_nhwc_bwd_params)
        /*00c4*/ 	.short	0x0380
        /*00c6*/ 	.short	0x00b8


	//----- nvinfo : EIATTR_SW_WAR
	.align		4
.L_1181:
        /*00c8*/ 	.byte	0x04, 0x36
        /*00ca*/ 	.short	(.L_1183 - .L_1182)
.L_1182:
        /*00cc*/ 	.word	0x00000008
.L_1183:


//--------------------- .nv.info._Z35group_norm_nhwc_bwd_one_pass_kernelI11Fp32IOFp16WLi256ELi70ELi560EEv26Group_norm_nhwc_bwd_params --------------------------
	.section	.nv.info._Z35group_norm_nhwc_bwd_one_pass_kernelI11Fp32IOFp16WLi256ELi70ELi560EEv26Group_norm_nhwc_bwd_params,"",@"SHT_CUDA_INFO"
	.sectionflags	@""
	.align	4


	//----- nvinfo : EIATTR_CUDA_API_VERSION
	.align		4
        /*0000*/ 	.byte	0x04, 0x37
        /*0002*/ 	.short	(.L_1185 - .L_1184)
.L_1184:
        /*0004*/ 	.word	0x00000082


	//----- nvinfo : EIATTR_KPARAM_INFO
	.align		4
.L_1185:
        /*0008*/ 	.byte	0x04, 0x17
        /*000a*/ 	.short	(.L_1187 - .L_1186)
.L_1186:
        /*000c*/ 	.word	0x00000000
        /*0010*/ 	.short	0x0000
        /*0012*/ 	.short	0x0000
        /*0014*/ 	.byte	0x00, 0xf0, 0xe1, 0x02


	//----- nvinfo : EIATTR_SPARSE_MMA_MASK
	.align		4
.L_1187:
        /*0018*/ 	.byte	0x03, 0x50
        /*001a*/ 	.short	0x0000


	//----- nvinfo : EIATTR_MAXREG_COUNT
	.align		4
        /*001c*/ 	.byte	0x03, 0x1b
        /*001e*/ 	.short	0x0060


	//----- nvinfo : EIATTR_NUM_BARRIERS
	.align		4
        /*0020*/ 	.byte	0x02, 0x4c
        /*0022*/ 	.byte	0x01
	.zero		1


	//----- nvinfo : EIATTR_ANNOTATIONS
	.align		4
        /*0024*/ 	.byte	0x04, 0x55
        /*0026*/ 	.short	(.L_1189 - .L_1188)


	//   ....[0]....
.L_1188:
        /* <DEDUP_REMOVED lines=11> */


	//----- nvinfo : EIATTR_MERCURY_ISA_VERSION
	.align		4
.L_1189:
        /*00c8*/ 	.byte	0x03, 0x5f
        /*00ca*/ 	.short	0x0101


	//----- nvinfo : EIATTR_INT_WARP_WIDE_INSTR_OFFSETS
	.align		4
        /*00cc*/ 	.byte	0x04, 0x31
        /*00ce*/ 	.short	(.L_1191 - .L_1190)


	//   ....[0]....
.L_1190:
        /*00d0*/ 	.word	0x00004d90


	//----- nvinfo : EIATTR_COOP_GROUP_MASK_REGIDS
	.align		4
.L_1191:
        /*00d4*/ 	.byte	0x04, 0x29
        /*00d6*/ 	.short	(.L_1193 - .L_1192)


	//   ....[0]....
.L_1192:
        /*00d8*/ 	.word	0xffffffff


	//   ....[1]....
        /*00dc*/ 	.word	0xffffffff


	//   ....[2]....
        /*00e0*/ 	.word	0xffffffff


	//   ....[3]....
        /*00e4*/ 	.word	0xffffffff


	//   ....[4]....
        /*00e8*/ 	.word	0xffffffff


	//   ....[5]....
        /*00ec*/ 	.word	0xffffffff


	//   ....[6]....
        /*00f0*/ 	.word	0xffffffff


	//   ....[7]....
        /*00f4*/ 	.word	0xffffffff


	//   ....[8]....
        /*00f8*/ 	.word	0xffffffff


	//   ....[9]....
        /*00fc*/ 	.word	0xffffffff


	//----- nvinfo : EIATTR_COOP_GROUP_INSTR_OFFSETS
	.align		4
.L_1193:
        /*0100*/ 	.byte	0x04, 0x28
        /*0102*/ 	.short	(.L_1195 - .L_1194)


	//   ....[0]....
.L_1194:
        /*0104*/ 	.word	0x00004cf0


	//   ....[1]....
        /*0108*/ 	.word	0x00004d00


	//   ....[2]....
        /*010c*/ 	.word	0x00004db0


	//   ....[3]....
        /*0110*/ 	.word	0x00004dd0


	//   ....[4]....
        /*0114*/ 	.word	0x00004e20


	//   ....[5]....
        /*0118*/ 	.word	0x00004e30


	//   ....[6]....
        /*011c*/ 	.word	0x00004e80


	//   ....[7]....
        /*0120*/ 	.word	0x00004e90


	//   ....[8]....
        /*0124*/ 	.word	0x00004ee0


	//   ....[9]....
        /*0128*/ 	.word	0x00004ef0


	//----- nvinfo : EIATTR_VRC_CTA_INIT_COUNT
	.align		4
.L_1195:
        /*012c*/ 	.byte	0x02, 0x4a
	.zero		1
	.zero		1


	//----- nvinfo : EIATTR_EXIT_INSTR_OFFSETS
	.align		4
        /*0130*/ 	.byte	0x04, 0x1c
        /*0132*/ 	.short	(.L_1197 - .L_1196)


	//   ....[0]....
.L_1196:
        /*0134*/ 	.word	0x00009660


	//   ....[1]....
        /*0138*/ 	.word	0x000097a0


	//   ....[2]....
        /*013c*/ 	.word	0x00009dc0


	//   ....[3]....
        /*0140*/ 	.word	0x0000a3c0


	//----- nvinfo : EIATTR_MAX_THREADS
	.align		4
.L_1197:
        /*0144*/ 	.byte	0x04, 0x05
        /*0146*/ 	.short	(.L_1199 - .L_1198)
.L_1198:
        /*0148*/ 	.word	0x00000230
        /*014c*/ 	.word	0x00000001
        /*0150*/ 	.word	0x00000001


	//----- nvinfo : EIATTR_CRS_STACK_SIZE
	.align		4
.L_1199:
        /*0154*/ 	.byte	0x04, 0x1e
        /*0156*/ 	.short	(.L_1201 - .L_1200)
.L_1200:
        /*0158*/ 	.word	0x00000000


	//----- nvinfo : EIATTR_CBANK_PARAM_SIZE
	.align		4
.L_1201:
        /*015c*/ 	.byte	0x03, 0x19
        /*015e*/ 	.short	0x00b8


	//----- nvinfo : EIATTR_PARAM_CBANK
	.align		4
        /*0160*/ 	.byte	0x04, 0x0a
        /*0162*/ 	.short	(.L_1203 - .L_1202)
	.align		4
.L_1202:
        /*0164*/ 	.word	index@(.nv.constant0._Z35group_norm_nhwc_bwd_one_pass_kernelI11Fp32IOFp16WLi256ELi70ELi560EEv26Group_norm_nhwc_bwd_params)
        /*0168*/ 	.short	0x0380
        /*016a*/ 	.short	0x00b8


	//----- nvinfo : EIATTR_SW_WAR
	.align		4
.L_1203:
        /*016c*/ 	.byte	0x04, 0x36
        /*016e*/ 	.short	(.L_1205 - .L_1204)
.L_1204:
        /*0170*/ 	.word	0x00000008
.L_1205:


//--------------------- .nv.info._Z35group_norm_nhwc_bwd_one_pass_kernelI11Fp32IOFp16WLi512ELi70ELi560EEv26Group_norm_nhwc_bwd_params --------------------------
	.section	.nv.info._Z35group_norm_nhwc_bwd_one_pass_kernelI11Fp32IOFp16WLi512ELi70ELi560EEv26Group_norm_nhwc_bwd_params,"",@"SHT_CUDA_INFO"
	.sectionflags	@""
	.align	4


	//----- nvinfo : EIATTR_CUDA_API_VERSION
	.align		4
        /*0000*/ 	.byte	0x04, 0x37
        /*0002*/ 	.short	(.L_1207 - .L_1206)
.L_1206:
        /*0004*/ 	.word	0x00000082


	//----- nvinfo : EIATTR_KPARAM_INFO
	.align		4
.L_1207:
        /*0008*/ 	.byte	0x04, 0x17
        /*000a*/ 	.short	(.L_1209 - .L_1208)
.L_1208:
        /*000c*/ 	.word	0x00000000
        /*0010*/ 	.short	0x0000
        /*0012*/ 	.short	0x0000
        /*0014*/ 	.byte	0x00, 0xf0, 0xe1, 0x02


	//----- nvinfo : EIATTR_SPARSE_MMA_MASK
	.align		4
.L_1209:
        /*0018*/ 	.byte	0x03, 0x50
        /*001a*/ 	.short	0x0000


	//----- nvinfo : EIATTR_MAXREG_COUNT
	.align		4
        /*001c*/ 	.byte	0x03, 0x1b
        /*001e*/ 	.short	0x0060


	//----- nvinfo : EIATTR_NUM_BARRIERS
	.align		4
        /*0020*/ 	.byte	0x02, 0x4c
        /*0022*/ 	.byte	0x01
	.zero		1


	//----- nvinfo : EIATTR_ANNOTATIONS
	.align		4
        /*0024*/ 	.byte	0x04, 0x55
        /*0026*/ 	.short	(.L_1211 - .L_1210)


	//   ....[0]....
.L_1210:
        /* <DEDUP_REMOVED lines=342> */


	//----- nvinfo : EIATTR_MERCURY_ISA_VERSION
	.align		4
.L_1211:
        /*1570*/ 	.byte	0x03, 0x5f
        /*1572*/ 	.short	0x0101


	//----- nvinfo : EIATTR_INT_WARP_WIDE_INSTR_OFFSETS
	.align		4
        /*1574*/ 	.byte	0x04, 0x31
        /*1576*/ 	.short	(.L_1213 - .L_1212)


	//   ....[0]....
.L_1212:
        /*1578*/ 	.word	0x0000de20


	//   ....[1]....
        /*157c*/ 	.word	0x0000f4f0


	//   ....[2]....
        /*1580*/ 	.word	0x0000f530


	//   ....[3]....
        /*1584*/ 	.word	0x0000f570


	//   ....[4]....
        /*1588*/ 	.word	0x0000f5b0


	//   ....[5]....
        /*158c*/ 	.word	0x0000f7d0


	//----- nvinfo : EIATTR_COOP_GROUP_MASK_REGIDS
	.align		4
.L_1213:
        /*1590*/ 	.byte	0x04, 0x29
        /*1592*/ 	.short	(.L_1215 - .L_1214)


	//   ....[0]....
.L_1214:
        /*1594*/ 	.word	0xffffffff


	//   ....[1]....
        /*1598*/ 	.word	0xffffffff


	//   ....[2]....
        /*159c*/ 	.word	0xffffffff


	//   ....[3]....
        /*15a0*/ 	.word	0xffffffff


	//   ....[4]....
        /*15a4*/ 	.word	0xffffffff


	//   ....[5]....
        /*15a8*/ 	.word	0xffffffff


	//   ....[6]....
        /*15ac*/ 	.word	0xffffffff


	//   ....[7]....
        /*15b0*/ 	.word	0xffffffff


	//   ....[8]....
        /*15b4*/ 	.word	0xffffffff


	//   ....[9]....
        /*15b8*/ 	.word	0xffffffff


	//----- nvinfo : EIATTR_COOP_GROUP_INSTR_OFFSETS
	.align		4
.L_1215:
        /*15bc*/ 	.byte	0x04, 0x28
        /*15be*/ 	.short	(.L_1217 - .L_1216)


	//   ....[0]....
.L_1216:
        /*15c0*/ 	.word	0x0000de00


	//   ....[1]....
        /*15c4*/ 	.word	0x0000de10


	//   ....[2]....
        /*15c8*/ 	.word	0x0000de80


	//   ....[3]....
        /*15cc*/ 	.word	0x0000dea0


	//   ....[4]....
        /*15d0*/ 	.word	0x0000ded0


	//   ....[5]....
        /*15d4*/ 	.word	0x0000df00


	//   ....[6]....
        /*15d8*/ 	.word	0x0000df30


	//   ....[7]....
        /*15dc*/ 	.word	0x0000df60


	//   ....[8]....
        /*15e0*/ 	.word	0x0000df90


	//   ....[9]....
        /*15e4*/ 	.word	0x0000dfc0


	//----- nvinfo : EIATTR_VRC_CTA_INIT_COUNT
	.align		4
.L_1217:
        /*15e8*/ 	.byte	0x02, 0x4a
	.zero		1
	.zero		1


	//----- nvinfo : EIATTR_EXIT_INSTR_OFFSETS
	.align		4
        /*15ec*/ 	.byte	0x04, 0x1c
        /*15ee*/ 	.short	(.L_1219 - .L_1218)


	//   ....[0]....
.L_1218:
        /*15f0*/ 	.word	0x00010270


	//   ....[1]....
        /*15f4*/ 	.word	0x000103a0


	//   ....[2]....
        /*15f8*/ 	.word	0x000109b0


	//   ....[3]....
        /*15fc*/ 	.word	0x00010fb0


	//----- nvinfo : EIATTR_MAX_THREADS
	.align		4
.L_1219:
        /*1600*/ 	.byte	0x04, 0x05
        /*1602*/ 	.short	(.L_1221 - .L_1220)
.L_1220:
        /*1604*/ 	.word	0x00000230
        /*1608*/ 	.word	0x00000001
        /*160c*/ 	.word	0x00000001


	//----- nvinfo : EIATTR_CRS_STACK_SIZE
	.align		4
.L_1221:
        /*1610*/ 	.byte	0x04, 0x1e
        /*1612*/ 	.short	(.L_1223 - .L_1222)
.L_1222:
        /*1614*/ 	.word	0x00000000


	//----- nvinfo : EIATTR_CBANK_PARAM_SIZE
	.align		4
.L_1223:
        /*1618*/ 	.byte	0x03, 0x19
        /*161a*/ 	.short	0x00b8


	//----- nvinfo : EIATTR_PARAM_CBANK
	.align		4
        /*161c*/ 	.byte	0x04, 0x0a
        /*161e*/ 	.short	(.L_1225 - .L_1224)
	.align		4
.L_1224:
        /*1620*/ 	.word	index@(.nv.constant0._Z35group_norm_nhwc_bwd_one_pass_kernelI11Fp32IOFp16WLi512ELi70ELi560EEv26Group_norm_nhwc_bwd_params)
        /*1624*/ 	.short	0x0380
        /*1626*/ 	.short	0x00b8


	//----- nvinfo : EIATTR_SW_WAR
	.align		4
.L_1225:
        /*1628*/ 	.byte	0x04, 0x36
        /*162a*/ 	.short	(.L_1227 - .L_1226)
.L_1226:
        /*162c*/ 	.word	0x00000008
.L_1227:


//--------------------- .nv.info._Z35group_norm_nhwc_fwd_one_pass_kernelI11Bf16IOFp32WLi64ELi70ELi560EEv26Group_norm_nhwc_fwd_params --------------------------
	.section	.nv.info._Z35group_norm_nhwc_fwd_one_pass_kernelI11Bf16IOFp32WLi64ELi70ELi560EEv26Group_norm_nhwc_fwd_params,"",@"SHT_CUDA_INFO"
	.sectionflags	@""
	.align	4


	//----- nvinfo : EIATTR_CUDA_API_VERSION
	.align		4
        /*0000*/ 	.byte	0x04, 0x37
        /*0002*/ 	.short	(.L_1229 - .L_1228)
.L_1228:
        /*0004*/ 	.word	0x00000082


	//----- nvinfo : EIATTR_KPARAM_INFO
	.align		4
.L_1229:
        /*0008*/ 	.byte	0x04, 0x17
        /*000a*/ 	.short	(.L_1231 - .L_1230)
.L_1230:
        /*000c*/ 	.word	0x00000000
        /*0010*/ 	.short	0x0000
        /*0012*/ 	.short	0x0000
        /*0014*/ 	.byte	0x00, 0xf0, 0x81, 0x02


	//----- nvinfo : EIATTR_SPARSE_MMA_MASK
	.align		4
.L_1231:
        /*0018*/ 	.byte	0x03, 0x50
        /*001a*/ 	.short	0x0000


	//----- nvinfo : EIATTR_MAXREG_COUNT
	.align		4
        /*001c*/ 	.byte	0x03, 0x1b
        /*001e*/ 	.short	0x0060


	//----- nvinfo : EIATTR_NUM_BARRIERS
	.align		4
        /*0020*/ 	.byte	0x02, 0x4c
        /*0022*/ 	.byte	0x01
	.zero		1


	//----- nvinfo : EIATTR_MERCURY_ISA_VERSION
	.align		4
        /*0024*/ 	.byte	0x03, 0x5f
        /*0026*/ 	.short	0x0101


	//----- nvinfo : EIATTR_INT_WARP_WIDE_INSTR_OFFSETS
	.align		4
        /*0028*/ 	.byte	0x04, 0x31
        /*002a*/ 	.short	(.L_1233 - .L_1232)


	//   ....[0]....
.L_1232:
        /*002c*/ 	.word	0x00001450


	//   ....[1]....
        /*0030*/ 	.word	0x000014a0


	//   ....[2]....
        /*0034*/ 	.word	0x000014e0


	//   ....[3]....
        /*0038*/ 	.word	0x000015d0


	//   ....[4]....
        /*003c*/ 	.word	0x00001620


	//   ....[5]....
        /*0040*/ 	.word	0x00001720


	//   ....[6]....
        /*0044*/ 	.word	0x00001740


	//   ....[7]....
        /*0048*/ 	.word	0x00001790


	//   ....[8]....
        /*004c*/ 	.word	0x00001af0


	//   ....[9]....
        /*0050*/ 	.word	0x00001b20


	//   ....[10]....
        /*0054*/ 	.word	0x00001b40


	//   ....[11]....
        /*0058*/ 	.word	0x00001b70


	//   ....[12]....
        /*005c*/ 	.word	0x00001dc0


	//   ....[13]....
        /*0060*/ 	.word	0x00001de0


	//----- nvinfo : EIATTR_COOP_GROUP_MASK_REGIDS
	.align		4
.L_1233:
        /*0064*/ 	.byte	0x04, 0x29
        /*0066*/ 	.short	(.L_1235 - .L_1234)


	//   ....[0]....
.L_1234:
        /*0068*/ 	.word	0xffffffff


	//   ....[1]....
        /*006c*/ 	.word	0xffffffff


	//   ....[2]....
        /*0070*/ 	.word	0xffffffff


	//   ....[3]....
        /*0074*/ 	.word	0xffffffff


	//   ....[4]....
        /*0078*/ 	.word	0xffffffff


	//   ....[5]....
        /*007c*/ 	.word	0xffffffff


	//   ....[6]....
        /*0080*/ 	.word	0xffffffff


	//   ....[7]....
        /*0084*/ 	.word	0xffffffff


	//   ....[8]....
        /*0088*/ 	.word	0xffffffff


	//   ....[9]....
        /*008c*/ 	.word	0xffffffff


	//----- nvinfo : EIATTR_COOP_GROUP_INSTR_OFFSETS
	.align		4
.L_1235:
        /*0090*/ 	.byte	0x04, 0x28
        /*0092*/ 	.short	(.L_1237 - .L_1236)


	//   ....[0]....
.L_1236:
        /*0094*/ 	.word	0x00000b70


	//   ....[1]....
        /*0098*/ 	.word	0x00000b80


	//   ....[2]....
        /*009c*/ 	.word	0x00000bc0


	//   ....[3]....
        /*00a0*/ 	.word	0x00000bd0


	//   ....[4]....
        /*00a4*/ 	.word	0x00000c30


	//   ....[5]....
        /*00a8*/ 	.word	0x00000c40


	//   ....[6]....
        /*00ac*/ 	.word	0x00000c80


	//   ....[7]....
        /*00b0*/ 	.word	0x00000c90


	//   ....[8]....
        /*00b4*/ 	.word	0x00000cf0


	//   ....[9]....
        /*00b8*/ 	.word	0x00000d00


	//----- nvinfo : EIATTR_VRC_CTA_INIT_COUNT
	.align		4
.L_1237:
        /*00bc*/ 	.byte	0x02, 0x4a
	.zero		1
	.zero		1


	//----- nvinfo : EIATTR_EXIT_INSTR_OFFSETS
	.align		4
        /*00c0*/ 	.byte	0x04, 0x1c
        /*00c2*/ 	.short	(.L_1239 - .L_1238)


	//   ....[0]....
.L_1238:
        /*00c4*/ 	.word	0x00000070


	//   ....[1]....
        /*00c8*/ 	.word	0x00003120


	//----- nvinfo : EIATTR_MAX_THREADS
	.align		4
.L_1239:
        /*00cc*/ 	.byte	0x04, 0x05
        /*00ce*/ 	.short	(.L_1241 - .L_1240)
.L_1240:
        /*00d0*/ 	.word	0x00000230
        /*00d4*/ 	.word	0x00000001
        /*00d8*/ 	.word	0x00000001


	//----- nvinfo : EIATTR_CRS_STACK_SIZE
	.align		4
.L_1241:
        /*00dc*/ 	.byte	0x04, 0x1e
        /*00de*/ 	.short	(.L_1243 - .L_1242)
.L_1242:
        /*00e0*/ 	.word	0x00000000


	//----- nvinfo : EIATTR_CBANK_PARAM_SIZE
	.align		4
.L_1243:
        /*00e4*/ 	.byte	0x03, 0x19
        /*00e6*/ 	.short	0x00a0


	//----- nvinfo : EIATTR_PARAM_CBANK
	.align		4
        /*00e8*/ 	.byte	0x04, 0x0a
        /*00ea*/ 	.short	(.L_1245 - .L_1244)
	.align		4
.L_1244:
        /*00ec*/ 	.word	index@(.nv.constant0._Z35group_norm_nhwc_fwd_one_pass_kernelI11Bf16IOFp32WLi64ELi70ELi560EEv26Group_norm_nhwc_fwd_params)
        /*00f0*/ 	.short	0x0380
        /*00f2*/ 	.short	0x00a0


	//----- nvinfo : EIATTR_SW_WAR
	.align		4
.L_1245:
        /*00f4*/ 	.byte	0x04, 0x36
        /*00f6*/ 	.short	(.L_1247 - .L_1246)
.L_1246:
        /*00f8*/ 	.word	0x00000008
.L_1247:


//--------------------- .nv.info._Z35group_norm_nhwc_fwd_one_pass_kernelI11Bf16IOFp32WLi128ELi70ELi560EEv26Group_norm_nhwc_fwd_params --------------------------
	.section	.nv.info._Z35group_norm_nhwc_fwd_one_pass_kernelI11Bf16IOFp32WLi128ELi70ELi560EEv26Group_norm_nhwc_fwd_params,"",@"SHT_CUDA_INFO"
	.sectionflags	@""
	.align	4


	//----- nvinfo : EIATTR_CUDA_API_VERSION
	.align		4
        /*0000*/ 	.byte	0x04, 0x37
        /*0002*/ 	.short	(.L_1249 - .L_1248)
.L_1248:
        /*0004*/ 	.word	0x00000082


	//----- nvinfo : EIATTR_KPARAM_INFO
	.align		4
.L_1249:
        /*0008*/ 	.byte	0x04, 0x17
        /*000a*/ 	.short	(.L_1251 - .L_1250)
.L_1250:
        /*000c*/ 	.word	0x00000000
        /*0010*/ 	.short	0x0000
        /*0012*/ 	.short	0x0000
        /*0014*/ 	.byte	0x00, 0xf0, 0x81, 0x02


	//----- nvinfo : EIATTR_SPARSE_MMA_MASK
	.align		4
.L_1251:
        /*0018*/ 	.byte	0x03, 0x50
        /*001a*/ 	.short	0x0000


	//----- nvinfo : EIATTR_MAXREG_COUNT
	.align		4
        /*001c*/ 	.byte	0x03, 0x1b
        /*001e*/ 	.short	0x0060


	//----- nvinfo : EIATTR_NUM_BARRIERS
	.align		4
        /*0020*/ 	.byte	0x02, 0x4c
        /*0022*/ 	.byte	0x01
	.zero		1


	//----- nvinfo : EIATTR_MERCURY_ISA_VERSION
	.align		4
        /*0024*/ 	.byte	0x03, 0x5f
        /*0026*/ 	.short	0x0101


	//----- nvinfo : EIATTR_COOP_GROUP_MASK_REGIDS
	.align		4
        /*0028*/ 	.byte	0x04, 0x29
        /*002a*/ 	.short	(.L_1253 - .L_1252)


	//   ....[0]....
.L_1252:
        /*002c*/ 	.word	0xffffffff


	//   ....[1]....
        /*0030*/ 	.word	0xffffffff


	//   ....[2]....
        /*0034*/ 	.word	0xffffffff


	//   ....[3]....
        /*0038*/ 	.word	0xffffffff


	//   ....[4]....
        /*003c*/ 	.word	0xffffffff


	//   ....[5]....
        /*0040*/ 	.word	0xffffffff


	//   ....[6]....
        /*0044*/ 	.word	0xffffffff


	//   ....[7]....
        /*0048*/ 	.word	0xffffffff


	//   ....[8]....
        /*004c*/ 	.word	0xffffffff


	//   ....[9]....
        /*0050*/ 	.word	0xffffffff


	//----- nvinfo : EIATTR_COOP_GROUP_INSTR_OFFSETS
	.align		4
.L_1253:
        /*0054*/ 	.byte	0x04, 0x28
        /*0056*/ 	.short	(.L_1255 - .L_1254)


	//   ....[0]....
.L_1254:
        /*0058*/ 	.word	0x00001040


	//   ....[1]....
        /*005c*/ 	.word	0x00001050


	//   ....[2]....
        /*0060*/ 	.word	0x000010a0


	//   ....[3]....
        /*0064*/ 	.word	0x000010b0


	//   ....[4]....
        /*0068*/ 	.word	0x00001100


	//   ....[5]....
        /*006c*/ 	.word	0x00001110


	//   ....[6]....
        /*0070*/ 	.word	0x00001160


	//   ....[7]....
        /*0074*/ 	.word	0x00001170


	//   ....[8]....
        /*0078*/ 	.word	0x000011d0


	//   ....[9]....
        /*007c*/ 	.word	0x000011e0


	//----- nvinfo : EIATTR_VRC_CTA_INIT_COUNT
	.align		4
.L_1255:
        /*0080*/ 	.byte	0x02, 0x4a
	.zero		1
	.zero		1


	//----- nvinfo : EIATTR_EXIT_INSTR_OFFSETS
	.align		4
        /*0084*/ 	.byte	0x04, 0x1c
        /*0086*/ 	.short	(.L_1257 - .L_1256)


	//   ....[0]....
.L_1256:
        /*0088*/ 	.word	0x00000060


	//   ....[1]....
        /*008c*/ 	.word	0x00003fd0


	//----- nvinfo : EIATTR_MAX_THREADS
	.align		4
.L_1257:
        /*0090*/ 	.byte	0x04, 0x05
        /*0092*/ 	.short	(.L_1259 - .L_1258)
.L_1258:
        /*0094*/ 	.word	0x00000230
        /*0098*/ 	.word	0x00000001
        /*009c*/ 	.word	0x00000001


	//----- nvinfo : EIATTR_CRS_STACK_SIZE
	.align		4
.L_1259:
        /*00a0*/ 	.byte	0x04, 0x1e
        /*00a2*/ 	.short	(.L_1261 - .L_1260)
.L_1260:
        /*00a4*/ 	.word	0x00000000


	//----- nvinfo : EIATTR_CBANK_PARAM_SIZE
	.align		4
.L_1261:
        /*00a8*/ 	.byte	0x03, 0x19
        /*00aa*/ 	.short	0x00a0


	//----- nvinfo : EIATTR_PARAM_CBANK
	.align		4
        /*00ac*/ 	.byte	0x04, 0x0a
        /*00ae*/ 	.short	(.L_1263 - .L_1262)
	.align		4
.L_1262:
        /*00b0*/ 	.word	index@(.nv.constant0._Z35group_norm_nhwc_fwd_one_pass_kernelI11Bf16IOFp32WLi128ELi70ELi560EEv26Group_norm_nhwc_fwd_params)
        /*00b4*/ 	.short	0x0380
        /*00b6*/ 	.short	0x00a0


	//----- nvinfo : EIATTR_SW_WAR
	.align		4
.L_1263:
        /*00b8*/ 	.byte	0x04, 0x36
        /*00ba*/ 	.short	(.L_1265 - .L_1264)
.L_1264:
        /*00bc*/ 	.word	0x00000008
.L_1265:


//--------------------- .nv.info._Z35group_norm_nhwc_fwd_one_pass_kernelI11Bf16IOFp32WLi256ELi70ELi560EEv26Group_norm_nhwc_fwd_params --------------------------
	.section	.nv.info._Z35group_norm_nhwc_fwd_one_pass_kernelI11Bf16IOFp32WLi256ELi70ELi560EEv26Group_norm_nhwc_fwd_params,"",@"SHT_CUDA_INFO"
	.sectionflags	@""
	.align	4


	//----- nvinfo : EIATTR_CUDA_API_VERSION
	.align		4
        /*0000*/ 	.byte	0x04, 0x37
        /*0002*/ 	.short	(.L_1267 - .L_1266)
.L_1266:
        /*0004*/ 	.word	0x00000082


	//----- nvinfo : EIATTR_KPARAM_INFO
	.align		4
.L_1267:
        /*0008*/ 	.byte	0x04, 0x17
        /*000a*/ 	.short	(.L_1269 - .L_1268)
.L_1268:
        /*000c*/ 	.word	0x00000000
        /*0010*/ 	.short	0x0000
        /*0012*/ 	.short	0x0000
        /*0014*/ 	.byte	0x00, 0xf0, 0x81, 0x02


	//----- nvinfo : EIATTR_SPARSE_MMA_MASK
	.align		4
.L_1269:
        /*0018*/ 	.byte	0x03, 0x50
        /*001a*/ 	.short	0x0000


	//----- nvinfo : EIATTR_MAXREG_COUNT
	.align		4
        /*001c*/ 	.byte	0x03, 0x1b
        /*001e*/ 	.short	0x0060


	//----- nvinfo : EIATTR_NUM_BARRIERS
	.align		4
        /*0020*/ 	.byte	0x02, 0x4c
        /*0022*/ 	.byte	0x01
	.zero		1


	//----- nvinfo : EIATTR_MERCURY_ISA_VERSION
	.align		4
        /*0024*/ 	.byte	0x03, 0x5f
        /*0026*/ 	.short	0x0101


	//----- nvinfo : EIATTR_COOP_GROUP_MASK_REGIDS
	.align		4
        /*0028*/ 	.byte	0x04, 0x29
        /*002a*/ 	.short	(.L_1271 - .L_1270)


	//   ....[0]....
.L_1270:
        /*002c*/ 	.word	0xffffffff


	//   ....[1]....
        /*0030*/ 	.word	0xffffffff


	//   ....[2]....
        /*0034*/ 	.word	0xffffffff


	//   ....[3]....
        /*0038*/ 	.word	0xffffffff


	//   ....[4]....
        /*003c*/ 	.word	0xffffffff


	//   ....[5]....
        /*0040*/ 	.word	0xffffffff


	//   ....[6]....
        /*0044*/ 	.word	0xffffffff


	//   ....[7]....
        /*0048*/ 	.word	0xffffffff


	//   ....[8]....
        /*004c*/ 	.word	0xffffffff


	//   ....[9]....
        /*0050*/ 	.word	0xffffffff


	//----- nvinfo : EIATTR_COOP_GROUP_INSTR_OFFSETS
	.align		4
.L_1271:
        /*0054*/ 	.byte	0x04, 0x28
        /*0056*/ 	.short	(.L_1273 - .L_1272)


	//   ....[0]....
.L_1272:
        /*0058*/ 	.word	0x00001c50


	//   ....[1]....
        /*005c*/ 	.word	0x00001c60


	//   ....[2]....
        /*0060*/ 	.word	0x00001ca0


	//   ....[3]....
        /*0064*/ 	.word	0x00001cb0


	//   ....[4]....
        /*0068*/ 	.word	0x00001d10


	//   ....[5]....
        /*006c*/ 	.word	0x00001d20


	//   ....[6]....
        /*0070*/ 	.word	0x00001d80


	//   ....[7]....
        /*0074*/ 	.word	0x00001d90


	//   ....[8]....
        /*0078*/ 	.word	0x00001df0


	//   ....[9]....
        /*007c*/ 	.word	0x00001e00


	//----- nvinfo : EIATTR_VRC_CTA_INIT_COUNT
	.align		4
.L_1273:
        /*0080*/ 	.byte	0x02, 0x4a
	.zero		1
	.zero		1


	//----- nvinfo : EIATTR_EXIT_INSTR_OFFSETS
	.align		4
        /*0084*/ 	.byte	0x04, 0x1c
        /*0086*/ 	.short	(.L_1275 - .L_1274)


	//   ....[0]....
.L_1274:
        /*0088*/ 	.word	0x00000060


	//   ....[1]....
        /*008c*/ 	.word	0x00006730


	//----- nvinfo : EIATTR_MAX_THREADS
	.align		4
.L_1275:
        /*0090*/ 	.byte	0x04, 0x05
        /*0092*/ 	.short	(.L_1277 - .L_1276)
.L_1276:
        /*0094*/ 	.word	0x00000230
        /*0098*/ 	.word	0x00000001
        /*009c*/ 	.word	0x00000001


	//----- nvinfo : EIATTR_CRS_STACK_SIZE
	.align		4
.L_1277:
        /*00a0*/ 	.byte	0x04, 0x1e
        /*00a2*/ 	.short	(.L_1279 - .L_1278)
.L_1278:
        /*00a4*/ 	.word	0x00000000


	//----- nvinfo : EIATTR_CBANK_PARAM_SIZE
	.align		4
.L_1279:
        /*00a8*/ 	.byte	0x03, 0x19
        /*00aa*/ 	.short	0x00a0


	//----- nvinfo : EIATTR_PARAM_CBANK
	.align		4
        /*00ac*/ 	.byte	0x04, 0x0a
        /*00ae*/ 	.short	(.L_1281 - .L_1280)
	.align		4
.L_1280:
        /*00b0*/ 	.word	index@(.nv.constant0._Z35group_norm_nhwc_fwd_one_pass_kernelI11Bf16IOFp32WLi256ELi70ELi560EEv26Group_norm_nhwc_fwd_params)
        /*00b4*/ 	.short	0x0380
        /*00b6*/ 	.short	0x00a0


	//----- nvinfo : EIATTR_SW_WAR
	.align		4
.L_1281:
        /*00b8*/ 	.byte	0x04, 0x36
        /*00ba*/ 	.short	(.L_1283 - .L_1282)
.L_1282:
        /*00bc*/ 	.word	0x00000008
.L_1283:


//--------------------- .nv.info._Z35group_norm_nhwc_fwd_one_pass_kernelI11Bf16IOFp32WLi512ELi70ELi560EEv26Group_norm_nhwc_fwd_params --------------------------
	.section	.nv.info._Z35group_norm_nhwc_fwd_one_pass_kernelI11Bf16IOFp32WLi512ELi70ELi560EEv26Group_norm_nhwc_fwd_params,"",@"SHT_CUDA_INFO"
	.sectionflags	@""
	.align	4


	//----- nvinfo : EIATTR_CUDA_API_VERSION
	.align		4
        /*0000*/ 	.byte	0x04, 0x37
        /*0002*/ 	.short	(.L_1285 - .L_1284)
.L_1284:
        /*0004*/ 	.word	0x00000082


	//----- nvinfo : EIATTR_KPARAM_INFO
	.align		4
.L_1285:
        /*0008*/ 	.byte	0x04, 0x17
        /*000a*/ 	.short	(.L_1287 - .L_1286)
.L_1286:
        /*000c*/ 	.word	0x00000000
        /*0010*/ 	.short	0x0000
        /*0012*/ 	.short	0x0000
        /*0014*/ 	.byte	0x00, 0xf0, 0x81, 0x02


	//----- nvinfo : EIATTR_SPARSE_MMA_MASK
	.align		4
.L_1287:
        /*0018*/ 	.byte	0x03, 0x50
        /*001a*/ 	.short	0x0000


	//----- nvinfo : EIATTR_MAXREG_COUNT
	.align		4
        /*001c*/ 	.byte	0x03, 0x1b
        /*001e*/ 	.short	0x0060


	//----- nvinfo : EIATTR_NUM_BARRIERS
	.align		4
        /*0020*/ 	.byte	0x02, 0x4c
        /*0022*/ 	.byte	0x01
	.zero		1


	//----- nvinfo : EIATTR_MERCURY_ISA_VERSION
	.align		4
        /*0024*/ 	.byte	0x03, 0x5f
        /*0026*/ 	.short	0x0101


	//----- nvinfo : EIATTR_COOP_GROUP_MASK_REGIDS
	.align		4
        /*0028*/ 	.byte	0x04, 0x29
        /*002a*/ 	.short	(.L_1289 - .L_1288)


	//   ....[0]....
.L_1288:
        /*002c*/ 	.word	0xffffffff


	//   ....[1]....
        /*0030*/ 	.word	0xffffffff


	//   ....[2]....
        /*0034*/ 	.word	0xffffffff


	//   ....[3]....
        /*0038*/ 	.word	0xffffffff


	//   ....[4]....
        /*003c*/ 	.word	0xffffffff


	//   ....[5]....
        /*0040*/ 	.word	0xffffffff


	//   ....[6]....
        /*0044*/ 	.word	0xffffffff


	//   ....[7]....
        /*0048*/ 	.word	0xffffffff


	//   ....[8]....
        /*004c*/ 	.word	0xffffffff


	//   ....[9]....
        /*0050*/ 	.word	0xffffffff


	//----- nvinfo : EIATTR_COOP_GROUP_INSTR_OFFSETS
	.align		4
.L_1289:
        /*0054*/ 	.byte	0x04, 0x28
        /*0056*/ 	.short	(.L_1291 - .L_1290)


	//   ....[0]....
.L_1290:
        /*0058*/ 	.word	0x000034e0


	//   ....[1]....
        /*005c*/ 	.word	0x000034f0


	//   ....[2]....
        /*0060*/ 	.word	0x00003530


	//   ....[3]....
        /*0064*/ 	.word	0x00003540


	//   ....[4]....
        /*0068*/ 	.word	0x000035a0


	//   ....[5]....
        /*006c*/ 	.word	0x000035b0


	//   ....[6]....
        /*0070*/ 	.word	0x00003600


	//   ....[7]....
        /*0074*/ 	.word	0x00003610


	//   ....[8]....
        /*0078*/ 	.word	0x00003670


	//   ....[9]....
        /*007c*/ 	.word	0x00003680


	//----- nvinfo : EIATTR_VRC_CTA_INIT_COUNT
	.align		4
.L_1291:
        /*0080*/ 	.byte	0x02, 0x4a
	.zero		1
	.zero		1


	//----- nvinfo : EIATTR_EXIT_INSTR_OFFSETS
	.align		4
        /*0084*/ 	.byte	0x04, 0x1c
        /*0086*/ 	.short	(.L_1293 - .L_1292)


	//   ....[0]....
.L_1292:
        /*0088*/ 	.word	0x00000060


	//   ....[1]....
        /*008c*/ 	.word	0x0000c170


	//----- nvinfo : EIATTR_MAX_THREADS
	.align		4
.L_1293:
        /*0090*/ 	.byte	0x04, 0x05
        /*0092*/ 	.short	(.L_1295 - .L_1294)
.L_1294:
        /*0094*/ 	.word	0x00000230
        /*0098*/ 	.word	0x00000001
        /*009c*/ 	.word	0x00000001


	//----- nvinfo : EIATTR_CRS_STACK_SIZE
	.align		4
.L_1295:
        /*00a0*/ 	.byte	0x04, 0x1e
        /*00a2*/ 	.short	(.L_1297 - .L_1296)
.L_1296:
        /*00a4*/ 	.word	0x00000000


	//----- nvinfo : EIATTR_CBANK_PARAM_SIZE
	.align		4
.L_1297:
        /*00a8*/ 	.byte	0x03, 0x19
        /*00aa*/ 	.short	0x00a0


	//----- nvinfo : EIATTR_PARAM_CBANK
	.align		4
        /*00ac*/ 	.byte	0x04, 0x0a
        /*00ae*/ 	.short	(.L_1299 - .L_1298)
	.align		4
.L_1298:
        /*00b0*/ 	.word	index@(.nv.constant0._Z35group_norm_nhwc_fwd_one_pass_kernelI11Bf16IOFp32WLi512ELi70ELi560EEv26Group_norm_nhwc_fwd_params)
        /*00b4*/ 	.short	0x0380
        /*00b6*/ 	.short	0x00a0


	//----- nvinfo : EIATTR_SW_WAR
	.align		4
.L_1299:
        /*00b8*/ 	.byte	0x04, 0x36
        /*00ba*/ 	.short	(.L_1301 - .L_1300)
.L_1300:
        /*00bc*/ 	.word	0x00000008
.L_1301:


//--------------------- .nv.info._Z35group_norm_nhwc_fwd_one_pass_kernelI11Bf16IOBf16WLi64ELi70ELi560EEv26Group_norm_nhwc_fwd_params --------------------------
	.section	.nv.info._Z35group_norm_nhwc_fwd_one_pass_kernelI11Bf16IOBf16WLi64ELi70ELi560EEv26Group_norm_nhwc_fwd_params,"",@"SHT_CUDA_INFO"
	.sectionflags	@""
	.align	4


	//----- nvinfo : EIATTR_CUDA_API_VERSION
	.align		4
        /*0000*/ 	.byte	0x04, 0x37
        /*0002*/ 	.short	(.L_1303 - .L_1302)
.L_1302:
        /*0004*/ 	.word	0x00000082


	//----- nvinfo : EIATTR_KPARAM_INFO
	.align		4
.L_1303:
        /*0008*/ 	.byte	0x04, 0x17
        /*000a*/ 	.short	(.L_1305 - .L_1304)
.L_1304:
        /*000c*/ 	.word	0x00000000
        /*0010*/ 	.short	0x0000
        /*0012*/ 	.short	0x0000
        /*0014*/ 	.byte	0x00, 0xf0, 0x81, 0x02


	//----- nvinfo : EIATTR_SPARSE_MMA_MASK
	.align		4
.L_1305:
        /*0018*/ 	.byte	0x03, 0x50
        /*001a*/ 	.short	0x0000


	//----- nvinfo : EIATTR_MAXREG_COUNT
	.align		4
        /*001c*/ 	.byte	0x03, 0x1b
        /*001e*/ 	.short	0x0060


	//----- nvinfo : EIATTR_NUM_BARRIERS
	.align		4
        /*0020*/ 	.byte	0x02, 0x4c
        /*0022*/ 	.byte	0x01
	.zero		1


	//----- nvinfo : EIATTR_MERCURY_ISA_VERSION
	.align		4
        /*0024*/ 	.byte	0x03, 0x5f
        /*0026*/ 	.short	0x0101


	//----- nvinfo : EIATTR_INT_WARP_WIDE_INSTR_OFFSETS
	.align		4
        /*0028*/ 	.byte	0x04, 0x31
        /*002a*/ 	.short	(.L_1307 - .L_1306)


	//   ....[0]....
.L_1306:
        /*002c*/ 	.word	0x00001460


	//   ....[1]....
        /*0030*/ 	.word	0x000014c0


	//   ....[2]....
        /*0034*/ 	.word	0x000014f0


	//   ....[3]....
        /*0038*/ 	.word	0x000015e0


	//   ....[4]....
        /*003c*/ 	.word	0x00001630


	//   ....[5]....
        /*0040*/ 	.word	0x00001730


	//   ....[6]....
        /*0044*/ 	.word	0x00001750


	//   ....[7]....
        /*0048*/ 	.word	0x000017a0


	//   ....[8]....
        /*004c*/ 	.word	0x00001b10


	//   ....[9]....
        /*0050*/ 	.word	0x00001b30


	//   ....[10]....
        /*0054*/ 	.word	0x00001b50


	//   ....[11]....
        /*0058*/ 	.word	0x00001b70


	//   ....[12]....
        /*005c*/ 	.word	0x00001dd0


	//   ....[13]....
        /*0060*/ 	.word	0x00001df0


	//----- nvinfo : EIATTR_COOP_GROUP_MASK_REGIDS
	.align		4
.L_1307:
        /*0064*/ 	.byte	0x04, 0x29
        /*0066*/ 	.short	(.L_1309 - .L_1308)


	//   ....[0]....
.L_1308:
        /*0068*/ 	.word	0xffffffff


	//   ....[1]....
        /*006c*/ 	.word	0xffffffff


	//   ....[2]....
        /*0070*/ 	.word	0xffffffff


	//   ....[3]....
        /*0074*/ 	.word	0xffffffff


	//   ....[4]....
        /*0078*/ 	.word	0xffffffff


	//   ....[5]....
        /*007c*/ 	.word	0xffffffff


	//   ....[6]....
        /*0080*/ 	.word	0xffffffff


	//   ....[7]....
        /*0084*/ 	.word	0xffffffff


	//   ....[8]....
        /*0088*/ 	.word	0xffffffff


	//   ....[9]....
        /*008c*/ 	.word	0xffffffff


	//----- nvinfo : EIATTR_COOP_GROUP_INSTR_OFFSETS
	.align		4
.L_1309:
        /*0090*/ 	.byte	0x04, 0x28
        /*0092*/ 	.short	(.L_1311 - .L_1310)


	//   ....[0]....
.L_1310:
        /*0094*/ 	.word	0x00000b80


	//   ....[1]....
        /*0098*/ 	.word	0x00000b90


	//   ....[2]....
        /*009c*/ 	.word	0x00000bd0


	//   ....[3]....
        /*00a0*/ 	.word	0x00000be0


	//   ....[4]....
        /*00a4*/ 	.word	0x00000c40


	//   ....[5]....
        /*00a8*/ 	.word	0x00000c50


	//   ....[6]....
        /*00ac*/ 	.word	0x00000c90


	//   ....[7]....
        /*00b0*/ 	.word	0x00000ca0


	//   ....[8]....
        /*00b4*/ 	.word	0x00000d00


	//   ....[9]....
        /*00b8*/ 	.word	0x00000d10


	//----- nvinfo : EIATTR_VRC_CTA_INIT_COUNT
	.align		4
.L_1311:
        /*00bc*/ 	.byte	0x02, 0x4a
	.zero		1
	.zero		1


	//----- nvinfo : EIATTR_EXIT_INSTR_OFFSETS
	.align		4
        /*00c0*/ 	.byte	0x04, 0x1c
        /*00c2*/ 	.short	(.L_1313 - .L_1312)


	//   ....[0]....
.L_1312:
        /*00c4*/ 	.word	0x00000070


	//   ....[1]....
        /*00c8*/ 	.word	0x00003190


	//----- nvinfo : EIATTR_MAX_THREADS
	.align		4
.L_1313:
        /*00cc*/ 	.byte	0x04, 0x05
        /*00ce*/ 	.short	(.L_1315 - .L_1314)
.L_1314:
        /*00d0*/ 	.word	0x00000230
        /*00d4*/ 	.word	0x00000001
        /*00d8*/ 	.word	0x00000001


	//----- nvinfo : EIATTR_CRS_STACK_SIZE
	.align		4
.L_1315:
        /*00dc*/ 	.byte	0x04, 0x1e
        /*00de*/ 	.short	(.L_1317 - .L_1316)
.L_1316:
        /*00e0*/ 	.word	0x00000000


	//----- nvinfo : EIATTR_CBANK_PARAM_SIZE
	.align		4
.L_1317:
        /*00e4*/ 	.byte	0x03, 0x19
        /*00e6*/ 	.short	0x00a0


	//----- nvinfo : EIATTR_PARAM_CBANK
	.align		4
        /*00e8*/ 	.byte	0x04, 0x0a
        /*00ea*/ 	.short	(.L_1319 - .L_1318)
	.align		4
.L_1318:
        /*00ec*/ 	.word	index@(.nv.constant0._Z35group_norm_nhwc_fwd_one_pass_kernelI11Bf16IOBf16WLi64ELi70ELi560EEv26Group_norm_nhwc_fwd_params)
        /*00f0*/ 	.short	0x0380
        /*00f2*/ 	.short	0x00a0


	//----- nvinfo : EIATTR_SW_WAR
	.align		4
.L_1319:
        /*00f4*/ 	.byte	0x04, 0x36
        /*00f6*/ 	.short	(.L_1321 - .L_1320)
.L_1320:
        /*00f8*/ 	.word	0x00000008
.L_1321:


//--------------------- .nv.info._Z35group_norm_nhwc_fwd_one_pass_kernelI11Bf16IOBf16WLi128ELi70ELi560EEv26Group_norm_nhwc_fwd_params --------------------------
	.section	.nv.info._Z35group_norm_nhwc_fwd_one_pass_kernelI11Bf16IOBf16WLi128ELi70ELi560EEv26Group_norm_nhwc_fwd_params,"",@"SHT_CUDA_INFO"
	.sectionflags	@""
	.align	4


	//----- nvinfo : EIATTR_CUDA_API_VERSION
	.align		4
        /*0000*/ 	.byte	0x04, 0x37
        /*0002*/ 	.short	(.L_1323 - .L_1322)
.L_1322:
        /*0004*/ 	.word	0x00000082


	//----- nvinfo : EIATTR_KPARAM_INFO
	.align		4
.L_1323:
        /*0008*/ 	.byte	0x04, 0x17
        /*000a*/ 	.short	(.L_1325 - .L_1324)
.L_1324:
        /*000c*/ 	.word	0x00000000
        /*0010*/ 	.short	0x0000
        /*0012*/ 	.short	0x0000
        /*0014*/ 	.byte	0x00, 0xf0, 0x81, 0x02


	//----- nvinfo : EIATTR_SPARSE_MMA_MASK
	.align		4
.L_1325:
        /*0018*/ 	.byte	0x03, 0x50
        /*001a*/ 	.short	0x0000


	//----- nvinfo : EIATTR_MAXREG_COUNT
	.align		4
        /*001c*/ 	.byte	0x03, 0x1b
        /*001e*/ 	.short	0x0060


	//----- nvinfo : EIATTR_NUM_BARRIERS
	.align		4
        /*0020*/ 	.byte	0x02, 0x4c
        /*0022*/ 	.byte	0x01
	.zero		1


	//----- nvinfo : EIATTR_MERCURY_ISA_VERSION
	.align		4
        /*0024*/ 	.byte	0x03, 0x5f
        /*0026*/ 	.short	0x0101


	//----- nvinfo : EIATTR_COOP_GROUP_MASK_REGIDS
	.align		4
        /*0028*/ 	.byte	0x04, 0x29
        /*002a*/ 	.short	(.L_1327 - .L_1326)


	//   ....[0]....
.L_1326:
        /*002c*/ 	.word	0xffffffff


	//   ....[1]....
        /*0030*/ 	.word	0xffffffff


	//   ....[2]....
        /*0034*/ 	.word	0xffffffff


	//   ....[3]....
        /*0038*/ 	.word	0xffffffff


	//   ....[4]....
        /*003c*/ 	.word	0xffffffff


	//   ....[5]....
        /*0040*/ 	.word	0xffffffff


	//   ....[6]....
        /*0044*/ 	.word	0xffffffff


	//   ....[7]....
        /*0048*/ 	.word	0xffffffff


	//   ....[8]....
        /*004c*/ 	.word	0xffffffff


	//   ....[9]....
        /*0050*/ 	.word	0xffffffff


	//----- nvinfo : EIATTR_COOP_GROUP_INSTR_OFFSETS
	.align		4
.L_1327:
        /*0054*/ 	.byte	0x04, 0x28
        /*0056*/ 	.short	(.L_1329 - .L_1328)


	//   ....[0]....
.L_1328:
        /*0058*/ 	.word	0x00001040


	//   ....[1]....
        /*005c*/ 	.word	0x00001050


	//   ....[2]....
        /*0060*/ 	.word	0x000010a0


	//   ....[3]....
        /*0064*/ 	.word	0x000010b0


	//   ....[4]....
        /*0068*/ 	.word	0x00001100


	//   ....[5]....
        /*006c*/ 	.word	0x00001110


	//   ....[6]....
        /*0070*/ 	.word	0x00001160


	//   ....[7]....
        /*0074*/ 	.word	0x00001170


	//   ....[8]....
        /*0078*/ 	.word	0x000011d0


	//   ....[9]....
        /*007c*/ 	.word	0x000011e0


	//----- nvinfo : EIATTR_VRC_CTA_INIT_COUNT
	.align		4
.L_1329:
        /*0080*/ 	.byte	0x02, 0x4a
	.zero		1
	.zero		1


	//----- nvinfo : EIATTR_EXIT_INSTR_OFFSETS
	.align		4
        /*0084*/ 	.byte	0x04, 0x1c
        /*0086*/ 	.short	(.L_1331 - .L_1330)


	//   ....[0]....
.L_1330:
        /*0088*/ 	.word	0x00000060


	//   ....[1]....
        /*008c*/ 	.word	0x00004040


	//----- nvinfo : EIATTR_MAX_THREADS
	.align		4
.L_1331:
        /*0090*/ 	.byte	0x04, 0x05
        /*0092*/ 	.short	(.L_1333 - .L_1332)
.L_1332:
        /*0094*/ 	.word	0x00000230
        /*0098*/ 	.word	0x00000001
        /*009c*/ 	.word	0x00000001


	//----- nvinfo : EIATTR_CRS_STACK_SIZE
	.align		4
.L_1333:
        /*00a0*/ 	.byte	0x04, 0x1e
        /*00a2*/ 	.short	(.L_1335 - .L_1334)
.L_1334:
        /*00a4*/ 	.word	0x00000000


	//----- nvinfo : EIATTR_CBANK_PARAM_SIZE
	.align		4
.L_1335:
        /*00a8*/ 	.byte	0x03, 0x19
        /*00aa*/ 	.short	0x00a0


	//----- nvinfo : EIATTR_PARAM_CBANK
	.align		4
        /*00ac*/ 	.byte	0x04, 0x0a
        /*00ae*/ 	.short	(.L_1337 - .L_1336)
	.align		4
.L_1336:
        /*00b0*/ 	.word	index@(.nv.constant0._Z35group_norm_nhwc_fwd_one_pass_kernelI11Bf16IOBf16WLi128ELi70ELi560EEv26Group_norm_nhwc_fwd_params)
        /*00b4*/ 	.short	0x0380
        /*00b6*/ 	.short	0x00a0


	//----- nvinfo : EIATTR_SW_WAR
	.align		4
.L_1337:
        /*00b8*/ 	.byte	0x04, 0x36
        /*00ba*/ 	.short	(.L_1339 - .L_1338)
.L_1338:
        /*00bc*/ 	.word	0x00000008
.L_1339:


//--------------------- .nv.info._Z35group_norm_nhwc_fwd_one_pass_kernelI11Bf16IOBf16WLi256ELi70ELi560EEv26Group_norm_nhwc_fwd_params --------------------------
	.section	.nv.info._Z35group_norm_nhwc_fwd_one_pass_kernelI11Bf16IOBf16WLi256ELi70ELi560EEv26Group_norm_nhwc_fwd_params,"",@"SHT_CUDA_INFO"
	.sectionflags	@""
	.align	4


	//----- nvinfo : EIATTR_CUDA_API_VERSION
	.align		4
        /*0000*/ 	.byte	0x04, 0x37
        /*0002*/ 	.short	(.L_1341 - .L_1340)
.L_1340:
        /*0004*/ 	.word	0x00000082


	//----- nvinfo : EIATTR_KPARAM_INFO
	.align		4
.L_1341:
        /*0008*/ 	.byte	0x04, 0x17
        /*000a*/ 	.short	(.L_1343 - .L_1342)
.L_1342:
        /*000c*/ 	.word	0x00000000
        /*0010*/ 	.short	0x0000
        /*0012*/ 	.short	0x0000
        /*0014*/ 	.byte	0x00, 0xf0, 0x81, 0x02


	//----- nvinfo : EIATTR_SPARSE_MMA_MASK
	.align		4
.L_1343:
        /*0018*/ 	.byte	0x03, 0x50
        /*001a*/ 	.short	0x0000


	//----- nvinfo : EIATTR_MAXREG_COUNT
	.align		4
        /*001c*/ 	.byte	0x03, 0x1b
        /*001e*/ 	.short	0x0060


	//----- nvinfo : EIATTR_NUM_BARRIERS
	.align		4
        /*0020*/ 	.byte	0x02, 0x4c
        /*0022*/ 	.byte	0x01
	.zero		1


	//----- nvinfo : EIATTR_MERCURY_ISA_VERSION
	.align		4
        /*0024*/ 	.byte	0x03, 0x5f
        /*0026*/ 	.short	0x0101


	//----- nvinfo : EIATTR_COOP_GROUP_MASK_REGIDS
	.align		4
        /*0028*/ 	.byte	0x04, 0x29
        /*002a*/ 	.short	(.L_1345 - .L_1344)


	//   ....[0]....
.L_1344:
        /*002c*/ 	.word	0xffffffff


	//   ....[1]....
        /*0030*/ 	.word	0xffffffff


	//   ....[2]....
        /*0034*/ 	.word	0xffffffff


	//   ....[3]....
        /*0038*/ 	.word	0xffffffff


	//   ....[4]....
        /*003c*/ 	.word	0xffffffff


	//   ....[5]....
        /*0040*/ 	.word	0xffffffff


	//   ....[6]....
        /*0044*/ 	.word	0xffffffff


	//   ....[7]....
        /*0048*/ 	.word	0xffffffff


	//   ....[8]....
        /*004c*/ 	.word	0xffffffff


	//   ....[9]....
        /*0050*/ 	.word	0xffffffff


	//----- nvinfo : EIATTR_COOP_GROUP_INSTR_OFFSETS
	.align		4
.L_1345:
        /*0054*/ 	.byte	0x04, 0x28
        /*0056*/ 	.short	(.L_1347 - .L_1346)


	//   ....[0]....
.L_1346:
        /*0058*/ 	.word	0x00001c60


	//   ....[1]....
        /*005c*/ 	.word	0x00001c70


	//   ....[2]....
        /*0060*/ 	.word	0x00001cb0


	//   ....[3]....
        /*0064*/ 	.word	0x00001cc0


	//   ....[4]....
        /*0068*/ 	.word	0x00001d20


	//   ....[5]....
        /*006c*/ 	.word	0x00001d30


	//   ....[6]....
        /*0070*/ 	.word	0x00001d90


	//   ....[7]....
        /*0074*/ 	.word	0x00001da0


	//   ....[8]....
        /*0078*/ 	.word	0x00001e00


	//   ....[9]....
        /*007c*/ 	.word	0x00001e10


	//----- nvinfo : EIATTR_VRC_CTA_INIT_COUNT
	.align		4
.L_1347:
        /*0080*/ 	.byte	0x02, 0x4a
	.zero		1
	.zero		1


	//----- nvinfo : EIATTR_EXIT_INSTR_OFFSETS
	.align		4
        /*0084*/ 	.byte	0x04, 0x1c
        /*0086*/ 	.short	(.L_1349 - .L_1348)


	//   ....[0]....
.L_1348:
        /*0088*/ 	.word	0x00000060


	//   ....[1]....
        /*008c*/ 	.word	0x000067a0


	//----- nvinfo : EIATTR_MAX_THREADS
	.align		4
.L_1349:
        /*0090*/ 	.byte	0x04, 0x05
        /*0092*/ 	.short	(.L_1351 - .L_1350)
.L_1350:
        /*0094*/ 	.word	0x00000230
        /*0098*/ 	.word	0x00000001
        /*009c*/ 	.word	0x00000001


	//----- nvinfo : EIATTR_CRS_STACK_SIZE
	.align		4
.L_1351:
        /*00a0*/ 	.byte	0x04, 0x1e
        /*00a2*/ 	.short	(.L_1353 - .L_1352)
.L_1352:
        /*00a4*/ 	.word	0x00000000


	//----- nvinfo : EIATTR_CBANK_PARAM_SIZE
	.align		4
.L_1353:
        /*00a8*/ 	.byte	0x03, 0x19
        /*00aa*/ 	.short	0x00a0


	//----- nvinfo : EIATTR_PARAM_CBANK
	.align		4
        /*00ac*/ 	.byte	0x04, 0x0a
        /*00ae*/ 	.short	(.L_1355 - .L_1354)
	.align		4
.L_1354:
        /*00b0*/ 	.word	index@(.nv.constant0._Z35group_norm_nhwc_fwd_one_pass_kernelI11Bf16IOBf16WLi256ELi70ELi560EEv26Group_norm_nhwc_fwd_params)
        /*00b4*/ 	.short	0x0380
        /*00b6*/ 	.short	0x00a0


	//----- nvinfo : EIATTR_SW_WAR
	.align		4
.L_1355:
        /*00b8*/ 	.byte	0x04, 0x36
        /*00ba*/ 	.short	(.L_1357 - .L_1356)
.L_1356:
        /*00bc*/ 	.word	0x00000008
.L_1357:


//--------------------- .nv.info._Z35group_norm_nhwc_fwd_one_pass_kernelI11Bf16IOBf16WLi512ELi70ELi560EEv26Group_norm_nhwc_fwd_params --------------------------
	.section	.nv.info._Z35group_norm_nhwc_fwd_one_pass_kernelI11Bf16IOBf16WLi512ELi70ELi560EEv26Group_norm_nhwc_fwd_params,"",@"SHT_CUDA_INFO"
	.sectionflags	@""
	.align	4


	//----- nvinfo : EIATTR_CUDA_API_VERSION
	.align		4
        /*0000*/ 	.byte	0x04, 0x37
        /*0002*/ 	.short	(.L_1359 - .L_1358)
.L_1358:
        /*0004*/ 	.word	0x00000082


	//----- nvinfo : EIATTR_KPARAM_INFO
	.align		4
.L_1359:
        /*0008*/ 	.byte	0x04, 0x17
        /*000a*/ 	.short	(.L_1361 - .L_1360)
.L_1360:
        /*000c*/ 	.word	0x00000000
        /*0010*/ 	.short	0x0000
        /*0012*/ 	.short	0x0000
        /*0014*/ 	.byte	0x00, 0xf0, 0x81, 0x02


	//----- nvinfo : EIATTR_SPARSE_MMA_MASK
	.align		4
.L_1361:
        /*0018*/ 	.byte	0x03, 0x50
        /*001a*/ 	.short	0x0000


	//----- nvinfo : EIATTR_MAXREG_COUNT
	.align		4
        /*001c*/ 	.byte	0x03, 0x1b
        /*001e*/ 	.short	0x0060


	//----- nvinfo : EIATTR_NUM_BARRIERS
	.align		4
        /*0020*/ 	.byte	0x02, 0x4c
        /*0022*/ 	.byte	0x01
	.zero		1


	//----- nvinfo : EIATTR_MERCURY_ISA_VERSION
	.align		4
        /*0024*/ 	.byte	0x03, 0x5f
        /*0026*/ 	.short	0x0101


	//----- nvinfo : EIATTR_COOP_GROUP_MASK_REGIDS
	.align		4
        /*0028*/ 	.byte	0x04, 0x29
        /*002a*/ 	.short	(.L_1363 - .L_1362)


	//   ....[0]....
.L_1362:
        /*002c*/ 	.word	0xffffffff


	//   ....[1]....
        /*0030*/ 	.word	0xffffffff


	//   ....[2]....
        /*0034*/ 	.word	0xffffffff


	//   ....[3]....
        /*0038*/ 	.word	0xffffffff


	//   ....[4]....
        /*003c*/ 	.word	0xffffffff


	//   ....[5]....
        /*0040*/ 	.word	0xffffffff


	//   ....[6]....
        /*0044*/ 	.word	0xffffffff


	//   ....[7]....
        /*0048*/ 	.word	0xffffffff


	//   ....[8]....
        /*004c*/ 	.word	0xffffffff


	//   ....[9]....
        /*0050*/ 	.word	0xffffffff


	//----- nvinfo : EIATTR_COOP_GROUP_INSTR_OFFSETS
	.align		4
.L_1363:
        /*0054*/ 	.byte	0x04, 0x28
        /*0056*/ 	.short	(.L_1365 - .L_1364)


	//   ....[0]....
.L_1364:
        /*0058*/ 	.word	0x000034e0


	//   ....[1]....
        /*005c*/ 	.word	0x000034f0


	//   ....[2]....
        /*0060*/ 	.word	0x00003530


	//   ....[3]....
        /*0064*/ 	.word	0x00003540


	//   ....[4]....
        /*0068*/ 	.word	0x000035a0


	//   ....[5]....
        /*006c*/ 	.word	0x000035b0


	//   ....[6]....
        /*0070*/ 	.word	0x00003610


	//   ....[7]....
        /*0074*/ 	.word	0x00003620


	//   ....[8]....
        /*0078*/ 	.word	0x00003680


	//   ....[9]....
        /*007c*/ 	.word	0x00003690


	//----- nvinfo : EIATTR_VRC_CTA_INIT_COUNT
	.align		4
.L_1365:
        /*0080*/ 	.byte	0x02, 0x4a
	.zero		1
	.zero		1


	//----- nvinfo : EIATTR_EXIT_INSTR_OFFSETS
	.align		4
        /*0084*/ 	.byte	0x04, 0x1c
        /*0086*/ 	.short	(.L_1367 - .L_1366)


	//   ....[0]....
.L_1366:
        /*0088*/ 	.word	0x00000060


	//   ....[1]....
        /*008c*/ 	.word	0x0000c1d0


	//----- nvinfo : EIATTR_MAX_THREADS
	.align		4
.L_1367:
        /*0090*/ 	.byte	0x04, 0x05
        /*0092*/ 	.short	(.L_1369 - .L_1368)
.L_1368:
        /*0094*/ 	.word	0x00000230
        /*0098*/ 	.word	0x00000001
        /*009c*/ 	.word	0x00000001


	//----- nvinfo : EIATTR_CRS_STACK_SIZE
	.align		4
.L_1369:
        /*00a0*/ 	.byte	0x04, 0x1e
        /*00a2*/ 	.short	(.L_1371 - .L_1370)
.L_1370:
        /*00a4*/ 	.word	0x00000000


	//----- nvinfo : EIATTR_CBANK_PARAM_SIZE
	.align		4
.L_1371:
        /*00a8*/ 	.byte	0x03, 0x19
        /*00aa*/ 	.short	0x00a0


	//----- nvinfo : EIATTR_PARAM_CBANK
	.align		4
        /*00ac*/ 	.byte	0x04, 0x0a
        /*00ae*/ 	.short	(.L_1373 - .L_1372)
	.align		4
.L_1372:
        /*00b0*/ 	.word	index@(.nv.constant0._Z35group_norm_nhwc_fwd_one_pass_kernelI11Bf16IOBf16WLi512ELi70ELi560EEv26Group_norm_nhwc_fwd_params)
        /*00b4*/ 	.short	0x0380
        /*00b6*/ 	.short	0x00a0


	//----- nvinfo : EIATTR_SW_WAR
	.align		4
.L_1373:
        /*00b8*/ 	.byte	0x04, 0x36
        /*00ba*/ 	.short	(.L_1375 - .L_1374)
.L_1374:
        /*00bc*/ 	.word	0x00000008
.L_1375:


//--------------------- .nv.info._Z35group_norm_nhwc_fwd_one_pass_kernelI11Bf16IOFp16WLi64ELi70ELi560EEv26Group_norm_nhwc_fwd_params --------------------------
	.section	.nv.info._Z35group_norm_nhwc_fwd_one_pass_kernelI11Bf16IOFp16WLi64ELi70ELi560EEv26Group_norm_nhwc_fwd_params,"",@"SHT_CUDA_INFO"
	.sectionflags	@""
	.align	4


	//----- nvinfo : EIATTR_CUDA_API_VERSION
	.align		4
        /*0000*/ 	.byte	0x04, 0x37
        /*0002*/ 	.short	(.L_1377 - .L_1376)
.L_1376:
        /*0004*/ 	.word	0x00000082


	//----- nvinfo : EIATTR_KPARAM_INFO
	.align		4
.L_1377:
        /*0008*/ 	.byte	0x04, 0x17
        /*000a*/ 	.short	(.L_1379 - .L_1378)
.L_1378:
        /*000c*/ 	.word	0x00000000
        /*0010*/ 	.short	0x0000
        /*0012*/ 	.short	0x0000
        /*0014*/ 	.byte	0x00, 0xf0, 0x81, 0x02


	//----- nvinfo : EIATTR_SPARSE_MMA_MASK
	.align		4
.L_1379:
        /*0018*/ 	.byte	0x03, 0x50
        /*001a*/ 	.short	0x0000


	//----- nvinfo : EIATTR_MAXREG_COUNT
	.align		4
        /*001c*/ 	.byte	0x03, 0x1b
        /*001e*/ 	.short	0x0060


	//----- nvinfo : EIATTR_NUM_BARRIERS
	.align		4
        /*0020*/ 	.byte	0x02, 0x4c
        /*0022*/ 	.byte	0x01
	.zero		1


	//----- nvinfo : EIATTR_MERCURY_ISA_VERSION
	.align		4
        /*0024*/ 	.byte	0x03, 0x5f
        /*0026*/ 	.short	0x0101


	//----- nvinfo : EIATTR_INT_WARP_WIDE_INSTR_OFFSETS
	.align		4
        /*0028*/ 	.byte	0x04, 0x31
        /*002a*/ 	.short	(.L_1381 - .L_1380)


	//   ....[0]....
.L_1380:
        /*002c*/ 	.word	0x00001460


	//   ....[1]....
        /*0030*/ 	.word	0x000014b0


	//   ....[2]....
        /*0034*/ 	.word	0x000014f0


	//   ....[3]....
        /*0038*/ 	.word	0x000015e0


	//   ....[4]....
        /*003c*/ 	.word	0x00001630


	//   ....[5]....
        /*0040*/ 	.word	0x00001730


	//   ....[6]....
        /*0044*/ 	.word	0x00001740


	//   ....[7]....
        /*0048*/ 	.word	0x00001790


	//   ....[8]....
        /*004c*/ 	.word	0x00001b00


	//   ....[9]....
        /*0050*/ 	.word	0x00001b30


	//   ....[10]....
        /*0054*/ 	.word	0x00001b50


	//   ....[11]....
        /*0058*/ 	.word	0x00001b70


	//   ....[12]....
        /*005c*/ 	.word	0x00001dd0


	//   ....[13]....
        /*0060*/ 	.word	0x00001df0


	//----- nvinfo : EIATTR_COOP_GROUP_MASK_REGIDS
	.align		4
.L_1381:
        /*0064*/ 	.byte	0x04, 0x29
        /*0066*/ 	.short	(.L_1383 - .L_1382)


	//   ....[0]....
.L_1382:
        /*0068*/ 	.word	0xffffffff


	//   ....[1]....
        /*006c*/ 	.word	0xffffffff


	//   ....[2]....
        /*0070*/ 	.word	0xffffffff


	//   ....[3]....
        /*0074*/ 	.word	0xffffffff


	//   ....[4]....
        /*0078*/ 	.word	0xffffffff


	//   ....[5]....
        /*007c*/ 	.word	0xffffffff


	//   ....[6]....
        /*0080*/ 	.word	0xffffffff


	//   ....[7]....
        /*0084*/ 	.word	0xffffffff


	//   ....[8]....
        /*0088*/ 	.word	0xffffffff


	//   ....[9]....
        /*008c*/ 	.word	0xffffffff


	//----- nvinfo : EIATTR_COOP_GROUP_INSTR_OFFSETS
	.align		4
.L_1383:
        /*0090*/ 	.byte	0x04, 0x28
        /*0092*/ 	.short	(.L_1385 - .L_1384)


	//   ....[0]....
.L_1384:
        /*0094*/ 	.word	0x00000b80


	//   ....[1]....
        /*0098*/ 	.word	0x00000b90


	//   ....[2]....
        /*009c*/ 	.word	0x00000bd0


	//   ....[3]....
        /*00a0*/ 	.word	0x00000be0


	//   ....[4]....
        /*00a4*/ 	.word	0x00000c40


	//   ....[5]....
        /*00a8*/ 	.word	0x00000c50


	//   ....[6]....
        /*00ac*/ 	.word	0x00000c90


	//   ....[7]....
        /*00b0*/ 	.word	0x00000ca0


	//   ....[8]....
        /*00b4*/ 	.word	0x00000d00


	//   ....[9]....
        /*00b8*/ 	.word	0x00000d10


	//----- nvinfo : EIATTR_VRC_CTA_INIT_COUNT
	.align		4
.L_1385:
        /*00bc*/ 	.byte	0x02, 0x4a
	.zero		1
	.zero		1


	//----- nvinfo : EIATTR_EXIT_INSTR_OFFSETS
	.align		4
        /*00c0*/ 	.byte	0x04, 0x1c
        /*00c2*/ 	.short	(.L_1387 - .L_1386)


	//   ....[0]....
.L_1386:
        /*00c4*/ 	.word	0x00000070


	//   ....[1]....
        /*00c8*/ 	.word	0x00003190


	//----- nvinfo : EIATTR_MAX_THREADS
	.align		4
.L_1387:
        /*00cc*/ 	.byte	0x04, 0x05
        /*00ce*/ 	.short	(.L_1389 - .L_1388)
.L_1388:
        /*00d0*/ 	.word	0x00000230
        /*00d4*/ 	.word	0x00000001
        /*00d8*/ 	.word	0x00000001


	//----- nvinfo : EIATTR_CRS_STACK_SIZE
	.align		4
.L_1389:
        /*00dc*/ 	.byte	0x04, 0x1e
        /*00de*/ 	.short	(.L_1391 - .L_1390)
.L_1390:
        /*00e0*/ 	.word	0x00000000


	//----- nvinfo : EIATTR_CBANK_PARAM_SIZE
	.align		4
.L_1391:
        /*00e4*/ 	.byte	0x03, 0x19
        /*00e6*/ 	.short	0x00a0


	//----- nvinfo : EIATTR_PARAM_CBANK
	.align		4
        /*00e8*/ 	.byte	0x04, 0x0a
        /*00ea*/ 	.short	(.L_1393 - .L_1392)
	.align		4
.L_1392:
        /*00ec*/ 	.word	index@(.nv.constant0._Z35group_norm_nhwc_fwd_one_pass_kernelI11Bf16IOFp16WLi64ELi70ELi560EEv26Group_norm_nhwc_fwd_params)
        /*00f0*/ 	.short	0x0380
        /*00f2*/ 	.short	0x00a0


	//----- nvinfo : EIATTR_SW_WAR
	.align		4
.L_1393:
        /*00f4*/ 	.byte	0x04, 0x36
        /*00f6*/ 	.short	(.L_1395 - .L_1394)
.L_1394:
        /*00f8*/ 	.word	0x00000008
.L_1395:


//--------------------- .nv.info._Z35group_norm_nhwc_fwd_one_pass_kernelI11Bf16IOFp16WLi128ELi70ELi560EEv26Group_norm_nhwc_fwd_params --------------------------
	.section	.nv.info._Z35group_norm_nhwc_fwd_one_pass_kernelI11Bf16IOFp16WLi128ELi70ELi560EEv26Group_norm_nhwc_fwd_params,"",@"SHT_CUDA_INFO"
	.sectionflags	@""
	.align	4


	//----- nvinfo : EIATTR_CUDA_API_VERSION
	.align		4
        /*0000*/ 	.byte	0x04, 0x37
        /*0002*/ 	.short	(.L_1397 - .L_1396)
.L_1396:
        /*0004*/ 	.word	0x00000082


	//----- nvinfo : EIATTR_KPARAM_INFO
	.align		4
.L_1397:
        /*0008*/ 	.byte	0x04, 0x17
        /*000a*/ 	.short	(.L_1399 - .L_1398)
.L_1398:
        /*000c*/ 	.word	0x00000000
        /*0010*/ 	.short	0x0000
        /*0012*/ 	.short	0x0000
        /*0014*/ 	.byte	0x00, 0xf0, 0x81, 0x02


	//----- nvinfo : EIATTR_SPARSE_MMA_MASK
	.align		4
.L_1399:
        /*0018*/ 	.byte	0x03, 0x50
        /*001a*/ 	.short	0x0000


	//----- nvinfo : EIATTR_MAXREG_COUNT
	.align		4
        /*001c*/ 	.byte	0x03, 0x1b
        /*001e*/ 	.short	0x0060


	//----- nvinfo : EIATTR_NUM_BARRIERS
	.align		4
        /*0020*/ 	.byte	0x02, 0x4c
        /*0022*/ 	.byte	0x01
	.zero		1


	//----- nvinfo : EIATTR_MERCURY_ISA_VERSION
	.align		4
        /*0024*/ 	.byte	0x03, 0x5f
        /*0026*/ 	.short	0x0101


	//----- nvinfo : EIATTR_COOP_GROUP_MASK_REGIDS
	.align		4
        /*0028*/ 	.byte	0x04, 0x29
        /*002a*/ 	.short	(.L_1401 - .L_1400)


	//   ....[0]....
.L_1400:
        /*002c*/ 	.word	0xffffffff


	//   ....[1]....
        /*0030*/ 	.word	0xffffffff


	//   ....[2]....
        /*0034*/ 	.word	0xffffffff


	//   ....[3]....
        /*0038*/ 	.word	0xffffffff


	//   ....[4]....
        /*003c*/ 	.word	0xffffffff


	//   ....[5]....
        /*0040*/ 	.word	0xffffffff


	//   ....[6]....
        /*0044*/ 	.word	0xffffffff


	//   ....[7]....
        /*0048*/ 	.word	0xffffffff


	//   ....[8]....
        /*004c*/ 	.word	0xffffffff


	//   ....[9]....
        /*0050*/ 	.word	0xffffffff


	//----- nvinfo : EIATTR_COOP_GROUP_INSTR_OFFSETS
	.align		4
.L_1401:
        /*0054*/ 	.byte	0x04, 0x28
        /*0056*/ 	.short	(.L_1403 - .L_1402)


	//   ....[0]....
.L_1402:
        /*0058*/ 	.word	0x00001040


	//   ....[1]....
        /*005c*/ 	.word	0x00001050


	//   ....[2]....
        /*0060*/ 	.word	0x000010a0


	//   ....[3]....
        /*0064*/ 	.word	0x000010b0


	//   ....[4]....
        /*0068*/ 	.word	0x00001100


	//   ....[5]....
        /*006c*/ 	.word	0x00001110


	//   ....[6]....
        /*0070*/ 	.word	0x00001160


	//   ....[7]....
        /*0074*/ 	.word	0x00001170


	//   ....[8]....
        /*0078*/ 	.word	0x000011d0


	//   ....[9]....
        /*007c*/ 	.word	0x000011e0


	//----- nvinfo : EIATTR_VRC_CTA_INIT_COUNT
	.align		4
.L_1403:
        /*0080*/ 	.byte	0x02, 0x4a
	.zero		1
	.zero		1


	//----- nvinfo : EIATTR_EXIT_INSTR_OFFSETS
	.align		4
        /*0084*/ 	.byte	0x04, 0x1c
        /*0086*/ 	.short	(.L_1405 - .L_1404)


	//   ....[0]....
.L_1404:
        /*0088*/ 	.word	0x00000060


	//   ....[1]....
        /*008c*/ 	.word	0x00004040


	//----- nvinfo : EIATTR_MAX_THREADS
	.align		4
.L_1405:
        /*0090*/ 	.byte	0x04, 0x05
        /*0092*/ 	.short	(.L_1407 - .L_1406)
.L_1406:
        /*0094*/ 	.word	0x00000230
        /*0098*/ 	.word	0x00000001
        /*009c*/ 	.word	0x00000001


	//----- nvinfo : EIATTR_CRS_STACK_SIZE
	.align		4
.L_1407:
        /*00a0*/ 	.byte	0x04, 0x1e
        /*00a2*/ 	.short	(.L_1409 - .L_1408)
.L_1408:
        /*00a4*/ 	.word	0x00000000


	//----- nvinfo : EIATTR_CBANK_PARAM_SIZE
	.align		4
.L_1409:
        /*00a8*/ 	.byte	0x03, 0x19
        /*00aa*/ 	.short	0x00a0


	//----- nvinfo : EIATTR_PARAM_CBANK
	.align		4
        /*00ac*/ 	.byte	0x04, 0x0a
        /*00ae*/ 	.short	(.L_1411 - .L_1410)
	.align		4
.L_1410:
        /*00b0*/ 	.word	index@(.nv.constant0._Z35group_norm_nhwc_fwd_one_pass_kernelI11Bf16IOFp16WLi128ELi70ELi560EEv26Group_norm_nhwc_fwd_params)
        /*00b4*/ 	.short	0x0380
        /*00b6*/ 	.short	0x00a0


	//----- nvinfo : EIATTR_SW_WAR
	.align		4
.L_1411:
        /*00b8*/ 	.byte	0x04, 0x36
        /*00ba*/ 	.short	(.L_1413 - .L_1412)
.L_1412:
        /*00bc*/ 	.word	0x00000008
.L_1413:


//--------------------- .nv.info._Z35group_norm_nhwc_fwd_one_pass_kernelI11Bf16IOFp16WLi256ELi70ELi560EEv26Group_norm_nhwc_fwd_params --------------------------
	.section	.nv.info._Z35group_norm_nhwc_fwd_one_pass_kernelI11Bf16IOFp16WLi256ELi70ELi560EEv26Group_norm_nhwc_fwd_params,"",@"SHT_CUDA_INFO"
	.sectionflags	@""
	.align	4


	//----- nvinfo : EIATTR_CUDA_API_VERSION
	.align		4
        /*0000*/ 	.byte	0x04, 0x37
        /*0002*/ 	.short	(.L_1415 - .L_1414)
.L_1414:
        /*0004*/ 	.word	0x00000082


	//----- nvinfo : EIATTR_KPARAM_INFO
	.align		4
.L_1415:
        /*0008*/ 	.byte	0x04, 0x17
        /*000a*/ 	.short	(.L_1417 - .L_1416)
.L_1416:
        /*000c*/ 	.word	0x00000000
        /*0010*/ 	.short	0x0000
        /*0012*/ 	.short	0x0000
        /*0014*/ 	.byte	0x00, 0xf0, 0x81, 0x02


	//----- nvinfo : EIATTR_SPARSE_MMA_MASK
	.align		4
.L_1417:
        /*0018*/ 	.byte	0x03, 0x50
        /*001a*/ 	.short	0x0000


	//----- nvinfo : EIATTR_MAXREG_COUNT
	.align		4
        /*001c*/ 	.byte	0x03, 0x1b
        /*001e*/ 	.short	0x0060


	//----- nvinfo : EIATTR_NUM_BARRIERS
	.align		4
        /*0020*/ 	.byte	0x02, 0x4c
        /*0022*/ 	.byte	0x01
	.zero		1


	//----- nvinfo : EIATTR_MERCURY_ISA_VERSION
	.align		4
        /*0024*/ 	.byte	0x03, 0x5f
        /*0026*/ 	.short	0x0101


	//----- nvinfo : EIATTR_COOP_GROUP_MASK_REGIDS
	.align		4
        /*0028*/ 	.byte	0x04, 0x29
        /*002a*/ 	.short	(.L_1419 - .L_1418)


	//   ....[0]....
.L_1418:
        /*002c*/ 	.word	0xffffffff


	//   ....[1]....
        /*0030*/ 	.word	0xffffffff


	//   ....[2]....
        /*0034*/ 	.word	0xffffffff


	//   ....[3]....
        /*0038*/ 	.word	0xffffffff


	//   ....[4]....
        /*003c*/ 	.word	0xffffffff


	//   ....[5]....
        /*0040*/ 	.word	0xffffffff


	//   ....[6]....
        /*0044*/ 	.word	0xffffffff


	//   ....[7]....
        /*0048*/ 	.word	0xffffffff


	//   ....[8]....
        /*004c*/ 	.word	0xffffffff


	//   ....[9]....
        /*0050*/ 	.word	0xffffffff


	//----- nvinfo : EIATTR_COOP_GROUP_INSTR_OFFSETS
	.align		4
.L_1419:
        /*0054*/ 	.byte	0x04, 0x28
        /*0056*/ 	.short	(.L_1421 - .L_1420)


	//   ....[0]....
.L_1420:
        /*0058*/ 	.word	0x00001c60


	//   ....[1]....
        /*005c*/ 	.word	0x00001c70


	//   ....[2]....
        /*0060*/ 	.word	0x00001cb0


	//   ....[3]....
        /*0064*/ 	.word	0x00001cc0


	//   ....[4]....
        /*0068*/ 	.word	0x00001d20


	//   ....[5]....
        /*006c*/ 	.word	0x00001d30


	//   ....[6]....
        /*0070*/ 	.word	0x00001d90


	//   ....[7]....
        /*0074*/ 	.word	0x00001da0


	//   ....[8]....
        /*0078*/ 	.word	0x00001e00


	//   ....[9]....
        /*007c*/ 	.word	0x00001e10


	//----- nvinfo : EIATTR_VRC_CTA_INIT_COUNT
	.align		4
.L_1421:
        /*0080*/ 	.byte	0x02, 0x4a
	.zero		1
	.zero		1


	//----- nvinfo : EIATTR_EXIT_INSTR_OFFSETS
	.align		4
        /*0084*/ 	.byte	0x04, 0x1c
        /*0086*/ 	.short	(.L_1423 - .L_1422)


	//   ....[0]....
.L_1422:
        /*0088*/ 	.word	0x00000060


	//   ....[1]....
        /*008c*/ 	.word	0x000067a0


	//----- nvinfo : EIATTR_MAX_THREADS
	.align		4
.L_1423:
        /*0090*/ 	.byte	0x04, 0x05
        /*0092*/ 	.short	(.L_1425 - .L_1424)
.L_1424:
        /*0094*/ 	.word	0x00000230
        /*0098*/ 	.word	0x00000001
        /*009c*/ 	.word	0x00000001


	//----- nvinfo : EIATTR_CRS_STACK_SIZE
	.align		4
.L_1425:
        /*00a0*/ 	.byte	0x04, 0x1e
        /*00a2*/ 	.short	(.L_1427 - .L_1426)
.L_1426:
        /*00a4*/ 	.word	0x00000000


	//----- nvinfo : EIATTR_CBANK_PARAM_SIZE
	.align		4
.L_1427:
        /*00a8*/ 	.byte	0x03, 0x19
        /*00aa*/ 	.short	0x00a0


	//----- nvinfo : EIATTR_PARAM_CBANK
	.align		4
        /*00ac*/ 	.byte	0x04, 0x0a
        /*00ae*/ 	.short	(.L_1429 - .L_1428)
	.align		4
.L_1428:
        /*00b0*/ 	.word	index@(.nv.constant0._Z35group_norm_nhwc_fwd_one_pass_kernelI11Bf16IOFp16WLi256ELi70ELi560EEv26Group_norm_nhwc_fwd_params)
        /*00b4*/ 	.short	0x0380
        /*00b6*/ 	.short	0x00a0


	//----- nvinfo : EIATTR_SW_WAR
	.align		4
.L_1429:
        /*00b8*/ 	.byte	0x04, 0x36
        /*00ba*/ 	.short	(.L_1431 - .L_1430)
.L_1430:
        /*00bc*/ 	.word	0x00000008
.L_1431:


//--------------------- .nv.info._Z35group_norm_nhwc_fwd_one_pass_kernelI11Bf16IOFp16WLi512ELi70ELi560EEv26Group_norm_nhwc_fwd_params --------------------------
	.section	.nv.info._Z35group_norm_nhwc_fwd_one_pass_kernelI11Bf16IOFp16WLi512ELi70ELi560EEv26Group_norm_nhwc_fwd_params,"",@"SHT_CUDA_INFO"
	.sectionflags	@""
	.align	4


	//----- nvinfo : EIATTR_CUDA_API_VERSION
	.align		4
        /*0000*/ 	.byte	0x04, 0x37
        /*0002*/ 	.short	(.L_1433 - .L_1432)
.L_1432:
        /*0004*/ 	.word	0x00000082


	//----- nvinfo : EIATTR_KPARAM_INFO
	.align		4
.L_1433:
        /*0008*/ 	.byte	0x04, 0x17
        /*000a*/ 	.short	(.L_1435 - .L_1434)
.L_1434:
        /*000c*/ 	.word	0x00000000
        /*0010*/ 	.short	0x0000
        /*0012*/ 	.short	0x0000
        /*0014*/ 	.byte	0x00, 0xf0, 0x81, 0x02


	//----- nvinfo : EIATTR_SPARSE_MMA_MASK
	.align		4
.L_1435:
        /*0018*/ 	.byte	0x03, 0x50
        /*001a*/ 	.short	0x0000


	//----- nvinfo : EIATTR_MAXREG_COUNT
	.align		4
        /*001c*/ 	.byte	0x03, 0x1b
        /*001e*/ 	.short	0x0060


	//----- nvinfo : EIATTR_NUM_BARRIERS
	.align		4
        /*0020*/ 	.byte	0x02, 0x4c
        /*0022*/ 	.byte	0x01
	.zero		1


	//----- nvinfo : EIATTR_MERCURY_ISA_VERSION
	.align		4
        /*0024*/ 	.byte	0x03, 0x5f
        /*0026*/ 	.short	0x0101


	//----- nvinfo : EIATTR_COOP_GROUP_MASK_REGIDS
	.align		4
        /*0028*/ 	.byte	0x04, 0x29
        /*002a*/ 	.short	(.L_1437 - .L_1436)


	//   ....[0]....
.L_1436:
        /*002c*/ 	.word	0xffffffff


	//   ....[1]....
        /*0030*/ 	.word	0xffffffff


	//   ....[2]....
        /*0034*/ 	.word	0xffffffff


	//   ....[3]....
        /*0038*/ 	.word	0xffffffff


	//   ....[4]....
        /*003c*/ 	.word	0xffffffff


	//   ....[5]....
        /*0040*/ 	.word	0xffffffff


	//   ....[6]....
        /*0044*/ 	.word	0xffffffff


	//   ....[7]....
        /*0048*/ 	.word	0xffffffff


	//   ....[8]....
        /*004c*/ 	.word	0xffffffff


	//   ....[9]....
        /*0050*/ 	.word	0xffffffff


	//----- nvinfo : EIATTR_COOP_GROUP_INSTR_OFFSETS
	.align		4
.L_1437:
        /*0054*/ 	.byte	0x04, 0x28
        /*0056*/ 	.short	(.L_1439 - .L_1438)


	//   ....[0]....
.L_1438:
        /*0058*/ 	.word	0x000034e0


	//   ....[1]....
        /*005c*/ 	.word	0x000034f0


	//   ....[2]....
        /*0060*/ 	.word	0x00003530


	//   ....[3]....
        /*0064*/ 	.word	0x00003540


	//   ....[4]....
        /*0068*/ 	.word	0x000035a0


	//   ....[5]....
        /*006c*/ 	.word	0x000035b0


	//   ....[6]....
        /*0070*/ 	.word	0x00003600


	//   ....[7]....
        /*0074*/ 	.word	0x00003610


	//   ....[8]....
        /*0078*/ 	.word	0x00003670


	//   ....[9]....
        /*007c*/ 	.word	0x00003680


	//----- nvinfo : EIATTR_VRC_CTA_INIT_COUNT
	.align		4
.L_1439:
        /*0080*/ 	.byte	0x02, 0x4a
	.zero		1
	.zero		1


	//----- nvinfo : EIATTR_EXIT_INSTR_OFFSETS
	.align		4
        /*0084*/ 	.byte	0x04, 0x1c
        /*0086*/ 	.short	(.L_1441 - .L_1440)


	//   ....[0]....
.L_1440:
        /*0088*/ 	.word	0x00000060


	//   ....[1]....
        /*008c*/ 	.word	0x0000c1d0


	//----- nvinfo : EIATTR_MAX_THREADS
	.align		4
.L_1441:
        /*0090*/ 	.byte	0x04, 0x05
        /*0092*/ 	.short	(.L_1443 - .L_1442)
.L_1442:
        /*0094*/ 	.word	0x00000230
        /*0098*/ 	.word	0x00000001
        /*009c*/ 	.word	0x00000001


	//----- nvinfo : EIATTR_CRS_STACK_SIZE
	.align		4
.L_1443:
        /*00a0*/ 	.byte	0x04, 0x1e
        /*00a2*/ 	.short	(.L_1445 - .L_1444)
.L_1444:
        /*00a4*/ 	.word	0x00000000


	//----- nvinfo : EIATTR_CBANK_PARAM_SIZE
	.align		4
.L_1445:
        /*00a8*/ 	.byte	0x03, 0x19
        /*00aa*/ 	.short	0x00a0


	//----- nvinfo : EIATTR_PARAM_CBANK
	.align		4
        /*00ac*/ 	.byte	0x04, 0x0a
        /*00ae*/ 	.short	(.L_1447 - .L_1446)
	.align		4
.L_1446:
        /*00b0*/ 	.word	index@(.nv.constant0._Z35group_norm_nhwc_fwd_one_pass_kernelI11Bf16IOFp16WLi512ELi70ELi560EEv26Group_norm_nhwc_fwd_params)
        /*00b4*/ 	.short	0x0380
        /*00b6*/ 	.short	0x00a0


	//----- nvinfo : EIATTR_SW_WAR
	.align		4
.L_1447:
        /*00b8*/ 	.byte	0x04, 0x36
        /*00ba*/ 	.short	(.L_1449 - .L_1448)
.L_1448:
        /*00bc*/ 	.word	0x00000008
.L_1449:


//--------------------- .nv.info._Z35group_norm_nhwc_fwd_one_pass_kernelI11Fp16IOFp32WLi64ELi70ELi560EEv26Group_norm_nhwc_fwd_params --------------------------
	.section	.nv.info._Z35group_norm_nhwc_fwd_one_pass_kernelI11Fp16IOFp32WLi64ELi70ELi560EEv26Group_norm_nhwc_fwd_params,"",@"SHT_CUDA_INFO"
	.sectionflags	@""
	.align	4


	//----- nvinfo : EIATTR_CUDA_API_VERSION
	.align		4
        /*0000*/ 	.byte	0x04, 0x37
        /*0002*/ 	.short	(.L_1451 - .L_1450)
.L_1450:
        /*0004*/ 	.word	0x00000082


	//----- nvinfo : EIATTR_KPARAM_INFO
	.align		4
.L_1451:
        /*0008*/ 	.byte	0x04, 0x17
        /*000a*/ 	.short	(.L_1453 - .L_1452)
.L_1452:
        /*000c*/ 	.word	0x00000000
        /*0010*/ 	.short	0x0000
        /*0012*/ 	.short	0x0000
        /*0014*/ 	.byte	0x00, 0xf0, 0x81, 0x02


	//----- nvinfo : EIATTR_SPARSE_MMA_MASK
	.align		4
.L_1453:
        /*0018*/ 	.byte	0x03, 0x50
        /*001a*/ 	.short	0x0000


	//----- nvinfo : EIATTR_MAXREG_COUNT
	.align		4
        /*001c*/ 	.byte	0x03, 0x1b
        /*001e*/ 	.short	0x0060


	//----- nvinfo : EIATTR_NUM_BARRIERS
	.align		4
        /*0020*/ 	.byte	0x02, 0x4c
        /*0022*/ 	.byte	0x01
	.zero		1


	//----- nvinfo : EIATTR_MERCURY_ISA_VERSION
	.align		4
        /*0024*/ 	.byte	0x03, 0x5f
        /*0026*/ 	.short	0x0101


	//----- nvinfo : EIATTR_INT_WARP_WIDE_INSTR_OFFSETS
	.align		4
        /*0028*/ 	.byte	0x04, 0x31
        /*002a*/ 	.short	(.L_1455 - .L_1454)


	//   ....[0]....
.L_1454:
        /*002c*/ 	.word	0x00001410


	//   ....[1]....
        /*0030*/ 	.word	0x00001460


	//   ....[2]....
        /*0034*/ 	.word	0x000014a0


	//   ....[3]....
        /*0038*/ 	.word	0x00001590


	//   ....[4]....
        /*003c*/ 	.word	0x000015e0


	//   ....[5]....
        /*0040*/ 	.word	0x000016e0


	//   ....[6]....
        /*0044*/ 	.word	0x00001700


	//   ....[7]....
        /*0048*/ 	.word	0x00001750


	//   ....[8]....
        /*004c*/ 	.word	0x00001ab0


	//   ....[9]....
        /*0050*/ 	.word	0x00001ae0


	//   ....[10]....
        /*0054*/ 	.word	0x00001b00


	//   ....[11]....
        /*0058*/ 	.word	0x00001b20


	//   ....[12]....
        /*005c*/ 	.word	0x00001d80


	//   ....[13]....
        /*0060*/ 	.word	0x00001da0


	//----- nvinfo : EIATTR_COOP_GROUP_MASK_REGIDS
	.align		4
.L_1455:
        /*0064*/ 	.byte	0x04, 0x29
        /*0066*/ 	.short	(.L_1457 - .L_1456)


	//   ....[0]....
.L_1456:
        /*0068*/ 	.word	0xffffffff


	//   ....[1]....
        /*006c*/ 	.word	0xffffffff


	//   ....[2]....
        /*0070*/ 	.word	0xffffffff


	//   ....[3]....
        /*0074*/ 	.word	0xffffffff


	//   ....[4]....
        /*0078*/ 	.word	0xffffffff


	//   ....[5]....
        /*007c*/ 	.word	0xffffffff


	//   ....[6]....
        /*0080*/ 	.word	0xffffffff


	//   ....[7]....
        /*0084*/ 	.word	0xffffffff


	//   ....[8]....
        /*0088*/ 	.word	0xffffffff


	//   ....[9]....
        /*008c*/ 	.word	0xffffffff


	//----- nvinfo : EIATTR_COOP_GROUP_INSTR_OFFSETS
	.align		4
.L_1457:
        /*0090*/ 	.byte	0x04, 0x28
        /*0092*/ 	.short	(.L_1459 - .L_1458)


	//   ....[0]....
.L_1458:
        /*0094*/ 	.word	0x00000b30


	//   ....[1]....
        /*0098*/ 	.word	0x00000b40


	//   ....[2]....
        /*009c*/ 	.word	0x00000b80


	//   ....[3]....
        /*00a0*/ 	.word	0x00000b90


	//   ....[4]....
        /*00a4*/ 	.word	0x00000bf0


	//   ....[5]....
        /*00a8*/ 	.word	0x00000c00


	//   ....[6]....
        /*00ac*/ 	.word	0x00000c40


	//   ....[7]....
        /*00b0*/ 	.word	0x00000c50


	//   ....[8]....
        /*00b4*/ 	.word	0x00000cb0


	//   ....[9]....
        /*00b8*/ 	.word	0x00000cc0


	//----- nvinfo : EIATTR_VRC_CTA_INIT_COUNT
	.align		4
.L_1459:
        /*00bc*/ 	.byte	0x02, 0x4a
	.zero		1
	.zero		1


	//----- nvinfo : EIATTR_EXIT_INSTR_OFFSETS
	.align		4
        /*00c0*/ 	.byte	0x04, 0x1c
        /*00c2*/ 	.short	(.L_1461 - .L_1460)


	//   ....[0]....
.L_1460:
        /*00c4*/ 	.word	0x00000070


	//   ....[1]....
        /*00c8*/ 	.word	0x000030e0


	//----- nvinfo : EIATTR_MAX_THREADS
	.align		4
.L_1461:
        /*00cc*/ 	.byte	0x04, 0x05
        /*00ce*/ 	.short	(.L_1463 - .L_1462)
.L_1462:
        /*00d0*/ 	.word	0x00000230
        /*00d4*/ 	.word	0x00000001
        /*00d8*/ 	.word	0x00000001


	//----- nvinfo : EIATTR_CRS_STACK_SIZE
	.align		4
.L_1463:
        /*00dc*/ 	.byte	0x04, 0x1e
        /*00de*/ 	.short	(.L_1465 - .L_1464)
.L_1464:
        /*00e0*/ 	.word	0x00000000


	//----- nvinfo : EIATTR_CBANK_PARAM_SIZE
	.align		4
.L_1465:
        /*00e4*/ 	.byte	0x03, 0x19
        /*00e6*/ 	.short	0x00a0


	//----- nvinfo : EIATTR_PARAM_CBANK
	.align		4
        /*00e8*/ 	.byte	0x04, 0x0a
        /*00ea*/ 	.short	(.L_1467 - .L_1466)
	.align		4
.L_1466:
        /*00ec*/ 	.word	index@(.nv.constant0._Z35group_norm_nhwc_fwd_one_pass_kernelI11Fp16IOFp32WLi64ELi70ELi560EEv26Group_norm_nhwc_fwd_params)
        /*00f0*/ 	.short	0x0380
        /*00f2*/ 	.short	0x00a0


	//----- nvinfo : EIATTR_SW_WAR
	.align		4
.L_1467:
        /*00f4*/ 	.byte	0x04, 0x36
        /*00f6*/ 	.short	(.L_1469 - .L_1468)
.L_1468:
        /*00f8*/ 	.word	0x00000008
.L_1469:


//--------------------- .nv.info._Z35group_norm_nhwc_fwd_one_pass_kernelI11Fp16IOFp32WLi128ELi70ELi560EEv26Group_norm_nhwc_fwd_params --------------------------
	.section	.nv.info._Z35group_norm_nhwc_fwd_one_pass_kernelI11Fp16IOFp32WLi128ELi70ELi560EEv26Group_norm_nhwc_fwd_params,"",@"SHT_CUDA_INFO"
	.sectionflags	@""
	.align	4


	//----- nvinfo : EIATTR_CUDA_API_VERSION
	.align		4
        /*0000*/ 	.byte	0x04, 0x37
        /*0002*/ 	.short	(.L_1471 - .L_1470)
.L_1470:
        /*0004*/ 	.word	0x00000082


	//----- nvinfo : EIATTR_KPARAM_INFO
	.align		4
.L_1471:
        /*0008*/ 	.byte	0x04, 0x17
        /*000a*/ 	.short	(.L_1473 - .L_1472)
.L_1472:
        /*000c*/ 	.word	0x00000000
        /*0010*/ 	.short	0x0000
        /*0012*/ 	.short	0x0000
        /*0014*/ 	.byte	0x00, 0xf0, 0x81, 0x02


	//----- nvinfo : EIATTR_SPARSE_MMA_MASK
	.align		4
.L_1473:
        /*0018*/ 	.byte	0x03, 0x50
        /*001a*/ 	.short	0x0000


	//----- nvinfo : EIATTR_MAXREG_COUNT
	.align		4
        /*001c*/ 	.byte	0x03, 0x1b
        /*001e*/ 	.short	0x0060


	//----- nvinfo : EIATTR_NUM_BARRIERS
	.align		4
        /*0020*/ 	.byte	0x02, 0x4c
        /*0022*/ 	.byte	0x01
	.zero		1


	//----- nvinfo : EIATTR_MERCURY_ISA_VERSION
	.align		4
        /*0024*/ 	.byte	0x03, 0x5f
        /*0026*/ 	.short	0x0101


	//----- nvinfo : EIATTR_COOP_GROUP_MASK_REGIDS
	.align		4
        /*0028*/ 	.byte	0x04, 0x29
        /*002a*/ 	.short	(.L_1475 - .L_1474)


	//   ....[0]....
.L_1474:
        /*002c*/ 	.word	0xffffffff


	//   ....[1]....
        /*0030*/ 	.word	0xffffffff


	//   ....[2]....
        /*0034*/ 	.word	0xffffffff


	//   ....[3]....
        /*0038*/ 	.word	0xffffffff


	//   ....[4]....
        /*003c*/ 	.word	0xffffffff


	//   ....[5]....
        /*0040*/ 	.word	0xffffffff


	//   ....[6]....
        /*0044*/ 	.word	0xffffffff


	//   ....[7]....
        /*0048*/ 	.word	0xffffffff


	//   ....[8]....
        /*004c*/ 	.word	0xffffffff


	//   ....[9]....
        /*0050*/ 	.word	0xffffffff


	//----- nvinfo : EIATTR_COOP_GROUP_INSTR_OFFSETS
	.align		4
.L_1475:
        /*0054*/ 	.byte	0x04, 0x28
        /*0056*/ 	.short	(.L_1477 - .L_1476)


	//   ....[0]....
.L_1476:
        /*0058*/ 	.word	0x00000fd0


	//   ....[1]....
        /*005c*/ 	.word	0x00000fe0


	//   ....[2]....
        /*0060*/ 	.word	0x00001030


	//   ....[3]....
        /*0064*/ 	.word	0x00001040


	//   ....[4]....
        /*0068*/ 	.word	0x00001090


	//   ....[5]....
        /*006c*/ 	.word	0x000010a0


	//   ....[6]....
        /*0070*/ 	.word	0x00001100


	//   ....[7]....
        /*0074*/ 	.word	0x00001110


	//   ....[8]....
        /*0078*/ 	.word	0x00001170


	//   ....[9]....
        /*007c*/ 	.word	0x00001180


	//----- nvinfo : EIATTR_VRC_CTA_INIT_COUNT
	.align		4
.L_1477:
        /*0080*/ 	.byte	0x02, 0x4a
	.zero		1
	.zero		1


	//----- nvinfo : EIATTR_EXIT_INSTR_OFFSETS
	.align		4
        /*0084*/ 	.byte	0x04, 0x1c
        /*0086*/ 	.short	(.L_1479 - .L_1478)


	//   ....[0]....
.L_1478:
        /*0088*/ 	.word	0x00000060


	//   ....[1]....
        /*008c*/ 	.word	0x00003f70


	//----- nvinfo : EIATTR_MAX_THREADS
	.align		4
.L_1479:
        /*0090*/ 	.byte	0x04, 0x05
        /*0092*/ 	.short	(.L_1481 - .L_1480)
.L_1480:
        /*0094*/ 	.word	0x00000230
        /*0098*/ 	.word	0x00000001
        /*009c*/ 	.word	0x00000001


	//----- nvinfo : EIATTR_CRS_STACK_SIZE
	.align		4
.L_1481:
        /*00a0*/ 	.byte	0x04, 0x1e
        /*00a2*/ 	.short	(.L_1483 - .L_1482)
.L_1482:
        /*00a4*/ 	.word	0x00000000


	//----- nvinfo : EIATTR_CBANK_PARAM_SIZE
	.align		4
.L_1483:
        /*00a8*/ 	.byte	0x03, 0x19
        /*00aa*/ 	.short	0x00a0


	//----- nvinfo : EIATTR_PARAM_CBANK
	.align		4
        /*00ac*/ 	.byte	0x04, 0x0a
        /*00ae*/ 	.short	(.L_1485 - .L_1484)
	.align		4
.L_1484:
        /*00b0*/ 	.word	index@(.nv.constant0._Z35group_norm_nhwc_fwd_one_pass_kernelI11Fp16IOFp32WLi128ELi70ELi560EEv26Group_norm_nhwc_fwd_params)
        /*00b4*/ 	.short	0x0380
        /*00b6*/ 	.short	0x00a0


	//----- nvinfo : EIATTR_SW_WAR
	.align		4
.L_1485:
        /*00b8*/ 	.byte	0x04, 0x36
        /*00ba*/ 	.short	(.L_1487 - .L_1486)
.L_1486:
        /*00bc*/ 	.word	0x00000008
.L_1487:


//--------------------- .nv.info._Z35group_norm_nhwc_fwd_one_pass_kernelI11Fp16IOFp32WLi256ELi70ELi560EEv26Group_norm_nhwc_fwd_params --------------------------
	.section	.nv.info._Z35group_norm_nhwc_fwd_one_pass_kernelI11Fp16IOFp32WLi256ELi70ELi560EEv26Group_norm_nhwc_fwd_params,"",@"SHT_CUDA_INFO"
	.sectionflags	@""
	.align	4


	//----- nvinfo : EIATTR_CUDA_API_VERSION
	.align		4
        /*0000*/ 	.byte	0x04, 0x37
        /*0002*/ 	.short	(.L_1489 - .L_1488)
.L_1488:
        /*0004*/ 	.word	0x00000082


	//----- nvinfo : EIATTR_KPARAM_INFO
	.align		4
.L_1489:
        /*0008*/ 	.byte	0x04, 0x17
        /*000a*/ 	.short	(.L_1491 - .L_1490)
.L_1490:
        /*000c*/ 	.word	0x00000000
        /*0010*/ 	.short	0x0000
        /*0012*/ 	.short	0x0000
        /*0014*/ 	.byte	0x00, 0xf0, 0x81, 0x02


	//----- nvinfo : EIATTR_SPARSE_MMA_MASK
	.align		4
.L_1491:
        /*0018*/ 	.byte	0x03, 0x50
        /*001a*/ 	.short	0x0000


	//----- nvinfo : EIATTR_MAXREG_COUNT
	.align		4
        /*001c*/ 	.byte	0x03, 0x1b
        /*001e*/ 	.short	0x0060


	//----- nvinfo : EIATTR_NUM_BARRIERS
	.align		4
        /*0020*/ 	.byte	0x02, 0x4c
        /*0022*/ 	.byte	0x01
	.zero		1


	//----- nvinfo : EIATTR_MERCURY_ISA_VERSION
	.align		4
        /*0024*/ 	.byte	0x03, 0x5f
        /*0026*/ 	.short	0x0101


	//----- nvinfo : EIATTR_COOP_GROUP_MASK_REGIDS
	.align		4
        /*0028*/ 	.byte	0x04, 0x29
        /*002a*/ 	.short	(.L_1493 - .L_1492)


	//   ....[0]....
.L_1492:
        /*002c*/ 	.word	0xffffffff


	//   ....[1]....
        /*0030*/ 	.word	0xffffffff


	//   ....[2]....
        /*0034*/ 	.word	0xffffffff


	//   ....[3]....
        /*0038*/ 	.word	0xffffffff


	//   ....[4]....
        /*003c*/ 	.word	0xffffffff


	//   ....[5]....
        /*0040*/ 	.word	0xffffffff


	//   ....[6]....
        /*0044*/ 	.word	0xffffffff


	//   ....[7]....
        /*0048*/ 	.word	0xffffffff


	//   ....[8]....
        /*004c*/ 	.word	0xffffffff


	//   ....[9]....
        /*0050*/ 	.word	0xffffffff


	//----- nvinfo : EIATTR_COOP_GROUP_INSTR_OFFSETS
	.align		4
.L_1493:
        /*0054*/ 	.byte	0x04, 0x28
        /*0056*/ 	.short	(.L_1495 - .L_1494)


	//   ....[0]....
.L_1494:
        /*0058*/ 	.word	0x00001b50


	//   ....[1]....
        /*005c*/ 	.word	0x00001b60


	//   ....[2]....
        /*0060*/ 	.word	0x00001ba0


	//   ....[3]....
        /*0064*/ 	.word	0x00001bb0


	//   ....[4]....
        /*0068*/ 	.word	0x00001c10


	//   ....[5]....
        /*006c*/ 	.word	0x00001c20


	//   ....[6]....
        /*0070*/ 	.word	0x00001c80


	//   ....[7]....
        /*0074*/ 	.word	0x00001c90


	//   ....[8]....
        /*0078*/ 	.word	0x00001cf0


	//   ....[9]....
        /*007c*/ 	.word	0x00001d00


	//----- nvinfo : EIATTR_VRC_CTA_INIT_COUNT
	.align		4
.L_1495:
        /*0080*/ 	.byte	0x02, 0x4a
	.zero		1
	.zero		1


	//----- nvinfo : EIATTR_EXIT_INSTR_OFFSETS
	.align		4
        /*0084*/ 	.byte	0x04, 0x1c
        /*0086*/ 	.short	(.L_1497 - .L_1496)


	//   ....[0]....
.L_1496:
        /*0088*/ 	.word	0x00000060


	//   ....[1]....
        /*008c*/ 	.word	0x00006630


	//----- nvinfo : EIATTR_MAX_THREADS
	.align		4
.L_1497:
        /*0090*/ 	.byte	0x04, 0x05
        /*0092*/ 	.short	(.L_1499 - .L_1498)
.L_1498:
        /*0094*/ 	.word	0x00000230
        /*0098*/ 	.word	0x00000001
        /*009c*/ 	.word	0x00000001


	//----- nvinfo : EIATTR_CRS_STACK_SIZE
	.align		4
.L_1499:
        /*00a0*/ 	.byte	0x04, 0x1e
        /*00a2*/ 	.short	(.L_1501 - .L_1500)
.L_1500:
        /*00a4*/ 	.word	0x00000000


	//----- nvinfo : EIATTR_CBANK_PARAM_SIZE
	.align		4
.L_1501:
        /*00a8*/ 	.byte	0x03, 0x19
        /*00aa*/ 	.short	0x00a0


	//----- nvinfo : EIATTR_PARAM_CBANK
	.align		4
        /*00ac*/ 	.byte	0x04, 0x0a
        /*00ae*/ 	.short	(.L_1503 - .L_1502)
	.align		4
.L_1502:
        /*00b0*/ 	.word	index@(.nv.constant0._Z35group_norm_nhwc_fwd_one_pass_kernelI11Fp16IOFp32WLi256ELi70ELi560EEv26Group_norm_nhwc_fwd_params)
        /*00b4*/ 	.short	0x0380
        /*00b6*/ 	.short	0x00a0


	//----- nvinfo : EIATTR_SW_WAR
	.align		4
.L_1503:
        /*00b8*/ 	.byte	0x04, 0x36
        /*00ba*/ 	.short	(.L_1505 - .L_1504)
.L_1504:
        /*00bc*/ 	.word	0x00000008
.L_1505:


//--------------------- .nv.info._Z35group_norm_nhwc_fwd_one_pass_kernelI11Fp16IOFp32WLi512ELi70ELi560EEv26Group_norm_nhwc_fwd_params --------------------------
	.section	.nv.info._Z35group_norm_nhwc_fwd_one_pass_kernelI11Fp16IOFp32WLi512ELi70ELi560EEv26Group_norm_nhwc_fwd_params,"",@"SHT_CUDA_INFO"
	.sectionflags	@""
	.align	4


	//----- nvinfo : EIATTR_CUDA_API_VERSION
	.align		4
        /*0000*/ 	.byte	0x04, 0x37
        /*0002*/ 	.short	(.L_1507 - .L_1506)
.L_1506:
        /*0004*/ 	.word	0x00000082


	//----- nvinfo : EIATTR_KPARAM_INFO
	.align		4
.L_1507:
        /*0008*/ 	.byte	0x04, 0x17
        /*000a*/ 	.short	(.L_1509 - .L_1508)
.L_1508:
        /*000c*/ 	.word	0x00000000
        /*0010*/ 	.short	0x0000
        /*0012*/ 	.short	0x0000
        /*0014*/ 	.byte	0x00, 0xf0, 0x81, 0x02


	//----- nvinfo : EIATTR_SPARSE_MMA_MASK
	.align		4
.L_1509:
        /*0018*/ 	.byte	0x03, 0x50
        /*001a*/ 	.short	0x0000


	//----- nvinfo : EIATTR_MAXREG_COUNT
	.align		4
        /*001c*/ 	.byte	0x03, 0x1b
        /*001e*/ 	.short	0x0060


	//----- nvinfo : EIATTR_NUM_BARRIERS
	.align		4
        /*0020*/ 	.byte	0x02, 0x4c
        /*0022*/ 	.byte	0x01
	.zero		1


	//----- nvinfo : EIATTR_MERCURY_ISA_VERSION
	.align		4
        /*0024*/ 	.byte	0x03, 0x5f
        /*0026*/ 	.short	0x0101


	//----- nvinfo : EIATTR_COOP_GROUP_MASK_REGIDS
	.align		4
        /*0028*/ 	.byte	0x04, 0x29
        /*002a*/ 	.short	(.L_1511 - .L_1510)


	//   ....[0]....
.L_1510:
        /*002c*/ 	.word	0xffffffff


	//   ....[1]....
        /*0030*/ 	.word	0xffffffff


	//   ....[2]....
        /*0034*/ 	.word	0xffffffff


	//   ....[3]....
        /*0038*/ 	.word	0xffffffff


	//   ....[4]....
        /*003c*/ 	.word	0xffffffff


	//   ....[5]....
        /*0040*/ 	.word	0xffffffff


	//   ....[6]....
        /*0044*/ 	.word	0xffffffff


	//   ....[7]....
        /*0048*/ 	.word	0xffffffff


	//   ....[8]....
        /*004c*/ 	.word	0xffffffff


	//   ....[9]....
        /*0050*/ 	.word	0xffffffff


	//----- nvinfo : EIATTR_COOP_GROUP_INSTR_OFFSETS
	.align		4
.L_1511:
        /*0054*/ 	.byte	0x04, 0x28
        /*0056*/ 	.short	(.L_1513 - .L_1512)


	//   ....[0]....
.L_1512:
        /*0058*/ 	.word	0x000032e0


	//   ....[1]....
        /*005c*/ 	.word	0x000032f0


	//   ....[2]....
        /*0060*/ 	.word	0x00003330


	//   ....[3]....
        /*0064*/ 	.word	0x00003340


	//   ....[4]....
        /*0068*/ 	.word	0x000033a0


	//   ....[5]....
        /*006c*/ 	.word	0x000033b0


	//   ....[6]....
        /*0070*/ 	.word	0x00003400


	//   ....[7]....
        /*0074*/ 	.word	0x00003410


	//   ....[8]....
        /*0078*/ 	.word	0x00003470


	//   ....[9]....
        /*007c*/ 	.word	0x00003480


	//----- nvinfo : EIATTR_VRC_CTA_INIT_COUNT
	.align		4
.L_1513:
        /*0080*/ 	.byte	0x02, 0x4a
	.zero		1
	.zero		1


	//----- nvinfo : EIATTR_EXIT_INSTR_OFFSETS
	.align		4
        /*0084*/ 	.byte	0x04, 0x1c
        /*0086*/ 	.short	(.L_1515 - .L_1514)


	//   ....[0]....
.L_1514:
        /*0088*/ 	.word	0x00000060


	//   ....[1]....
        /*008c*/ 	.word	0x0000bf70


	//----- nvinfo : EIATTR_MAX_THREADS
	.align		4
.L_1515:
        /*0090*/ 	.byte	0x04, 0x05
        /*0092*/ 	.short	(.L_1517 - .L_1516)
.L_1516:
        /*0094*/ 	.word	0x00000230
        /*0098*/ 	.word	0x00000001
        /*009c*/ 	.word	0x00000001


	//----- nvinfo : EIATTR_CRS_STACK_SIZE
	.align		4
.L_1517:
        /*00a0*/ 	.byte	0x04, 0x1e
        /*00a2*/ 	.short	(.L_1519 - .L_1518)
.L_1518:
        /*00a4*/ 	.word	0x00000000


	//----- nvinfo : EIATTR_CBANK_PARAM_SIZE
	.align		4
.L_1519:
        /*00a8*/ 	.byte	0x03, 0x19
        /*00aa*/ 	.short	0x00a0


	//----- nvinfo : EIATTR_PARAM_CBANK
	.align		4
        /*00ac*/ 	.byte	0x04, 0x0a
        /*00ae*/ 	.short	(.L_1521 - .L_1520)
	.align		4
.L_1520:
        /*00b0*/ 	.word	index@(.nv.constant0._Z35group_norm_nhwc_fwd_one_pass_kernelI11Fp16IOFp32WLi512ELi70ELi560EEv26Group_norm_nhwc_fwd_params)
        /*00b4*/ 	.short	0x0380
        /*00b6*/ 	.short	0x00a0


	//----- nvinfo : EIATTR_SW_WAR
	.align		4
.L_1521:
        /*00b8*/ 	.byte	0x04, 0x36
        /*00ba*/ 	.short	(.L_1523 - .L_1522)
.L_1522:
        /*00bc*/ 	.word	0x00000008
.L_1523:


//--------------------- .nv.info._Z35group_norm_nhwc_fwd_one_pass_kernelI11Fp16IOBf16WLi64ELi70ELi560EEv26Group_norm_nhwc_fwd_params --------------------------
	.section	.nv.info._Z35group_norm_nhwc_fwd_one_pass_kernelI11Fp16IOBf16WLi64ELi70ELi560EEv26Group_norm_nhwc_fwd_params,"",@"SHT_CUDA_INFO"
	.sectionflags	@""
	.align	4


	//----- nvinfo : EIATTR_CUDA_API_VERSION
	.align		4
        /*0000*/ 	.byte	0x04, 0x37
        /*0002*/ 	.short	(.L_1525 - .L_1524)
.L_1524:
        /*0004*/ 	.word	0x00000082


	//----- nvinfo : EIATTR_KPARAM_INFO
	.align		4
.L_1525:
        /*0008*/ 	.byte	0x04, 0x17
        /*000a*/ 	.short	(.L_1527 - .L_1526)
.L_1526:
        /*000c*/ 	.word	0x00000000
        /*0010*/ 	.short	0x0000
        /*0012*/ 	.short	0x0000
        /*0014*/ 	.byte	0x00, 0xf0, 0x81, 0x02


	//----- nvinfo : EIATTR_SPARSE_MMA_MASK
	.align		4
.L_1527:
        /*0018*/ 	.byte	0x03, 0x50
        /*001a*/ 	.short	0x0000


	//----- nvinfo : EIATTR_MAXREG_COUNT
	.align		4
        /*001c*/ 	.byte	0x03, 0x1b
        /*001e*/ 	.short	0x0060


	//----- nvinfo : EIATTR_NUM_BARRIERS
	.align		4
        /*0020*/ 	.byte	0x02, 0x4c
        /*0022*/ 	.byte	0x01
	.zero		1


	//----- nvinfo : EIATTR_MERCURY_ISA_VERSION
	.align		4
        /*0024*/ 	.byte	0x03, 0x5f
        /*0026*/ 	.short	0x0101


	//----- nvinfo : EIATTR_INT_WARP_WIDE_INSTR_OFFSETS
	.align		4
        /*0028*/ 	.byte	0x04, 0x31
        /*002a*/ 	.short	(.L_1529 - .L_1528)


	//   ....[0]....
.L_1528:
        /*002c*/ 	.word	0x00001420


	//   ....[1]....
        /*0030*/ 	.word	0x00001470


	//   ....[2]....
        /*0034*/ 	.word	0x000014b0


	//   ....[3]....
        /*0038*/ 	.word	0x000015a0


	//   ....[4]....
        /*003c*/ 	.word	0x000015f0


	//   ....[5]....
        /*0040*/ 	.word	0x000016f0


	//   ....[6]....
        /*0044*/ 	.word	0x00001700


	//   ....[7]....
        /*0048*/ 	.word	0x00001750


	//   ....[8]....
        /*004c*/ 	.word	0x00001ac0


	//   ....[9]....
        /*0050*/ 	.word	0x00001af0


	//   ....[10]....
        /*0054*/ 	.word	0x00001b10


	//   ....[11]....
        /*0058*/ 	.word	0x00001b30


	//   ....[12]....
        /*005c*/ 	.word	0x00001d90


	//   ....[13]....
        /*0060*/ 	.word	0x00001db0


	//----- nvinfo : EIATTR_COOP_GROUP_MASK_REGIDS
	.align		4
.L_1529:
        /*0064*/ 	.byte	0x04, 0x29
        /*0066*/ 	.short	(.L_1531 - .L_1530)


	//   ....[0]....
.L_1530:
        /*0068*/ 	.word	0xffffffff


	//   ....[1]....
        /*006c*/ 	.word	0xffffffff


	//   ....[2]....
        /*0070*/ 	.word	0xffffffff


	//   ....[3]....
        /*0074*/ 	.word	0xffffffff


	//   ....[4]....
        /*0078*/ 	.word	0xffffffff


	//   ....[5]....
        /*007c*/ 	.word	0xffffffff


	//   ....[6]....
        /*0080*/ 	.word	0xffffffff


	//   ....[7]....
        /*0084*/ 	.word	0xffffffff


	//   ....[8]....
        /*0088*/ 	.word	0xffffffff


	//   ....[9]....
        /*008c*/ 	.word	0xffffffff


	//----- nvinfo : EIATTR_COOP_GROUP_INSTR_OFFSETS
	.align		4
.L_1531:
        /*0090*/ 	.byte	0x04, 0x28
        /*0092*/ 	.short	(.L_1533 - .L_1532)


	//   ....[0]....
.L_1532:
        /*0094*/ 	.word	0x00000b40


	//   ....[1]....
        /*0098*/ 	.word	0x00000b50


	//   ....[2]....
        /*009c*/ 	.word	0x00000b90


	//   ....[3]....
        /*00a0*/ 	.word	0x00000ba0


	//   ....[4]....
        /*00a4*/ 	.word	0x00000c00


	//   ....[5]....
        /*00a8*/ 	.word	0x00000c10


	//   ....[6]....
        /*00ac*/ 	.word	0x00000c50


	//   ....[7]....
        /*00b0*/ 	.word	0x00000c60


	//   ....[8]....
        /*00b4*/ 	.word	0x00000cc0


	//   ....[9]....
        /*00b8*/ 	.word	0x00000cd0


	//----- nvinfo : EIATTR_VRC_CTA_INIT_COUNT
	.align		4
.L_1533:
        /*00bc*/ 	.byte	0x02, 0x4a
	.zero		1
	.zero		1


	//----- nvinfo : EIATTR_EXIT_INSTR_OFFSETS
	.align		4
        /*00c0*/ 	.byte	0x04, 0x1c
        /*00c2*/ 	.short	(.L_1535 - .L_1534)


	//   ....[0]....
.L_1534:
        /*00c4*/ 	.word	0x00000070


	//   ....[1]....
        /*00c8*/ 	.word	0x00003150


	//----- nvinfo : EIATTR_MAX_THREADS
	.align		4
.L_1535:
        /*00cc*/ 	.byte	0x04, 0x05
        /*00ce*/ 	.short	(.L_1537 - .L_1536)
.L_1536:
        /*00d0*/ 	.word	0x00000230
        /*00d4*/ 	.word	0x00000001
        /*00d8*/ 	.word	0x00000001


	//----- nvinfo : EIATTR_CRS_STACK_SIZE
	.align		4
.L_1537:
        /*00dc*/ 	.byte	0x04, 0x1e
        /*00de*/ 	.short	(.L_1539 - .L_1538)
.L_1538:
        /*00e0*/ 	.word	0x00000000


	//----- nvinfo : EIATTR_CBANK_PARAM_SIZE
	.align		4
.L_1539:
        /*00e4*/ 	.byte	0x03, 0x19
        /*00e6*/ 	.short	0x00a0


	//----- nvinfo : EIATTR_PARAM_CBANK
	.align		4
        /*00e8*/ 	.byte	0x04, 0x0a
        /*00ea*/ 	.short	(.L_1541 - .L_1540)
	.align		4
.L_1540:
        /*00ec*/ 	.word	index@(.nv.constant0._Z35group_norm_nhwc_fwd_one_pass_kernelI11Fp16IOBf16WLi64ELi70ELi560EEv26Group_norm_nhwc_fwd_params)
        /*00f0*/ 	.short	0x0380
        /*00f2*/ 	.short	0x00a0


	//----- nvinfo : EIATTR_SW_WAR
	.align		4
.L_1541:
        /*00f4*/ 	.byte	0x04, 0x36
        /*00f6*/ 	.short	(.L_1543 - .L_1542)
.L_1542:
        /*00f8*/ 	.word	0x00000008
.L_1543:


//--------------------- .nv.info._Z35group_norm_nhwc_fwd_one_pass_kernelI11Fp16IOBf16WLi128ELi70ELi560EEv26Group_norm_nhwc_fwd_params --------------------------
	.section	.nv.info._Z35group_norm_nhwc_fwd_one_pass_kernelI11Fp16IOBf16WLi128ELi70ELi560EEv26Group_norm_nhwc_fwd_params,"",@"SHT_CUDA_INFO"
	.sectionflags	@""
	.align	4


	//----- nvinfo : EIATTR_CUDA_API_VERSION
	.align		4
        /*0000*/ 	.byte	0x04, 0x37
        /*0002*/ 	.short	(.L_1545 - .L_1544)
.L_1544:
        /*0004*/ 	.word	0x00000082


	//----- nvinfo : EIATTR_KPARAM_INFO
	.align		4
.L_1545:
        /*0008*/ 	.byte	0x04, 0x17
        /*000a*/ 	.short	(.L_1547 - .L_1546)
.L_1546:
        /*000c*/ 	.word	0x00000000
        /*0010*/ 	.short	0x0000
        /*0012*/ 	.short	0x0000
        /*0014*/ 	.byte	0x00, 0xf0, 0x81, 0x02


	//----- nvinfo : EIATTR_SPARSE_MMA_MASK
	.align		4
.L_1547:
        /*0018*/ 	.byte	0x03, 0x50
        /*001a*/ 	.short	0x0000


	//----- nvinfo : EIATTR_MAXREG_COUNT
	.align		4
        /*001c*/ 	.byte	0x03, 0x1b
        /*001e*/ 	.short	0x0060


	//----- nvinfo : EIATTR_NUM_BARRIERS
	.align		4
        /*0020*/ 	.byte	0x02, 0x4c
        /*0022*/ 	.byte	0x01
	.zero		1


	//----- nvinfo : EIATTR_MERCURY_ISA_VERSION
	.align		4
        /*0024*/ 	.byte	0x03, 0x5f
        /*0026*/ 	.short	0x0101


	//----- nvinfo : EIATTR_COOP_GROUP_MASK_REGIDS
	.align		4
        /*0028*/ 	.byte	0x04, 0x29
        /*002a*/ 	.short	(.L_1549 - .L_1548)


	//   ....[0]....
.L_1548:
        /*002c*/ 	.word	0xffffffff


	//   ....[1]....
        /*0030*/ 	.word	0xffffffff


	//   ....[2]....
        /*0034*/ 	.word	0xffffffff


	//   ....[3]....
        /*0038*/ 	.word	0xffffffff


	//   ....[4]....
        /*003c*/ 	.word	0xffffffff


	//   ....[5]....
        /*0040*/ 	.word	0xffffffff


	//   ....[6]....
        /*0044*/ 	.word	0xffffffff


	//   ....[7]....
        /*0048*/ 	.word	0xffffffff


	//   ....[8]....
        /*004c*/ 	.word	0xffffffff


	//   ....[9]....
        /*0050*/ 	.word	0xffffffff


	//----- nvinfo : EIATTR_COOP_GROUP_INSTR_OFFSETS
	.align		4
.L_1549:
        /*0054*/ 	.byte	0x04, 0x28
        /*0056*/ 	.short	(.L_1551 - .L_1550)


	//   ....[0]....
.L_1550:
        /*0058*/ 	.word	0x00000fe0


	//   ....[1]....
        /*005c*/ 	.word	0x00000ff0


	//   ....[2]....
        /*0060*/ 	.word	0x00001040


	//   ....[3]....
        /*0064*/ 	.word	0x00001050


	//   ....[4]....
        /*0068*/ 	.word	0x000010a0


	//   ....[5]....
        /*006c*/ 	.word	0x000010b0


	//   ....[6]....
        /*0070*/ 	.word	0x00001100


	//   ....[7]....
        /*0074*/ 	.word	0x00001110


	//   ....[8]....
        /*0078*/ 	.word	0x00001170


	//   ....[9]....
        /*007c*/ 	.word	0x00001180


	//----- nvinfo : EIATTR_VRC_CTA_INIT_COUNT
	.align		4
.L_1551:
        /*0080*/ 	.byte	0x02, 0x4a
	.zero		1
	.zero		1


	//----- nvinfo : EIATTR_EXIT_INSTR_OFFSETS
	.align		4
        /*0084*/ 	.byte	0x04, 0x1c
        /*0086*/ 	.short	(.L_1553 - .L_1552)


	//   ....[0]....
.L_1552:
        /*0088*/ 	.word	0x00000060


	//   ....[1]....
        /*008c*/ 	.word	0x00003fe0


	//----- nvinfo : EIATTR_MAX_THREADS
	.align		4
.L_1553:
        /*0090*/ 	.byte	0x04, 0x05
        /*0092*/ 	.short	(.L_1555 - .L_1554)
.L_1554:
        /*0094*/ 	.word	0x00000230
        /*0098*/ 	.word	0x00000001
        /*009c*/ 	.word	0x00000001


	//----- nvinfo : EIATTR_CRS_STACK_SIZE
	.align		4
.L_1555:
        /*00a0*/ 	.byte	0x04, 0x1e
        /*00a2*/ 	.short	(.L_1557 - .L_1556)
.L_1556:
        /*00a4*/ 	.word	0x00000000


	//----- nvinfo : EIATTR_CBANK_PARAM_SIZE
	.align		4
.L_1557:
        /*00a8*/ 	.byte	0x03, 0x19
        /*00aa*/ 	.short	0x00a0


	//----- nvinfo : EIATTR_PARAM_CBANK
	.align		4
        /*00ac*/ 	.byte	0x04, 0x0a
        /*00ae*/ 	.short	(.L_1559 - .L_1558)
	.align		4
.L_1558:
        /*00b0*/ 	.word	index@(.nv.constant0._Z35group_norm_nhwc_fwd_one_pass_kernelI11Fp16IOBf16WLi128ELi70ELi560EEv26Group_norm_nhwc_fwd_params)
        /*00b4*/ 	.short	0x0380
        /*00b6*/ 	.short	0x00a0


	//----- nvinfo : EIATTR_SW_WAR
	.align		4
.L_1559:
        /*00b8*/ 	.byte	0x04, 0x36
        /*00ba*/ 	.short	(.L_1561 - .L_1560)
.L_1560:
        /*00bc*/ 	.word	0x00000008
.L_1561:


//--------------------- .nv.info._Z35group_norm_nhwc_fwd_one_pass_kernelI11Fp16IOBf16WLi256ELi70ELi560EEv26Group_norm_nhwc_fwd_params --------------------------
	.section	.nv.info._Z35group_norm_nhwc_fwd_one_pass_kernelI11Fp16IOBf16WLi256ELi70ELi560EEv26Group_norm_nhwc_fwd_params,"",@"SHT_CUDA_INFO"
	.sectionflags	@""
	.align	4


	//----- nvinfo : EIATTR_CUDA_API_VERSION
	.align		4
        /*0000*/ 	.byte	0x04, 0x37
        /*0002*/ 	.short	(.L_1563 - .L_1562)
.L_1562:
        /*0004*/ 	.word	0x00000082


	//----- nvinfo : EIATTR_KPARAM_INFO
	.align		4
.L_1563:
        /*0008*/ 	.byte	0x04, 0x17
        /*000a*/ 	.short	(.L_1565 - .L_1564)
.L_1564:
        /*000c*/ 	.word	0x00000000
        /*0010*/ 	.short	0x0000
        /*0012*/ 	.short	0x0000
        /*0014*/ 	.byte	0x00, 0xf0, 0x81, 0x02


	//----- nvinfo : EIATTR_SPARSE_MMA_MASK
	.align		4
.L_1565:
        /*0018*/ 	.byte	0x03, 0x50
        /*001a*/ 	.short	0x0000


	//----- nvinfo : EIATTR_MAXREG_COUNT
	.align		4
        /*001c*/ 	.byte	0x03, 0x1b
        /*001e*/ 	.short	0x0060


	//----- nvinfo : EIATTR_NUM_BARRIERS
	.align		4
        /*0020*/ 	.byte	0x02, 0x4c
        /*0022*/ 	.byte	0x01
	.zero		1


	//----- nvinfo : EIATTR_MERCURY_ISA_VERSION
	.align		4
        /*0024*/ 	.byte	0x03, 0x5f
        /*0026*/ 	.short	0x0101


	//----- nvinfo : EIATTR_COOP_GROUP_MASK_REGIDS
	.align		4
        /*0028*/ 	.byte	0x04, 0x29
        /*002a*/ 	.short	(.L_1567 - .L_1566)


	//   ....[0]....
.L_1566:
        /*002c*/ 	.word	0xffffffff


	//   ....[1]....
        /*0030*/ 	.word	0xffffffff


	//   ....[2]....
        /*0034*/ 	.word	0xffffffff


	//   ....[3]....
        /*0038*/ 	.word	0xffffffff


	//   ....[4]....
        /*003c*/ 	.word	0xffffffff


	//   ....[5]....
        /*0040*/ 	.word	0xffffffff


	//   ....[6]....
        /*0044*/ 	.word	0xffffffff


	//   ....[7]....
        /*0048*/ 	.word	0xffffffff


	//   ....[8]....
        /*004c*/ 	.word	0xffffffff


	//   ....[9]....
        /*0050*/ 	.word	0xffffffff


	//----- nvinfo : EIATTR_COOP_GROUP_INSTR_OFFSETS
	.align		4
.L_1567:
        /*0054*/ 	.byte	0x04, 0x28
        /*0056*/ 	.short	(.L_1569 - .L_1568)


	//   ....[0]....
.L_1568:
        /*0058*/ 	.word	0x00001b70


	//   ....[1]....
        /*005c*/ 	.word	0x00001b80


	//   ....[2]....
        /*0060*/ 	.word	0x00001bc0


	//   ....[3]....
        /*0064*/ 	.word	0x00001bd0


	//   ....[4]....
        /*0068*/ 	.word	0x00001c30


	//   ....[5]....
        /*006c*/ 	.word	0x00001c40


	//   ....[6]....
        /*0070*/ 	.word	0x00001ca0


	//   ....[7]....
        /*0074*/ 	.word	0x00001cb0


	//   ....[8]....
        /*0078*/ 	.word	0x00001d10


	//   ....[9]....
        /*007c*/ 	.word	0x00001d20


	//----- nvinfo : EIATTR_VRC_CTA_INIT_COUNT
	.align		4
.L_1569:
        /*0080*/ 	.byte	0x02, 0x4a
	.zero		1
	.zero		1


	//----- nvinfo : EIATTR_EXIT_INSTR_OFFSETS
	.align		4
        /*0084*/ 	.byte	0x04, 0x1c
        /*0086*/ 	.short	(.L_1571 - .L_1570)


	//   ....[0]....
.L_1570:
        /*0088*/ 	.word	0x00000060


	//   ....[1]....
        /*008c*/ 	.word	0x000066b0


	//----- nvinfo : EIATTR_MAX_THREADS
	.align		4
.L_1571:
        /*0090*/ 	.byte	0x04, 0x05
        /*0092*/ 	.short	(.L_1573 - .L_1572)
.L_1572:
        /*0094*/ 	.word	0x00000230
        /*0098*/ 	.word	0x00000001
        /*009c*/ 	.word	0x00000001


	//----- nvinfo : EIATTR_CRS_STACK_SIZE
	.align		4
.L_1573:
        /*00a0*/ 	.byte	0x04, 0x1e
        /*00a2*/ 	.short	(.L_1575 - .L_1574)
.L_1574:
        /*00a4*/ 	.word	0x00000000


	//----- nvinfo : EIATTR_CBANK_PARAM_SIZE
	.align		4
.L_1575:
        /*00a8*/ 	.byte	0x03, 0x19
        /*00aa*/ 	.short	0x00a0


	//----- nvinfo : EIATTR_PARAM_CBANK
	.align		4
        /*00ac*/ 	.byte	0x04, 0x0a
        /*00ae*/ 	.short	(.L_1577 - .L_1576)
	.align		4
.L_1576:
        /*00b0*/ 	.word	index@(.nv.constant0._Z35group_norm_nhwc_fwd_one_pass_kernelI11Fp16IOBf16WLi256ELi70ELi560EEv26Group_norm_nhwc_fwd_params)
        /*00b4*/ 	.short	0x0380
        /*00b6*/ 	.short	0x00a0


	//----- nvinfo : EIATTR_SW_WAR
	.align		4
.L_1577:
        /*00b8*/ 	.byte	0x04, 0x36
        /*00ba*/ 	.short	(.L_1579 - .L_1578)
.L_1578:
        /*00bc*/ 	.word	0x00000008
.L_1579:


//--------------------- .nv.info._Z35group_norm_nhwc_fwd_one_pass_kernelI11Fp16IOBf16WLi512ELi70ELi560EEv26Group_norm_nhwc_fwd_params --------------------------
	.section	.nv.info._Z35group_norm_nhwc_fwd_one_pass_kernelI11Fp16IOBf16WLi512ELi70ELi560EEv26Group_norm_nhwc_fwd_params,"",@"SHT_CUDA_INFO"
	.sectionflags	@""
	.align	4


	//----- nvinfo : EIATTR_CUDA_API_VERSION
	.align		4
        /*0000*/ 	.byte	0x04, 0x37
        /*0002*/ 	.short	(.L_1581 - .L_1580)
.L_1580:
        /*0004*/ 	.word	0x00000082


	//----- nvinfo : EIATTR_KPARAM_INFO
	.align		4
.L_1581:
        /*0008*/ 	.byte	0x04, 0x17
        /*000a*/ 	.short	(.L_1583 - .L_1582)
.L_1582:
        /*000c*/ 	.word	0x00000000
        /*0010*/ 	.short	0x0000
        /*0012*/ 	.short	0x0000
        /*0014*/ 	.byte	0x00, 0xf0, 0x81, 0x02


	//----- nvinfo : EIATTR_SPARSE_MMA_MASK
	.align		4
.L_1583:
        /*0018*/ 	.byte	0x03, 0x50
        /*001a*/ 	.short	0x0000


	//----- nvinfo : EIATTR_MAXREG_COUNT
	.align		4
        /*001c*/ 	.byte	0x03, 0x1b
        /*001e*/ 	.short	0x0060


	//----- nvinfo : EIATTR_NUM_BARRIERS
	.align		4
        /*0020*/ 	.byte	0x02, 0x4c
        /*0022*/ 	.byte	0x01
	.zero		1


	//----- nvinfo : EIATTR_MERCURY_ISA_VERSION
	.align		4
        /*0024*/ 	.byte	0x03, 0x5f
        /*0026*/ 	.short	0x0101


	//----- nvinfo : EIATTR_COOP_GROUP_MASK_REGIDS
	.align		4
        /*0028*/ 	.byte	0x04, 0x29
        /*002a*/ 	.short	(.L_1585 - .L_1584)


	//   ....[0]....
.L_1584:
        /*002c*/ 	.word	0xffffffff


	//   ....[1]....
        /*0030*/ 	.word	0xffffffff


	//   ....[2]....
        /*0034*/ 	.word	0xffffffff


	//   ....[3]....
        /*0038*/ 	.word	0xffffffff


	//   ....[4]....
        /*003c*/ 	.word	0xffffffff


	//   ....[5]....
        /*0040*/ 	.word	0xffffffff


	//   ....[6]....
        /*0044*/ 	.word	0xffffffff


	//   ....[7]....
        /*0048*/ 	.word	0xffffffff


	//   ....[8]....
        /*004c*/ 	.word	0xffffffff


	//   ....[9]....
        /*0050*/ 	.word	0xffffffff


	//----- nvinfo : EIATTR_COOP_GROUP_INSTR_OFFSETS
	.align		4
.L_1585:
        /*0054*/ 	.byte	0x04, 0x28
        /*0056*/ 	.short	(.L_1587 - .L_1586)


	//   ....[0]....
.L_1586:
        /*0058*/ 	.word	0x000032e0


	//   ....[1]....
        /*005c*/ 	.word	0x000032f0


	//   ....[2]....
        /*0060*/ 	.word	0x00003330


	//   ....[3]....
        /*0064*/ 	.word	0x00003340


	//   ....[4]....
        /*0068*/ 	.word	0x000033a0


	//   ....[5]....
        /*006c*/ 	.word	0x000033b0


	//   ....[6]....
        /*0070*/ 	.word	0x00003400


	//   ....[7]....
        /*0074*/ 	.word	0x00003410


	//   ....[8]....
        /*0078*/ 	.word	0x00003470


	//   ....[9]....
        /*007c*/ 	.word	0x00003480


	//----- nvinfo : EIATTR_VRC_CTA_INIT_COUNT
	.align		4
.L_1587:
        /*0080*/ 	.byte	0x02, 0x4a
	.zero		1
	.zero		1


	//----- nvinfo : EIATTR_EXIT_INSTR_OFFSETS
	.align		4
        /*0084*/ 	.byte	0x04, 0x1c
        /*0086*/ 	.short	(.L_1589 - .L_1588)


	//   ....[0]....
.L_1588:
        /*0088*/ 	.word	0x00000060


	//   ....[1]....
        /*008c*/ 	.word	0x0000bfd0


	//----- nvinfo : EIATTR_MAX_THREADS
	.align		4
.L_1589:
        /*0090*/ 	.byte	0x04, 0x05
        /*0092*/ 	.short	(.L_1591 - .L_1590)
.L_1590:
        /*0094*/ 	.word	0x00000230
        /*0098*/ 	.word	0x00000001
        /*009c*/ 	.word	0x00000001


	//----- nvinfo : EIATTR_CRS_STACK_SIZE
	.align		4
.L_1591:
        /*00a0*/ 	.byte	0x04, 0x1e
        /*00a2*/ 	.short	(.L_1593 - .L_1592)
.L_1592:
        /*00a4*/ 	.word	0x00000000


	//----- nvinfo : EIATTR_CBANK_PARAM_SIZE
	.align		4
.L_1593:
        /*00a8*/ 	.byte	0x03, 0x19
        /*00aa*/ 	.short	0x00a0


	//----- nvinfo : EIATTR_PARAM_CBANK
	.align		4
        /*00ac*/ 	.byte	0x04, 0x0a
        /*00ae*/ 	.short	(.L_1595 - .L_1594)
	.align		4
.L_1594:
        /*00b0*/ 	.word	index@(.nv.constant0._Z35group_norm_nhwc_fwd_one_pass_kernelI11Fp16IOBf16WLi512ELi70ELi560EEv26Group_norm_nhwc_fwd_params)
        /*00b4*/ 	.short	0x0380
        /*00b6*/ 	.short	0x00a0


	//----- nvinfo : EIATTR_SW_WAR
	.align		4
.L_1595:
        /*00b8*/ 	.byte	0x04, 0x36
        /*00ba*/ 	.short	(.L_1597 - .L_1596)
.L_1596:
        /*00bc*/ 	.word	0x00000008
.L_1597:


//--------------------- .nv.info._Z35group_norm_nhwc_fwd_one_pass_kernelI11Fp16IOFp16WLi64ELi70ELi560EEv26Group_norm_nhwc_fwd_params --------------------------
	.section	.nv.info._Z35group_norm_nhwc_fwd_one_pass_kernelI11Fp16IOFp16WLi64ELi70ELi560EEv26Group_norm_nhwc_fwd_params,"",@"SHT_CUDA_INFO"
	.sectionflags	@""
	.align	4


	//----- nvinfo : EIATTR_CUDA_API_VERSION
	.align		4
        /*0000*/ 	.byte	0x04, 0x37
        /*0002*/ 	.short	(.L_1599 - .L_1598)
.L_1598:
        /*0004*/ 	.word	0x00000082


	//----- nvinfo : EIATTR_KPARAM_INFO
	.align		4
.L_1599:
        /*0008*/ 	.byte	0x04, 0x17
        /*000a*/ 	.short	(.L_1601 - .L_1600)
.L_1600:
        /*000c*/ 	.word	0x00000000
        /*0010*/ 	.short	0x0000
        /*0012*/ 	.short	0x0000
        /*0014*/ 	.byte	0x00, 0xf0, 0x81, 0x02


	//----- nvinfo : EIATTR_SPARSE_MMA_MASK
	.align		4
.L_1601:
        /*0018*/ 	.byte	0x03, 0x50
        /*001a*/ 	.short	0x0000


	//----- nvinfo : EIATTR_MAXREG_COUNT
	.align		4
        /*001c*/ 	.byte	0x03, 0x1b
        /*001e*/ 	.short	0x0060


	//----- nvinfo : EIATTR_NUM_BARRIERS
	.align		4
        /*0020*/ 	.byte	0x02, 0x4c
        /*0022*/ 	.byte	0x01
	.zero		1


	//----- nvinfo : EIATTR_MERCURY_ISA_VERSION
	.align		4
        /*0024*/ 	.byte	0x03, 0x5f
        /*0026*/ 	.short	0x0101


	//----- nvinfo : EIATTR_INT_WARP_WIDE_INSTR_OFFSETS
	.align		4
        /*0028*/ 	.byte	0x04, 0x31
        /*002a*/ 	.short	(.L_1603 - .L_1602)


	//   ....[0]....
.L_1602:
        /*002c*/ 	.word	0x00001420


	//   ....[1]....
        /*0030*/ 	.word	0x00001470


	//   ....[2]....
        /*0034*/ 	.word	0x000014b0


	//   ....[3]....
        /*0038*/ 	.word	0x000015a0


	//   ....[4]....
        /*003c*/ 	.word	0x000015f0


	//   ....[5]....
        /*0040*/ 	.word	0x000016f0


	//   ....[6]....
        /*0044*/ 	.word	0x00001700


	//   ....[7]....
        /*0048*/ 	.word	0x00001750


	//   ....[8]....
        /*004c*/ 	.word	0x00001ad0


	//   ....[9]....
        /*0050*/ 	.word	0x00001af0


	//   ....[10]....
        /*0054*/ 	.word	0x00001b10


	//   ....[11]....
        /*0058*/ 	.word	0x00001b30


	//   ....[12]....
        /*005c*/ 	.word	0x00001d90


	//   ....[13]....
        /*0060*/ 	.word	0x00001db0


	//----- nvinfo : EIATTR_COOP_GROUP_MASK_REGIDS
	.align		4
.L_1603:
        /*0064*/ 	.byte	0x04, 0x29
        /*0066*/ 	.short	(.L_1605 - .L_1604)


	//   ....[0]....
.L_1604:
        /*0068*/ 	.word	0xffffffff


	//   ....[1]....
        /*006c*/ 	.word	0xffffffff


	//   ....[2]....
        /*0070*/ 	.word	0xffffffff


	//   ....[3]....
        /*0074*/ 	.word	0xffffffff


	//   ....[4]....
        /*0078*/ 	.word	0xffffffff


	//   ....[5]....
        /*007c*/ 	.word	0xffffffff


	//   ....[6]....
        /*0080*/ 	.word	0xffffffff


	//   ....[7]....
        /*0084*/ 	.word	0xffffffff


	//   ....[8]....
        /*0088*/ 	.word	0xffffffff


	//   ....[9]....
        /*008c*/ 	.word	0xffffffff


	//----- nvinfo : EIATTR_COOP_GROUP_INSTR_OFFSETS
	.align		4
.L_1605:
        /*0090*/ 	.byte	0x04, 0x28
        /*0092*/ 	.short	(.L_1607 - .L_1606)


	//   ....[0]....
.L_1606:
        /*0094*/ 	.word	0x00000b40


	//   ....[1]....
        /*0098*/ 	.word	0x00000b50


	//   ....[2]....
        /*009c*/ 	.word	0x00000b90


	//   ....[3]....
        /*00a0*/ 	.word	0x00000ba0


	//   ....[4]....
        /*00a4*/ 	.word	0x00000c00


	//   ....[5]....
        /*00a8*/ 	.word	0x00000c10


	//   ....[6]....
        /*00ac*/ 	.word	0x00000c50


	//   ....[7]....
        /*00b0*/ 	.word	0x00000c60


	//   ....[8]....
        /*00b4*/ 	.word	0x00000cc0


	//   ....[9]....
        /*00b8*/ 	.word	0x00000cd0


	//----- nvinfo : EIATTR_VRC_CTA_INIT_COUNT
	.align		4
.L_1607:
        /*00bc*/ 	.byte	0x02, 0x4a
	.zero		1
	.zero		1


	//----- nvinfo : EIATTR_EXIT_INSTR_OFFSETS
	.align		4
        /*00c0*/ 	.byte	0x04, 0x1c
        /*00c2*/ 	.short	(.L_1609 - .L_1608)


	//   ....[0]....
.L_1608:
        /*00c4*/ 	.word	0x00000070


	//   ....[1]....
        /*00c8*/ 	.word	0x00003150


	//----- nvinfo : EIATTR_MAX_THREADS
	.align		4
.L_1609:
        /*00cc*/ 	.byte	0x04, 0x05
        /*00ce*/ 	.short	(.L_1611 - .L_1610)
.L_1610:
        /*00d0*/ 	.word	0x00000230
        /*00d4*/ 	.word	0x00000001
        /*00d8*/ 	.word	0x00000001


	//----- nvinfo : EIATTR_CRS_STACK_SIZE
	.align		4
.L_1611:
        /*00dc*/ 	.byte	0x04, 0x1e
        /*00de*/ 	.short	(.L_1613 - .L_1612)
.L_1612:
        /*00e0*/ 	.word	0x00000000


	//----- nvinfo : EIATTR_CBANK_PARAM_SIZE
	.align		4
.L_1613:
        /*00e4*/ 	.byte	0x03, 0x19
        /*00e6*/ 	.short	0x00a0


	//----- nvinfo : EIATTR_PARAM_CBANK
	.align		4
        /*00e8*/ 	.byte	0x04, 0x0a
        /*00ea*/ 	.short	(.L_1615 - .L_1614)
	.align		4
.L_1614:
        /*00ec*/ 	.word	index@(.nv.constant0._Z35group_norm_nhwc_fwd_one_pass_kernelI11Fp16IOFp16WLi64ELi70ELi560EEv26Group_norm_nhwc_fwd_params)
        /*00f0*/ 	.short	0x0380
        /*00f2*/ 	.short	0x00a0


	//----- nvinfo : EIATTR_SW_WAR
	.align		4
.L_1615:
        /*00f4*/ 	.byte	0x04, 0x36
        /*00f6*/ 	.short	(.L_1617 - .L_1616)
.L_1616:
        /*00f8*/ 	.word	0x00000008
.L_1617:


//--------------------- .nv.info._Z35group_norm_nhwc_fwd_one_pass_kernelI11Fp16IOFp16WLi128ELi70ELi560EEv26Group_norm_nhwc_fwd_params --------------------------
	.section	.nv.info._Z35group_norm_nhwc_fwd_one_pass_kernelI11Fp16IOFp16WLi128ELi70ELi560EEv26Group_norm_nhwc_fwd_params,"",@"SHT_CUDA_INFO"
	.sectionflags	@""
	.align	4


	//----- nvinfo : EIATTR_CUDA_API_VERSION
	.align		4
        /*0000*/ 	.byte	0x04, 0x37
        /*0002*/ 	.short	(.L_1619 - .L_1618)
.L_1618:
        /*0004*/ 	.word	0x00000082


	//----- nvinfo : EIATTR_KPARAM_INFO
	.align		4
.L_1619:
        /*0008*/ 	.byte	0x04, 0x17
        /*000a*/ 	.short	(.L_1621 - .L_1620)
.L_1620:
        /*000c*/ 	.word	0x00000000
        /*0010*/ 	.short	0x0000
        /*0012*/ 	.short	0x0000
        /*0014*/ 	.byte	0x00, 0xf0, 0x81, 0x02


	//----- nvinfo : EIATTR_SPARSE_MMA_MASK
	.align		4
.L_1621:
        /*0018*/ 	.byte	0x03, 0x50
        /*001a*/ 	.short	0x0000


	//----- nvinfo : EIATTR_MAXREG_COUNT
	.align		4
        /*001c*/ 	.byte	0x03, 0x1b
        /*001e*/ 	.short	0x0060


	//----- nvinfo : EIATTR_NUM_BARRIERS
	.align		4
        /*0020*/ 	.byte	0x02, 0x4c
        /*0022*/ 	.byte	0x01
	.zero		1


	//----- nvinfo : EIATTR_MERCURY_ISA_VERSION
	.align		4
        /*0024*/ 	.byte	0x03, 0x5f
        /*0026*/ 	.short	0x0101


	//----- nvinfo : EIATTR_COOP_GROUP_MASK_REGIDS
	.align		4
        /*0028*/ 	.byte	0x04, 0x29
        /*002a*/ 	.short	(.L_1623 - .L_1622)


	//   ....[0]....
.L_1622:
        /*002c*/ 	.word	0xffffffff


	//   ....[1]....
        /*0030*/ 	.word	0xffffffff


	//   ....[2]....
        /*0034*/ 	.word	0xffffffff


	//   ....[3]....
        /*0038*/ 	.word	0xffffffff


	//   ....[4]....
        /*003c*/ 	.word	0xffffffff


	//   ....[5]....
        /*0040*/ 	.word	0xffffffff


	//   ....[6]....
        /*0044*/ 	.word	0xffffffff


	//   ....[7]....
        /*0048*/ 	.word	0xffffffff


	//   ....[8]....
        /*004c*/ 	.word	0xffffffff


	//   ....[9]....
        /*0050*/ 	.word	0xffffffff


	//----- nvinfo : EIATTR_COOP_GROUP_INSTR_OFFSETS
	.align		4
.L_1623:
        /*0054*/ 	.byte	0x04, 0x28
        /*0056*/ 	.short	(.L_1625 - .L_1624)


	//   ....[0]....
.L_1624:
        /*0058*/ 	.word	0x00000fe0


	//   ....[1]....
        /*005c*/ 	.word	0x00000ff0


	//   ....[2]....
        /*0060*/ 	.word	0x00001040


	//   ....[3]....
        /*0064*/ 	.word	0x00001050


	//   ....[4]....
        /*0068*/ 	.word	0x000010a0


	//   ....[5]....
        /*006c*/ 	.word	0x000010b0


	//   ....[6]....
        /*0070*/ 	.word	0x00001100


	//   ....[7]....
        /*0074*/ 	.word	0x00001110


	//   ....[8]....
        /*0078*/ 	.word	0x00001170


	//   ....[9]....
        /*007c*/ 	.word	0x00001180


	//----- nvinfo : EIATTR_VRC_CTA_INIT_COUNT
	.align		4
.L_1625:
        /*0080*/ 	.byte	0x02, 0x4a
	.zero		1
	.zero		1


	//----- nvinfo : EIATTR_EXIT_INSTR_OFFSETS
	.align		4
        /*0084*/ 	.byte	0x04, 0x1c
        /*0086*/ 	.short	(.L_1627 - .L_1626)


	//   ....[0]....
.L_1626:
        /*0088*/ 	.word	0x00000060


	//   ....[1]....
        /*008c*/ 	.word	0x00003fe0


	//----- nvinfo : EIATTR_MAX_THREADS
	.align		4
.L_1627:
        /*0090*/ 	.byte	0x04, 0x05
        /*0092*/ 	.short	(.L_1629 - .L_1628)
.L_1628:
        /*0094*/ 	.word	0x00000230
        /*0098*/ 	.word	0x00000001
        /*009c*/ 	.word	0x00000001


	//----- nvinfo : EIATTR_CRS_STACK_SIZE
	.align		4
.L_1629:
        /*00a0*/ 	.byte	0x04, 0x1e
        /*00a2*/ 	.short	(.L_1631 - .L_1630)
.L_1630:
        /*00a4*/ 	.word	0x00000000


	//----- nvinfo : EIATTR_CBANK_PARAM_SIZE
	.align		4
.L_1631:
        /*00a8*/ 	.byte	0x03, 0x19
        /*00aa*/ 	.short	0x00a0


	//----- nvinfo : EIATTR_PARAM_CBANK
	.align		4
        /*00ac*/ 	.byte	0x04, 0x0a
        /*00ae*/ 	.short	(.L_1633 - .L_1632)
	.align		4
.L_1632:
        /*00b0*/ 	.word	index@(.nv.constant0._Z35group_norm_nhwc_fwd_one_pass_kernelI11Fp16IOFp16WLi128ELi70ELi560EEv26Group_norm_nhwc_fwd_params)
        /*00b4*/ 	.short	0x0380
        /*00b6*/ 	.short	0x00a0


	//----- nvinfo : EIATTR_SW_WAR
	.align		4
.L_1633:
        /*00b8*/ 	.byte	0x04, 0x36
        /*00ba*/ 	.short	(.L_1635 - .L_1634)
.L_1634:
        /*00bc*/ 	.word	0x00000008
.L_1635:


//--------------------- .nv.info._Z35group_norm_nhwc_fwd_one_pass_kernelI11Fp16IOFp16WLi256ELi70ELi560EEv26Group_norm_nhwc_fwd_params --------------------------
	.section	.nv.info._Z35group_norm_nhwc_fwd_one_pass_kernelI11Fp16IOFp16WLi256ELi70ELi560EEv26Group_norm_nhwc_fwd_params,"",@"SHT_CUDA_INFO"
	.sectionflags	@""
	.align	4


	//----- nvinfo : EIATTR_CUDA_API_VERSION
	.align		4
        /*0000*/ 	.byte	0x04, 0x37
        /*0002*/ 	.short	(.L_1637 - .L_1636)
.L_1636:
        /*0004*/ 	.word	0x00000082


	//----- nvinfo : EIATTR_KPARAM_INFO
	.align		4
.L_1637:
        /*0008*/ 	.byte	0x04, 0x17
        /*000a*/ 	.short	(.L_1639 - .L_1638)
.L_1638:
        /*000c*/ 	.word	0x00000000
        /*0010*/ 	.short	0x0000
        /*0012*/ 	.short	0x0000
        /*0014*/ 	.byte	0x00, 0xf0, 0x81, 0x02


	//----- nvinfo : EIATTR_SPARSE_MMA_MASK
	.align		4
.L_1639:
        /*0018*/ 	.byte	0x03, 0x50
        /*001a*/ 	.short	0x0000


	//----- nvinfo : EIATTR_MAXREG_COUNT
	.align		4
        /*001c*/ 	.byte	0x03, 0x1b
        /*001e*/ 	.short	0x0060


	//----- nvinfo : EIATTR_NUM_BARRIERS
	.align		4
        /*0020*/ 	.byte	0x02, 0x4c
        /*0022*/ 	.byte	0x01
	.zero		1


	//----- nvinfo : EIATTR_MERCURY_ISA_VERSION
	.align		4
        /*0024*/ 	.byte	0x03, 0x5f
        /*0026*/ 	.short	0x0101


	//----- nvinfo : EIATTR_COOP_GROUP_MASK_REGIDS
	.align		4
        /*0028*/ 	.byte	0x04, 0x29
        /*002a*/ 	.short	(.L_1641 - .L_1640)


	//   ....[0]....
.L_1640:
        /*002c*/ 	.word	0xffffffff


	//   ....[1]....
        /*0030*/ 	.word	0xffffffff


	//   ....[2]....
        /*0034*/ 	.word	0xffffffff


	//   ....[3]....
        /*0038*/ 	.word	0xffffffff


	//   ....[4]....
        /*003c*/ 	.word	0xffffffff


	//   ....[5]....
        /*0040*/ 	.word	0xffffffff


	//   ....[6]....
        /*0044*/ 	.word	0xffffffff


	//   ....[7]....
        /*0048*/ 	.word	0xffffffff


	//   ....[8]....
        /*004c*/ 	.word	0xffffffff


	//   ....[9]....
        /*0050*/ 	.word	0xffffffff


	//----- nvinfo : EIATTR_COOP_GROUP_INSTR_OFFSETS
	.align		4
.L_1641:
        /*0054*/ 	.byte	0x04, 0x28
        /*0056*/ 	.short	(.L_1643 - .L_1642)


	//   ....[0]....
.L_1642:
        /*0058*/ 	.word	0x00001b70


	//   ....[1]....
        /*005c*/ 	.word	0x00001b80


	//   ....[2]....
        /*0060*/ 	.word	0x00001bc0


	//   ....[3]....
        /*0064*/ 	.word	0x00001bd0


	//   ....[4]....
        /*0068*/ 	.word	0x00001c30


	//   ....[5]....
        /*006c*/ 	.word	0x00001c40


	//   ....[6]....
        /*0070*/ 	.word	0x00001ca0


	//   ....[7]....
        /*0074*/ 	.word	0x00001cb0


	//   ....[8]....
        /*0078*/ 	.word	0x00001d10


	//   ....[9]....
        /*007c*/ 	.word	0x00001d20


	//----- nvinfo : EIATTR_VRC_CTA_INIT_COUNT
	.align		4
.L_1643:
        /*0080*/ 	.byte	0x02, 0x4a
	.zero		1
	.zero		1


	//----- nvinfo : EIATTR_EXIT_INSTR_OFFSETS
	.align		4
        /*0084*/ 	.byte	0x04, 0x1c
        /*0086*/ 	.short	(.L_1645 - .L_1644)


	//   ....[0]....
.L_1644:
        /*0088*/ 	.word	0x00000060


	//   ....[1]....
        /*008c*/ 	.word	0x000066b0


	//----- nvinfo : EIATTR_MAX_THREADS
	.align		4
.L_1645:
        /*0090*/ 	.byte	0x04, 0x05
        /*0092*/ 	.short	(.L_1647 - .L_1646)
.L_1646:
        /*0094*/ 	.word	0x00000230
        /*0098*/ 	.word	0x00000001
        /*009c*/ 	.word	0x00000001


	//----- nvinfo : EIATTR_CRS_STACK_SIZE
	.align		4
.L_1647:
        /*00a0*/ 	.byte	0x04, 0x1e
        /*00a2*/ 	.short	(.L_1649 - .L_1648)
.L_1648:
        /*00a4*/ 	.word	0x00000000


	//----- nvinfo : EIATTR_CBANK_PARAM_SIZE
	.align		4
.L_1649:
        /*00a8*/ 	.byte	0x03, 0x19
        /*00aa*/ 	.short	0x00a0


	//----- nvinfo : EIATTR_PARAM_CBANK
	.align		4
        /*00ac*/ 	.byte	0x04, 0x0a
        /*00ae*/ 	.short	(.L_1651 - .L_1650)
	.align		4
.L_1650:
        /*00b0*/ 	.word	index@(.nv.constant0._Z35group_norm_nhwc_fwd_one_pass_kernelI11Fp16IOFp16WLi256ELi70ELi560EEv26Group_norm_nhwc_fwd_params)
        /*00b4*/ 	.short	0x0380
        /*00b6*/ 	.short	0x00a0


	//----- nvinfo : EIATTR_SW_WAR
	.align		4
.L_1651:
        /*00b8*/ 	.byte	0x04, 0x36
        /*00ba*/ 	.short	(.L_1653 - .L_1652)
.L_1652:
        /*00bc*/ 	.word	0x00000008
.L_1653:


//--------------------- .nv.info._Z35group_norm_nhwc_fwd_one_pass_kernelI11Fp16IOFp16WLi512ELi70ELi560EEv26Group_norm_nhwc_fwd_params --------------------------
	.section	.nv.info._Z35group_norm_nhwc_fwd_one_pass_kernelI11Fp16IOFp16WLi512ELi70ELi560EEv26Group_norm_nhwc_fwd_params,"",@"SHT_CUDA_INFO"
	.sectionflags	@""
	.align	4


	//----- nvinfo : EIATTR_CUDA_API_VERSION
	.align		4
        /*0000*/ 	.byte	0x04, 0x37
        /*0002*/ 	.short	(.L_1655 - .L_1654)
.L_1654:
        /*0004*/ 	.word	0x00000082


	//----- nvinfo : EIATTR_KPARAM_INFO
	.align		4
.L_1655:
        /*0008*/ 	.byte	0x04, 0x17
        /*000a*/ 	.short	(.L_1657 - .L_1656)
.L_1656:
        /*000c*/ 	.word	0x00000000
        /*0010*/ 	.short	0x0000
        /*0012*/ 	.short	0x0000
        /*0014*/ 	.byte	0x00, 0xf0, 0x81, 0x02


	//----- nvinfo : EIATTR_SPARSE_MMA_MASK
	.align		4
.L_1657:
        /*0018*/ 	.byte	0x03, 0x50
        /*001a*/ 	.short	0x0000


	//----- nvinfo : EIATTR_MAXREG_COUNT
	.align		4
        /*001c*/ 	.byte	0x03, 0x1b
        /*001e*/ 	.short	0x0060


	//----- nvinfo : EIATTR_NUM_BARRIERS
	.align		4
        /*0020*/ 	.byte	0x02, 0x4c
        /*0022*/ 	.byte	0x01
	.zero		1


	//----- nvinfo : EIATTR_MERCURY_ISA_VERSION
	.align		4
        /*0024*/ 	.byte	0x03, 0x5f
        /*0026*/ 	.short	0x0101


	//----- nvinfo : EIATTR_COOP_GROUP_MASK_REGIDS
	.align		4
        /*0028*/ 	.byte	0x04, 0x29
        /*002a*/ 	.short	(.L_1659 - .L_1658)


	//   ....[0]....
.L_1658:
        /*002c*/ 	.word	0xffffffff


	//   ....[1]....
        /*0030*/ 	.word	0xffffffff


	//   ....[2]....
        /*0034*/ 	.word	0xffffffff


	//   ....[3]....
        /*0038*/ 	.word	0xffffffff


	//   ....[4]....
        /*003c*/ 	.word	0xffffffff


	//   ....[5]....
        /*0040*/ 	.word	0xffffffff


	//   ....[6]....
        /*0044*/ 	.word	0xffffffff


	//   ....[7]....
        /*0048*/ 	.word	0xffffffff


	//   ....[8]....
        /*004c*/ 	.word	0xffffffff


	//   ....[9]....
        /*0050*/ 	.word	0xffffffff


	//----- nvinfo : EIATTR_COOP_GROUP_INSTR_OFFSETS
	.align		4
.L_1659:
        /*0054*/ 	.byte	0x04, 0x28
        /*0056*/ 	.short	(.L_1661 - .L_1660)


	//   ....[0]....
.L_1660:
        /*0058*/ 	.word	0x000032e0


	//   ....[1]....
        /*005c*/ 	.word	0x000032f0


	//   ....[2]....
        /*0060*/ 	.word	0x00003330


	//   ....[3]....
        /*0064*/ 	.word	0x00003340


	//   ....[4]....
        /*0068*/ 	.word	0x000033a0


	//   ....[5]....
        /*006c*/ 	.word	0x000033b0


	//   ....[6]....
        /*0070*/ 	.word	0x00003400


	//   ....[7]....
        /*0074*/ 	.word	0x00003410


	//   ....[8]....
        /*0078*/ 	.word	0x00003470


	//   ....[9]....
        /*007c*/ 	.word	0x00003480


	//----- nvinfo : EIATTR_VRC_CTA_INIT_COUNT
	.align		4
.L_1661:
        /*0080*/ 	.byte	0x02, 0x4a
	.zero		1
	.zero		1


	//----- nvinfo : EIATTR_EXIT_INSTR_OFFSETS
	.align		4
        /*0084*/ 	.byte	0x04, 0x1c
        /*0086*/ 	.short	(.L_1663 - .L_1662)


	//   ....[0]....
.L_1662:
        /*0088*/ 	.word	0x00000060


	//   ....[1]....
        /*008c*/ 	.word	0x0000bfd0


	//----- nvinfo : EIATTR_MAX_THREADS
	.align		4
.L_1663:
        /*0090*/ 	.byte	0x04, 0x05
        /*0092*/ 	.short	(.L_1665 - .L_1664)
.L_1664:
        /*0094*/ 	.word	0x00000230
        /*0098*/ 	.word	0x00000001
        /*009c*/ 	.word	0x00000001


	//----- nvinfo : EIATTR_CRS_STACK_SIZE
	.align		4
.L_1665:
        /*00a0*/ 	.byte	0x04, 0x1e
        /*00a2*/ 	.short	(.L_1667 - .L_1666)
.L_1666:
        /*00a4*/ 	.word	0x00000000


	//----- nvinfo : EIATTR_CBANK_PARAM_SIZE
	.align		4
.L_1667:
        /*00a8*/ 	.byte	0x03, 0x19
        /*00aa*/ 	.short	0x00a0


	//----- nvinfo : EIATTR_PARAM_CBANK
	.align		4
        /*00ac*/ 	.byte	0x04, 0x0a
        /*00ae*/ 	.short	(.L_1669 - .L_1668)
	.align		4
.L_1668:
        /*00b0*/ 	.word	index@(.nv.constant0._Z35group_norm_nhwc_fwd_one_pass_kernelI11Fp16IOFp16WLi512ELi70ELi560EEv26Group_norm_nhwc_fwd_params)
        /*00b4*/ 	.short	0x0380
        /*00b6*/ 	.short	0x00a0


	//----- nvinfo : EIATTR_SW_WAR
	.align		4
.L_1669:
        /*00b8*/ 	.byte	0x04, 0x36
        /*00ba*/ 	.short	(.L_1671 - .L_1670)
.L_1670:
        /*00bc*/ 	.word	0x00000008
.L_1671:


//--------------------- .nv.info._Z35group_norm_nhwc_fwd_one_pass_kernelI11Fp32IOFp32WLi64ELi70ELi560EEv26Group_norm_nhwc_fwd_params --------------------------
	.section	.nv.info._Z35group_norm_nhwc_fwd_one_pass_kernelI11Fp32IOFp32WLi64ELi70ELi560EEv26Group_norm_nhwc_fwd_params,"",@"SHT_CUDA_INFO"
	.sectionflags	@""
	.align	4


	//----- nvinfo : EIATTR_CUDA_API_VERSION
	.align		4
        /*0000*/ 	.byte	0x04, 0x37
        /*0002*/ 	.short	(.L_1673 - .L_1672)
.L_1672:
        /*0004*/ 	.word	0x00000082


	//----- nvinfo : EIATTR_KPARAM_INFO
	.align		4
.L_1673:
        /*0008*/ 	.byte	0x04, 0x17
        /*000a*/ 	.short	(.L_1675 - .L_1674)
.L_1674:
        /*000c*/ 	.word	0x00000000
        /*0010*/ 	.short	0x0000
        /*0012*/ 	.short	0x0000
        /*0014*/ 	.byte	0x00, 0xf0, 0x81, 0x02


	//----- nvinfo : EIATTR_SPARSE_MMA_MASK
	.align		4
.L_1675:
        /*0018*/ 	.byte	0x03, 0x50
        /*001a*/ 	.short	0x0000


	//----- nvinfo : EIATTR_MAXREG_COUNT
	.align		4
        /*001c*/ 	.byte	0x03, 0x1b
        /*001e*/ 	.short	0x0060


	//----- nvinfo : EIATTR_NUM_BARRIERS
	.align		4
        /*0020*/ 	.byte	0x02, 0x4c
        /*0022*/ 	.byte	0x01
	.zero		1


	//----- nvinfo : EIATTR_MERCURY_ISA_VERSION
	.align		4
        /*0024*/ 	.byte	0x03, 0x5f
        /*0026*/ 	.short	0x0101


	//----- nvinfo : EIATTR_INT_WARP_WIDE_INSTR_OFFSETS
	.align		4
        /*0028*/ 	.byte	0x04, 0x31
        /*002a*/ 	.short	(.L_1677 - .L_1676)


	//   ....[0]....
.L_1676:
        /*002c*/ 	.word	0x00001380


	//   ....[1]....
        /*0030*/ 	.word	0x000013b0


	//   ....[2]....
        /*0034*/ 	.word	0x000013f0


	//   ....[3]....
        /*0038*/ 	.word	0x00001510


	//   ....[4]....
        /*003c*/ 	.word	0x00001530


	//   ....[5]....
        /*0040*/ 	.word	0x00001640


	//   ....[6]....
        /*0044*/ 	.word	0x00001650


	//   ....[7]....
        /*0048*/ 	.word	0x000016a0


	//   ....[8]....
        /*004c*/ 	.word	0x00001a10


	//   ....[9]....
        /*0050*/ 	.word	0x00001a40


	//   ....[10]....
        /*0054*/ 	.word	0x00001a60


	//   ....[11]....
        /*0058*/ 	.word	0x00001a80


	//   ....[12]....
        /*005c*/ 	.word	0x00001ce0


	//   ....[13]....
        /*0060*/ 	.word	0x00001d00


	//----- nvinfo : EIATTR_COOP_GROUP_MASK_REGIDS
	.align		4
.L_1677:
        /*0064*/ 	.byte	0x04, 0x29
        /*0066*/ 	.short	(.L_1679 - .L_1678)


	//   ....[0]....
.L_1678:
        /*0068*/ 	.word	0xffffffff


	//   ....[1]....
        /*006c*/ 	.word	0xffffffff


	//   ....[2]....
        /*0070*/ 	.word	0xffffffff


	//   ....[3]....
        /*0074*/ 	.word	0xffffffff


	//   ....[4]....
        /*0078*/ 	.word	0xffffffff


	//   ....[5]....
        /*007c*/ 	.word	0xffffffff


	//   ....[6]....
        /*0080*/ 	.word	0xffffffff


	//   ....[7]....
        /*0084*/ 	.word	0xffffffff


	//   ....[8]....
        /*0088*/ 	.word	0xffffffff


	//   ....[9]....
        /*008c*/ 	.word	0xffffffff


	//----- nvinfo : EIATTR_COOP_GROUP_INSTR_OFFSETS
	.align		4
.L_1679:
        /*0090*/ 	.byte	0x04, 0x28
        /*0092*/ 	.short	(.L_1681 - .L_1680)


	//   ....[0]....
.L_1680:
        /*0094*/ 	.word	0x00000a90


	//   ....[1]....
        /*0098*/ 	.word	0x00000aa0


	//   ....[2]....
        /*009c*/ 	.word	0x00000af0


	//   ....[3]....
        /*00a0*/ 	.word	0x00000b00


	//   ....[4]....
        /*00a4*/ 	.word	0x00000b50


	//   ....[5]....
        /*00a8*/ 	.word	0x00000b60


	//   ....[6]....
        /*00ac*/ 	.word	0x00000bb0


	//   ....[7]....
        /*00b0*/ 	.word	0x00000bc0


	//   ....[8]....
        /*00b4*/ 	.word	0x00000c10


	//   ....[9]....
        /*00b8*/ 	.word	0x00000c20


	//----- nvinfo : EIATTR_VRC_CTA_INIT_COUNT
	.align		4
.L_1681:
        /*00bc*/ 	.byte	0x02, 0x4a
	.zero		1
	.zero		1


	//----- nvinfo : EIATTR_EXIT_INSTR_OFFSETS
	.align		4
        /*00c0*/ 	.byte	0x04, 0x1c
        /*00c2*/ 	.short	(.L_1683 - .L_1682)


	//   ....[0]....
.L_1682:
        /*00c4*/ 	.word	0x00000070


	//   ....[1]....
        /*00c8*/ 	.word	0x00002ed0


	//----- nvinfo : EIATTR_MAX_THREADS
	.align		4
.L_1683:
        /*00cc*/ 	.byte	0x04, 0x05
        /*00ce*/ 	.short	(.L_1685 - .L_1684)
.L_1684:
        /*00d0*/ 	.word	0x00000230
        /*00d4*/ 	.word	0x00000001
        /*00d8*/ 	.word	0x00000001


	//----- nvinfo : EIATTR_CRS_STACK_SIZE
	.align		4
.L_1685:
        /*00dc*/ 	.byte	0x04, 0x1e
        /*00de*/ 	.short	(.L_1687 - .L_1686)
.L_1686:
        /*00e0*/ 	.word	0x00000000


	//----- nvinfo : EIATTR_CBANK_PARAM_SIZE
	.align		4
.L_1687:
        /*00e4*/ 	.byte	0x03, 0x19
        /*00e6*/ 	.short	0x00a0


	//----- nvinfo : EIATTR_PARAM_CBANK
	.align		4
        /*00e8*/ 	.byte	0x04, 0x0a
        /*00ea*/ 	.short	(.L_1689 - .L_1688)
	.align		4
.L_1688:
        /*00ec*/ 	.word	index@(.nv.constant0._Z35group_norm_nhwc_fwd_one_pass_kernelI11Fp32IOFp32WLi64ELi70ELi560EEv26Group_norm_nhwc_fwd_params)
        /*00f0*/ 	.short	0x0380
        /*00f2*/ 	.short	0x00a0


	//----- nvinfo : EIATTR_SW_WAR
	.align		4
.L_1689:
        /*00f4*/ 	.byte	0x04, 0x36
        /*00f6*/ 	.short	(.L_1691 - .L_1690)
.L_1690:
        /*00f8*/ 	.word	0x00000008
.L_1691:


//--------------------- .nv.info._Z35group_norm_nhwc_fwd_one_pass_kernelI11Fp32IOFp32WLi128ELi70ELi560EEv26Group_norm_nhwc_fwd_params --------------------------
	.section	.nv.info._Z35group_norm_nhwc_fwd_one_pass_kernelI11Fp32IOFp32WLi128ELi70ELi560EEv26Group_norm_nhwc_fwd_params,"",@"SHT_CUDA_INFO"
	.sectionflags	@""
	.align	4


	//----- nvinfo : EIATTR_CUDA_API_VERSION
	.align		4
        /*0000*/ 	.byte	0x04, 0x37
        /*0002*/ 	.short	(.L_1693 - .L_1692)
.L_1692:
        /*0004*/ 	.word	0x00000082


	//----- nvinfo : EIATTR_KPARAM_INFO
	.align		4
.L_1693:
        /*0008*/ 	.byte	0x04, 0x17
        /*000a*/ 	.short	(.L_1695 - .L_1694)
.L_1694:
        /*000c*/ 	.word	0x00000000
        /*0010*/ 	.short	0x0000
        /*0012*/ 	.short	0x0000
        /*0014*/ 	.byte	0x00, 0xf0, 0x81, 0x02


	//----- nvinfo : EIATTR_SPARSE_MMA_MASK
	.align		4
.L_1695:
        /*0018*/ 	.byte	0x03, 0x50
        /*001a*/ 	.short	0x0000


	//----- nvinfo : EIATTR_MAXREG_COUNT
	.align		4
        /*001c*/ 	.byte	0x03, 0x1b
        /*001e*/ 	.short	0x0060


	//----- nvinfo : EIATTR_NUM_BARRIERS
	.align		4
        /*0020*/ 	.byte	0x02, 0x4c
        /*0022*/ 	.byte	0x01
	.zero		1


	//----- nvinfo : EIATTR_MERCURY_ISA_VERSION
	.align		4
        /*0024*/ 	.byte	0x03, 0x5f
        /*0026*/ 	.short	0x0101


	//----- nvinfo : EIATTR_COOP_GROUP_MASK_REGIDS
	.align		4
        /*0028*/ 	.byte	0x04, 0x29
        /*002a*/ 	.short	(.L_1697 - .L_1696)


	//   ....[0]....
.L_1696:
        /*002c*/ 	.word	0xffffffff


	//   ....[1]....
        /*0030*/ 	.word	0xffffffff


	//   ....[2]....
        /*0034*/ 	.word	0xffffffff


	//   ....[3]....
        /*0038*/ 	.word	0xffffffff


	//   ....[4]....
        /*003c*/ 	.word	0xffffffff


	//   ....[5]....
        /*0040*/ 	.word	0xffffffff


	//   ....[6]....
        /*0044*/ 	.word	0xffffffff


	//   ....[7]....
        /*0048*/ 	.word	0xffffffff


	//   ....[8]....
        /*004c*/ 	.word	0xffffffff


	//   ....[9]....
        /*0050*/ 	.word	0xffffffff


	//----- nvinfo : EIATTR_COOP_GROUP_INSTR_OFFSETS
	.align		4
.L_1697:
        /*0054*/ 	.byte	0x04, 0x28
        /*0056*/ 	.short	(.L_1699 - .L_1698)


	//   ....[0]....
.L_1698:
        /*0058*/ 	.word	0x00000f00


	//   ....[1]....
        /*005c*/ 	.word	0x00000f10


	//   ....[2]....
        /*0060*/ 	.word	0x00000f60


	//   ....[3]....
        /*0064*/ 	.word	0x00000f70


	//   ....[4]....
        /*0068*/ 	.word	0x00000fc0


	//   ....[5]....
        /*006c*/ 	.word	0x00000fd0


	//   ....[6]....
        /*0070*/ 	.word	0x00001020


	//   ....[7]....
        /*0074*/ 	.word	0x00001030


	//   ....[8]....
        /*0078*/ 	.word	0x00001090


	//   ....[9]....
        /*007c*/ 	.word	0x000010a0


	//----- nvinfo : EIATTR_VRC_CTA_INIT_COUNT
	.align		4
.L_1699:
        /*0080*/ 	.byte	0x02, 0x4a
	.zero		1
	.zero		1


	//----- nvinfo : EIATTR_EXIT_INSTR_OFFSETS
	.align		4
        /*0084*/ 	.byte	0x04, 0x1c
        /*0086*/ 	.short	(.L_1701 - .L_1700)


	//   ....[0]....
.L_1700:
        /*0088*/ 	.word	0x00000060


	//   ....[1]....
        /*008c*/ 	.word	0x00003da0


	//----- nvinfo : EIATTR_MAX_THREADS
	.align		4
.L_1701:
        /*0090*/ 	.byte	0x04, 0x05
        /*0092*/ 	.short	(.L_1703 - .L_1702)
.L_1702:
        /*0094*/ 	.word	0x00000230
        /*0098*/ 	.word	0x00000001
        /*009c*/ 	.word	0x00000001


	//----- nvinfo : EIATTR_CRS_STACK_SIZE
	.align		4
.L_1703:
        /*00a0*/ 	.byte	0x04, 0x1e
        /*00a2*/ 	.short	(.L_1705 - .L_1704)
.L_1704:
        /*00a4*/ 	.word	0x00000000


	//----- nvinfo : EIATTR_CBANK_PARAM_SIZE
	.align		4
.L_1705:
        /*00a8*/ 	.byte	0x03, 0x19
        /*00aa*/ 	.short	0x00a0


	//----- nvinfo : EIATTR_PARAM_CBANK
	.align		4
        /*00ac*/ 	.byte	0x04, 0x0a
        /*00ae*/ 	.short	(.L_1707 - .L_1706)
	.align		4
.L_1706:
        /*00b0*/ 	.word	index@(.nv.constant0._Z35group_norm_nhwc_fwd_one_pass_kernelI11Fp32IOFp32WLi128ELi70ELi560EEv26Group_norm_nhwc_fwd_params)
        /*00b4*/ 	.short	0x0380
        /*00b6*/ 	.short	0x00a0


	//----- nvinfo : EIATTR_SW_WAR
	.align		4
.L_1707:
        /*00b8*/ 	.byte	0x04, 0x36
        /*00ba*/ 	.short	(.L_1709 - .L_1708)
.L_1708:
        /*00bc*/ 	.word	0x00000008
.L_1709:


//--------------------- .nv.info._Z35group_norm_nhwc_fwd_one_pass_kernelI11Fp32IOFp32WLi256ELi70ELi560EEv26Group_norm_nhwc_fwd_params --------------------------
	.section	.nv.info._Z35group_norm_nhwc_fwd_one_pass_kernelI11Fp32IOFp32WLi256ELi70ELi560EEv26Group_norm_nhwc_fwd_params,"",@"SHT_CUDA_INFO"
	.sectionflags	@""
	.align	4


	//----- nvinfo : EIATTR_CUDA_API_VERSION
	.align		4
        /*0000*/ 	.byte	0x04, 0x37
        /*0002*/ 	.short	(.L_1711 - .L_1710)
.L_1710:
        /*0004*/ 	.word	0x00000082


	//----- nvinfo : EIATTR_KPARAM_INFO
	.align		4
.L_1711:
        /*0008*/ 	.byte	0x04, 0x17
        /*000a*/ 	.short	(.L_1713 - .L_1712)
.L_1712:
        /*000c*/ 	.word	0x00000000
        /*0010*/ 	.short	0x0000
        /*0012*/ 	.short	0x0000
        /*0014*/ 	.byte	0x00, 0xf0, 0x81, 0x02


	//----- nvinfo : EIATTR_SPARSE_MMA_MASK
	.align		4
.L_1713:
        /*0018*/ 	.byte	0x03, 0x50
        /*001a*/ 	.short	0x0000


	//----- nvinfo : EIATTR_MAXREG_COUNT
	.align		4
        /*001c*/ 	.byte	0x03, 0x1b
        /*001e*/ 	.short	0x0060


	//----- nvinfo : EIATTR_NUM_BARRIERS
	.align		4
        /*0020*/ 	.byte	0x02, 0x4c
        /*0022*/ 	.byte	0x01
	.zero		1


	//----- nvinfo : EIATTR_MERCURY_ISA_VERSION
	.align		4
        /*0024*/ 	.byte	0x03, 0x5f
        /*0026*/ 	.short	0x0101


	//----- nvinfo : EIATTR_COOP_GROUP_MASK_REGIDS
	.align		4
        /*0028*/ 	.byte	0x04, 0x29
        /*002a*/ 	.short	(.L_1715 - .L_1714)


	//   ....[0]....
.L_1714:
        /*002c*/ 	.word	0xffffffff


	//   ....[1]....
        /*0030*/ 	.word	0xffffffff


	//   ....[2]....
        /*0034*/ 	.word	0xffffffff


	//   ....[3]....
        /*0038*/ 	.word	0xffffffff


	//   ....[4]....
        /*003c*/ 	.word	0xffffffff


	//   ....[5]....
        /*0040*/ 	.word	0xffffffff


	//   ....[6]....
        /*0044*/ 	.word	0xffffffff


	//   ....[7]....
        /*0048*/ 	.word	0xffffffff


	//   ....[8]....
        /*004c*/ 	.word	0xffffffff


	//   ....[9]....
        /*0050*/ 	.word	0xffffffff


	//----- nvinfo : EIATTR_COOP_GROUP_INSTR_OFFSETS
	.align		4
.L_1715:
        /*0054*/ 	.byte	0x04, 0x28
        /*0056*/ 	.short	(.L_1717 - .L_1716)


	//   ....[0]....
.L_1716:
        /*0058*/ 	.word	0x00001980


	//   ....[1]....
        /*005c*/ 	.word	0x00001990


	//   ....[2]....
        /*0060*/ 	.word	0x000019d0


	//   ....[3]....
        /*0064*/ 	.word	0x000019e0


	//   ....[4]....
        /*0068*/ 	.word	0x00001a40


	//   ....[5]....
        /*006c*/ 	.word	0x00001a50


	//   ....[6]....
        /*0070*/ 	.word	0x00001ab0


	//   ....[7]....
        /*0074*/ 	.word	0x00001ac0


	//   ....[8]....
        /*0078*/ 	.word	0x00001b20


	//   ....[9]....
        /*007c*/ 	.word	0x00001b30


	//----- nvinfo : EIATTR_VRC_CTA_INIT_COUNT
	.align		4
.L_1717:
        /*0080*/ 	.byte	0x02, 0x4a
	.zero		1
	.zero		1


	//----- nvinfo : EIATTR_EXIT_INSTR_OFFSETS
	.align		4
        /*0084*/ 	.byte	0x04, 0x1c
        /*0086*/ 	.short	(.L_1719 - .L_1718)


	//   ....[0]....
.L_1718:
        /*0088*/ 	.word	0x00000060


	//   ....[1]....
        /*008c*/ 	.word	0x00006260


	//----- nvinfo : EIATTR_MAX_THREADS
	.align		4
.L_1719:
        /*0090*/ 	.byte	0x04, 0x05
        /*0092*/ 	.short	(.L_1721 - .L_1720)
.L_1720:
        /*0094*/ 	.word	0x00000230
        /*0098*/ 	.word	0x00000001
        /*009c*/ 	.word	0x00000001


	//----- nvinfo : EIATTR_CRS_STACK_SIZE
	.align		4
.L_1721:
        /*00a0*/ 	.byte	0x04, 0x1e
        /*00a2*/ 	.short	(.L_1723 - .L_1722)
.L_1722:
        /*00a4*/ 	.word	0x00000000


	//----- nvinfo : EIATTR_CBANK_PARAM_SIZE
	.align		4
.L_1723:
        /*00a8*/ 	.byte	0x03, 0x19
        /*00aa*/ 	.short	0x00a0


	//----- nvinfo : EIATTR_PARAM_CBANK
	.align		4
        /*00ac*/ 	.byte	0x04, 0x0a
        /*00ae*/ 	.short	(.L_1725 - .L_1724)
	.align		4
.L_1724:
        /*00b0*/ 	.word	index@(.nv.constant0._Z35group_norm_nhwc_fwd_one_pass_kernelI11Fp32IOFp32WLi256ELi70ELi560EEv26Group_norm_nhwc_fwd_params)
        /*00b4*/ 	.short	0x0380
        /*00b6*/ 	.short	0x00a0


	//----- nvinfo : EIATTR_SW_WAR
	.align		4
.L_1725:
        /*00b8*/ 	.byte	0x04, 0x36
        /*00ba*/ 	.short	(.L_1727 - .L_1726)
.L_1726:
        /*00bc*/ 	.word	0x00000008
.L_1727:


//--------------------- .nv.info._Z35group_norm_nhwc_fwd_one_pass_kernelI11Fp32IOFp32WLi512ELi70ELi560EEv26Group_norm_nhwc_fwd_params --------------------------
	.section	.nv.info._Z35group_norm_nhwc_fwd_one_pass_kernelI11Fp32IOFp32WLi512ELi70ELi560EEv26Group_norm_nhwc_fwd_params,"",@"SHT_CUDA_INFO"
	.sectionflags	@""
	.align	4


	//----- nvinfo : EIATTR_CUDA_API_VERSION
	.align		4
        /*0000*/ 	.byte	0x04, 0x37
        /*0002*/ 	.short	(.L_1729 - .L_1728)
.L_1728:
        /*0004*/ 	.word	0x00000082


	//----- nvinfo : EIATTR_KPARAM_INFO
	.align		4
.L_1729:
        /*0008*/ 	.byte	0x04, 0x17
        /*000a*/ 	.short	(.L_1731 - .L_1730)
.L_1730:
        /*000c*/ 	.word	0x00000000
        /*0010*/ 	.short	0x0000
        /*0012*/ 	.short	0x0000
        /*0014*/ 	.byte	0x00, 0xf0, 0x81, 0x02


	//----- nvinfo : EIATTR_SPARSE_MMA_MASK
	.align		4
.L_1731:
        /*0018*/ 	.byte	0x03, 0x50
        /*001a*/ 	.short	0x0000


	//----- nvinfo : EIATTR_MAXREG_COUNT
	.align		4
        /*001c*/ 	.byte	0x03, 0x1b
        /*001e*/ 	.short	0x0060


	//----- nvinfo : EIATTR_NUM_BARRIERS
	.align		4
        /*0020*/ 	.byte	0x02, 0x4c
        /*0022*/ 	.byte	0x01
	.zero		1


	//----- nvinfo : EIATTR_MERCURY_ISA_VERSION
	.align		4
        /*0024*/ 	.byte	0x03, 0x5f
        /*0026*/ 	.short	0x0101


	//----- nvinfo : EIATTR_COOP_GROUP_MASK_REGIDS
	.align		4
        /*0028*/ 	.byte	0x04, 0x29
        /*002a*/ 	.short	(.L_1733 - .L_1732)


	//   ....[0]....
.L_1732:
        /*002c*/ 	.word	0xffffffff


	//   ....[1]....
        /*0030*/ 	.word	0xffffffff


	//   ....[2]....
        /*0034*/ 	.word	0xffffffff


	//   ....[3]....
        /*0038*/ 	.word	0xffffffff


	//   ....[4]....
        /*003c*/ 	.word	0xffffffff


	//   ....[5]....
        /*0040*/ 	.word	0xffffffff


	//   ....[6]....
        /*0044*/ 	.word	0xffffffff


	//   ....[7]....
        /*0048*/ 	.word	0xffffffff


	//   ....[8]....
        /*004c*/ 	.word	0xffffffff


	//   ....[9]....
        /*0050*/ 	.word	0xffffffff


	//----- nvinfo : EIATTR_COOP_GROUP_INSTR_OFFSETS
	.align		4
.L_1733:
        /*0054*/ 	.byte	0x04, 0x28
        /*0056*/ 	.short	(.L_1735 - .L_1734)


	//   ....[0]....
.L_1734:
        /*0058*/ 	.word	0x00002ef0


	//   ....[1]....
        /*005c*/ 	.word	0x00002f00


	//   ....[2]....
        /*0060*/ 	.word	0x00002f40


	//   ....[3]....
        /*0064*/ 	.word	0x00002f50


	//   ....[4]....
        /*0068*/ 	.word	0x00002fb0


	//   ....[5]....
        /*006c*/ 	.word	0x00002fc0


	//   ....[6]....
        /*0070*/ 	.word	0x00003010


	//   ....[7]....
        /*0074*/ 	.word	0x00003020


	//   ....[8]....
        /*0078*/ 	.word	0x00003080


	//   ....[9]....
        /*007c*/ 	.word	0x00003090


	//----- nvinfo : EIATTR_VRC_CTA_INIT_COUNT
	.align		4
.L_1735:
        /*0080*/ 	.byte	0x02, 0x4a
	.zero		1
	.zero		1


	//----- nvinfo : EIATTR_EXIT_INSTR_OFFSETS
	.align		4
        /*0084*/ 	.byte	0x04, 0x1c
        /*0086*/ 	.short	(.L_1737 - .L_1736)


	//   ....[0]....
.L_1736:
        /*0088*/ 	.word	0x00000060


	//   ....[1]....
        /*008c*/ 	.word	0x0000b770


	//----- nvinfo : EIATTR_MAX_THREADS
	.align		4
.L_1737:
        /*0090*/ 	.byte	0x04, 0x05
        /*0092*/ 	.short	(.L_1739 - .L_1738)
.L_1738:
        /*0094*/ 	.word	0x00000230
        /*0098*/ 	.word	0x00000001
        /*009c*/ 	.word	0x00000001


	//----- nvinfo : EIATTR_CRS_STACK_SIZE
	.align		4
.L_1739:
        /*00a0*/ 	.byte	0x04, 0x1e
        /*00a2*/ 	.short	(.L_1741 - .L_1740)
.L_1740:
        /*00a4*/ 	.word	0x00000000


	//----- nvinfo : EIATTR_CBANK_PARAM_SIZE
	.align		4
.L_1741:
        /*00a8*/ 	.byte	0x03, 0x19
        /*00aa*/ 	.short	0x00a0


	//----- nvinfo : EIATTR_PARAM_CBANK
	.align		4
        /*00ac*/ 	.byte	0x04, 0x0a
        /*00ae*/ 	.short	(.L_1743 - .L_1742)
	.align		4
.L_1742:
        /*00b0*/ 	.word	index@(.nv.constant0._Z35group_norm_nhwc_fwd_one_pass_kernelI11Fp32IOFp32WLi512ELi70ELi560EEv26Group_norm_nhwc_fwd_params)
        /*00b4*/ 	.short	0x0380
        /*00b6*/ 	.short	0x00a0


	//----- nvinfo : EIATTR_SW_WAR
	.align		4
.L_1743:
        /*00b8*/ 	.byte	0x04, 0x36
        /*00ba*/ 	.short	(.L_1745 - .L_1744)
.L_1744:
        /*00bc*/ 	.word	0x00000008
.L_1745:


//--------------------- .nv.info._Z35group_norm_nhwc_fwd_one_pass_kernelI11Fp32IOBf16WLi64ELi70ELi560EEv26Group_norm_nhwc_fwd_params --------------------------
	.section	.nv.info._Z35group_norm_nhwc_fwd_one_pass_kernelI11Fp32IOBf16WLi64ELi70ELi560EEv26Group_norm_nhwc_fwd_params,"",@"SHT_CUDA_INFO"
	.sectionflags	@""
	.align	4


	//----- nvinfo : EIATTR_CUDA_API_VERSION
	.align		4
        /*0000*/ 	.byte	0x04, 0x37
        /*0002*/ 	.short	(.L_1747 - .L_1746)
.L_1746:
        /*0004*/ 	.word	0x00000082


	//----- nvinfo : EIATTR_KPARAM_INFO
	.align		4
.L_1747:
        /*0008*/ 	.byte	0x04, 0x17
        /*000a*/ 	.short	(.L_1749 - .L_1748)
.L_1748:
        /*000c*/ 	.word	0x00000000
        /*0010*/ 	.short	0x0000
        /*0012*/ 	.short	0x0000
        /*0014*/ 	.byte	0x00, 0xf0, 0x81, 0x02


	//----- nvinfo : EIATTR_SPARSE_MMA_MASK
	.align		4
.L_1749:
        /*0018*/ 	.byte	0x03, 0x50
        /*001a*/ 	.short	0x0000


	//----- nvinfo : EIATTR_MAXREG_COUNT
	.align		4
        /*001c*/ 	.byte	0x03, 0x1b
        /*001e*/ 	.short	0x0060


	//----- nvinfo : EIATTR_NUM_BARRIERS
	.align		4
        /*0020*/ 	.byte	0x02, 0x4c
        /*0022*/ 	.byte	0x01
	.zero		1


	//----- nvinfo : EIATTR_MERCURY_ISA_VERSION
	.align		4
        /*0024*/ 	.byte	0x03, 0x5f
        /*0026*/ 	.short	0x0101


	//----- nvinfo : EIATTR_INT_WARP_WIDE_INSTR_OFFSETS
	.align		4
        /*0028*/ 	.byte	0x04, 0x31
        /*002a*/ 	.short	(.L_1751 - .L_1750)


	//   ....[0]....
.L_1750:
        /*002c*/ 	.word	0x00001390


	//   ....[1]....
        /*0030*/ 	.word	0x000013c0


	//   ....[2]....
        /*0034*/ 	.word	0x00001400


	//   ....[3]....
        /*0038*/ 	.word	0x00001520


	//   ....[4]....
        /*003c*/ 	.word	0x00001540


	//   ....[5]....
        /*0040*/ 	.word	0x00001650


	//   ....[6]....
        /*0044*/ 	.word	0x00001660


	//   ....[7]....
        /*0048*/ 	.word	0x000016b0


	//   ....[8]....
        /*004c*/ 	.word	0x00001a20


	//   ....[9]....
        /*0050*/ 	.word	0x00001a50


	//   ....[10]....
        /*0054*/ 	.word	0x00001a70


	//   ....[11]....
        /*0058*/ 	.word	0x00001a90


	//   ....[12]....
        /*005c*/ 	.word	0x00001cf0


	//   ....[13]....
        /*0060*/ 	.word	0x00001d10


	//----- nvinfo : EIATTR_COOP_GROUP_MASK_REGIDS
	.align		4
.L_1751:
        /*0064*/ 	.byte	0x04, 0x29
        /*0066*/ 	.short	(.L_1753 - .L_1752)


	//   ....[0]....
.L_1752:
        /*0068*/ 	.word	0xffffffff


	//   ....[1]....
        /*006c*/ 	.word	0xffffffff


	//   ....[2]....
        /*0070*/ 	.word	0xffffffff


	//   ....[3]....
        /*0074*/ 	.word	0xffffffff


	//   ....[4]....
        /*0078*/ 	.word	0xffffffff


	//   ....[5]....
        /*007c*/ 	.word	0xffffffff


	//   ....[6]....
        /*0080*/ 	.word	0xffffffff


	//   ....[7]....
        /*0084*/ 	.word	0xffffffff


	//   ....[8]....
        /*0088*/ 	.word	0xffffffff


	//   ....[9]....
        /*008c*/ 	.word	0xffffffff


	//----- nvinfo : EIATTR_COOP_GROUP_INSTR_OFFSETS
	.align		4
.L_1753:
        /*0090*/ 	.byte	0x04, 0x28
        /*0092*/ 	.short	(.L_1755 - .L_1754)


	//   ....[0]....
.L_1754:
        /*0094*/ 	.word	0x00000ab0


	//   ....[1]....
        /*0098*/ 	.word	0x00000ac0


	//   ....[2]....
        /*009c*/ 	.word	0x00000b10


	//   ....[3]....
        /*00a0*/ 	.word	0x00000b20


	//   ....[4]....
        /*00a4*/ 	.word	0x00000b70


	//   ....[5]....
        /*00a8*/ 	.word	0x00000b80


	//   ....[6]....
        /*00ac*/ 	.word	0x00000bd0


	//   ....[7]....
        /*00b0*/ 	.word	0x00000be0


	//   ....[8]....
        /*00b4*/ 	.word	0x00000c30


	//   ....[9]....
        /*00b8*/ 	.word	0x00000c40


	//----- nvinfo : EIATTR_VRC_CTA_INIT_COUNT
	.align		4
.L_1755:
        /*00bc*/ 	.byte	0x02, 0x4a
	.zero		1
	.zero		1


	//----- nvinfo : EIATTR_EXIT_INSTR_OFFSETS
	.align		4
        /*00c0*/ 	.byte	0x04, 0x1c
        /*00c2*/ 	.short	(.L_1757 - .L_1756)


	//   ....[0]....
.L_1756:
        /*00c4*/ 	.word	0x00000070


	//   ....[1]....
        /*00c8*/ 	.word	0x00002f50


	//----- nvinfo : EIATTR_MAX_THREADS
	.align		4
.L_1757:
        /*00cc*/ 	.byte	0x04, 0x05
        /*00ce*/ 	.short	(.L_1759 - .L_1758)
.L_1758:
        /*00d0*/ 	.word	0x00000230
        /*00d4*/ 	.word	0x00000001
        /*00d8*/ 	.word	0x00000001


	//----- nvinfo : EIATTR_CRS_STACK_SIZE
	.align		4
.L_1759:
        /*00dc*/ 	.byte	0x04, 0x1e
        /*00de*/ 	.short	(.L_1761 - .L_1760)
.L_1760:
        /*00e0*/ 	.word	0x00000000


	//----- nvinfo : EIATTR_CBANK_PARAM_SIZE
	.align		4
.L_1761:
        /*00e4*/ 	.byte	0x03, 0x19
        /*00e6*/ 	.short	0x00a0


	//----- nvinfo : EIATTR_PARAM_CBANK
	.align		4
        /*00e8*/ 	.byte	0x04, 0x0a
        /*00ea*/ 	.short	(.L_1763 - .L_1762)
	.align		4
.L_1762:
        /*00ec*/ 	.word	index@(.nv.constant0._Z35group_norm_nhwc_fwd_one_pass_kernelI11Fp32IOBf16WLi64ELi70ELi560EEv26Group_norm_nhwc_fwd_params)
        /*00f0*/ 	.short	0x0380
        /*00f2*/ 	.short	0x00a0


	//----- nvinfo : EIATTR_SW_WAR
	.align		4
.L_1763:
        /*00f4*/ 	.byte	0x04, 0x36
        /*00f6*/ 	.short	(.L_1765 - .L_1764)
.L_1764:
        /*00f8*/ 	.word	0x00000008
.L_1765:


//--------------------- .nv.info._Z35group_norm_nhwc_fwd_one_pass_kernelI11Fp32IOBf16WLi128ELi70ELi560EEv26Group_norm_nhwc_fwd_params --------------------------
	.section	.nv.info._Z35group_norm_nhwc_fwd_one_pass_kernelI11Fp32IOBf16WLi128ELi70ELi560EEv26Group_norm_nhwc_fwd_params,"",@"SHT_CUDA_INFO"
	.sectionflags	@""
	.align	4


	//----- nvinfo : EIATTR_CUDA_API_VERSION
	.align		4
        /*0000*/ 	.byte	0x04, 0x37
        /*0002*/ 	.short	(.L_1767 - .L_1766)
.L_1766:
        /*0004*/ 	.word	0x00000082


	//----- nvinfo : EIATTR_KPARAM_INFO
	.align		4
.L_1767:
        /*0008*/ 	.byte	0x04, 0x17
        /*000a*/ 	.short	(.L_1769 - .L_1768)
.L_1768:
        /*000c*/ 	.word	0x00000000
        /*0010*/ 	.short	0x0000
        /*0012*/ 	.short	0x0000
        /*0014*/ 	.byte	0x00, 0xf0, 0x81, 0x02


	//----- nvinfo : EIATTR_SPARSE_MMA_MASK
	.align		4
.L_1769:
        /*0018*/ 	.byte	0x03, 0x50
        /*001a*/ 	.short	0x0000


	//----- nvinfo : EIATTR_MAXREG_COUNT
	.align		4
        /*001c*/ 	.byte	0x03, 0x1b
        /*001e*/ 	.short	0x0060


	//----- nvinfo : EIATTR_NUM_BARRIERS
	.align		4
        /*0020*/ 	.byte	0x02, 0x4c
        /*0022*/ 	.byte	0x01
	.zero		1


	//----- nvinfo : EIATTR_MERCURY_ISA_VERSION
	.align		4
        /*0024*/ 	.byte	0x03, 0x5f
        /*0026*/ 	.short	0x0101


	//----- nvinfo : EIATTR_COOP_GROUP_MASK_REGIDS
	.align		4
        /*0028*/ 	.byte	0x04, 0x29
        /*002a*/ 	.short	(.L_1771 - .L_1770)


	//   ....[0]....
.L_1770:
        /*002c*/ 	.word	0xffffffff


	//   ....[1]....
        /*0030*/ 	.word	0xffffffff


	//   ....[2]....
        /*0034*/ 	.word	0xffffffff


	//   ....[3]....
        /*0038*/ 	.word	0xffffffff


	//   ....[4]....
        /*003c*/ 	.word	0xffffffff


	//   ....[5]....
        /*0040*/ 	.word	0xffffffff


	//   ....[6]....
        /*0044*/ 	.word	0xffffffff


	//   ....[7]....
        /*0048*/ 	.word	0xffffffff


	//   ....[8]....
        /*004c*/ 	.word	0xffffffff


	//   ....[9]....
        /*0050*/ 	.word	0xffffffff


	//----- nvinfo : EIATTR_COOP_GROUP_INSTR_OFFSETS
	.align		4
.L_1771:
        /*0054*/ 	.byte	0x04, 0x28
        /*0056*/ 	.short	(.L_1773 - .L_1772)


	//   ....[0]....
.L_1772:
        /*0058*/ 	.word	0x00000f00


	//   ....[1]....
        /*005c*/ 	.word	0x00000f10


	//   ....[2]....
        /*0060*/ 	.word	0x00000f60


	//   ....[3]....
        /*0064*/ 	.word	0x00000f70


	//   ....[4]....
        /*0068*/ 	.word	0x00000fc0


	//   ....[5]....
        /*006c*/ 	.word	0x00000fd0


	//   ....[6]....
        /*0070*/ 	.word	0x00001020


	//   ....[7]....
        /*0074*/ 	.word	0x00001030


	//   ....[8]....
        /*0078*/ 	.word	0x00001090


	//   ....[9]....
        /*007c*/ 	.word	0x000010a0


	//----- nvinfo : EIATTR_VRC_CTA_INIT_COUNT
	.align		4
.L_1773:
        /*0080*/ 	.byte	0x02, 0x4a
	.zero		1
	.zero		1


	//----- nvinfo : EIATTR_EXIT_INSTR_OFFSETS
	.align		4
        /*0084*/ 	.byte	0x04, 0x1c
        /*0086*/ 	.short	(.L_1775 - .L_1774)


	//   ....[0]....
.L_1774:
        /*0088*/ 	.word	0x00000060


	//   ....[1]....
        /*008c*/ 	.word	0x00003e00


	//----- nvinfo : EIATTR_MAX_THREADS
	.align		4
.L_1775:
        /*0090*/ 	.byte	0x04, 0x05
        /*0092*/ 	.short	(.L_1777 - .L_1776)
.L_1776:
        /*0094*/ 	.word	0x00000230
        /*0098*/ 	.word	0x00000001
        /*009c*/ 	.word	0x00000001


	//----- nvinfo : EIATTR_CRS_STACK_SIZE
	.align		4
.L_1777:
        /*00a0*/ 	.byte	0x04, 0x1e
        /*00a2*/ 	.short	(.L_1779 - .L_1778)
.L_1778:
        /*00a4*/ 	.word	0x00000000


	//----- nvinfo : EIATTR_CBANK_PARAM_SIZE
	.align		4
.L_1779:
        /*00a8*/ 	.byte	0x03, 0x19
        /*00aa*/ 	.short	0x00a0


	//----- nvinfo : EIATTR_PARAM_CBANK
	.align		4
        /*00ac*/ 	.byte	0x04, 0x0a
        /*00ae*/ 	.short	(.L_1781 - .L_1780)
	.align		4
.L_1780:
        /*00b0*/ 	.word	index@(.nv.constant0._Z35group_norm_nhwc_fwd_one_pass_kernelI11Fp32IOBf16WLi128ELi70ELi560EEv26Group_norm_nhwc_fwd_params)
        /*00b4*/ 	.short	0x0380
        /*00b6*/ 	.short	0x00a0


	//----- nvinfo : EIATTR_SW_WAR
	.align		4
.L_1781:
        /*00b8*/ 	.byte	0x04, 0x36
        /*00ba*/ 	.short	(.L_1783 - .L_1782)
.L_1782:
        /*00bc*/ 	.word	0x00000008
.L_1783:


//--------------------- .nv.info._Z35group_norm_nhwc_fwd_one_pass_kernelI11Fp32IOBf16WLi256ELi70ELi560EEv26Group_norm_nhwc_fwd_params --------------------------
	.section	.nv.info._Z35group_norm_nhwc_fwd_one_pass_kernelI11Fp32IOBf16WLi256ELi70ELi560EEv26Group_norm_nhwc_fwd_params,"",@"SHT_CUDA_INFO"
	.sectionflags	@""
	.align	4


	//----- nvinfo : EIATTR_CUDA_API_VERSION
	.align		4
        /*0000*/ 	.byte	0x04, 0x37
        /*0002*/ 	.short	(.L_1785 - .L_1784)
.L_1784:
        /*0004*/ 	.word	0x00000082


	//----- nvinfo : EIATTR_KPARAM_INFO
	.align		4
.L_1785:
        /*0008*/ 	.byte	0x04, 0x17
        /*000a*/ 	.short	(.L_1787 - .L_1786)
.L_1786:
        /*000c*/ 	.word	0x00000000
        /*0010*/ 	.short	0x0000
        /*0012*/ 	.short	0x0000
        /*0014*/ 	.byte	0x00, 0xf0, 0x81, 0x02


	//----- nvinfo : EIATTR_SPARSE_MMA_MASK
	.align		4
.L_1787:
        /*0018*/ 	.byte	0x03, 0x50
        /*001a*/ 	.short	0x0000


	//----- nvinfo : EIATTR_MAXREG_COUNT
	.align		4
        /*001c*/ 	.byte	0x03, 0x1b
        /*001e*/ 	.short	0x0060


	//----- nvinfo : EIATTR_NUM_BARRIERS
	.align		4
        /*0020*/ 	.byte	0x02, 0x4c
        /*0022*/ 	.byte	0x01
	.zero		1


	//----- nvinfo : EIATTR_MERCURY_ISA_VERSION
	.align		4
        /*0024*/ 	.byte	0x03, 0x5f
        /*0026*/ 	.short	0x0101


	//----- nvinfo : EIATTR_COOP_GROUP_MASK_REGIDS
	.align		4
        /*0028*/ 	.byte	0x04, 0x29
        /*002a*/ 	.short	(.L_1789 - .L_1788)


	//   ....[0]....
.L_1788:
        /*002c*/ 	.word	0xffffffff


	//   ....[1]....
        /*0030*/ 	.word	0xffffffff


	//   ....[2]....
        /*0034*/ 	.word	0xffffffff


	//   ....[3]....
        /*0038*/ 	.word	0xffffffff


	//   ....[4]....
        /*003c*/ 	.word	0xffffffff


	//   ....[5]....
        /*0040*/ 	.word	0xffffffff


	//   ....[6]....
        /*0044*/ 	.word	0xffffffff


	//   ....[7]....
        /*0048*/ 	.word	0xffffffff


	//   ....[8]....
        /*004c*/ 	.word	0xffffffff


	//   ....[9]....
        /*0050*/ 	.word	0xffffffff


	//----- nvinfo : EIATTR_COOP_GROUP_INSTR_OFFSETS
	.align		4
.L_1789:
        /*0054*/ 	.byte	0x04, 0x28
        /*0056*/ 	.short	(.L_1791 - .L_1790)


	//   ....[0]....
.L_1790:
        /*0058*/ 	.word	0x00001980


	//   ....[1]....
        /*005c*/ 	.word	0x00001990


	//   ....[2]....
        /*0060*/ 	.word	0x000019d0


	//   ....[3]....
        /*0064*/ 	.word	0x000019e0


	//   ....[4]....
        /*0068*/ 	.word	0x00001a40


	//   ....[5]....
        /*006c*/ 	.word	0x00001a50


	//   ....[6]....
        /*0070*/ 	.word	0x00001ab0


	//   ....[7]....
        /*0074*/ 	.word	0x00001ac0


	//   ....[8]....
        /*0078*/ 	.word	0x00001b20


	//   ....[9]....
        /*007c*/ 	.word	0x00001b30


	//----- nvinfo : EIATTR_VRC_CTA_INIT_COUNT
	.align		4
.L_1791:
        /*0080*/ 	.byte	0x02, 0x4a
	.zero		1
	.zero		1


	//----- nvinfo : EIATTR_EXIT_INSTR_OFFSETS
	.align		4
        /*0084*/ 	.byte	0x04, 0x1c
        /*0086*/ 	.short	(.L_1793 - .L_1792)


	//   ....[0]....
.L_1792:
        /*0088*/ 	.word	0x00000060


	//   ....[1]....
        /*008c*/ 	.word	0x000062c0


	//----- nvinfo : EIATTR_MAX_THREADS
	.align		4
.L_1793:
        /*0090*/ 	.byte	0x04, 0x05
        /*0092*/ 	.short	(.L_1795 - .L_1794)
.L_1794:
        /*0094*/ 	.word	0x00000230
        /*0098*/ 	.word	0x00000001
        /*009c*/ 	.word	0x00000001


	//----- nvinfo : EIATTR_CRS_STACK_SIZE
	.align		4
.L_1795:
        /*00a0*/ 	.byte	0x04, 0x1e
        /*00a2*/ 	.short	(.L_1797 - .L_1796)
.L_1796:
        /*00a4*/ 	.word	0x00000000


	//----- nvinfo : EIATTR_CBANK_PARAM_SIZE
	.align		4
.L_1797:
        /*00a8*/ 	.byte	0x03, 0x19
        /*00aa*/ 	.short	0x00a0


	//----- nvinfo : EIATTR_PARAM_CBANK
	.align		4
        /*00ac*/ 	.byte	0x04, 0x0a
        /*00ae*/ 	.short	(.L_1799 - .L_1798)
	.align		4
.L_1798:
        /*00b0*/ 	.word	index@(.nv.constant0._Z35group_norm_nhwc_fwd_one_pass_kernelI11Fp32IOBf16WLi256ELi70ELi560EEv26Group_norm_nhwc_fwd_params)
        /*00b4*/ 	.short	0x0380
        /*00b6*/ 	.short	0x00a0


	//----- nvinfo : EIATTR_SW_WAR
	.align		4
.L_1799:
        /*00b8*/ 	.byte	0x04, 0x36
        /*00ba*/ 	.short	(.L_1801 - .L_1800)
.L_1800:
        /*00bc*/ 	.word	0x00000008
.L_1801:


//--------------------- .nv.info._Z35group_norm_nhwc_fwd_one_pass_kernelI11Fp32IOBf16WLi512ELi70ELi560EEv26Group_norm_nhwc_fwd_params --------------------------
	.section	.nv.info._Z35group_norm_nhwc_fwd_one_pass_kernelI11Fp32IOBf16WLi512ELi70ELi560EEv26Group_norm_nhwc_fwd_params,"",@"SHT_CUDA_INFO"
	.sectionflags	@""
	.align	4


	//----- nvinfo : EIATTR_CUDA_API_VERSION
	.align		4
        /*0000*/ 	.byte	0x04, 0x37
        /*0002*/ 	.short	(.L_1803 - .L_1802)
.L_1802:
        /*0004*/ 	.word	0x00000082


	//----- nvinfo : EIATTR_KPARAM_INFO
	.align		4
.L_1803:
        /*0008*/ 	.byte	0x04, 0x17
        /*000a*/ 	.short	(.L_1805 - .L_1804)
.L_1804:
        /*000c*/ 	.word	0x00000000
        /*0010*/ 	.short	0x0000
        /*0012*/ 	.short	0x0000
        /*0014*/ 	.byte	0x00, 0xf0, 0x81, 0x02


	//----- nvinfo : EIATTR_SPARSE_MMA_MASK
	.align		4
.L_1805:
        /*0018*/ 	.byte	0x03, 0x50
        /*001a*/ 	.short	0x0000


	//----- nvinfo : EIATTR_MAXREG_COUNT
	.align		4
        /*001c*/ 	.byte	0x03, 0x1b
        /*001e*/ 	.short	0x0060


	//----- nvinfo : EIATTR_NUM_BARRIERS
	.align		4
        /*0020*/ 	.byte	0x02, 0x4c
        /*0022*/ 	.byte	0x01
	.zero		1


	//----- nvinfo : EIATTR_MERCURY_ISA_VERSION
	.align		4
        /*0024*/ 	.byte	0x03, 0x5f
        /*0026*/ 	.short	0x0101


	//----- nvinfo : EIATTR_COOP_GROUP_MASK_REGIDS
	.align		4
        /*0028*/ 	.byte	0x04, 0x29
        /*002a*/ 	.short	(.L_1807 - .L_1806)


	//   ....[0]....
.L_1806:
        /*002c*/ 	.word	0xffffffff


	//   ....[1]....
        /*0030*/ 	.word	0xffffffff


	//   ....[2]....
        /*0034*/ 	.word	0xffffffff


	//   ....[3]....
        /*0038*/ 	.word	0xffffffff


	//   ....[4]....
        /*003c*/ 	.word	0xffffffff


	//   ....[5]....
        /*0040*/ 	.word	0xffffffff


	//   ....[6]....
        /*0044*/ 	.word	0xffffffff


	//   ....[7]....
        /*0048*/ 	.word	0xffffffff


	//   ....[8]....
        /*004c*/ 	.word	0xffffffff


	//   ....[9]....
        /*0050*/ 	.word	0xffffffff


	//----- nvinfo : EIATTR_COOP_GROUP_INSTR_OFFSETS
	.align		4
.L_1807:
        /*0054*/ 	.byte	0x04, 0x28
        /*0056*/ 	.short	(.L_1809 - .L_1808)


	//   ....[0]....
.L_1808:
        /*0058*/ 	.word	0x00002ef0


	//   ....[1]....
        /*005c*/ 	.word	0x00002f00


	//   ....[2]....
        /*0060*/ 	.word	0x00002f40


	//   ....[3]....
        /*0064*/ 	.word	0x00002f50


	//   ....[4]....
        /*0068*/ 	.word	0x00002fb0


	//   ....[5]....
        /*006c*/ 	.word	0x00002fc0


	//   ....[6]....
        /*0070*/ 	.word	0x00003010


	//   ....[7]....
        /*0074*/ 	.word	0x00003020


	//   ....[8]....
        /*0078*/ 	.word	0x00003080


	//   ....[9]....
        /*007c*/ 	.word	0x00003090


	//----- nvinfo : EIATTR_VRC_CTA_INIT_COUNT
	.align		4
.L_1809:
        /*0080*/ 	.byte	0x02, 0x4a
	.zero		1
	.zero		1


	//----- nvinfo : EIATTR_EXIT_INSTR_OFFSETS
	.align		4
        /*0084*/ 	.byte	0x04, 0x1c
        /*0086*/ 	.short	(.L_1811 - .L_1810)


	//   ....[0]....
.L_1810:
        /*0088*/ 	.word	0x00000060


	//   ....[1]....
        /*008c*/ 	.word	0x0000b7d0


	//----- nvinfo : EIATTR_MAX_THREADS
	.align		4
.L_1811:
        /*0090*/ 	.byte	0x04, 0x05
        /*0092*/ 	.short	(.L_1813 - .L_1812)
.L_1812:
        /*0094*/ 	.word	0x00000230
        /*0098*/ 	.word	0x00000001
        /*009c*/ 	.word	0x00000001


	//----- nvinfo : EIATTR_CRS_STACK_SIZE
	.align		4
.L_1813:
        /*00a0*/ 	.byte	0x04, 0x1e
        /*00a2*/ 	.short	(.L_1815 - .L_1814)
.L_1814:
        /*00a4*/ 	.word	0x00000000


	//----- nvinfo : EIATTR_CBANK_PARAM_SIZE
	.align		4
.L_1815:
        /*00a8*/ 	.byte	0x03, 0x19
        /*00aa*/ 	.short	0x00a0


	//----- nvinfo : EIATTR_PARAM_CBANK
	.align		4
        /*00ac*/ 	.byte	0x04, 0x0a
        /*00ae*/ 	.short	(.L_1817 - .L_1816)
	.align		4
.L_1816:
        /*00b0*/ 	.word	index@(.nv.constant0._Z35group_norm_nhwc_fwd_one_pass_kernelI11Fp32IOBf16WLi512ELi70ELi560EEv26Group_norm_nhwc_fwd_params)
        /*00b4*/ 	.short	0x0380
        /*00b6*/ 	.short	0x00a0


	//----- nvinfo : EIATTR_SW_WAR
	.align		4
.L_1817:
        /*00b8*/ 	.byte	0x04, 0x36
        /*00ba*/ 	.short	(.L_1819 - .L_1818)
.L_1818:
        /*00bc*/ 	.word	0x00000008
.L_1819:


//--------------------- .nv.info._Z35group_norm_nhwc_fwd_one_pass_kernelI11Fp32IOFp16WLi64ELi70ELi560EEv26Group_norm_nhwc_fwd_params --------------------------
	.section	.nv.info._Z35group_norm_nhwc_fwd_one_pass_kernelI11Fp32IOFp16WLi64ELi70ELi560EEv26Group_norm_nhwc_fwd_params,"",@"SHT_CUDA_INFO"
	.sectionflags	@""
	.align	4


	//----- nvinfo : EIATTR_CUDA_API_VERSION
	.align		4
        /*0000*/ 	.byte	0x04, 0x37
        /*0002*/ 	.short	(.L_1821 - .L_1820)
.L_1820:
        /*0004*/ 	.word	0x00000082


	//----- nvinfo : EIATTR_KPARAM_INFO
	.align		4
.L_1821:
        /*0008*/ 	.byte	0x04, 0x17
        /*000a*/ 	.short	(.L_1823 - .L_1822)
.L_1822:
        /*000c*/ 	.word	0x00000000
        /*0010*/ 	.short	0x0000
        /*0012*/ 	.short	0x0000
        /*0014*/ 	.byte	0x00, 0xf0, 0x81, 0x02


	//----- nvinfo : EIATTR_SPARSE_MMA_MASK
	.align		4
.L_1823:
        /*0018*/ 	.byte	0x03, 0x50
        /*001a*/ 	.short	0x0000


	//----- nvinfo : EIATTR_MAXREG_COUNT
	.align		4
        /*001c*/ 	.byte	0x03, 0x1b
        /*001e*/ 	.short	0x0060


	//----- nvinfo : EIATTR_NUM_BARRIERS
	.align		4
        /*0020*/ 	.byte	0x02, 0x4c
        /*0022*/ 	.byte	0x01
	.zero		1


	//----- nvinfo : EIATTR_MERCURY_ISA_VERSION
	.align		4
        /*0024*/ 	.byte	0x03, 0x5f
        /*0026*/ 	.short	0x0101


	//----- nvinfo : EIATTR_INT_WARP_WIDE_INSTR_OFFSETS
	.align		4
        /*0028*/ 	.byte	0x04, 0x31
        /*002a*/ 	.short	(.L_1825 - .L_1824)


	//   ....[0]....
.L_1824:
        /*002c*/ 	.word	0x00001390


	//   ....[1]....
        /*0030*/ 	.word	0x000013c0


	//   ....[2]....
        /*0034*/ 	.word	0x00001400


	//   ....[3]....
        /*0038*/ 	.word	0x00001520


	//   ....[4]....
        /*003c*/ 	.word	0x00001540


	//   ....[5]....
        /*0040*/ 	.word	0x00001650


	//   ....[6]....
        /*0044*/ 	.word	0x00001660


	//   ....[7]....
        /*0048*/ 	.word	0x000016b0


	//   ....[8]....
        /*004c*/ 	.word	0x00001a20


	//   ....[9]....
        /*0050*/ 	.word	0x00001a50


	//   ....[10]....
        /*0054*/ 	.word	0x00001a70


	//   ....[11]....
        /*0058*/ 	.word	0x00001a90


	//   ....[12]....
        /*005c*/ 	.word	0x00001cf0


	//   ....[13]....
        /*0060*/ 	.word	0x00001d10


	//----- nvinfo : EIATTR_COOP_GROUP_MASK_REGIDS
	.align		4
.L_1825:
        /*0064*/ 	.byte	0x04, 0x29
        /*0066*/ 	.short	(.L_1827 - .L_1826)


	//   ....[0]....
.L_1826:
        /*0068*/ 	.word	0xffffffff


	//   ....[1]....
        /*006c*/ 	.word	0xffffffff


	//   ....[2]....
        /*0070*/ 	.word	0xffffffff


	//   ....[3]....
        /*0074*/ 	.word	0xffffffff


	//   ....[4]....
        /*0078*/ 	.word	0xffffffff


	//   ....[5]....
        /*007c*/ 	.word	0xffffffff


	//   ....[6]....
        /*0080*/ 	.word	0xffffffff


	//   ....[7]....
        /*0084*/ 	.word	0xffffffff


	//   ....[8]....
        /*0088*/ 	.word	0xffffffff


	//   ....[9]....
        /*008c*/ 	.word	0xffffffff


	//----- nvinfo : EIATTR_COOP_GROUP_INSTR_OFFSETS
	.align		4
.L_1827:
        /*0090*/ 	.byte	0x04, 0x28
        /*0092*/ 	.short	(.L_1829 - .L_1828)


	//   ....[0]....
.L_1828:
        /*0094*/ 	.word	0x00000ab0


	//   ....[1]....
        /*0098*/ 	.word	0x00000ac0


	//   ....[2]....
        /*009c*/ 	.word	0x00000b10


	//   ....[3]....
        /*00a0*/ 	.word	0x00000b20


	//   ....[4]....
        /*00a4*/ 	.word	0x00000b70


	//   ....[5]....
        /*00a8*/ 	.word	0x00000b80


	//   ....[6]....
        /*00ac*/ 	.word	0x00000bd0


	//   ....[7]....
        /*00b0*/ 	.word	0x00000be0


	//   ....[8]....
        /*00b4*/ 	.word	0x00000c30


	//   ....[9]....
        /*00b8*/ 	.word	0x00000c40


	//----- nvinfo : EIATTR_VRC_CTA_INIT_COUNT
	.align		4
.L_1829:
        /*00bc*/ 	.byte	0x02, 0x4a
	.zero		1
	.zero		1


	//----- nvinfo : EIATTR_EXIT_INSTR_OFFSETS
	.align		4
        /*00c0*/ 	.byte	0x04, 0x1c
        /*00c2*/ 	.short	(.L_1831 - .L_1830)


	//   ....[0]....
.L_1830:
        /*00c4*/ 	.word	0x00000070


	//   ....[1]....
        /*00c8*/ 	.word	0x00002f50


	//----- nvinfo : EIATTR_MAX_THREADS
	.align		4
.L_1831:
        /*00cc*/ 	.byte	0x04, 0x05
        /*00ce*/ 	.short	(.L_1833 - .L_1832)
.L_1832:
        /*00d0*/ 	.word	0x00000230
        /*00d4*/ 	.word	0x00000001
        /*00d8*/ 	.word	0x00000001


	//----- nvinfo : EIATTR_CRS_STACK_SIZE
	.align		4
.L_1833:
        /*00dc*/ 	.byte	0x04, 0x1e
        /*00de*/ 	.short	(.L_1835 - .L_1834)
.L_1834:
        /*00e0*/ 	.word	0x00000000


	//----- nvinfo : EIATTR_CBANK_PARAM_SIZE
	.align		4
.L_1835:
        /*00e4*/ 	.byte	0x03, 0x19
        /*00e6*/ 	.short	0x00a0


	//----- nvinfo : EIATTR_PARAM_CBANK
	.align		4
        /*00e8*/ 	.byte	0x04, 0x0a
        /*00ea*/ 	.short	(.L_1837 - .L_1836)
	.align		4
.L_1836:
        /*00ec*/ 	.word	index@(.nv.constant0._Z35group_norm_nhwc_fwd_one_pass_kernelI11Fp32IOFp16WLi64ELi70ELi560EEv26Group_norm_nhwc_fwd_params)
        /*00f0*/ 	.short	0x0380
        /*00f2*/ 	.short	0x00a0


	//----- nvinfo : EIATTR_SW_WAR
	.align		4
.L_1837:
        /*00f4*/ 	.byte	0x04, 0x36
        /*00f6*/ 	.short	(.L_1839 - .L_1838)
.L_1838:
        /*00f8*/ 	.word	0x00000008
.L_1839:


//--------------------- .nv.info._Z35group_norm_nhwc_fwd_one_pass_kernelI11Fp32IOFp16WLi128ELi70ELi560EEv26Group_norm_nhwc_fwd_params --------------------------
	.section	.nv.info._Z35group_norm_nhwc_fwd_one_pass_kernelI11Fp32IOFp16WLi128ELi70ELi560EEv26Group_norm_nhwc_fwd_params,"",@"SHT_CUDA_INFO"
	.sectionflags	@""
	.align	4


	//----- nvinfo : EIATTR_CUDA_API_VERSION
	.align		4
        /*0000*/ 	.byte	0x04, 0x37
        /*0002*/ 	.short	(.L_1841 - .L_1840)
.L_1840:
        /*0004*/ 	.word	0x00000082


	//----- nvinfo : EIATTR_KPARAM_INFO
	.align		4
.L_1841:
        /*0008*/ 	.byte	0x04, 0x17
        /*000a*/ 	.short	(.L_1843 - .L_1842)
.L_1842:
        /*000c*/ 	.word	0x00000000
        /*0010*/ 	.short	0x0000
        /*0012*/ 	.short	0x0000
        /*0014*/ 	.byte	0x00, 0xf0, 0x81, 0x02


	//----- nvinfo : EIATTR_SPARSE_MMA_MASK
	.align		4
.L_1843:
        /*0018*/ 	.byte	0x03, 0x50
        /*001a*/ 	.short	0x0000


	//----- nvinfo : EIATTR_MAXREG_COUNT
	.align		4
        /*001c*/ 	.byte	0x03, 0x1b
        /*001e*/ 	.short	0x0060


	//----- nvinfo : EIATTR_NUM_BARRIERS
	.align		4
        /*0020*/ 	.byte	0x02, 0x4c
        /*0022*/ 	.byte	0x01
	.zero		1


	//----- nvinfo : EIATTR_MERCURY_ISA_VERSION
	.align		4
        /*0024*/ 	.byte	0x03, 0x5f
        /*0026*/ 	.short	0x0101


	//----- nvinfo : EIATTR_COOP_GROUP_MASK_REGIDS
	.align		4
        /*0028*/ 	.byte	0x04, 0x29
        /*002a*/ 	.short	(.L_1845 - .L_1844)


	//   ....[0]....
.L_1844:
        /*002c*/ 	.word	0xffffffff


	//   ....[1]....
        /*0030*/ 	.word	0xffffffff


	//   ....[2]....
        /*0034*/ 	.word	0xffffffff


	//   ....[3]....
        /*0038*/ 	.word	0xffffffff


	//   ....[4]....
        /*003c*/ 	.word	0xffffffff


	//   ....[5]....
        /*0040*/ 	.word	0xffffffff


	//   ....[6]....
        /*0044*/ 	.word	0xffffffff


	//   ....[7]....
        /*0048*/ 	.word	0xffffffff


	//   ....[8]....
        /*004c*/ 	.word	0xffffffff


	//   ....[9]....
        /*0050*/ 	.word	0xffffffff


	//----- nvinfo : EIATTR_COOP_GROUP_INSTR_OFFSETS
	.align		4
.L_1845:
        /*0054*/ 	.byte	0x04, 0x28
        /*0056*/ 	.short	(.L_1847 - .L_1846)


	//   ....[0]....
.L_1846:
        /*0058*/ 	.word	0x00000f00


	//   ....[1]....
        /*005c*/ 	.word	0x00000f10


	//   ....[2]....
        /*0060*/ 	.word	0x00000f60


	//   ....[3]....
        /*0064*/ 	.word	0x00000f70


	//   ....[4]....
        /*0068*/ 	.word	0x00000fc0


	//   ....[5]....
        /*006c*/ 	.word	0x00000fd0


	//   ....[6]....
        /*0070*/ 	.word	0x00001020


	//   ....[7]....
        /*0074*/ 	.word	0x00001030


	//   ....[8]....
        /*0078*/ 	.word	0x00001090


	//   ....[9]....
        /*007c*/ 	.word	0x000010a0


	//----- nvinfo : EIATTR_VRC_CTA_INIT_COUNT
	.align		4
.L_1847:
        /*0080*/ 	.byte	0x02, 0x4a
	.zero		1
	.zero		1


	//----- nvinfo : EIATTR_EXIT_INSTR_OFFSETS
	.align		4
        /*0084*/ 	.byte	0x04, 0x1c
        /*0086*/ 	.short	(.L_1849 - .L_1848)


	//   ....[0]....
.L_1848:
        /*0088*/ 	.word	0x00000060


	//   ....[1]....
        /*008c*/ 	.word	0x00003e00


	//----- nvinfo : EIATTR_MAX_THREADS
	.align		4
.L_1849:
        /*0090*/ 	.byte	0x04, 0x05
        /*0092*/ 	.short	(.L_1851 - .L_1850)
.L_1850:
        /*0094*/ 	.word	0x00000230
        /*0098*/ 	.word	0x00000001
        /*009c*/ 	.word	0x00000001


	//----- nvinfo : EIATTR_CRS_STACK_SIZE
	.align		4
.L_1851:
        /*00a0*/ 	.byte	0x04, 0x1e
        /*00a2*/ 	.short	(.L_1853 - .L_1852)
.L_1852:
        /*00a4*/ 	.word	0x00000000


	//----- nvinfo : EIATTR_CBANK_PARAM_SIZE
	.align		4
.L_1853:
        /*00a8*/ 	.byte	0x03, 0x19
        /*00aa*/ 	.short	0x00a0


	//----- nvinfo : EIATTR_PARAM_CBANK
	.align		4
        /*00ac*/ 	.byte	0x04, 0x0a
        /*00ae*/ 	.short	(.L_1855 - .L_1854)
	.align		4
.L_1854:
        /*00b0*/ 	.word	index@(.nv.constant0._Z35group_norm_nhwc_fwd_one_pass_kernelI11Fp32IOFp16WLi128ELi70ELi560EEv26Group_norm_nhwc_fwd_params)
        /*00b4*/ 	.short	0x0380
        /*00b6*/ 	.short	0x00a0


	//----- nvinfo : EIATTR_SW_WAR
	.align		4
.L_1855:
        /*00b8*/ 	.byte	0x04, 0x36
        /*00ba*/ 	.short	(.L_1857 - .L_1856)
.L_1856:
        /*00bc*/ 	.word	0x00000008
.L_1857:


//--------------------- .nv.info._Z35group_norm_nhwc_fwd_one_pass_kernelI11Fp32IOFp16WLi256ELi70ELi560EEv26Group_norm_nhwc_fwd_params --------------------------
	.section	.nv.info._Z35group_norm_nhwc_fwd_one_pass_kernelI11Fp32IOFp16WLi256ELi70ELi560EEv26Group_norm_nhwc_fwd_params,"",@"SHT_CUDA_INFO"
	.sectionflags	@""
	.align	4


	//----- nvinfo : EIATTR_CUDA_API_VERSION
	.align		4
        /*0000*/ 	.byte	0x04, 0x37
        /*0002*/ 	.short	(.L_1859 - .L_1858)
.L_1858:
        /*0004*/ 	.word	0x00000082


	//----- nvinfo : EIATTR_KPARAM_INFO
	.align		4
.L_1859:
        /*0008*/ 	.byte	0x04, 0x17
        /*000a*/ 	.short	(.L_1861 - .L_1860)
.L_1860:
        /*000c*/ 	.word	0x00000000
        /*0010*/ 	.short	0x0000
        /*0012*/ 	.short	0x0000
        /*0014*/ 	.byte	0x00, 0xf0, 0x81, 0x02


	//----- nvinfo : EIATTR_SPARSE_MMA_MASK
	.align		4
.L_1861:
        /*0018*/ 	.byte	0x03, 0x50
        /*001a*/ 	.short	0x0000


	//----- nvinfo : EIATTR_MAXREG_COUNT
	.align		4
        /*001c*/ 	.byte	0x03, 0x1b
        /*001e*/ 	.short	0x0060


	//----- nvinfo : EIATTR_NUM_BARRIERS
	.align		4
        /*0020*/ 	.byte	0x02, 0x4c
        /*0022*/ 	.byte	0x01
	.zero		1


	//----- nvinfo : EIATTR_MERCURY_ISA_VERSION
	.align		4
        /*0024*/ 	.byte	0x03, 0x5f
        /*0026*/ 	.short	0x0101


	//----- nvinfo : EIATTR_COOP_GROUP_MASK_REGIDS
	.align		4
        /*0028*/ 	.byte	0x04, 0x29
        /*002a*/ 	.short	(.L_1863 - .L_1862)


	//   ....[0]....
.L_1862:
        /*002c*/ 	.word	0xffffffff


	//   ....[1]....
        /*0030*/ 	.word	0xffffffff


	//   ....[2]....
        /*0034*/ 	.word	0xffffffff


	//   ....[3]....
        /*0038*/ 	.word	0xffffffff


	//   ....[4]....
        /*003c*/ 	.word	0xffffffff


	//   ....[5]....
        /*0040*/ 	.word	0xffffffff


	//   ....[6]....
        /*0044*/ 	.word	0xffffffff


	//   ....[7]....
        /*0048*/ 	.word	0xffffffff


	//   ....[8]....
        /*004c*/ 	.word	0xffffffff


	//   ....[9]....
        /*0050*/ 	.word	0xffffffff


	//----- nvinfo : EIATTR_COOP_GROUP_INSTR_OFFSETS
	.align		4
.L_1863:
        /*0054*/ 	.byte	0x04, 0x28
        /*0056*/ 	.short	(.L_1865 - .L_1864)


	//   ....[0]....
.L_1864:
        /*0058*/ 	.word	0x00001980


	//   ....[1]....
        /*005c*/ 	.word	0x00001990


	//   ....[2]....
        /*0060*/ 	.word	0x000019d0


	//   ....[3]....
        /*0064*/ 	.word	0x000019e0


	//   ....[4]....
        /*0068*/ 	.word	0x00001a40


	//   ....[5]....
        /*006c*/ 	.word	0x00001a50


	//   ....[6]....
        /*0070*/ 	.word	0x00001ab0


	//   ....[7]....
        /*0074*/ 	.word	0x00001ac0


	//   ....[8]....
        /*0078*/ 	.word	0x00001b20


	//   ....[9]....
        /*007c*/ 	.word	0x00001b30


	//----- nvinfo : EIATTR_VRC_CTA_INIT_COUNT
	.align		4
.L_1865:
        /*0080*/ 	.byte	0x02, 0x4a
	.zero		1
	.zero		1


	//----- nvinfo : EIATTR_EXIT_INSTR_OFFSETS
	.align		4
        /*0084*/ 	.byte	0x04, 0x1c
        /*0086*/ 	.short	(.L_1867 - .L_1866)


	//   ....[0]....
.L_1866:
        /*0088*/ 	.word	0x00000060


	//   ....[1]....
        /*008c*/ 	.word	0x000062c0


	//----- nvinfo : EIATTR_MAX_THREADS
	.align		4
.L_1867:
        /*0090*/ 	.byte	0x04, 0x05
        /*0092*/ 	.short	(.L_1869 - .L_1868)
.L_1868:
        /*0094*/ 	.word	0x00000230
        /*0098*/ 	.word	0x00000001
        /*009c*/ 	.word	0x00000001


	//----- nvinfo : EIATTR_CRS_STACK_SIZE
	.align		4
.L_1869:
        /*00a0*/ 	.byte	0x04, 0x1e
        /*00a2*/ 	.short	(.L_1871 - .L_1870)
.L_1870:
        /*00a4*/ 	.word	0x00000000


	//----- nvinfo : EIATTR_CBANK_PARAM_SIZE
	.align		4
.L_1871:
        /*00a8*/ 	.byte	0x03, 0x19
        /*00aa*/ 	.short	0x00a0


	//----- nvinfo : EIATTR_PARAM_CBANK
	.align		4
        /*00ac*/ 	.byte	0x04, 0x0a
        /*00ae*/ 	.short	(.L_1873 - .L_1872)
	.align		4
.L_1872:
        /*00b0*/ 	.word	index@(.nv.constant0._Z35group_norm_nhwc_fwd_one_pass_kernelI11Fp32IOFp16WLi256ELi70ELi560EEv26Group_norm_nhwc_fwd_params)
        /*00b4*/ 	.short	0x0380
        /*00b6*/ 	.short	0x00a0


	//----- nvinfo : EIATTR_SW_WAR
	.align		4
.L_1873:
        /*00b8*/ 	.byte	0x04, 0x36
        /*00ba*/ 	.short	(.L_1875 - .L_1874)
.L_1874:
        /*00bc*/ 	.word	0x00000008
.L_1875:


//--------------------- .nv.info._Z35group_norm_nhwc_fwd_one_pass_kernelI11Fp32IOFp16WLi512ELi70ELi560EEv26Group_norm_nhwc_fwd_params --------------------------
	.section	.nv.info._Z35group_norm_nhwc_fwd_one_pass_kernelI11Fp32IOFp16WLi512ELi70ELi560EEv26Group_norm_nhwc_fwd_params,"",@"SHT_CUDA_INFO"
	.sectionflags	@""
	.align	4


	//----- nvinfo : EIATTR_CUDA_API_VERSION
	.align		4
        /*0000*/ 	.byte	0x04, 0x37
        /*0002*/ 	.short	(.L_1877 - .L_1876)
.L_1876:
        /*0004*/ 	.word	0x00000082


	//----- nvinfo : EIATTR_KPARAM_INFO
	.align		4
.L_1877:
        /*0008*/ 	.byte	0x04, 0x17
        /*000a*/ 	.short	(.L_1879 - .L_1878)
.L_1878:
        /*000c*/ 	.word	0x00000000
        /*0010*/ 	.short	0x0000
        /*0012*/ 	.short	0x0000
        /*0014*/ 	.byte	0x00, 0xf0, 0x81, 0x02


	//----- nvinfo : EIATTR_SPARSE_MMA_MASK
	.align		4
.L_1879:
        /*0018*/ 	.byte	0x03, 0x50
        /*001a*/ 	.short	0x0000


	//----- nvinfo : EIATTR_MAXREG_COUNT
	.align		4
        /*001c*/ 	.byte	0x03, 0x1b
        /*001e*/ 	.short	0x0060


	//----- nvinfo : EIATTR_NUM_BARRIERS
	.align		4
        /*0020*/ 	.byte	0x02, 0x4c
        /*0022*/ 	.byte	0x01
	.zero		1


	//----- nvinfo : EIATTR_MERCURY_ISA_VERSION
	.align		4
        /*0024*/ 	.byte	0x03, 0x5f
        /*0026*/ 	.short	0x0101


	//----- nvinfo : EIATTR_COOP_GROUP_MASK_REGIDS
	.align		4
        /*0028*/ 	.byte	0x04, 0x29
        /*002a*/ 	.short	(.L_1881 - .L_1880)


	//   ....[0]....
.L_1880:
        /*002c*/ 	.word	0xffffffff


	//   ....[1]....
        /*0030*/ 	.word	0xffffffff


	//   ....[2]....
        /*0034*/ 	.word	0xffffffff


	//   ....[3]....
        /*0038*/ 	.word	0xffffffff


	//   ....[4]....
        /*003c*/ 	.word	0xffffffff


	//   ....[5]....
        /*0040*/ 	.word	0xffffffff


	//   ....[6]....
        /*0044*/ 	.word	0xffffffff


	//   ....[7]....
        /*0048*/ 	.word	0xffffffff


	//   ....[8]....
        /*004c*/ 	.word	0xffffffff


	//   ....[9]....
        /*0050*/ 	.word	0xffffffff


	//----- nvinfo : EIATTR_COOP_GROUP_INSTR_OFFSETS
	.align		4
.L_1881:
        /*0054*/ 	.byte	0x04, 0x28
        /*0056*/ 	.short	(.L_1883 - .L_1882)


	//   ....[0]....
.L_1882:
        /*0058*/ 	.word	0x00002ef0


	//   ....[1]....
        /*005c*/ 	.word	0x00002f00


	//   ....[2]....
        /*0060*/ 	.word	0x00002f40


	//   ....[3]....
        /*0064*/ 	.word	0x00002f50


	//   ....[4]....
        /*0068*/ 	.word	0x00002fb0


	//   ....[5]....
        /*006c*/ 	.word	0x00002fc0


	//   ....[6]....
        /*0070*/ 	.word	0x00003010


	//   ....[7]....
        /*0074*/ 	.word	0x00003020


	//   ....[8]....
        /*0078*/ 	.word	0x00003080


	//   ....[9]....
        /*007c*/ 	.word	0x00003090


	//----- nvinfo : EIATTR_VRC_CTA_INIT_COUNT
	.align		4
.L_1883:
        /*0080*/ 	.byte	0x02, 0x4a
	.zero		1
	.zero		1


	//----- nvinfo : EIATTR_EXIT_INSTR_OFFSETS
	.align		4
        /*0084*/ 	.byte	0x04, 0x1c
        /*0086*/ 	.short	(.L_1885 - .L_1884)


	//   ....[0]....
.L_1884:
        /*0088*/ 	.word	0x00000060


	//   ....[1]....
        /*008c*/ 	.word	0x0000b7d0


	//----- nvinfo : EIATTR_MAX_THREADS
	.align		4
.L_1885:
        /*0090*/ 	.byte	0x04, 0x05
        /*0092*/ 	.short	(.L_1887 - .L_1886)
.L_1886:
        /*0094*/ 	.word	0x00000230
        /*0098*/ 	.word	0x00000001
        /*009c*/ 	.word	0x00000001


	//----- nvinfo : EIATTR_CRS_STACK_SIZE
	.align		4
.L_1887:
        /*00a0*/ 	.byte	0x04, 0x1e
        /*00a2*/ 	.short	(.L_1889 - .L_1888)
.L_1888:
        /*00a4*/ 	.word	0x00000000


	//----- nvinfo : EIATTR_CBANK_PARAM_SIZE
	.align		4
.L_1889:
        /*00a8*/ 	.byte	0x03, 0x19
        /*00aa*/ 	.short	0x00a0


	//----- nvinfo : EIATTR_PARAM_CBANK
	.align		4
        /*00ac*/ 	.byte	0x04, 0x0a
        /*00ae*/ 	.short	(.L_1891 - .L_1890)
	.align		4
.L_1890:
        /*00b0*/ 	.word	index@(.nv.constant0._Z35group_norm_nhwc_fwd_one_pass_kernelI11Fp32IOFp16WLi512ELi70ELi560EEv26Group_norm_nhwc_fwd_params)
        /*00b4*/ 	.short	0x0380
        /*00b6*/ 	.short	0x00a0


	//----- nvinfo : EIATTR_SW_WAR
	.align		4
.L_1891:
        /*00b8*/ 	.byte	0x04, 0x36
        /*00ba*/ 	.short	(.L_1893 - .L_1892)
.L_1892:
        /*00bc*/ 	.word	0x00000008
.L_1893:


//--------------------- .nv.callgraph             --------------------------
	.section	.nv.callgraph,"",@"SHT_CUDA_CALLGRAPH"
	.align	4
	.sectionentsize	8
	.align		4
        /*0000*/ 	.word	0x00000000
	.align		4
        /*0004*/ 	.word	0xffffffff
	.align		4
        /*0008*/ 	.word	0x00000000
	.align		4
        /*000c*/ 	.word	0xfffffffe
	.align		4
        /*0010*/ 	.word	0x00000000
	.align		4
        /*0014*/ 	.word	0xfffffffd
	.align		4
        /*0018*/ 	.word	0x00000000
	.align		4
        /*001c*/ 	.word	0xfffffffc


//--------------------- .nv.constant4             --------------------------
	.section	.nv.constant4,"a",@progbits
	.align	8
	.align		8
.nv.constant4:
        /*0000*/ 	.dword	_ZN61_INTERNAL_4e72ded4_30_group_norm_nhwc_one_pass_70_cu_00885b1f4cuda3std3__45__cpo5beginE
	.align		8
        /*0008*/ 	.dword	_ZN61_INTERNAL_4e72ded4_30_group_norm_nhwc_one_pass_70_cu_00885b1f4cuda3std3__45__cpo3endE
	.align		8
        /*0010*/ 	.dword	_ZN61_INTERNAL_4e72ded4_30_group_norm_nhwc_one_pass_70_cu_00885b1f4cuda3std3__45__cpo6cbeginE
	.align		8
        /*0018*/ 	.dword	_ZN61_INTERNAL_4e72ded4_30_group_norm_nhwc_one_pass_70_cu_00885b1f4cuda3std3__45__cpo4cendE
	.align		8
        /*0020*/ 	.dword	_ZN61_INTERNAL_4e72ded4_30_group_norm_nhwc_one_pass_70_cu_00885b1f4cuda3std3__45__cpo6rbeginE
	.align		8
        /*0028*/ 	.dword	_ZN61_INTERNAL_4e72ded4_30_group_norm_nhwc_one_pass_70_cu_00885b1f4cuda3std3__45__cpo4rendE
	.align		8
        /*0030*/ 	.dword	_ZN61_INTERNAL_4e72ded4_30_group_norm_nhwc_one_pass_70_cu_00885b1f4cuda3std3__45__cpo7crbeginE
	.align		8
        /*0038*/ 	.dword	_ZN61_INTERNAL_4e72ded4_30_group_norm_nhwc_one_pass_70_cu_00885b1f4cuda3std3__45__cpo5crendE
	.align		8
        /*0040*/ 	.dword	_ZN61_INTERNAL_4e72ded4_30_group_norm_nhwc_one_pass_70_cu_00885b1f4cuda3std3__463_GLOBAL__N__4e72ded4_30_group_norm_nhwc_one_pass_70_cu_00885b1f6ignoreE
	.align		8
        /*0048*/ 	.dword	_ZN61_INTERNAL_4e72ded4_30_group_norm_nhwc_one_pass_70_cu_00885b1f4cuda3std3__419piecewise_constructE
	.align		8
        /*0050*/ 	.dword	_ZN61_INTERNAL_4e72ded4_30_group_norm_nhwc_one_pass_70_cu_00885b1f4cuda3std3__48in_placeE
	.align		8
        /*0058*/ 	.dword	_ZN61_INTERNAL_4e72ded4_30_group_norm_nhwc_one_pass_70_cu_00885b1f4cuda3std3__420unreachable_sentinelE
	.align		8
        /*0060*/ 	.dword	_ZN61_INTERNAL_4e72ded4_30_group_norm_nhwc_one_pass_70_cu_00885b1f4cuda3std3__47nulloptE
	.align		8
        /*0068*/ 	.dword	_ZN61_INTERNAL_4e72ded4_30_group_norm_nhwc_one_pass_70_cu_00885b1f4cuda3std3__48unexpectE
	.align		8
        /*0070*/ 	.dword	_ZN61_INTERNAL_4e72ded4_30_group_norm_nhwc_one_pass_70_cu_00885b1f4cuda3std6ranges3__45__cpo4swapE
	.align		8
        /*0078*/ 	.dword	_ZN61_INTERNAL_4e72ded4_30_group_norm_nhwc_one_pass_70_cu_00885b1f4cuda3std6ranges3__45__cpo9iter_moveE
	.align		8
        /*0080*/ 	.dword	_ZN61_INTERNAL_4e72ded4_30_group_norm_nhwc_one_pass_70_cu_00885b1f4cuda3std6ranges3__45__cpo5beginE
	.align		8
        /*0088*/ 	.dword	_ZN61_INTERNAL_4e72ded4_30_group_norm_nhwc_one_pass_70_cu_00885b1f4cuda3std6ranges3__45__cpo3endE
	.align		8
        /*0090*/ 	.dword	_ZN61_INTERNAL_4e72ded4_30_group_norm_nhwc_one_pass_70_cu_00885b1f4cuda3std6ranges3__45__cpo6cbeginE
	.align		8
        /*0098*/ 	.dword	_ZN61_INTERNAL_4e72ded4_30_group_norm_nhwc_one_pass_70_cu_00885b1f4cuda3std6ranges3__45__cpo4cendE
	.align		8
        /*00a0*/ 	.dword	_ZN61_INTERNAL_4e72ded4_30_group_norm_nhwc_one_pass_70_cu_00885b1f4cuda3std6ranges3__45__cpo7advanceE
	.align		8
        /*00a8*/ 	.dword	_ZN61_INTERNAL_4e72ded4_30_group_norm_nhwc_one_pass_70_cu_00885b1f4cuda3std6ranges3__45__cpo9iter_swapE
	.align		8
        /*00b0*/ 	.dword	_ZN61_INTERNAL_4e72ded4_30_group_norm_nhwc_one_pass_70_cu_00885b1f4cuda3std6ranges3__45__cpo4nextE
	.align		8
        /*00b8*/ 	.dword	_ZN61_INTERNAL_4e72ded4_30_group_norm_nhwc_one_pass_70_cu_00885b1f4cuda3std6ranges3__45__cpo4prevE
	.align		8
        /*00c0*/ 	.dword	_ZN61_INTERNAL_4e72ded4_30_group_norm_nhwc_one_pass_70_cu_00885b1f4cuda3std6ranges3__45__cpo4dataE
	.align		8
        /*00c8*/ 	.dword	_ZN61_INTERNAL_4e72ded4_30_group_norm_nhwc_one_pass_70_cu_00885b1f4cuda3std6ranges3__45__cpo5cdataE
	.align		8
        /*00d0*/ 	.dword	_ZN61_INTERNAL_4e72ded4_30_group_norm_nhwc_one_pass_70_cu_00885b1f4cuda3std6ranges3__45__cpo4sizeE
	.align		8
        /*00d8*/ 	.dword	_ZN61_INTERNAL_4e72ded4_30_group_norm_nhwc_one_pass_70_cu_00885b1f4cuda3std6ranges3__45__cpo5ssizeE
	.align		8
        /*00e0*/ 	.dword	_ZN61_INTERNAL_4e72ded4_30_group_norm_nhwc_one_pass_70_cu_00885b1f4cuda3std6ranges3__45__cpo8distanceE
	.align		8
        /*00e8*/ 	.dword	_ZN61_INTERNAL_4e72ded4_30_group_norm_nhwc_one_pass_70_cu_00885b1f6thrust24THRUST_300001_SM_1000_NS6system6detail10sequential3seqE
	.align		8
        /*00f0*/ 	.dword	_ZN61_INTERNAL_4e72ded4_30_group_norm_nhwc_one_pass_70_cu_00885b1f6thrust24THRUST_300001_SM_1000_NS12placeholders2_1E
	.align		8
        /*00f8*/ 	.dword	_ZN61_INTERNAL_4e72ded4_30_group_norm_nhwc_one_pass_70_cu_00885b1f6thrust24THRUST_300001_SM_1000_NS12placeholders2_2E
	.align		8
        /*0100*/ 	.dword	_ZN61_INTERNAL_4e72ded4_30_group_norm_nhwc_one_pass_70_cu_00885b1f6thrust24THRUST_300001_SM_1000_NS12placeholders2_3E
	.align		8
        /*0108*/ 	.dword	_ZN61_INTERNAL_4e72ded4_30_group_norm_nhwc_one_pass_70_cu_00885b1f6thrust24THRUST_300001_SM_1000_NS12placeholders2_4E
	.align		8
        /*0110*/ 	.dword	_ZN61_INTERNAL_4e72ded4_30_group_norm_nhwc_one_pass_70_cu_00885b1f6thrust24THRUST_300001_SM_1000_NS12placeholders2_5E
	.align		8
        /*0118*/ 	.dword	_ZN61_INTERNAL_4e72ded4_30_group_norm_nhwc_one_pass_70_cu_00885b1f6thrust24THRUST_300001_SM_1000_NS12placeholders2_6E
	.align		8
        /*0120*/ 	.dword	_ZN61_INTERNAL_4e72ded4_30_group_norm_nhwc_one_pass_70_cu_00885b1f6thrust24THRUST_300001_SM_1000_NS12placeholders2_7E
	.align		8
        /*0128*/ 	.dword	_ZN61_INTERNAL_4e72ded4_30_group_norm_nhwc_one_pass_70_cu_00885b1f6thrust24THRUST_300001_SM_1000_NS12placeholders2_8E
	.align		8
        /*0130*/ 	.dword	_ZN61_INTERNAL_4e72ded4_30_group_norm_nhwc_one_pass_70_cu_00885b1f6thrust24THRUST_300001_SM_1000_NS12placeholders2_9E
	.align		8
        /*0138*/ 	.dword	_ZN61_INTERNAL_4e72ded4_30_group_norm_nhwc_one_pass_70_cu_00885b1f6thrust24THRUST_300001_SM_1000_NS12placeholders3_10E


//--------------------- .text._ZN3cub18CUB_300001_SM_10006detail11EmptyKernelIvEEvv --------------------------
	.section	.text._ZN3cub18CUB_300001_SM_10006detail11EmptyKernelIvEEvv,"ax",@progbits
	.align	128
        .global         _ZN3cub18CUB_300001_SM_10006detail11EmptyKernelIvEEvv
        .type           _ZN3cub18CUB_300001_SM_10006detail11EmptyKernelIvEEvv,@function
        .size           _ZN3cub18CUB_300001_SM_10006detail11EmptyKernelIvEEvv,(.L_x_4351 - _ZN3cub18CUB_300001_SM_10006detail11EmptyKernelIvEEvv)
        .other          _ZN3cub18CUB_300001_SM_10006detail11EmptyKernelIvEEvv,@"STO_CUDA_ENTRY STV_DEFAULT"
_ZN3cub18CUB_300001_SM_10006detail11EmptyKernelIvEEvv:
.text._ZN3cub18CUB_300001_SM_10006detail11EmptyKernelIvEEvv:
[----:B------:R-:W-:Y:S01]  /*0000*/  LDC R1, c[0x0][0x37c] ;  /* 0x0000df00ff017b82 */ /* 0x000fe20000000800 */
[----:B------:R-:W-:Y:S05]  /*0010*/  EXIT ;  /* 0x000000000000794d */ /* 0x000fea0003800000 */
.L_x_0:
[----:B------:R-:W-:-:S00]  /*0020*/  BRA `(.L_x_0) ;  /* 0xfffffffc00fc7947 */ /* 0x000fc0000383ffff */
[----:B------:R-:W-:-:S00]  /*0030*/  NOP ;  /* 0x0000000000007918 */ /* 0x000fc00000000000 */
        /* <DEDUP_REMOVED lines=12> */
.L_x_4351:


//--------------------- .text._Z35group_norm_nhwc_bwd_one_pass_kernelI11Bf16IOFp32WLi64ELi70ELi560EEv26Group_norm_nhwc_bwd_params --------------------------
	.section	.text._Z35group_norm_nhwc_bwd_one_pass_kernelI11Bf16IOFp32WLi64ELi70ELi560EEv26Group_norm_nhwc_bwd_params,"ax",@progbits
	.align	128
        .global         _Z35group_norm_nhwc_bwd_one_pass_kernelI11Bf16IOFp32WLi64ELi70ELi560EEv26Group_norm_nhwc_bwd_params
        .type           _Z35group_norm_nhwc_bwd_one_pass_kernelI11Bf16IOFp32WLi64ELi70ELi560EEv26Group_norm_nhwc_bwd_params,@function
        .size           _Z35group_norm_nhwc_bwd_one_pass_kernelI11Bf16IOFp32WLi64ELi70ELi560EEv26Group_norm_nhwc_bwd_params,(.L_x_4352 - _Z35group_norm_nhwc_bwd_one_pass_kernelI11Bf16IOFp32WLi64ELi70ELi560EEv26Group_norm_nhwc_bwd_params)
        .other          _Z35group_norm_nhwc_bwd_one_pass_kernelI11Bf16IOFp32WLi64ELi70ELi560EEv26Group_norm_nhwc_bwd_params,@"STO_CUDA_ENTRY STV_DEFAULT"
_Z35group_norm_nhwc_bwd_one_pass_kernelI11Bf16IOFp32WLi64ELi70ELi560EEv26Group_norm_nhwc_bwd_params:
.text._Z35group_norm_nhwc_bwd_one_pass_kernelI11Bf16IOFp32WLi64ELi70ELi560EEv26Group_norm_nhwc_bwd_params:
[----:B------:R-:W-:Y:S08]  /*0000*/  LDC R1, c[0x0][0x37c] ;  /* 0x0000df00ff017b82 */ /* 0x000ff00000000800 */
[----:B------:R-:W0:Y:S01]  /*0010*/  S2UR UR6, SR_CTAID.Y ;  /* 0x00000000000679c3 */ /* 0x000e220000002600 */
[----:B------:R-:W1:Y:S01]  /*0020*/  LDCU UR4, c[0x0][0x410] ;  /* 0x00008200ff0477ac */ /* 0x000e620008000800 */
[----:B------:R-:W1:Y:S01]  /*0030*/  LDCU UR5, c[0x0][0x3e0] ;  /* 0x00007c00ff0577ac */ /* 0x000e620008000800 */
[----:B------:R-:W2:Y:S01]  /*0040*/  LDCU.64 UR8, c[0x0][0x358] ;  /* 0x00006b00ff0877ac */ /* 0x000ea20008000a00 */
[----:B-1----:R-:W-:-:S04]  /*0050*/  UIMAD UR4, UR4, UR5, URZ ;  /* 0x00000005040472a4 */ /* 0x002fc8000f8e02ff */
[----:B0-----:R-:W-:-:S09]  /*0060*/  UISETP.GE.AND UP0, UPT, UR6, UR4, UPT ;  /* 0x000000040600728c */ /* 0x001fd2000bf06270 */
[----:B--2---:R-:W-:Y:S05]  /*0070*/  BRA.U UP0, `(.L_x_1) ;  /* 0x0000003d00c47547 */ /* 0x004fea000b800000 */
[----:B------:R-:W0:Y:S01]  /*0080*/  S2R R3, SR_TID.X ;  /* 0x0000000000037919 */ /* 0x000e220000002100 */
[----:B------:R-:W-:Y:S01]  /*0090*/  HFMA2 R35, -RZ, RZ, 0, 0 ;  /* 0x00000000ff237431 */ /* 0x000fe200000001ff */
[----:B------:R-:W-:Y:S02]  /*00a0*/  MOV R38, UR6 ;  /* 0x0000000600267c02 */ /* 0x000fe40008000f00 */
[----:B0-----:R-:W-:-:S05]  /*00b0*/  LOP3.LUT R0, R3, 0xffff, RZ, 0xc0, !PT ;  /* 0x0000ffff03007812 */ /* 0x001fca00078ec0ff */
[----:B------:R-:W-:-:S05]  /*00c0*/  IMAD R0, R0, 0x751, RZ ;  /* 0x0000075100007824 */ /* 0x000fca00078e02ff */
[----:B------:R-:W-:Y:S02]  /*00d0*/  SHF.R.U32.HI R37, RZ, 0x10, R0 ;  /* 0x00000010ff257819 */ /* 0x000fe40000011600 */
[----:B------:R-:W0:Y:S02]  /*00e0*/  S2R R0, SR_LANEID ;  /* 0x0000000000007919 */ /* 0x000e240000000000 */
[----:B------:R-:W-:-:S05]  /*00f0*/  PRMT R2, R37, 0x9910, RZ ;  /* 0x0000991025027816 */ /* 0x000fca00000000ff */
[----:B------:R-:W-:-:S05]  /*0100*/  IMAD R2, R2, 0x23, RZ ;  /* 0x0000002302027824 */ /* 0x000fca00078e02ff */
[----:B------:R-:W-:-:S04]  /*0110*/  IADD3 R2, PT, PT, RZ, -R2, RZ ;  /* 0x80000002ff027210 */ /* 0x000fc80007ffe0ff */
[----:B------:R-:W-:-:S04]  /*0120*/  PRMT R36, R2, 0x7710, RZ ;  /* 0x0000771002247816 */ /* 0x000fc800000000ff */
[----:B------:R-:W-:-:S04]  /*0130*/  IADD3 R36, PT, PT, R36, R3, RZ ;  /* 0x0000000324247210 */ /* 0x000fc80007ffe0ff */
[----:B------:R-:W-:-:S04]  /*0140*/  SHF.L.U32 R36, R36, 0x1, RZ ;  /* 0x0000000124247819 */ /* 0x000fc800000006ff */
[----:B------:R-:W-:-:S07]  /*0150*/  LOP3.LUT R2, R36, 0xffff, RZ, 0xc0, !PT ;  /* 0x0000ffff24027812 */ /* 0x000fce00078ec0ff */
.L_x_30:
[----:B-1----:R-:W1:Y:S01]  /*0160*/  LDC R9, c[0x0][0x410] ;  /* 0x00010400ff097b82 */ /* 0x002e620000000800 */
[----:B------:R-:W-:Y:S01]  /*0170*/  IABS R8, R38 ;  /* 0x0000002600087213 */ /* 0x000fe20000000000 */
[----:B------:R-:W2:Y:S01]  /*0180*/  LDCU.128 UR12, c[0x0][0x400] ;  /* 0x00008000ff0c77ac */ /* 0x000ea20008000c00 */
[----:B------:R-:W-:Y:S02]  /*0190*/  ISETP.GE.AND P3, PT, R38, RZ, PT ;  /* 0x000000ff2600720c */ /* 0x000fe40003f66270 */
[----:B------:R-:W-:Y:S01]  /*01a0*/  MOV R34, RZ ;  /* 0x000000ff00227202 */ /* 0x000fe20000000f00 */
[----:B------:R-:W3:Y:S02]  /*01b0*/  LDCU.U8 UR4, c[0x0][0x414] ;  /* 0x00008280ff0477ac */ /* 0x000ee40008000000 */
[----:B------:R-:W4:Y:S01]  /*01c0*/  S2UR UR6, SR_CTAID.X ;  /* 0x00000000000679c3 */ /* 0x000f220000002500 */
[----:B-1----:R-:W-:-:S04]  /*01d0*/  IABS R6, R9 ;  /* 0x0000000900067213 */ /* 0x002fc80000000000 */
[----:B------:R-:W1:Y:S08]  /*01e0*/  I2F.RP R3, R6 ;  /* 0x0000000600037306 */ /* 0x000e700000209400 */
[----:B-1----:R-:W1:Y:S02]  /*01f0*/  MUFU.RCP R3, R3 ;  /* 0x0000000300037308 */ /* 0x002e640000001000 */
[----:B-1----:R-:W-:-:S06]  /*0200*/  IADD3 R4, PT, PT, R3, 0xffffffe, RZ ;  /* 0x0ffffffe03047810 */ /* 0x002fcc0007ffe0ff */
[----:B0-----:R1:W0:Y:S02]  /*0210*/  F2I.FTZ.U32.TRUNC.NTZ R5, R4 ;  /* 0x0000000400057305 */ /* 0x001224000021f000 */
[----:B-1----:R-:W-:Y:S02]  /*0220*/  MOV R4, RZ ;  /* 0x000000ff00047202 */ /* 0x002fe40000000f00 */
[----:B0-----:R-:W-:-:S05]  /*0230*/  IADD3 R7, PT, PT, RZ, -R5, RZ ;  /* 0x80000005ff077210 */ /* 0x001fca0007ffe0ff */
[----:B------:R-:W-:-:S04]  /*0240*/  IMAD R7, R7, R6, RZ ;  /* 0x0000000607077224 */ /* 0x000fc800078e02ff */
[----:B------:R-:W-:Y:S01]  /*0250*/  IMAD.HI.U32 R5, R5, R7, R4 ;  /* 0x0000000705057227 */ /* 0x000fe200078e0004 */
[----:B------:R-:W-:Y:S02]  /*0260*/  MOV R7, R8 ;  /* 0x0000000800077202 */ /* 0x000fe40000000f00 */
[----:B------:R-:W4:Y:S03]  /*0270*/  LDC R8, c[0x0][0x41c] ;  /* 0x00010700ff087b82 */ /* 0x000f260000000800 */
[----:B------:R-:W-:-:S05]  /*0280*/  IMAD.HI.U32 R5, R5, R7, RZ ;  /* 0x0000000705057227 */ /* 0x000fca00078e00ff */
[----:B------:R-:W-:-:S05]  /*0290*/  IADD3 R3, PT, PT, -R5, RZ, RZ ;  /* 0x000000ff05037210 */ /* 0x000fca0007ffe1ff */
[----:B------:R-:W-:Y:S01]  /*02a0*/  IMAD R3, R6, R3, R7 ;  /* 0x0000000306037224 */ /* 0x000fe200078e0207 */
[----:B------:R-:W-:-:S04]  /*02b0*/  LOP3.LUT R7, R38, R9, RZ, 0x3c, !PT ;  /* 0x0000000926077212 */ /* 0x000fc800078e3cff */
[----:B------:R-:W-:Y:S02]  /*02c0*/  ISETP.GT.U32.AND P2, PT, R6, R3, PT ;  /* 0x000000030600720c */ /* 0x000fe40003f44070 */
[----:B------:R-:W-:Y:S01]  /*02d0*/  ISETP.GE.AND P5, PT, R7, RZ, PT ;  /* 0x000000ff0700720c */ /* 0x000fe20003fa6270 */
[----:B----4-:R-:W-:-:S05]  /*02e0*/  IMAD R13, R8, UR6, R37 ;  /* 0x00000006080d7c24 */ /* 0x010fca000f8e0225 */
[----:B--2---:R-:W-:-:S05]  /*02f0*/  ISETP.GE.U32.AND P0, PT, R13, UR12, PT ;  /* 0x0000000c0d007c0c */ /* 0x004fca000bf06070 */
[-C--:B------:R-:W-:Y:S02]  /*0300*/  @!P2 IADD3 R3, PT, PT, R3, -R6.reuse, RZ ;  /* 0x800000060303a210 */ /* 0x080fe40007ffe0ff */
[----:B------:R-:W-:Y:S02]  /*0310*/  SHF.R.S32.HI R15, RZ, 0x1f, R13 ;  /* 0x0000001fff0f7819 */ /* 0x000fe4000001140d */
[CC--:B------:R-:W-:Y:S02]  /*0320*/  ISETP.GE.U32.AND P1, PT, R3.reuse, R6.reuse, PT ;  /* 0x000000060300720c */ /* 0x0c0fe40003f26070 */
[----:B------:R-:W-:Y:S02]  /*0330*/  ISETP.GT.U32.AND P4, PT, R6, R3, PT ;  /* 0x000000030600720c */ /* 0x000fe40003f84070 */
[----:B------:R-:W-:Y:S02]  /*0340*/  IADD3 R4, PT, PT, R3, -R6, RZ ;  /* 0x8000000603047210 */ /* 0x000fe40007ffe0ff */
[----:B------:R-:W-:-:S02]  /*0350*/  ISETP.GE.AND.EX P0, PT, R15, UR13, PT, P0 ;  /* 0x0000000d0f007c0c */ /* 0x000fc4000bf06300 */
[----:B------:R-:W-:Y:S02]  /*0360*/  SEL R3, R4, R3, !P4 ;  /* 0x0000000304037207 */ /* 0x000fe40006000000 */
[----:B------:R-:W-:Y:S02]  /*0370*/  @!P2 IADD3 R5, PT, PT, R5, 0x1, RZ ;  /* 0x000000010505a810 */ /* 0x000fe40007ffe0ff */
[----:B------:R-:W-:Y:S02]  /*0380*/  IADD3 R10, PT, PT, R13, 0x10, RZ ;  /* 0x000000100d0a7810 */ /* 0x000fe40007ffe0ff */
[----:B------:R-:W-:Y:S02]  /*0390*/  ISETP.NE.AND P2, PT, R9, RZ, PT ;  /* 0x000000ff0900720c */ /* 0x000fe40003f45270 */
[----:B------:R-:W-:Y:S02]  /*03a0*/  LOP3.LUT R4, RZ, R9, RZ, 0x33, !PT ;  /* 0x00000009ff047212 */ /* 0x000fe400078e33ff */
[----:B------:R-:W-:Y:S01]  /*03b0*/  @!P3 IADD3 R3, PT, PT, -R3, RZ, RZ ;  /* 0x000000ff0303b210 */ /* 0x000fe20007ffe1ff */
[----:B------:R-:W0:Y:S01]  /*03c0*/  @!P0 LDC.64 R8, c[0x0][0x3f8] ;  /* 0x0000fe00ff088b82 */ /* 0x000e220000000a00 */
[----:B------:R-:W-:-:S02]  /*03d0*/  @P1 IADD3 R5, PT, PT, R5, 0x1, RZ ;  /* 0x0000000105051810 */ /* 0x000fc40007ffe0ff */
[----:B------:R-:W-:Y:S02]  /*03e0*/  ISETP.GE.U32.AND P1, PT, R10, UR12, PT ;  /* 0x0000000c0a007c0c */ /* 0x000fe4000bf26070 */
[----:B------:R-:W-:Y:S02]  /*03f0*/  SHF.R.S32.HI R17, RZ, 0x1f, R10 ;  /* 0x0000001fff117819 */ /* 0x000fe4000001140a */
[C---:B------:R-:W-:Y:S01]  /*0400*/  SEL R47, R4.reuse, R3, !P2 ;  /* 0x00000003042f7207 */ /* 0x040fe20005000000 */
[----:B------:R-:W1:Y:S01]  /*0410*/  @!P0 LDC.64 R20, c[0x0][0x398] ;  /* 0x0000e600ff148b82 */ /* 0x000e620000000a00 */
[----:B------:R-:W-:Y:S02]  /*0420*/  @!P5 IADD3 R5, PT, PT, -R5, RZ, RZ ;  /* 0x000000ff0505d210 */ /* 0x000fe40007ffe1ff */
[----:B------:R-:W-:Y:S01]  /*0430*/  ISETP.GE.AND.EX P1, PT, R17, UR13, PT, P1 ;  /* 0x0000000d11007c0c */ /* 0x000fe2000bf26310 */
[----:B------:R-:W-:Y:S01]  /*0440*/  IMAD R7, R47, 0x46, RZ ;  /* 0x000000462f077824 */ /* 0x000fe200078e02ff */
[----:B------:R-:W-:-:S02]  /*0450*/  SEL R3, R4, R5, !P2 ;  /* 0x0000000504037207 */ /* 0x000fc40005000000 */
[----:B------:R-:W-:Y:S01]  /*0460*/  IADD3 R14, PT, PT, R13, 0x20, RZ ;  /* 0x000000200d0e7810 */ /* 0x000fe20007ffe0ff */
[----:B------:R-:W2:Y:S01]  /*0470*/  @!P0 LDC.64 R4, c[0x0][0x3a0] ;  /* 0x0000e800ff048b82 */ /* 0x000ea20000000a00 */
[C---:B------:R-:W-:Y:S02]  /*0480*/  IADD3 R50, P3, PT, R7.reuse, R2, RZ ;  /* 0x0000000207327210 */ /* 0x040fe40007f7e0ff */
[----:B------:R-:W-:Y:S02]  /*0490*/  SHF.R.S32.HI R2, RZ, 0x1f, R3 ;  /* 0x0000001fff027819 */ /* 0x000fe40000011403 */
[----:B------:R-:W-:Y:S02]  /*04a0*/  ISETP.GE.U32.AND P2, PT, R14, UR12, PT ;  /* 0x0000000c0e007c0c */ /* 0x000fe4000bf46070 */
[----:B------:R-:W-:Y:S01]  /*04b0*/  LEA.HI.X.SX32 R51, R7, RZ, 0x1, P3 ;  /* 0x000000ff07337211 */ /* 0x000fe200018f0eff */
[----:B------:R-:W-:Y:S01]  /*04c0*/  IMAD R2, R2, UR14, RZ ;  /* 0x0000000e02027c24 */ /* 0x000fe2000f8e02ff */
[----:B------:R-:W-:Y:S01]  /*04d0*/  SHF.R.S32.HI R11, RZ, 0x1f, R14 ;  /* 0x0000001fff0b7819 */ /* 0x000fe2000001140e */
[----:B------:R-:W4:Y:S01]  /*04e0*/  @!P1 LDC.64 R6, c[0x0][0x3f8] ;  /* 0x0000fe00ff069b82 */ /* 0x000f220000000a00 */
[----:B0-----:R-:W-:Y:S01]  /*04f0*/  @!P0 IMAD R12, R15, R8, RZ ;  /* 0x000000080f0c8224 */ /* 0x001fe200078e02ff */
[----:B------:R-:W-:Y:S01]  /*0500*/  IADD3 R16, PT, PT, R13, 0x30, RZ ;  /* 0x000000300d107810 */ /* 0x000fe20007ffe0ff */
[----:B------:R-:W-:Y:S01]  /*0510*/  IMAD R53, R3, UR15, R2 ;  /* 0x0000000f03357c24 */ /* 0x000fe2000f8e0202 */
[----:B------:R-:W-:Y:S01]  /*0520*/  ISETP.GE.AND.EX P2, PT, R11, UR13, PT, P2 ;  /* 0x0000000d0b007c0c */ /* 0x000fe2000bf46320 */
[----:B------:R-:W-:Y:S01]  /*0530*/  IMAD.WIDE.U32 R50, R3, UR14, R50 ;  /* 0x0000000e03327c25 */ /* 0x000fe2000f8e0032 */
[----:B------:R-:W-:-:S02]  /*0540*/  ISETP.GE.U32.AND P3, PT, R16, UR12, PT ;  /* 0x0000000c10007c0c */ /* 0x000fc4000bf66070 */
[----:B------:R-:W0:Y:S01]  /*0550*/  LDC.64 R2, c[0x0][0x3b8] ;  /* 0x0000ee00ff027b82 */ /* 0x000e220000000a00 */
[----:B------:R-:W-:Y:S01]  /*0560*/  @!P0 IMAD R19, R13, R9, R12 ;  /* 0x000000090d138224 */ /* 0x000fe200078e020c */
[----:B------:R-:W-:Y:S02]  /*0570*/  IADD3 R53, PT, PT, R51, R53, RZ ;  /* 0x0000003533357210 */ /* 0x000fe40007ffe0ff */
[----:B------:R-:W-:Y:S02]  /*0580*/  @!P0 MOV R52, R50 ;  /* 0x0000003200348202 */ /* 0x000fe40000000f00 */
[----:B------:R-:W-:-:S03]  /*0590*/  SHF.R.S32.HI R15, RZ, 0x1f, R16 ;  /* 0x0000001fff0f7819 */ /* 0x000fc60000011410 */
[----:B------:R-:W-:Y:S01]  /*05a0*/  @!P0 IMAD.WIDE.U32 R8, R13, R8, R52 ;  /* 0x000000080d088225 */ /* 0x000fe200078e0034 */
[----:B------:R-:W-:Y:S01]  /*05b0*/  ISETP.GE.AND.EX P3, PT, R15, UR13, PT, P3 ;  /* 0x0000000d0f007c0c */ /* 0x000fe2000bf66330 */
[----:B------:R-:W3:Y:S03]  /*05c0*/  @!P2 LDC.64 R12, c[0x0][0x3f8] ;  /* 0x0000fe00ff0cab82 */ /* 0x000ee60000000a00 */
[----:B------:R-:W-:Y:S02]  /*05d0*/  @!P0 IADD3 R9, PT, PT, R9, R19, RZ ;  /* 0x0000001309098210 */ /* 0x000fe40007ffe0ff */
[C---:B------:R-:W-:Y:S01]  /*05e0*/  @!P0 SHF.L.U32 R25, R8.reuse, 0x1, RZ ;  /* 0x0000000108198819 */ /* 0x040fe200000006ff */
[----:B----4-:R-:W-:Y:S01]  /*05f0*/  @!P1 IMAD R17, R17, R6, RZ ;  /* 0x0000000611119224 */ /* 0x010fe200078e02ff */
[----:B------:R-:W-:Y:S01]  /*0600*/  @!P0 SHF.L.U64.HI R24, R8, 0x1, R9 ;  /* 0x0000000108188819 */ /* 0x000fe20000010209 */
[----:B------:R-:W4:Y:S01]  /*0610*/  @!P1 LDC.64 R18, c[0x0][0x3a0] ;  /* 0x0000e800ff129b82 */ /* 0x000f220000000a00 */
[----:B------:R-:W-:Y:S01]  /*0620*/  @!P1 MOV R8, R50 ;  /* 0x0000003200089202 */ /* 0x000fe20000000f00 */
[----:B------:R-:W-:Y:S01]  /*0630*/  @!P1 IMAD R17, R10, R7, R17 ;  /* 0x000000070a119224 */ /* 0x000fe200078e0211 */
[----:B------:R-:W-:-:S02]  /*0640*/  @!P1 MOV R9, R53 ;  /* 0x0000003500099202 */ /* 0x000fc40000000f00 */
[----:B--2---:R-:W-:Y:S01]  /*0650*/  @!P0 IADD3 R22, P4, PT, R25, R4, RZ ;  /* 0x0000000419168210 */ /* 0x004fe20007f9e0ff */
[----:B0-----:R-:W-:-:S03]  /*0660*/  IMAD.WIDE R28, R38, 0x8, R2 ;  /* 0x00000008261c7825 */ /* 0x001fc600078e0202 */
[----:B------:R-:W-:Y:S01]  /*0670*/  @!P0 IADD3.X R23, PT, PT, R24, R5, RZ, P4, !PT ;  /* 0x0000000518178210 */ /* 0x000fe200027fe4ff */
[----:B------:R-:W-:Y:S01]  /*0680*/  @!P1 IMAD.WIDE.U32 R6, R10, R6, R8 ;  /* 0x000000060a069225 */ /* 0x000fe200078e0008 */
[----:B------:R-:W0:Y:S01]  /*0690*/  @!P1 LDC.64 R4, c[0x0][0x398] ;  /* 0x0000e600ff049b82 */ /* 0x000e220000000a00 */
[----:B-1----:R-:W-:Y:S02]  /*06a0*/  @!P0 IADD3 R20, P4, PT, R25, R20, RZ ;  /* 0x0000001419148210 */ /* 0x002fe40007f9e0ff */
[----:B------:R-:W-:Y:S02]  /*06b0*/  @!P2 MOV R26, R50 ;  /* 0x00000032001aa202 */ /* 0x000fe40000000f00 */
[----:B------:R-:W-:Y:S02]  /*06c0*/  CS2R R32, SRZ ;  /* 0x0000000000207805 */ /* 0x000fe4000001ff00 */
[----:B------:R-:W-:Y:S01]  /*06d0*/  @!P1 IADD3 R3, PT, PT, R7, R17, RZ ;  /* 0x0000001107039210 */ /* 0x000fe20007ffe0ff */
[----:B------:R0:W2:Y:S01]  /*06e0*/  @!P0 LDG.E R34, desc[UR8][R22.64] ;  /* 0x0000000816228981 */ /* 0x0000a2000c1e1900 */
[----:B------:R-:W-:Y:S01]  /*06f0*/  @!P0 IADD3.X R21, PT, PT, R24, R21, RZ, P4, !PT ;  /* 0x0000001518158210 */ /* 0x000fe200027fe4ff */
[----:B------:R-:W1:Y:S01]  /*0700*/  @!P2 LDC.64 R8, c[0x0][0x398] ;  /* 0x0000e600ff08ab82 */ /* 0x000e620000000a00 */
[C---:B------:R-:W-:Y:S01]  /*0710*/  @!P1 SHF.L.U64.HI R30, R6.reuse, 0x1, R3 ;  /* 0x00000001061e9819 */ /* 0x040fe20000010203 */
[----:B---3--:R-:W-:Y:S01]  /*0720*/  @!P2 IMAD R24, R11, R12, RZ ;  /* 0x0000000c0b18a224 */ /* 0x008fe200078e02ff */
[----:B------:R-:W-:Y:S01]  /*0730*/  @!P1 SHF.L.U32 R17, R6, 0x1, RZ ;  /* 0x0000000106119819 */ /* 0x000fe200000006ff */
[----:B------:R3:W2:Y:S04]  /*0740*/  @!P0 LDG.E R33, desc[UR8][R20.64] ;  /* 0x0000000814218981 */ /* 0x0006a8000c1e1900 */
[----:B------:R-:W3:Y:S01]  /*0750*/  @!P2 LDC.64 R2, c[0x0][0x3a0] ;  /* 0x0000e800ff02ab82 */ /* 0x000ee20000000a00 */
[----:B------:R-:W2:Y:S01]  /*0760*/  LDG.E.64 R6, desc[UR8][R28.64] ;  /* 0x000000081c067981 */ /* 0x000ea2000c1e1b00 */
[----:B------:R-:W-:Y:S01]  /*0770*/  @!P2 MOV R27, R53 ;  /* 0x00000035001ba202 */ /* 0x000fe20000000f00 */
[C---:B------:R-:W-:Y:S01]  /*0780*/  @!P2 IMAD R13, R14.reuse, R13, R24 ;  /* 0x0000000d0e0da224 */ /* 0x040fe200078e0218 */
[----:B----4-:R-:W-:Y:S01]  /*0790*/  @!P1 IADD3 R24, P4, PT, R17, R18, RZ ;  /* 0x0000001211189210 */ /* 0x010fe20007f9e0ff */
[----:B------:R-:W-:-:S03]  /*07a0*/  @!P2 IMAD.WIDE.U32 R26, R14, R12, R26 ;  /* 0x0000000c0e1aa225 */ /* 0x000fc600078e001a */
[----:B------:R-:W4:Y:S01]  /*07b0*/  @!P3 LDC.64 R10, c[0x0][0x3f8] ;  /* 0x0000fe00ff0abb82 */ /* 0x000f220000000a00 */
[----:B------:R-:W-:Y:S02]  /*07c0*/  @!P1 IADD3.X R25, PT, PT, R30, R19, RZ, P4, !PT ;  /* 0x000000131e199210 */ /* 0x000fe400027fe4ff */
[----:B0-----:R-:W-:Y:S02]  /*07d0*/  @!P1 IADD3 R22, P0, PT, R17, R4, RZ ;  /* 0x0000000411169210 */ /* 0x001fe40007f1e0ff */
[----:B------:R-:W-:Y:S01]  /*07e0*/  @!P2 IADD3 R19, PT, PT, R27, R13, RZ ;  /* 0x0000000d1b13a210 */ /* 0x000fe20007ffe0ff */
[----:B------:R-:W2:Y:S01]  /*07f0*/  @!P1 LDG.E R32, desc[UR8][R24.64] ;  /* 0x0000000818209981 */ /* 0x000ea2000c1e1900 */
[C---:B------:R-:W-:Y:S01]  /*0800*/  @!P2 SHF.L.U32 R17, R26.reuse, 0x1, RZ ;  /* 0x000000011a11a819 */ /* 0x040fe200000006ff */
[----:B------:R-:W0:Y:S01]  /*0810*/  @!P3 LDC.64 R12, c[0x0][0x3a0] ;  /* 0x0000e800ff0cbb82 */ /* 0x000e220000000a00 */
[----:B------:R-:W-:Y:S02]  /*0820*/  @!P2 SHF.L.U64.HI R26, R26, 0x1, R19 ;  /* 0x000000011a1aa819 */ /* 0x000fe40000010213 */
[----:B-1----:R-:W-:-:S02]  /*0830*/  @!P2 IADD3 R14, P5, PT, R17, R8, RZ ;  /* 0x00000008110ea210 */ /* 0x002fc40007fbe0ff */
[----:B------:R-:W-:-:S03]  /*0840*/  @!P1 IADD3.X R23, PT, PT, R30, R5, RZ, P0, !PT ;  /* 0x000000051e179210 */ /* 0x000fc600007fe4ff */
[----:B------:R-:W1:Y:S01]  /*0850*/  @!P3 LDC.64 R4, c[0x0][0x398] ;  /* 0x0000e600ff04bb82 */ /* 0x000e620000000a00 */
[----:B---3--:R-:W-:Y:S02]  /*0860*/  @!P2 IADD3 R18, P4, PT, R17, R2, RZ ;  /* 0x000000021112a210 */ /* 0x008fe40007f9e0ff */
[----:B------:R-:W-:Y:S01]  /*0870*/  @!P3 MOV R8, R50 ;  /* 0x000000320008b202 */ /* 0x000fe20000000f00 */
[-C--:B----4-:R-:W-:Y:S01]  /*0880*/  @!P3 IMAD R2, R15, R10.reuse, RZ ;  /* 0x0000000a0f02b224 */ /* 0x090fe200078e02ff */
[----:B------:R-:W-:Y:S02]  /*0890*/  @!P2 IADD3.X R15, PT, PT, R26, R9, RZ, P5, !PT ;  /* 0x000000091a0fa210 */ /* 0x000fe40002ffe4ff */
[----:B------:R-:W-:Y:S01]  /*08a0*/  @!P3 MOV R9, R53 ;  /* 0x000000350009b202 */ /* 0x000fe20000000f00 */
[C---:B------:R-:W-:Y:S02]  /*08b0*/  @!P3 IMAD R21, R16.reuse, R11, R2 ;  /* 0x0000000b1015b224 */ /* 0x040fe400078e0202 */
[----:B------:R-:W-:-:S02]  /*08c0*/  @!P3 IMAD.WIDE.U32 R8, R16, R10, R8 ;  /* 0x0000000a1008b225 */ /* 0x000fc400078e0008 */
[----:B------:R-:W3:Y:S01]  /*08d0*/  LDC.64 R10, c[0x0][0x3a8] ;  /* 0x0000ea00ff0a7b82 */ /* 0x000ee20000000a00 */
[----:B------:R-:W-:Y:S02]  /*08e0*/  @!P2 IADD3.X R19, PT, PT, R26, R3, RZ, P4, !PT ;  /* 0x000000031a13a210 */ /* 0x000fe400027fe4ff */
[----:B------:R-:W-:Y:S02]  /*08f0*/  CS2R R30, SRZ ;  /* 0x00000000001e7805 */ /* 0x000fe4000001ff00 */
[----:B------:R-:W-:Y:S02]  /*0900*/  MOV R3, RZ ;  /* 0x000000ff00037202 */ /* 0x000fe40000000f00 */
[----:B------:R-:W-:Y:S02]  /*0910*/  @!P3 IADD3 R9, PT, PT, R9, R21, RZ ;  /* 0x000000150909b210 */ /* 0x000fe40007ffe0ff */
[C---:B------:R-:W-:Y:S01]  /*0920*/  @!P3 SHF.L.U32 R21, R8.reuse, 0x1, RZ ;  /* 0x000000010815b819 */ /* 0x040fe200000006ff */
[----:B------:R4:W2:Y:S01]  /*0930*/  @!P2 LDG.E R30, desc[UR8][R18.64] ;  /* 0x00000008121ea981 */ /* 0x0008a2000c1e1900 */
[----:B------:R-:W-:-:S02]  /*0940*/  @!P3 SHF.L.U64.HI R8, R8, 0x1, R9 ;  /* 0x000000010808b819 */ /* 0x000fc40000010209 */
[----:B------:R-:W-:Y:S01]  /*0950*/  LOP3.LUT R2, R36, 0xffff, RZ, 0xc0, !PT ;  /* 0x0000ffff24027812 */ /* 0x000fe200078ec0ff */
[----:B------:R-:W2:Y:S01]  /*0960*/  @!P2 LDG.E R3, desc[UR8][R14.64] ;  /* 0x000000080e03a981 */ /* 0x000ea2000c1e1900 */
[----:B-1----:R-:W-:-:S03]  /*0970*/  @!P3 IADD3 R20, P2, PT, R21, R4, RZ ;  /* 0x000000041514b210 */ /* 0x002fc60007f5e0ff */
[----:B------:R-:W2:Y:S01]  /*0980*/  @!P1 LDG.E R31, desc[UR8][R22.64] ;  /* 0x00000008161f9981 */ /* 0x000ea2000c1e1900 */
[----:B0-----:R-:W-:Y:S01]  /*0990*/  @!P3 IADD3 R12, P1, PT, R21, R12, RZ ;  /* 0x0000000c150cb210 */ /* 0x001fe20007f3e0ff */
[----:B----4-:R-:W-:Y:S01]  /*09a0*/  IMAD R19, R47, 0x46, R2 ;  /* 0x000000462f137824 */ /* 0x010fe200078e0202 */
[C---:B------:R-:W-:Y:S02]  /*09b0*/  @!P3 IADD3.X R21, PT, PT, R8.reuse, R5, RZ, P2, !PT ;  /* 0x000000050815b210 */ /* 0x040fe400017fe4ff */
[----:B------:R-:W-:Y:S02]  /*09c0*/  CS2R R4, SRZ ;  /* 0x0000000000047805 */ /* 0x000fe4000001ff00 */
[----:B------:R-:W-:Y:S01]  /*09d0*/  @!P3 IADD3.X R13, PT, PT, R8, R13, RZ, P1, !PT ;  /* 0x0000000d080db210 */ /* 0x000fe20000ffe4ff */
[----:B---3--:R-:W-:-:S04]  /*09e0*/  IMAD.WIDE R10, R19, 0x4, R10 ;  /* 0x00000004130a7825 */ /* 0x008fc800078e020a */
[----:B------:R0:W3:Y:S04]  /*09f0*/  @!P3 LDG.E R4, desc[UR8][R12.64] ;  /* 0x000000080c04b981 */ /* 0x0000e8000c1e1900 */
[----:B------:R-:W4:Y:S04]  /*0a00*/  @!P3 LDG.E R5, desc[UR8][R20.64] ;  /* 0x000000081405b981 */ /* 0x000f28000c1e1900 */
[----:B------:R-:W5:Y:S01]  /*0a10*/  LDG.E.64 R10, desc[UR8][R10.64] ;  /* 0x000000080a0a7981 */ /* 0x000f62000c1e1b00 */
[----:B------:R-:W-:-:S13]  /*0a20*/  ISETP.NE.AND P0, PT, RZ, UR4, PT ;  /* 0x00000004ff007c0c */ /* 0x000fda000bf05270 */
[----:B------:R-:W1:Y:S01]  /*0a30*/  @P0 LDC.64 R16, c[0x0][0x3b0] ;  /* 0x0000ec00ff100b82 */ /* 0x000e620000000a00 */
[----:B------:R-:W-:Y:S01]  /*0a40*/  CS2R R8, SRZ ;  /* 0x0000000000087805 */ /* 0x000fe2000001ff00 */
[----:B-1----:R-:W-:-:S05]  /*0a50*/  @P0 IMAD.WIDE R16, R19, 0x4, R16 ;  /* 0x0000000413100825 */ /* 0x002fca00078e0210 */
[----:B------:R1:W5:Y:S01]  /*0a60*/  @P0 LDG.E.64 R8, desc[UR8][R16.64] ;  /* 0x0000000810080981 */ /* 0x000362000c1e1b00 */
[----:B------:R-:W-:Y:S01]  /*0a70*/  MOV R46, 0x3f800000 ;  /* 0x3f800000002e7802 */ /* 0x000fe20000000f00 */
[----:B------:R-:W-:Y:S01]  /*0a80*/  UISETP.NE.AND UP0, UPT, UR4, URZ, UPT ;  /* 0x000000ff0400728c */ /* 0x000fe2000bf05270 */
[----:B--2---:R-:W-:-:S05]  /*0a90*/  FFMA.FTZ R7, -R6, R6, R7 ;  /* 0x0000000606077223 */ /* 0x004fca0000010107 */
[----:B------:R-:W-:-:S13]  /*0aa0*/  FSETP.GTU.FTZ.AND P0, PT, R7, RZ, PT ;  /* 0x000000ff0700720b */ /* 0x000fda0003f1c000 */
[----:B0-----:R-:W0:Y:S01]  /*0ab0*/  @P0 LDC R12, c[0x0][0x3c0] ;  /* 0x0000f000ff0c0b82 */ /* 0x001e220000000800 */
[----:B------:R-:W-:Y:S02]  /*0ac0*/  PRMT R44, R34, 0x7632, R44 ;  /* 0x00007632222c7816 */ /* 0x000fe4000000002c */
[----:B------:R-:W-:Y:S02]  /*0ad0*/  PRMT R45, R33, 0x7632, R45 ;  /* 0x00007632212d7816 */ /* 0x000fe4000000002d */
[----:B------:R-:W-:Y:S01]  /*0ae0*/  PRMT R42, R32, 0x7632, R42 ;  /* 0x00007632202a7816 */ /* 0x000fe2000000002a */
[----:B0-----:R-:W-:-:S04]  /*0af0*/  @P0 FADD.FTZ R12, R7, R12 ;  /* 0x0000000c070c0221 */ /* 0x001fc80000010000 */
[----:B------:R1:W0:Y:S01]  /*0b00*/  @P0 MUFU.RSQ R46, R12 ;  /* 0x0000000c002e0308 */ /* 0x0002220000001400 */
[----:B------:R-:W-:Y:S02]  /*0b10*/  PRMT R40, R30, 0x7632, R40 ;  /* 0x000076321e287816 */ /* 0x000fe40000000028 */
[----:B------:R-:W-:Y:S02]  /*0b20*/  PRMT R41, R3, 0x7632, R41 ;  /* 0x0000763203297816 */ /* 0x000fe40000000029 */
[----:B------:R-:W-:Y:S02]  /*0b30*/  PRMT R43, R31, 0x7632, R43 ;  /* 0x000076321f2b7816 */ /* 0x000fe4000000002b */
[----:B---3--:R-:W-:Y:S02]  /*0b40*/  PRMT R7, R4, 0x7632, R7 ;  /* 0x0000763204077816 */ /* 0x008fe40000000007 */
[----:B----4-:R-:W-:Y:S01]  /*0b50*/  PRMT R39, R5, 0x7632, R39 ;  /* 0x0000763205277816 */ /* 0x010fe20000000027 */
[----:B01----:R-:W-:Y:S06]  /*0b60*/  BRA.U UP0, `(.L_x_2) ;  /* 0x0000000500247547 */ /* 0x003fec000b800000 */
[----:B------:R-:W-:Y:S02]  /*0b70*/  SHF.L.U32 R15, R34, 0x10, RZ ;  /* 0x00000010220f7819 */ /* 0x000fe400000006ff */
[----:B------:R-:W-:Y:S02]  /*0b80*/  SHF.L.U32 R13, R33, 0x10, RZ ;  /* 0x00000010210d7819 */ /* 0x000fe400000006ff */
[----:B------:R-:W-:Y:S01]  /*0b90*/  SHF.L.U32 R17, R44, 0x10, RZ ;  /* 0x000000102c117819 */ /* 0x000fe200000006ff */
[----:B------:R-:W-:Y:S01]  /*0ba0*/  FADD.FTZ R15, -R6, R15 ;  /* 0x0000000f060f7221 */ /* 0x000fe20000010100 */
[----:B------:R-:W-:Y:S01]  /*0bb0*/  SHF.L.U32 R12, R45, 0x10, RZ ;  /* 0x000000102d0c7819 */ /* 0x000fe200000006ff */
[----:B-----5:R-:W-:Y:S01]  /*0bc0*/  FMUL.FTZ R19, R10, R13 ;  /* 0x0000000d0a137220 */ /* 0x020fe20000410000 */
[----:B------:R-:W-:Y:S01]  /*0bd0*/  SHF.L.U32 R21, R31, 0x10, RZ ;  /* 0x000000101f157819 */ /* 0x000fe200000006ff */
[----:B------:R-:W-:Y:S01]  /*0be0*/  FMUL.FTZ R14, R15, R46 ;  /* 0x0000002e0f0e7220 */ /* 0x000fe20000410000 */
[----:B------:R-:W-:Y:S01]  /*0bf0*/  FADD.FTZ R17, -R6, R17 ;  /* 0x0000001106117221 */ /* 0x000fe20000010100 */
[----:B------:R-:W-:Y:S01]  /*0c00*/  FADD.FTZ R15, RZ, R19 ;  /* 0x00000013ff0f7221 */ /* 0x000fe20000010000 */
[----:B------:R-:W-:Y:S01]  /*0c10*/  FMUL.FTZ R16, R11, R12 ;  /* 0x0000000c0b107220 */ /* 0x000fe20000410000 */
[----:B------:R-:W-:Y:S01]  /*0c20*/  FFMA.FTZ R18, R14, R19, RZ ;  /* 0x000000130e127223 */ /* 0x000fe200000100ff */
[----:B------:R-:W-:Y:S01]  /*0c30*/  SHF.L.U32 R19, R32, 0x10, RZ ;  /* 0x0000001020137819 */ /* 0x000fe200000006ff */
[----:B------:R-:W-:Y:S01]  /*0c40*/  FADD.FTZ R20, RZ, R13 ;  /* 0x0000000dff147221 */ /* 0x000fe20000010000 */
[----:B------:R-:W-:Y:S01]  /*0c50*/  FMUL.FTZ R17, R17, R46 ;  /* 0x0000002e11117220 */ /* 0x000fe20000410000 */
[----:B------:R-:W-:Y:S01]  /*0c60*/  FFMA.FTZ R14, R13, R14, RZ ;  /* 0x0000000e0d0e7223 */ /* 0x000fe200000100ff */
[----:B------:R-:W-:Y:S01]  /*0c70*/  FADD.FTZ R15, R16, R15 ;  /* 0x0000000f100f7221 */ /* 0x000fe20000010000 */
[----:B------:R-:W-:Y:S01]  /*0c80*/  FADD.FTZ R23, -R6, R19 ;  /* 0x0000001306177221 */ /* 0x000fe20000010100 */
[----:B------:R-:W-:Y:S01]  /*0c90*/  SHF.L.U32 R19, R42, 0x10, RZ ;  /* 0x000000102a137819 */ /* 0x000fe200000006ff */
[----:B------:R-:W-:Y:S01]  /*0ca0*/  FADD.FTZ R13, R21, R20 ;  /* 0x00000014150d7221 */ /* 0x000fe20000010000 */
[----:B------:R-:W-:Y:S01]  /*0cb0*/  FFMA.FTZ R16, R17, R16, R18 ;  /* 0x0000001011107223 */ /* 0x000fe20000010012 */
[-C--:B------:R-:W-:Y:S01]  /*0cc0*/  FMUL.FTZ R23, R23, R46.reuse ;  /* 0x0000002e17177220 */ /* 0x080fe20000410000 */
[----:B------:R-:W-:Y:S01]  /*0cd0*/  FMUL.FTZ R20, R10, R21 ;  /* 0x000000150a147220 */ /* 0x000fe20000410000 */
[----:B------:R-:W-:Y:S01]  /*0ce0*/  FADD.FTZ R19, -R6, R19 ;  /* 0x0000001306137221 */ /* 0x000fe20000010100 */
[----:B------:R-:W-:Y:S01]  /*0cf0*/  SHF.L.U32 R18, R43, 0x10, RZ ;  /* 0x000000102b127819 */ /* 0x000fe200000006ff */
[----:B------:R-:W-:Y:S01]  /*0d00*/  FFMA.FTZ R14, R21, R23, R14 ;  /* 0x00000017150e7223 */ /* 0x000fe2000001000e */
[----:B------:R-:W-:Y:S01]  /*0d10*/  FFMA.FTZ R17, R12, R17, RZ ;  /* 0x000000110c117223 */ /* 0x000fe200000100ff */
[----:B------:R-:W-:Y:S01]  /*0d20*/  FADD.FTZ R21, RZ, R12 ;  /* 0x0000000cff157221 */ /* 0x000fe20000010000 */
[----:B------:R-:W-:Y:S01]  /*0d30*/  FMUL.FTZ R19, R19, R46 ;  /* 0x0000002e13137220 */ /* 0x000fe20000410000 */
[----:B------:R-:W-:Y:S01]  /*0d40*/  FFMA.FTZ R16, R23, R20, R16 ;  /* 0x0000001417107223 */ /* 0x000fe20000010010 */
[----:B------:R-:W-:Y:S01]  /*0d50*/  SHF.L.U32 R23, R30, 0x10, RZ ;  /* 0x000000101e177819 */ /* 0x000fe200000006ff */
[----:B------:R-:W-:Y:S01]  /*0d60*/  FADD.FTZ R25, R15, R20 ;  /* 0x000000140f197221 */ /* 0x000fe20000010000 */
[C---:B------:R-:W-:Y:S01]  /*0d70*/  FADD.FTZ R12, R18.reuse, R21 ;  /* 0x00000015120c7221 */ /* 0x040fe20000010000 */
[----:B------:R-:W-:Y:S01]  /*0d80*/  FFMA.FTZ R15, R18, R19, R17 ;  /* 0x00000013120f7223 */ /* 0x000fe20000010011 */
[----:B------:R-:W-:Y:S01]  /*0d90*/  FMUL.FTZ R18, R11, R18 ;  /* 0x000000120b127220 */ /* 0x000fe20000410000 */
[----:B------:R-:W-:Y:S01]  /*0da0*/  SHF.L.U32 R17, R3, 0x10, RZ ;  /* 0x0000001003117819 */ /* 0x000fe200000006ff */
[----:B------:R-:W-:Y:S01]  /*0db0*/  FADD.FTZ R23, -R6, R23 ;  /* 0x0000001706177221 */ /* 0x000fe20000010100 */
[----:B------:R-:W-:Y:S01]  /*0dc0*/  SHF.L.U32 R21, R40, 0x10, RZ ;  /* 0x0000001028157819 */ /* 0x000fe200000006ff */
[----:B------:R-:W-:Y:S01]  /*0dd0*/  FADD.FTZ R25, R18, R25 ;  /* 0x0000001912197221 */ /* 0x000fe20000010000 */
[----:B------:R-:W-:Y:S01]  /*0de0*/  FFMA.FTZ R18, R19, R18, R16 ;  /* 0x0000001213127223 */ /* 0x000fe20000010010 */
[----:B------:R-:W-:Y:S01]  /*0df0*/  FMUL.FTZ R20, R10, R17 ;  /* 0x000000110a147220 */ /* 0x000fe20000410000 */
[----:B------:R-:W-:Y:S01]  /*0e00*/  FMUL.FTZ R23, R23, R46 ;  /* 0x0000002e17177220 */ /* 0x000fe20000410000 */
[----:B------:R-:W-:Y:S01]  /*0e10*/  SHF.L.U32 R16, R41, 0x10, RZ ;  /* 0x0000001029107819 */ /* 0x000fe200000006ff */
[----:B------:R-:W-:Y:S01]  /*0e20*/  FADD.FTZ R21, -R6, R21 ;  /* 0x0000001506157221 */ /* 0x000fe20000010100 */
[----:B------:R-:W-:Y:S01]  /*0e30*/  FADD.FTZ R22, R25, R20 ;  /* 0x0000001419167221 */ /* 0x000fe20000010000 */
[----:B------:R-:W-:Y:S01]  /*0e40*/  FFMA.FTZ R27, R23, R20, R18 ;  /* 0x00000014171b7223 */ /* 0x000fe20000010012 */
[----:B------:R-:W-:Y:S01]  /*0e50*/  SHF.L.U32 R29, R4, 0x10, RZ ;  /* 0x00000010041d7819 */ /* 0x000fe200000006ff */
[----:B------:R-:W-:Y:S01]  /*0e60*/  FMUL.FTZ R25, R11, R16 ;  /* 0x000000100b197220 */ /* 0x000fe20000410000 */
[-C--:B------:R-:W-:Y:S01]  /*0e70*/  FMUL.FTZ R20, R21, R46.reuse ;  /* 0x0000002e15147220 */ /* 0x080fe20000410000 */
[----:B------:R-:W-:Y:S01]  /*0e80*/  FFMA.FTZ R18, R17, R23, R14 ;  /* 0x0000001711127223 */ /* 0x000fe2000001000e */
[----:B------:R-:W-:Y:S01]  /*0e90*/  SHF.L.U32 R19, R5, 0x10, RZ ;  /* 0x0000001005137819 */ /* 0x000fe200000006ff */
[----:B------:R-:W-:Y:S01]  /*0ea0*/  FADD.FTZ R23, R25, R22 ;  /* 0x0000001619177221 */ /* 0x000fe20000010000 */
[----:B------:R-:W-:Y:S01]  /*0eb0*/  FFMA.FTZ R24, R20, R25, R27 ;  /* 0x0000001914187223 */ /* 0x000fe2000001001b */
[----:B------:R-:W-:Y:S01]  /*0ec0*/  FADD.FTZ R21, -R6, R29 ;  /* 0x0000001d06157221 */ /* 0x000fe20000010100 */
[----:B------:R-:W-:Y:S01]  /*0ed0*/  SHF.L.U32 R25, R7, 0x10, RZ ;  /* 0x0000001007197819 */ /* 0x000fe200000006ff */
[----:B------:R-:W-:Y:S01]  /*0ee0*/  FMUL.FTZ R26, R10, R19 ;  /* 0x000000130a1a7220 */ /* 0x000fe20000410000 */
[----:B------:R-:W-:Y:S01]  /*0ef0*/  SHF.L.U32 R22, R39, 0x10, RZ ;  /* 0x0000001027167819 */ /* 0x000fe200000006ff */
[----:B------:R-:W-:Y:S01]  /*0f00*/  FMUL.FTZ R21, R21, R46 ;  /* 0x0000002e15157220 */ /* 0x000fe20000410000 */
[----:B------:R-:W-:Y:S01]  /*0f10*/  FADD.FTZ R14, R13, R17 ;  /* 0x000000110d0e7221 */ /* 0x000fe20000010000 */
[----:B------:R-:W-:Y:S01]  /*0f20*/  FADD.FTZ R25, -R6, R25 ;  /* 0x0000001906197221 */ /* 0x000fe20000010100 */
[----:B------:R-:W-:Y:S01]  /*0f30*/  FADD.FTZ R17, R23, R26 ;  /* 0x0000001a17117221 */ /* 0x000fe20000010000 */
[----:B------:R-:W-:Y:S01]  /*0f40*/  FFMA.FTZ R26, R21, R26, R24 ;  /* 0x0000001a151a7223 */ /* 0x000fe20000010018 */
[----:B------:R-:W-:Y:S01]  /*0f50*/  FADD.FTZ R13, R12, R16 ;  /* 0x000000100c0d7221 */ /* 0x000fe20000010000 */
[----:B------:R-:W-:Y:S01]  /*0f60*/  FMUL.FTZ R24, R11, R22 ;  /* 0x000000160b187220 */ /* 0x000fe20000410000 */
[----:B------:R-:W-:Y:S01]  /*0f70*/  FMUL.FTZ R25, R25, R46 ;  /* 0x0000002e19197220 */ /* 0x000fe20000410000 */
[----:B------:R-:W-:Y:S01]  /*0f80*/  FFMA.FTZ R23, R16, R20, R15 ;  /* 0x0000001410177223 */ /* 0x000fe2000001000f */
[----:B------:R-:W-:Y:S01]  /*0f90*/  FADD.FTZ R15, R13, R22 ;  /* 0x000000160d0f7221 */ /* 0x000fe20000010000 */
[----:B------:R-:W-:Y:S01]  /*0fa0*/  FADD.FTZ R17, R24, R17 ;  /* 0x0000001118117221 */ /* 0x000fe20000010000 */
[----:B------:R-:W-:Y:S01]  /*0fb0*/  FFMA.FTZ R20, R25, R24, R26 ;  /* 0x0000001819147223 */ /* 0x000fe2000001001a */
[----:B------:R-:W-:Y:S01]  /*0fc0*/  FADD.FTZ R14, R14, R19 ;  /* 0x000000130e0e7221 */ /* 0x000fe20000010000 */
[----:B------:R-:W-:Y:S01]  /*0fd0*/  FFMA.FTZ R12, R19, R21, R18 ;  /* 0x00000015130c7223 */ /* 0x000fe20000010012 */
[----:B------:R-:W-:Y:S01]  /*0fe0*/  FFMA.FTZ R13, R22, R25, R23 ;  /* 0x00000019160d7223 */ /* 0x000fe20000010017 */
[----:B------:R-:W-:Y:S06]  /*0ff0*/  BRA `(.L_x_3) ;  /* 0x0000000800407947 */ /* 0x000fec0003800000 */
.L_x_2:
[----:B------:R-:W-:Y:S02]  /*1000*/  SHF.L.U32 R13, R34, 0x10, RZ ;  /* 0x00000010220d7819 */ /* 0x000fe400000006ff */
[----:B------:R-:W-:Y:S02]  /*1010*/  SHF.L.U32 R15, R44, 0x10, RZ ;  /* 0x000000102c0f7819 */ /* 0x000fe400000006ff */
[----:B------:R-:W-:Y:S01]  /*1020*/  SHF.L.U32 R17, R32, 0x10, RZ ;  /* 0x0000001020117819 */ /* 0x000fe200000006ff */
[----:B------:R-:W-:Y:S01]  /*1030*/  FADD.FTZ R13, -R6, R13 ;  /* 0x0000000d060d7221 */ /* 0x000fe20000010100 */
[----:B------:R-:W-:Y:S01]  /*1040*/  SHF.L.U32 R21, R42, 0x10, RZ ;  /* 0x000000102a157819 */ /* 0x000fe200000006ff */
[----:B------:R-:W-:Y:S01]  /*1050*/  FADD.FTZ R15, -R6, R15 ;  /* 0x0000000f060f7221 */ /* 0x000fe20000010100 */
[----:B------:R-:W-:Y:S01]  /*1060*/  SHF.L.U32 R25, R30, 0x10, RZ ;  /* 0x000000101e197819 */ /* 0x000fe200000006ff */
[-C--:B------:R-:W-:Y:S01]  /*1070*/  FMUL.FTZ R13, R13, R46.reuse ;  /* 0x0000002e0d0d7220 */ /* 0x080fe20000410000 */
[----:B------:R-:W-:Y:S01]  /*1080*/  SHF.L.U32 R27, R33, 0x10, RZ ;  /* 0x00000010211b7819 */ /* 0x000fe200000006ff */
[----:B------:R-:W-:Y:S01]  /*1090*/  FMUL.FTZ R12, R15, R46 ;  /* 0x0000002e0f0c7220 */ /* 0x000fe20000410000 */
[----:B------:R-:W-:Y:S01]  /*10a0*/  FADD.FTZ R15, -R6, R17 ;  /* 0x00000011060f7221 */ /* 0x000fe20000010100 */
[--C-:B-----5:R-:W-:Y:S01]  /*10b0*/  FFMA.FTZ R20, R10, R13, R8.reuse ;  /* 0x0000000d0a147223 */ /* 0x120fe20000010008 */
[----:B------:R-:W-:Y:S01]  /*10c0*/  FADD.FTZ R21, -R6, R21 ;  /* 0x0000001506157221 */ /* 0x000fe20000010100 */
[----:B------:R-:W-:Y:S01]  /*10d0*/  FFMA.FTZ R16, R11, R12, R9 ;  /* 0x0000000c0b107223 */ /* 0x000fe20000010009 */
[----:B------:R-:W-:Y:S01]  /*10e0*/  FMUL.FTZ R15, R15, R46 ;  /* 0x0000002e0f0f7220 */ /* 0x000fe20000410000 */
[----:B------:R-:W-:Y:S01]  /*10f0*/  FMUL.FTZ R14, R20, -1.4426950216293334961 ;  /* 0xbfb8aa3b140e7820 */ /* 0x000fe20000410000 */
[----:B------:R-:W-:Y:S01]  /*1100*/  FADD.FTZ R29, -R6, R25 ;  /* 0x00000019061d7221 */ /* 0x000fe20000010100 */
[----:B------:R-:W-:Y:S01]  /*1110*/  FMUL.FTZ R19, R16, -1.4426950216293334961 ;  /* 0xbfb8aa3b10137820 */ /* 0x000fe20000410000 */
[----:B------:R-:W-:Y:S01]  /*1120*/  FFMA.FTZ R18, R10, R15, R8 ;  /* 0x0000000f0a127223 */ /* 0x000fe20000010008 */
[----:B------:R-:W-:-:S02]  /*1130*/  SHF.L.U32 R48, R43, 0x10, RZ ;  /* 0x000000102b307819 */ /* 0x000fc400000006ff */
[----:B------:R-:W0:Y:S01]  /*1140*/  MUFU.EX2 R14, R14 ;  /* 0x0000000e000e7308 */ /* 0x000e220000000800 */
[----:B------:R-:W-:-:S07]  /*1150*/  FMUL.FTZ R17, R18, -1.4426950216293334961 ;  /* 0xbfb8aa3b12117820 */ /* 0x000fce0000410000 */
[----:B------:R-:W1:Y:S08]  /*1160*/  MUFU.EX2 R19, R19 ;  /* 0x0000001300137308 */ /* 0x000e700000000800 */
[----:B------:R-:W2:Y:S01]  /*1170*/  MUFU.EX2 R17, R17 ;  /* 0x0000001100117308 */ /* 0x000ea20000000800 */
[----:B0-----:R-:W-:Y:S01]  /*1180*/  FADD.FTZ R26, R14, 1 ;  /* 0x3f8000000e1a7421 */ /* 0x001fe20000010000 */
[----:B------:R-:W-:-:S04]  /*1190*/  FMUL.FTZ R14, R21, R46 ;  /* 0x0000002e150e7220 */ /* 0x000fc80000410000 */
[----:B------:R-:W-:Y:S02]  /*11a0*/  FFMA.FTZ R21, R11, R14, R9 ;  /* 0x0000000e0b157223 */ /* 0x000fe40000010009 */
[----:B------:R-:W0:Y:S01]  /*11b0*/  MUFU.RCP R26, R26 ;  /* 0x0000001a001a7308 */ /* 0x000e220000001000 */
[----:B-1----:R-:W-:Y:S01]  /*11c0*/  FADD.FTZ R23, R19, 1 ;  /* 0x3f80000013177421 */ /* 0x002fe20000010000 */
[----:B------:R-:W-:-:S06]  /*11d0*/  FMUL.FTZ R19, R21, -1.4426950216293334961 ;  /* 0xbfb8aa3b15137820 */ /* 0x000fcc0000410000 */
[----:B------:R-:W1:Y:S01]  /*11e0*/  MUFU.RCP R23, R23 ;  /* 0x0000001700177308 */ /* 0x000e620000001000 */
[----:B--2---:R-:W-:Y:S01]  /*11f0*/  FADD.FTZ R22, R17, 1 ;  /* 0x3f80000011167421 */ /* 0x004fe20000010000 */
[----:B------:R-:W-:Y:S01]  /*1200*/  FMUL.FTZ R17, R29, R46 ;  /* 0x0000002e1d117220 */ /* 0x000fe20000410000 */
[----:B------:R-:W-:-:S05]  /*1210*/  SHF.L.U32 R29, R4, 0x10, RZ ;  /* 0x00000010041d7819 */ /* 0x000fca00000006ff */
[----:B------:R-:W2:Y:S01]  /*1220*/  MUFU.EX2 R19, R19 ;  /* 0x0000001300137308 */ /* 0x000ea20000000800 */
[----:B0-----:R-:W-:Y:S01]  /*1230*/  FADD.FTZ R25, -R26, 1 ;  /* 0x3f8000001a197421 */ /* 0x001fe20000010100 */
[----:B------:R-:W-:-:S03]  /*1240*/  FMUL.FTZ R26, R27, R26 ;  /* 0x0000001a1b1a7220 */ /* 0x000fc60000410000 */
[----:B------:R-:W-:Y:S01]  /*1250*/  FFMA.FTZ R25, R20, R25, 1 ;  /* 0x3f80000014197423 */ /* 0x000fe20000010019 */
[----:B------:R-:W-:Y:S02]  /*1260*/  FFMA.FTZ R20, R10, R17, R8 ;  /* 0x000000110a147223 */ /* 0x000fe40000010008 */
[----:B------:R-:W0:Y:S01]  /*1270*/  MUFU.RCP R22, R22 ;  /* 0x0000001600167308 */ /* 0x000e220000001000 */
[----:B-1----:R-:W-:Y:S01]  /*1280*/  FADD.FTZ R27, -R23, 1 ;  /* 0x3f800000171b7421 */ /* 0x002fe20000010100 */
[----:B------:R-:W-:Y:S01]  /*1290*/  FMUL.FTZ R24, R20, -1.4426950216293334961 ;  /* 0xbfb8aa3b14187820 */ /* 0x000fe20000410000 */
[----:B------:R-:W-:Y:S02]  /*12a0*/  FMUL.FTZ R26, R26, R25 ;  /* 0x000000191a1a7220 */ /* 0x000fe40000410000 */
[----:B------:R-:W-:Y:S01]  /*12b0*/  FFMA.FTZ R27, R16, R27, 1 ;  /* 0x3f800000101b7423 */ /* 0x000fe2000001001b */
[----:B------:R-:W-:Y:S02]  /*12c0*/  SHF.L.U32 R16, R45, 0x10, RZ ;  /* 0x000000102d107819 */ /* 0x000fe400000006ff */
[----:B------:R-:W1:Y:S03]  /*12d0*/  MUFU.EX2 R24, R24 ;  /* 0x0000001800187308 */ /* 0x000e660000000800 */
[----:B------:R-:W-:Y:S01]  /*12e0*/  FMUL.FTZ R16, R16, R23 ;  /* 0x0000001710107220 */ /* 0x000fe20000410000 */
[----:B------:R-:W-:-:S03]  /*12f0*/  SHF.L.U32 R23, R40, 0x10, RZ ;  /* 0x0000001028177819 */ /* 0x000fc600000006ff */
[----:B------:R-:W-:Y:S01]  /*1300*/  FMUL.FTZ R16, R16, R27 ;  /* 0x0000001b10107220 */ /* 0x000fe20000410000 */
[----:B--2---:R-:W-:Y:S01]  /*1310*/  FADD.FTZ R27, R19, 1 ;  /* 0x3f800000131b7421 */ /* 0x004fe20000010000 */
[----:B0-----:R-:W-:Y:S01]  /*1320*/  FADD.FTZ R19, -R22, 1 ;  /* 0x3f80000016137421 */ /* 0x001fe20000010100 */
[----:B------:R-:W-:Y:S01]  /*1330*/  FADD.FTZ R25, -R6, R23 ;  /* 0x0000001706197221 */ /* 0x000fe20000010100 */
[----:B------:R-:W-:Y:S02]  /*1340*/  SHF.L.U32 R23, R31, 0x10, RZ ;  /* 0x000000101f177819 */ /* 0x000fe400000006ff */
[----:B------:R-:W-:Y:S01]  /*1350*/  FFMA.FTZ R19, R18, R19, 1 ;  /* 0x3f80000012137423 */ /* 0x000fe20000010013 */
[----:B------:R-:W0:Y:S01]  /*1360*/  MUFU.RCP R27, R27 ;  /* 0x0000001b001b7308 */ /* 0x000e220000001000 */
[----:B------:R-:W-:Y:S01]  /*1370*/  FMUL.FTZ R18, R25, R46 ;  /* 0x0000002e19127220 */ /* 0x000fe20000410000 */
[----:B------:R-:W-:Y:S01]  /*1380*/  FMUL.FTZ R22, R23, R22 ;  /* 0x0000001617167220 */ /* 0x000fe20000410000 */
[----:B-1----:R-:W-:-:S02]  /*1390*/  FADD.FTZ R24, R24, 1 ;  /* 0x3f80000018187421 */ /* 0x002fc40000010000 */
[----:B------:R-:W-:Y:S01]  /*13a0*/  FFMA.FTZ R23, R11, R18, R9 ;  /* 0x000000120b177223 */ /* 0x000fe20000010009 */
[----:B------:R-:W-:Y:S02]  /*13b0*/  FMUL.FTZ R19, R22, R19 ;  /* 0x0000001316137220 */ /* 0x000fe40000410000 */
[----:B------:R-:W1:Y:S01]  /*13c0*/  MUFU.RCP R25, R24 ;  /* 0x0000001800197308 */ /* 0x000e620000001000 */
[----:B------:R-:W-:-:S07]  /*13d0*/  FMUL.FTZ R28, R23, -1.4426950216293334961 ;  /* 0xbfb8aa3b171c7820 */ /* 0x000fce0000410000 */
[----:B------:R-:W2:Y:S01]  /*13e0*/  MUFU.EX2 R28, R28 ;  /* 0x0000001c001c7308 */ /* 0x000ea20000000800 */
[----:B0-----:R-:W-:Y:S01]  /*13f0*/  FADD.FTZ R22, -R27, 1 ;  /* 0x3f8000001b167421 */ /* 0x001fe20000010100 */
[----:B------:R-:W-:-:S03]  /*1400*/  FMUL.FTZ R27, R48, R27 ;  /* 0x0000001b301b7220 */ /* 0x000fc60000410000 */
[----:B------:R-:W-:Y:S01]  /*1410*/  FFMA.FTZ R22, R21, R22, 1 ;  /* 0x3f80000015167423 */ /* 0x000fe20000010016 */
[----:B-1----:R-:W-:-:S04]  /*1420*/  FADD.FTZ R21, -R25, 1 ;  /* 0x3f80000019157421 */ /* 0x002fc80000010100 */
[----:B------:R-:W-:Y:S01]  /*1430*/  FFMA.FTZ R24, R20, R21, 1 ;  /* 0x3f80000014187423 */ /* 0x000fe20000010015 */
[----:B------:R-:W-:Y:S01]  /*1440*/  FADD.FTZ R21, -R6, R29 ;  /* 0x0000001d06157221 */ /* 0x000fe20000010100 */
[----:B------:R-:W-:Y:S01]  /*1450*/  SHF.L.U32 R20, R3, 0x10, RZ ;  /* 0x0000001003147819 */ /* 0x000fe200000006ff */
[----:B--2---:R-:W-:Y:S02]  /*1460*/  FADD.FTZ R29, R28, 1 ;  /* 0x3f8000001c1d7421 */ /* 0x004fe40000010000 */
[----:B------:R-:W-:Y:S02]  /*1470*/  FMUL.FTZ R21, R21, R46 ;  /* 0x0000002e15157220 */ /* 0x000fe40000410000 */
[----:B------:R-:W-:Y:S01]  /*1480*/  FMUL.FTZ R49, R20, R25 ;  /* 0x0000001914317220 */ /* 0x000fe20000410000 */
[----:B------:R-:W-:Y:S01]  /*1490*/  FMUL.FTZ R20, R27, R22 ;  /* 0x000000161b147220 */ /* 0x000fe20000410000 */
[----:B------:R-:W-:Y:S01]  /*14a0*/  FFMA.FTZ R25, R10, R21, R8 ;  /* 0x000000150a197223 */ /* 0x000fe20000010008 */
[----:B------:R-:W0:Y:S01]  /*14b0*/  MUFU.RCP R29, R29 ;  /* 0x0000001d001d7308 */ /* 0x000e220000001000 */
[----:B------:R-:W-:Y:S01]  /*14c0*/  FMUL.FTZ R22, R49, R24 ;  /* 0x0000001831167220 */ /* 0x000fe20000410000 */
[----:B------:R-:W-:Y:S01]  /*14d0*/  SHF.L.U32 R27, R41, 0x10, RZ ;  /* 0x00000010291b7819 */ /* 0x000fe200000006ff */
[----:B------:R-:W-:-:S05]  /*14e0*/  FMUL.FTZ R48, R25, -1.4426950216293334961 ;  /* 0xbfb8aa3b19307820 */ /* 0x000fca0000410000 */
[----:B------:R-:W1:Y:S01]  /*14f0*/  MUFU.EX2 R28, R48 ;  /* 0x00000030001c7308 */ /* 0x000e620000000800 */
[----:B0-----:R-:W-:-:S04]  /*1500*/  FADD.FTZ R24, -R29, 1 ;  /* 0x3f8000001d187421 */ /* 0x001fc80000010100 */
[----:B------:R-:W-:Y:S01]  /*1510*/  FFMA.FTZ R23, R23, R24, 1 ;  /* 0x3f80000017177423 */ /* 0x000fe20000010018 */
[----:B------:R-:W-:Y:S01]  /*1520*/  FMUL.FTZ R24, R27, R29 ;  /* 0x0000001d1b187220 */ /* 0x000fe20000410000 */
[----:B-1----:R-:W-:Y:S01]  /*1530*/  FADD.FTZ R27, R28, 1 ;  /* 0x3f8000001c1b7421 */ /* 0x002fe20000010000 */
[----:B------:R-:W-:Y:S02]  /*1540*/  FMUL.FTZ R28, R10, R26 ;  /* 0x0000001a0a1c7220 */ /* 0x000fe40000410000 */
[----:B------:R-:W-:Y:S01]  /*1550*/  FMUL.FTZ R24, R24, R23 ;  /* 0x0000001718187220 */ /* 0x000fe20000410000 */
[----:B------:R-:W-:Y:S01]  /*1560*/  FMUL.FTZ R23, R11, R16 ;  /* 0x000000100b177220 */ /* 0x000fe20000410000 */
[----:B------:R-:W-:Y:S01]  /*1570*/  FFMA.FTZ R29, R13, R28, RZ ;  /* 0x0000001c0d1d7223 */ /* 0x000fe200000100ff */
[----:B------:R-:W0:Y:S01]  /*1580*/  MUFU.RCP R27, R27 ;  /* 0x0000001b001b7308 */ /* 0x000e220000001000 */
[----:B------:R-:W-:Y:S02]  /*1590*/  FADD.FTZ R48, RZ, R28 ;  /* 0x0000001cff307221 */ /* 0x000fe40000010000 */
[----:B------:R-:W-:-:S02]  /*15a0*/  FFMA.FTZ R28, R12, R23, R29 ;  /* 0x000000170c1c7223 */ /* 0x000fc4000001001d */
[----:B------:R-:W-:Y:S01]  /*15b0*/  FADD.FTZ R23, R23, R48 ;  /* 0x0000003017177221 */ /* 0x000fe20000010000 */
[----:B------:R-:W-:-:S05]  /*15c0*/  SHF.L.U32 R48, R5, 0x10, RZ ;  /* 0x0000001005307819 */ /* 0x000fca00000006ff */
[----:B0-----:R-:W-:Y:S01]  /*15d0*/  FMUL.FTZ R29, R48, R27 ;  /* 0x0000001b301d7220 */ /* 0x001fe20000410000 */
[----:B------:R-:W-:-:S04]  /*15e0*/  FADD.FTZ R48, -R27, 1 ;  /* 0x3f8000001b307421 */ /* 0x000fc80000010100 */
[----:B------:R-:W-:-:S04]  /*15f0*/  FFMA.FTZ R48, R25, R48, 1 ;  /* 0x3f80000019307423 */ /* 0x000fc80000010030 */
[----:B------:R-:W-:Y:S01]  /*1600*/  FMUL.FTZ R25, R29, R48 ;  /* 0x000000301d197220 */ /* 0x000fe20000410000 */
[----:B------:R-:W-:Y:S01]  /*1610*/  FFMA.FTZ R48, R13, R26, RZ ;  /* 0x0000001a0d307223 */ /* 0x000fe200000100ff */
[----:B------:R-:W-:Y:S01]  /*1620*/  SHF.L.U32 R13, R7, 0x10, RZ ;  /* 0x00000010070d7819 */ /* 0x000fe200000006ff */
[----:B------:R-:W-:Y:S01]  /*1630*/  FADD.FTZ R26, RZ, R26 ;  /* 0x0000001aff1a7221 */ /* 0x000fe20000010000 */
[-C--:B------:R-:W-:Y:S01]  /*1640*/  FMUL.FTZ R29, R10, R19.reuse ;  /* 0x000000130a1d7220 */ /* 0x080fe20000410000 */
[C---:B------:R-:W-:Y:S02]  /*1650*/  FFMA.FTZ R27, R15.reuse, R19, R48 ;  /* 0x000000130f1b7223 */ /* 0x040fe40000010030 */
[----:B------:R-:W-:Y:S01]  /*1660*/  FADD.FTZ R49, -R6, R13 ;  /* 0x0000000d06317221 */ /* 0x000fe20000010100 */
[----:B------:R-:W-:Y:S01]  /*1670*/  FADD.FTZ R13, R26, R19 ;  /* 0x000000131a0d7221 */ /* 0x000fe20000010000 */
[----:B------:R-:W-:Y:S01]  /*1680*/  FFMA.FTZ R15, R15, R29, R28 ;  /* 0x0000001d0f0f7223 */ /* 0x000fe2000001001c */
[----:B------:R-:W-:Y:S01]  /*1690*/  FADD.FTZ R23, R23, R29 ;  /* 0x0000001d17177221 */ /* 0x000fe20000010000 */
[----:B------:R-:W-:Y:S01]  /*16a0*/  FMUL.FTZ R26, R49, R46 ;  /* 0x0000002e311a7220 */ /* 0x000fe20000410000 */
[----:B------:R-:W-:Y:S01]  /*16b0*/  SHF.L.U32 R29, R39, 0x10, RZ ;  /* 0x00000010271d7819 */ /* 0x000fe200000006ff */
[----:B------:R-:W-:-:S02]  /*16c0*/  FADD.FTZ R49, RZ, R16 ;  /* 0x00000010ff317221 */ /* 0x000fc40000010000 */
[----:B------:R-:W-:-:S04]  /*16d0*/  FFMA.FTZ R19, R11, R26, R9 ;  /* 0x0000001a0b137223 */ /* 0x000fc80000010009 */
[----:B------:R-:W-:-:S06]  /*16e0*/  FMUL.FTZ R28, R19, -1.4426950216293334961 ;  /* 0xbfb8aa3b131c7820 */ /* 0x000fcc0000410000 */
[----:B------:R-:W0:Y:S02]  /*16f0*/  MUFU.EX2 R28, R28 ;  /* 0x0000001c001c7308 */ /* 0x000e240000000800 */
[----:B0-----:R-:W-:-:S06]  /*1700*/  FADD.FTZ R48, R28, 1 ;  /* 0x3f8000001c307421 */ /* 0x001fcc0000010000 */
[----:B------:R-:W0:Y:S02]  /*1710*/  MUFU.RCP R48, R48 ;  /* 0x0000003000307308 */ /* 0x000e240000001000 */
[----:B0-----:R-:W-:Y:S01]  /*1720*/  FMUL.FTZ R28, R29, R48 ;  /* 0x000000301d1c7220 */ /* 0x001fe20000410000 */
[----:B------:R-:W-:Y:S01]  /*1730*/  FADD.FTZ R48, -R48, 1 ;  /* 0x3f80000030307421 */ /* 0x000fe20000010100 */
[----:B------:R-:W-:Y:S01]  /*1740*/  FFMA.FTZ R29, R12, R16, RZ ;  /* 0x000000100c1d7223 */ /* 0x000fe200000100ff */
[----:B------:R-:W-:Y:S02]  /*1750*/  FMUL.FTZ R12, R10, R22 ;  /* 0x000000160a0c7220 */ /* 0x000fe40000410000 */
[----:B------:R-:W-:Y:S01]  /*1760*/  FFMA.FTZ R16, R19, R48, 1 ;  /* 0x3f80000013107423 */ /* 0x000fe20000010030 */
[----:B------:R-:W-:Y:S01]  /*1770*/  FADD.FTZ R19, R49, R20 ;  /* 0x0000001431137221 */ /* 0x000fe20000010000 */
[-C--:B------:R-:W-:Y:S01]  /*1780*/  FFMA.FTZ R29, R14, R20.reuse, R29 ;  /* 0x000000140e1d7223 */ /* 0x080fe2000001001d */
[C---:B------:R-:W-:Y:S01]  /*1790*/  FMUL.FTZ R20, R11.reuse, R20 ;  /* 0x000000140b147220 */ /* 0x040fe20000410000 */
[----:B------:R-:W-:Y:S01]  /*17a0*/  FMUL.FTZ R16, R28, R16 ;  /* 0x000000101c107220 */ /* 0x000fe20000410000 */
[----:B------:R-:W-:Y:S01]  /*17b0*/  FMUL.FTZ R28, R10, R25 ;  /* 0x000000190a1c7220 */ /* 0x000fe20000410000 */
[----:B------:R-:W-:Y:S01]  /*17c0*/  FFMA.FTZ R29, R18, R24, R29 ;  /* 0x00000018121d7223 */ /* 0x000fe2000001001d */
[----:B------:R-:W-:Y:S01]  /*17d0*/  FFMA.FTZ R14, R14, R20, R15 ;  /* 0x000000140e0e7223 */ /* 0x000fe2000001000f */
[----:B------:R-:W-:Y:S01]  /*17e0*/  FADD.FTZ R23, R20, R23 ;  /* 0x0000001714177221 */ /* 0x000fe20000010000 */
[----:B------:R-:W-:Y:S01]  /*17f0*/  FMUL.FTZ R15, R11, R24 ;  /* 0x000000180b0f7220 */ /* 0x000fe20000410000 */
[----:B------:R-:W-:Y:S01]  /*1800*/  FADD.FTZ R19, R19, R24 ;  /* 0x0000001813137221 */ /* 0x000fe20000010000 */
[----:B------:R-:W-:Y:S01]  /*1810*/  FFMA.FTZ R49, R17, R12, R14 ;  /* 0x0000000c11317223 */ /* 0x000fe2000001000e */
[----:B------:R-:W-:Y:S01]  /*1820*/  FADD.FTZ R14, R23, R12 ;  /* 0x0000000c170e7221 */ /* 0x000fe20000010000 */
[----:B------:R-:W-:Y:S01]  /*1830*/  FFMA.FTZ R12, R17, R22, R27 ;  /* 0x00000016110c7223 */ /* 0x000fe2000001001b */
[----:B------:R-:W-:Y:S01]  /*1840*/  FMUL.FTZ R17, R11, R16 ;  /* 0x000000100b117220 */ /* 0x000fe20000410000 */
[----:B------:R-:W-:Y:S01]  /*1850*/  FFMA.FTZ R20, R18, R15, R49 ;  /* 0x0000000f12147223 */ /* 0x000fe20000010031 */
[----:B------:R-:W-:Y:S01]  /*1860*/  FADD.FTZ R15, R15, R14 ;  /* 0x0000000e0f0f7221 */ /* 0x000fe20000010000 */
[----:B------:R-:W-:Y:S01]  /*1870*/  FADD.FTZ R14, R13, R22 ;  /* 0x000000160d0e7221 */ /* 0x000fe20000010000 */
[C---:B------:R-:W-:Y:S01]  /*1880*/  FFMA.FTZ R12, R21.reuse, R25, R12 ;  /* 0x00000019150c7223 */ /* 0x040fe2000001000c */
[----:B------:R-:W-:Y:S01]  /*1890*/  FFMA.FTZ R13, R21, R28, R20 ;  /* 0x0000001c150d7223 */ /* 0x000fe20000010014 */
[----:B------:R-:W-:Y:S01]  /*18a0*/  FADD.FTZ R28, R15, R28 ;  /* 0x0000001c0f1c7221 */ /* 0x000fe20000010000 */
[----:B------:R-:W-:Y:S01]  /*18b0*/  FADD.FTZ R14, R14, R25 ;  /* 0x000000190e0e7221 */ /* 0x000fe20000010000 */
[----:B------:R-:W-:Y:S01]  /*18c0*/  FADD.FTZ R15, R19, R16 ;  /* 0x00000010130f7221 */ /* 0x000fe20000010000 */
[C---:B------:R-:W-:Y:S01]  /*18d0*/  FFMA.FTZ R20, R26.reuse, R17, R13 ;  /* 0x000000111a147223 */ /* 0x040fe2000001000d */
[----:B------:R-:W-:Y:S01]  /*18e0*/  FADD.FTZ R17, R17, R28 ;  /* 0x0000001c11117221 */ /* 0x000fe20000010000 */
[----:B------:R-:W-:-:S07]  /*18f0*/  FFMA.FTZ R13, R26, R16, R29 ;  /* 0x000000101a0d7223 */ /* 0x000fce000001001d */
.L_x_3:
[----:B------:R-:W0:Y:S01]  /*1900*/  S2R R16, SR_TID.X ;  /* 0x0000000000107919 */ /* 0x000e220000002100 */
[----:B------:R-:W1:Y:S01]  /*1910*/  S2UR UR10, SR_CgaCtaId ;  /* 0x00000000000a79c3 */ /* 0x000e620000008800 */
[----:B------:R-:W-:Y:S01]  /*1920*/  ISETP.NE.AND P2, PT, R0, RZ, PT ;  /* 0x000000ff0000720c */ /* 0x000fe20003f45270 */
[----:B------:R-:W-:Y:S01]  /*1930*/  UMOV UR5, 0x400 ;  /* 0x0000040000057882 */ /* 0x000fe20000000000 */
[----:B------:R-:W-:Y:S01]  /*1940*/  BSSY.RECONVERGENT B0, `(.L_x_4) ;  /* 0x000005e000007945 */ /* 0x000fe20003800200 */
[----:B------:R-:W-:-:S10]  /*1950*/  UIADD3 UR4, UPT, UPT, UR5, 0xc0, URZ ;  /* 0x000000c005047890 */ /* 0x000fd4000fffe0ff */
[----:B------:R-:W-:Y:S01]  /*1960*/  VOTEU.ALL UP0, P2 ;  /* 0x0000000000ff7886 */ /* 0x000fe20001000000 */
[----:B-1----:R-:W-:-:S04]  /*1970*/  ULEA UR4, UR10, UR4, 0x18 ;  /* 0x000000040a047291 */ /* 0x002fc8000f8ec0ff */
[----:B------:R-:W-:Y:S01]  /*1980*/  @!UP0 ULEA UR7, UR10, UR5, 0x18 ;  /* 0x000000050a078291 */ /* 0x000fe2000f8ec0ff */
[C---:B0-----:R-:W-:Y:S01]  /*1990*/  LOP3.LUT R18, R16.reuse, 0x3e0, RZ, 0xc0, !PT ;  /* 0x000003e010127812 */ /* 0x041fe200078ec0ff */
[----:B------:R-:W-:Y:S01]  /*19a0*/  IMAD R47, R47, 0x23, R16 ;  /* 0x000000232f2f7824 */ /* 0x000fe200078e0210 */
[----:B------:R-:W-:Y:S02]  /*19b0*/  ISETP.NE.AND P1, PT, R16, RZ, PT ;  /* 0x000000ff1000720c */ /* 0x000fe40003f25270 */
[C---:B------:R-:W-:Y:S02]  /*19c0*/  ISETP.GT.U32.AND P0, PT, R18.reuse, 0x210, PT ;  /* 0x000002101200780c */ /* 0x040fe40003f04070 */
[----:B------:R-:W-:Y:S02]  /*19d0*/  IADD3 R19, PT, PT, -R18, 0x22f, RZ ;  /* 0x0000022f12137810 */ /* 0x000fe40007ffe1ff */
[----:B------:R-:W-:Y:S02]  /*19e0*/  LEA R48, R16, UR4, 0x4 ;  /* 0x0000000410307c11 */ /* 0x000fe4000f8e20ff */
[----:B------:R-:W-:-:S03]  /*19f0*/  SEL R19, R19, 0x1f, P0 ;  /* 0x0000001f13137807 */ /* 0x000fc60000000000 */
[----:B------:R-:W-:Y:S01]  /*1a00*/  STS.128 [R48], R12 ;  /* 0x0000000c30007388 */ /* 0x000fe20000000c00 */
[----:B------:R-:W-:-:S03]  /*1a10*/  ISETP.GE.AND P0, PT, R0, R19, PT ;  /* 0x000000130000720c */ /* 0x000fc60003f06270 */
[----:B------:R-:W0:Y:S04]  /*1a20*/  SHFL.DOWN PT, R21, R20, 0x1, R19 ;  /* 0x0820000014157989 */ /* 0x000e2800000e0013 */
[----:B------:R-:W1:Y:S06]  /*1a30*/  SHFL.DOWN PT, R18, R17, 0x1, R19 ;  /* 0x0820000011127989 */ /* 0x000e6c00000e0013 */
[----:B0-----:R-:W-:Y:S01]  /*1a40*/  @!P0 FADD.FTZ R20, R21, R20 ;  /* 0x0000001415148221 */ /* 0x001fe20000010000 */
[----:B-1----:R-:W-:-:S04]  /*1a50*/  @!P0 FADD.FTZ R17, R18, R17 ;  /* 0x0000001112118221 */ /* 0x002fc80000010000 */
[----:B------:R-:W0:Y:S01]  /*1a60*/  SHFL.DOWN PT, R21, R20, 0x2, R19 ;  /* 0x0840000014157989 */ /* 0x000e2200000e0013 */
[----:B------:R-:W-:-:S03]  /*1a70*/  IADD3 R18, PT, PT, R0, 0x2, RZ ;  /* 0x0000000200127810 */ /* 0x000fc60007ffe0ff */
[----:B------:R-:W1:Y:S01]  /*1a80*/  SHFL.DOWN PT, R22, R17, 0x2, R19 ;  /* 0x0840000011167989 */ /* 0x000e6200000e0013 */
[----:B------:R-:W-:Y:S02]  /*1a90*/  ISETP.GT.AND P0, PT, R18, R19, PT ;  /* 0x000000131200720c */ /* 0x000fe40003f04270 */
[----:B------:R-:W-:-:S11]  /*1aa0*/  IADD3 R18, PT, PT, R0, 0x4, RZ ;  /* 0x0000000400127810 */ /* 0x000fd60007ffe0ff */
[----:B0-----:R-:W-:Y:S01]  /*1ab0*/  @!P0 FADD.FTZ R20, R20, R21 ;  /* 0x0000001514148221 */ /* 0x001fe20000010000 */
[----:B-1----:R-:W-:-:S04]  /*1ac0*/  @!P0 FADD.FTZ R17, R17, R22 ;  /* 0x0000001611118221 */ /* 0x002fc80000010000 */
[----:B------:R-:W0:Y:S01]  /*1ad0*/  SHFL.DOWN PT, R21, R20, 0x4, R19 ;  /* 0x0880000014157989 */ /* 0x000e2200000e0013 */
[----:B------:R-:W-:Y:S02]  /*1ae0*/  ISETP.GT.AND P0, PT, R18, R19, PT ;  /* 0x000000131200720c */ /* 0x000fe40003f04270 */
[----:B------:R-:W-:Y:S01]  /*1af0*/  IADD3 R18, PT, PT, R0, 0x8, RZ ;  /* 0x0000000800127810 */ /* 0x000fe20007ffe0ff */
[----:B------:R-:W1:Y:S10]  /*1b00*/  SHFL.DOWN PT, R22, R17, 0x4, R19 ;  /* 0x0880000011167989 */ /* 0x000e7400000e0013 */
        /* <DEDUP_REMOVED lines=10> */
[----:B------:R-:W-:Y:S01]  /*1bb0*/  @!P2 SHF.R.U32.HI R18, RZ, 0x2, R16 ;  /* 0x00000002ff12a819 */ /* 0x000fe20000011610 */
[----:B------:R-:W1:Y:S03]  /*1bc0*/  SHFL.DOWN PT, R22, R17, 0x10, R19 ;  /* 0x0a00000011167989 */ /* 0x000e6600000e0013 */
[----:B------:R-:W-:-:S07]  /*1bd0*/  @!P2 LOP3.LUT R18, R18, 0xf8, RZ, 0xc0, !PT ;  /* 0x000000f81212a812 */ /* 0x000fce00078ec0ff */
[----:B0-----:R-:W-:Y:S01]  /*1be0*/  @!P0 FADD.FTZ R20, R20, R21 ;  /* 0x0000001514148221 */ /* 0x001fe20000010000 */
[----:B-1----:R-:W-:-:S04]  /*1bf0*/  @!P0 FADD.FTZ R17, R17, R22 ;  /* 0x0000001611118221 */ /* 0x002fc80000010000 */
[----:B------:R-:W-:Y:S02]  /*1c00*/  MOV R28, R20 ;  /* 0x00000014001c7202 */ /* 0x000fe40000000f00 */
[----:B------:R-:W-:Y:S02]  /*1c10*/  ISETP.GT.U32.AND P0, PT, R16, 0x22, PT ;  /* 0x000000221000780c */ /* 0x000fe40003f04070 */
[----:B------:R-:W-:-:S05]  /*1c20*/  MOV R29, R17 ;  /* 0x00000011001d7202 */ /* 0x000fca0000000f00 */
[----:B------:R0:W-:Y:S01]  /*1c30*/  @!P2 STS.64 [R18+UR7+0x18], R28 ;  /* 0x0000181c1200a988 */ /* 0x0001e20008000a07 */
[----:B------:R-:W-:Y:S06]  /*1c40*/  BAR.SYNC.DEFER_BLOCKING 0x0 ;  /* 0x0000000000007b1d */ /* 0x000fec0000010000 */
[----:B------:R-:W-:Y:S05]  /*1c50*/  @P1 BRA `(.L_x_5) ;  /* 0x0000000000b01947 */ /* 0x000fea0003800000 */
[----:B------:R-:W-:-:S09]  /*1c60*/  ULEA UR4, UR10, UR5, 0x18 ;  /* 0x000000050a047291 */ /* 0x000fd2000f8ec0ff */
[----:B0-----:R-:W0:Y:S04]  /*1c70*/  LDS.128 R16, [UR4+0x20] ;  /* 0x00002004ff107984 */ /* 0x001e280008000c00 */
[----:B------:R-:W1:Y:S04]  /*1c80*/  LDS.128 R20, [UR4+0x30] ;  /* 0x00003004ff147984 */ /* 0x000e680008000c00 */
[----:B------:R-:W2:Y:S01]  /*1c90*/  LDS.128 R24, [UR4+0x40] ;  /* 0x00004004ff187984 */ /* 0x000ea20008000c00 */
[----:B0-----:R-:W-:Y:S01]  /*1ca0*/  FADD.FTZ R49, R28, R16 ;  /* 0x000000101c317221 */ /* 0x001fe20000010000 */
[----:B------:R-:W-:-:S03]  /*1cb0*/  FADD.FTZ R16, R29, R17 ;  /* 0x000000111d107221 */ /* 0x000fc60000010000 */
[----:B------:R-:W-:Y:S01]  /*1cc0*/  FADD.FTZ R49, R49, R18 ;  /* 0x0000001231317221 */ /* 0x000fe20000010000 */
[----:B------:R-:W-:Y:S02]  /*1cd0*/  FADD.FTZ R28, R16, R19 ;  /* 0x00000013101c7221 */ /* 0x000fe40000010000 */
[----:B------:R-:W0:Y:S01]  /*1ce0*/  LDS.128 R16, [UR4+0x50] ;  /* 0x00005004ff107984 */ /* 0x000e220008000c00 */
[----:B-1----:R-:W-:Y:S01]  /*1cf0*/  FADD.FTZ R49, R49, R20 ;  /* 0x0000001431317221 */ /* 0x002fe20000010000 */
[----:B------:R-:W-:-:S03]  /*1d00*/  FADD.FTZ R28, R28, R21 ;  /* 0x000000151c1c7221 */ /* 0x000fc60000010000 */
[----:B------:R-:W-:Y:S01]  /*1d10*/  FADD.FTZ R49, R49, R22 ;  /* 0x0000001631317221 */ /* 0x000fe20000010000 */
[----:B------:R-:W-:Y:S02]  /*1d20*/  FADD.FTZ R28, R28, R23 ;  /* 0x000000171c1c7221 */ /* 0x000fe40000010000 */
[----:B------:R-:W1:Y:S01]  /*1d30*/  LDS.128 R20, [UR4+0x60] ;  /* 0x00006004ff147984 */ /* 0x000e620008000c00 */
[----:B--2---:R-:W-:Y:S01]  /*1d40*/  FADD.FTZ R49, R49, R24 ;  /* 0x0000001831317221 */ /* 0x004fe20000010000 */
[----:B------:R-:W-:-:S03]  /*1d50*/  FADD.FTZ R28, R28, R25 ;  /* 0x000000191c1c7221 */ /* 0x000fc60000010000 */
[----:B------:R-:W-:Y:S01]  /*1d60*/  FADD.FTZ R49, R49, R26 ;  /* 0x0000001a31317221 */ /* 0x000fe20000010000 */
[----:B------:R-:W-:Y:S02]  /*1d70*/  FADD.FTZ R28, R28, R27 ;  /* 0x0000001b1c1c7221 */ /* 0x000fe40000010000 */
        /* <DEDUP_REMOVED lines=12> */
[----:B------:R-:W-:Y:S02]  /*1e40*/  FADD.FTZ R24, R28, R25 ;  /* 0x000000191c187221 */ /* 0x000fe40000010000 */
[----:B------:R-:W2:Y:S01]  /*1e50*/  LDS.64 R28, [UR4+0xa0] ;  /* 0x0000a004ff1c7984 */ /* 0x000ea20008000a00 */
[----:B------:R-:W-:Y:S01]  /*1e60*/  FADD.FTZ R49, R49, R26 ;  /* 0x0000001a31317221 */ /* 0x000fe20000010000 */
[----:B------:R-:W-:-:S03]  /*1e70*/  FADD.FTZ R24, R24, R27 ;  /* 0x0000001b18187221 */ /* 0x000fc60000010000 */
[----:B0-----:R-:W-:Y:S01]  /*1e80*/  FADD.FTZ R49, R49, R16 ;  /* 0x0000001031317221 */ /* 0x001fe20000010000 */
[----:B------:R-:W-:-:S03]  /*1e90*/  FADD.FTZ R24, R24, R17 ;  /* 0x0000001118187221 */ /* 0x000fc60000010000 */
[----:B------:R-:W-:Y:S01]  /*1ea0*/  FADD.FTZ R49, R49, R18 ;  /* 0x0000001231317221 */ /* 0x000fe20000010000 */
[----:B------:R-:W-:-:S03]  /*1eb0*/  FADD.FTZ R24, R24, R19 ;  /* 0x0000001318187221 */ /* 0x000fc60000010000 */
[----:B-1----:R-:W-:Y:S01]  /*1ec0*/  FADD.FTZ R49, R49, R20 ;  /* 0x0000001431317221 */ /* 0x002fe20000010000 */
[----:B------:R-:W-:-:S03]  /*1ed0*/  FADD.FTZ R24, R24, R21 ;  /* 0x0000001518187221 */ /* 0x000fc60000010000 */
[----:B------:R-:W-:Y:S01]  /*1ee0*/  FADD.FTZ R49, R49, R22 ;  /* 0x0000001631317221 */ /* 0x000fe20000010000 */
[----:B------:R-:W-:-:S03]  /*1ef0*/  FADD.FTZ R24, R24, R23 ;  /* 0x0000001718187221 */ /* 0x000fc60000010000 */
[----:B--2---:R-:W-:Y:S01]  /*1f00*/  FADD.FTZ R28, R49, R28 ;  /* 0x0000001c311c7221 */ /* 0x004fe20000010000 */
[----:B------:R-:W-:-:S07]  /*1f10*/  FADD.FTZ R29, R24, R29 ;  /* 0x0000001d181d7221 */ /* 0x000fce0000010000 */
.L_x_5:
[----:B------:R-:W-:Y:S05]  /*1f20*/  BSYNC.RECONVERGENT B0 ;  /* 0x0000000000007941 */ /* 0x000fea0003800200 */
.L_x_4:
[----:B------:R-:W-:Y:S06]  /*1f30*/  BAR.SYNC.DEFER_BLOCKING 0x0 ;  /* 0x0000000000007b1d */ /* 0x000fec0000010000 */
[----:B------:R-:W-:Y:S04]  /*1f40*/  BSSY.RECONVERGENT B0, `(.L_x_6) ;  /* 0x000004d000007945 */ /* 0x000fe80003800200 */
[----:B------:R-:W-:Y:S05]  /*1f50*/  @P0 BRA `(.L_x_7) ;  /* 0x00000004002c0947 */ /* 0x000fea0003800000 */
[----:B0-----:R-:W0:Y:S04]  /*1f60*/  LDS.128 R16, [R48+0x230] ;  /* 0x0002300030107984 */ /* 0x001e280000000c00 */
[----:B------:R-:W1:Y:S04]  /*1f70*/  LDS.128 R20, [R48+0x460] ;  /* 0x0004600030147984 */ /* 0x000e680000000c00 */
[----:B------:R-:W2:Y:S01]  /*1f80*/  LDS.128 R24, [R48+0x690] ;  /* 0x0006900030187984 */ /* 0x000ea20000000c00 */
[----:B0-----:R-:W-:Y:S01]  /*1f90*/  FADD.FTZ R49, R12, R16 ;  /* 0x000000100c317221 */ /* 0x001fe20000010000 */
[----:B------:R-:W-:Y:S01]  /*1fa0*/  FADD.FTZ R16, R13, R17 ;  /* 0x000000110d107221 */ /* 0x000fe20000010000 */
[----:B------:R-:W-:Y:S01]  /*1fb0*/  FADD.FTZ R17, R14, R18 ;  /* 0x000000120e117221 */ /* 0x000fe20000010000 */
[----:B------:R-:W-:Y:S01]  /*1fc0*/  FADD.FTZ R18, R15, R19 ;  /* 0x000000130f127221 */ /* 0x000fe20000010000 */
[----:B-1----:R-:W-:Y:S01]  /*1fd0*/  FADD.FTZ R49, R49, R20 ;  /* 0x0000001431317221 */ /* 0x002fe20000010000 */
[----:B------:R-:W-:Y:S01]  /*1fe0*/  FADD.FTZ R16, R16, R21 ;  /* 0x0000001510107221 */ /* 0x000fe20000010000 */
[----:B------:R-:W0:Y:S01]  /*1ff0*/  LDS.128 R12, [R48+0x8c0] ;  /* 0x0008c000300c7984 */ /* 0x000e220000000c00 */
[----:B------:R-:W-:Y:S01]  /*2000*/  FADD.FTZ R21, R17, R22 ;  /* 0x0000001611157221 */ /* 0x000fe20000010000 */
[----:B------:R-:W-:Y:S01]  /*2010*/  FADD.FTZ R20, R18, R23 ;  /* 0x0000001712147221 */ /* 0x000fe20000010000 */
[----:B--2---:R-:W-:Y:S01]  /*2020*/  FADD.FTZ R49, R49, R24 ;  /* 0x0000001831317221 */ /* 0x004fe20000010000 */
[----:B------:R-:W-:Y:S01]  /*2030*/  FADD.FTZ R24, R16, R25 ;  /* 0x0000001910187221 */ /* 0x000fe20000010000 */
[----:B------:R-:W-:Y:S01]  /*2040*/  FADD.FTZ R25, R21, R26 ;  /* 0x0000001a15197221 */ /* 0x000fe20000010000 */
[----:B------:R-:W1:Y:S01]  /*2050*/  LDS.128 R16, [R48+0xaf0] ;  /* 0x000af00030107984 */ /* 0x000e620000000c00 */
[----:B------:R-:W-:-:S03]  /*2060*/  FADD.FTZ R26, R20, R27 ;  /* 0x0000001b141a7221 */ /* 0x000fc60000010000 */
[----:B------:R-:W2:Y:S01]  /*2070*/  LDS.128 R20, [R48+0xd20] ;  /* 0x000d200030147984 */ /* 0x000ea20000000c00 */
[----:B0-----:R-:W-:Y:S01]  /*2080*/  FADD.FTZ R49, R49, R12 ;  /* 0x0000000c31317221 */ /* 0x001fe20000010000 */
[----:B------:R-:W-:Y:S01]  /*2090*/  FADD.FTZ R24, R24, R13 ;  /* 0x0000000d18187221 */ /* 0x000fe20000010000 */
[----:B------:R-:W-:Y:S01]  /*20a0*/  FADD.FTZ R25, R25, R14 ;  /* 0x0000000e19197221 */ /* 0x000fe20000010000 */
[----:B------:R-:W-:Y:S02]  /*20b0*/  FADD.FTZ R26, R26, R15 ;  /* 0x0000000f1a1a7221 */ /* 0x000fe40000010000 */
[----:B------:R-:W0:Y:S01]  /*20c0*/  LDS.128 R12, [R48+0xf50] ;  /* 0x000f5000300c7984 */ /* 0x000e220000000c00 */
[----:B-1----:R-:W-:Y:S01]  /*20d0*/  FADD.FTZ R49, R49, R16 ;  /* 0x0000001031317221 */ /* 0x002fe20000010000 */
[----:B------:R-:W-:Y:S01]  /*20e0*/  FADD.FTZ R24, R24, R17 ;  /* 0x0000001118187221 */ /* 0x000fe20000010000 */
[----:B------:R-:W-:Y:S01]  /*20f0*/  FADD.FTZ R25, R25, R18 ;  /* 0x0000001219197221 */ /* 0x000fe20000010000 */
[----:B------:R-:W-:Y:S01]  /*2100*/  FADD.FTZ R26, R26, R19 ;  /* 0x000000131a1a7221 */ /* 0x000fe20000010000 */
[----:B--2---:R-:W-:Y:S01]  /*2110*/  FADD.FTZ R49, R49, R20 ;  /* 0x0000001431317221 */ /* 0x004fe20000010000 */
[----:B------:R-:W1:Y:S01]  /*2120*/  LDS.128 R16, [R48+0x1180] ;  /* 0x0011800030107984 */ /* 0x000e620000000c00 */
[----:B------:R-:W-:Y:S01]  /*2130*/  FADD.FTZ R24, R24, R21 ;  /* 0x0000001518187221 */ /* 0x000fe20000010000 */
[----:B------:R-:W-:Y:S01]  /*2140*/  FADD.FTZ R25, R25, R22 ;  /* 0x0000001619197221 */ /* 0x000fe20000010000 */
[----:B------:R-:W-:-:S02]  /*2150*/  FADD.FTZ R26, R26, R23 ;  /* 0x000000171a1a7221 */ /* 0x000fc40000010000 */
        /* <DEDUP_REMOVED lines=11> */
[----:B------:R-:W-:Y:S01]  /*2210*/  FADD.FTZ R24, R24, R21 ;  /* 0x0000001518187221 */ /* 0x000fe20000010000 */
[----:B------:R-:W-:Y:S01]  /*2220*/  FADD.FTZ R25, R25, R22 ;  /* 0x0000001619197221 */ /* 0x000fe20000010000 */
[----:B------:R-:W-:Y:S01]  /*2230*/  FADD.FTZ R26, R26, R23 ;  /* 0x000000171a1a7221 */ /* 0x000fe20000010000 */
[----:B------:R-:W-:Y:S04]  /*2240*/  LDS.128 R16, [R48+0x1a40] ;  /* 0x001a400030107984 */ /* 0x000fe80000000c00 */
[----:B------:R-:W1:Y:S01]  /*2250*/  LDS.128 R20, [R48+0x1810] ;  /* 0x0018100030147984 */ /* 0x000e620000000c00 */
[----:B0-----:R-:W-:Y:S01]  /*2260*/  FADD.FTZ R49, R49, R12 ;  /* 0x0000000c31317221 */ /* 0x001fe20000010000 */
[----:B------:R-:W-:Y:S01]  /*2270*/  FADD.FTZ R24, R24, R13 ;  /* 0x0000000d18187221 */ /* 0x000fe20000010000 */
[----:B------:R-:W-:Y:S01]  /*2280*/  FADD.FTZ R25, R25, R14 ;  /* 0x0000000e19197221 */ /* 0x000fe20000010000 */
[----:B------:R-:W-:-:S02]  /*2290*/  FADD.FTZ R26, R26, R15 ;  /* 0x0000000f1a1a7221 */ /* 0x000fc40000010000 */
[----:B------:R-:W0:Y:S01]  /*22a0*/  LDS.128 R12, [R48+0x1c70] ;  /* 0x001c7000300c7984 */ /* 0x000e220000000c00 */
[----:B-1----:R-:W-:Y:S01]  /*22b0*/  FADD.FTZ R49, R49, R20 ;  /* 0x0000001431317221 */ /* 0x002fe20000010000 */
[----:B------:R-:W-:Y:S01]  /*22c0*/  FADD.FTZ R24, R24, R21 ;  /* 0x0000001518187221 */ /* 0x000fe20000010000 */
[----:B------:R-:W-:Y:S01]  /*22d0*/  FADD.FTZ R27, R25, R22 ;  /* 0x00000016191b7221 */ /* 0x000fe20000010000 */
[----:B------:R-:W-:Y:S01]  /*22e0*/  FADD.FTZ R26, R26, R23 ;  /* 0x000000171a1a7221 */ /* 0x000fe20000010000 */
[----:B------:R-:W-:Y:S01]  /*22f0*/  FADD.FTZ R25, R49, R16 ;  /* 0x0000001031197221 */ /* 0x000fe20000010000 */
        /* <DEDUP_REMOVED lines=8> */
[----:B------:R-:W-:Y:S01]  /*2380*/  FADD.FTZ R26, R26, R15 ;  /* 0x0000000f1a1a7221 */ /* 0x000fe20000010000 */
[----:B-1----:R-:W-:Y:S01]  /*2390*/  FADD.FTZ R25, R25, R16 ;  /* 0x0000001019197221 */ /* 0x002fe20000010000 */
[----:B------:R-:W-:Y:S01]  /*23a0*/  FADD.FTZ R24, R24, R17 ;  /* 0x0000001118187221 */ /* 0x000fe20000010000 */
[----:B------:R-:W-:Y:S01]  /*23b0*/  FADD.FTZ R27, R27, R18 ;  /* 0x000000121b1b7221 */ /* 0x000fe20000010000 */
[----:B------:R-:W-:Y:S01]  /*23c0*/  FADD.FTZ R26, R26, R19 ;  /* 0x000000131a1a7221 */ /* 0x000fe20000010000 */
[----:B------:R-:W-:Y:S01]  /*23d0*/  FADD.FTZ R12, R25, R20 ;  /* 0x00000014190c7221 */ /* 0x000fe20000010000 */
[----:B------:R-:W-:Y:S01]  /*23e0*/  FADD.FTZ R13, R24, R21 ;  /* 0x00000015180d7221 */ /* 0x000fe20000010000 */
[----:B------:R-:W-:Y:S01]  /*23f0*/  FADD.FTZ R14, R27, R22 ;  /* 0x000000161b0e7221 */ /* 0x000fe20000010000 */
[----:B------:R-:W-:-:S07]  /*2400*/  FADD.FTZ R15, R26, R23 ;  /* 0x000000171a0f7221 */ /* 0x000fce0000010000 */
.L_x_7:
[----:B------:R-:W-:Y:S05]  /*2410*/  BSYNC.RECONVERGENT B0 ;  /* 0x0000000000007941 */ /* 0x000fea0003800200 */
.L_x_6:
[----:B------:R-:W-:Y:S04]  /*2420*/  BSSY.RECONVERGENT B0, `(.L_x_8) ;  /* 0x000001c000007945 */ /* 0x000fe80003800200 */
[----:B------:R-:W-:Y:S05]  /*2430*/  @P0 BRA `(.L_x_9) ;  /* 0x0000000000680947 */ /* 0x000fea0003800000 */
[----:B------:R-:W1:Y:S08]  /*2440*/  LDC.64 R16, c[0x0][0x3f8] ;  /* 0x0000fe00ff107b82 */ /* 0x000e700000000a00 */
[----:B0-----:R-:W0:Y:S01]  /*2450*/  LDC.64 R18, c[0x0][0x3d8] ;  /* 0x0000f600ff127b82 */ /* 0x001e220000000a00 */
[----:B-1----:R-:W-:Y:S01]  /*2460*/  IMAD.WIDE.U32 R20, R16, 0x3, RZ ;  /* 0x0000000310147825 */ /* 0x002fe200078e00ff */
[----:B------:R-:W-:-:S02]  /*2470*/  LEA R25, R17, R17, 0x1 ;  /* 0x0000001111197211 */ /* 0x000fc400078e08ff */
[----:B------:R-:W-:Y:S02]  /*2480*/  LEA.HI R23, P0, R17, R16, RZ, 0x1 ;  /* 0x0000001011177211 */ /* 0x000fe400078108ff */
[----:B------:R-:W-:Y:S02]  /*2490*/  IADD3 R21, PT, PT, R21, R25, RZ ;  /* 0x0000001915157210 */ /* 0x000fe40007ffe0ff */
[----:B------:R-:W-:Y:S01]  /*24a0*/  IADD3.X R22, PT, PT, RZ, R17, RZ, P0, !PT ;  /* 0x00000011ff167210 */ /* 0x000fe200007fe4ff */
[----:B0-----:R-:W-:Y:S01]  /*24b0*/  IMAD.WIDE R18, R47, 0x4, R18 ;  /* 0x000000042f127825 */ /* 0x001fe200078e0212 */
[----:B------:R-:W-:Y:S02]  /*24c0*/  LEA.HI R24, P0, R21, R20, RZ, 0x1 ;  /* 0x0000001415187211 */ /* 0x000fe400078108ff */
[----:B------:R-:W-:Y:S02]  /*24d0*/  SHF.L.U32 R47, R23, 0x1, RZ ;  /* 0x00000001172f7819 */ /* 0x000fe400000006ff */
[----:B------:R-:W-:Y:S01]  /*24e0*/  SHF.L.U32 R25, R24, 0x1, RZ ;  /* 0x0000000118197819 */ /* 0x000fe200000006ff */
[----:B------:R1:W-:Y:S01]  /*24f0*/  REDG.E.ADD.F32.FTZ.RN.STRONG.GPU desc[UR8][R18.64], R12 ;  /* 0x0000000c120079a6 */ /* 0x0003e2000c12f308 */
[----:B------:R-:W-:-:S02]  /*2500*/  LOP3.LUT R47, R47, 0xfffffffc, RZ, 0xc0, !PT ;  /* 0xfffffffc2f2f7812 */ /* 0x000fc400078ec0ff */
[----:B------:R-:W-:Y:S02]  /*2510*/  LEA R20, P2, R16, R18, 0x2 ;  /* 0x0000001210147211 */ /* 0x000fe400078410ff */
[----:B------:R-:W-:Y:S02]  /*2520*/  IADD3.X R27, PT, PT, RZ, R21, RZ, P0, !PT ;  /* 0x00000015ff1b7210 */ /* 0x000fe400007fe4ff */
[----:B------:R-:W-:Y:S02]  /*2530*/  LOP3.LUT R25, R25, 0xfffffffc, RZ, 0xc0, !PT ;  /* 0xfffffffc19197812 */ /* 0x000fe400078ec0ff */
[----:B------:R-:W-:Y:S02]  /*2540*/  SHF.L.U64.HI R23, R23, 0x1, R22 ;  /* 0x0000000117177819 */ /* 0x000fe40000010216 */
[----:B------:R-:W-:Y:S02]  /*2550*/  IADD3 R22, P0, PT, R18, R47, RZ ;  /* 0x0000002f12167210 */ /* 0x000fe40007f1e0ff */
[----:B------:R-:W-:-:S02]  /*2560*/  LEA.HI.X R21, R16, R19, R17, 0x2, P2 ;  /* 0x0000001310157211 */ /* 0x000fc400010f1411 */
[----:B------:R-:W-:Y:S02]  /*2570*/  SHF.L.U64.HI R17, R24, 0x1, R27 ;  /* 0x0000000118117819 */ /* 0x000fe4000001021b */
[----:B------:R-:W-:Y:S02]  /*2580*/  IADD3 R16, P2, PT, R18, R25, RZ ;  /* 0x0000001912107210 */ /* 0x000fe40007f5e0ff */
[C---:B------:R-:W-:Y:S02]  /*2590*/  IADD3.X R23, PT, PT, R19.reuse, R23, RZ, P0, !PT ;  /* 0x0000001713177210 */ /* 0x040fe400007fe4ff */
[----:B------:R-:W-:-:S03]  /*25a0*/  IADD3.X R17, PT, PT, R19, R17, RZ, P2, !PT ;  /* 0x0000001113117210 */ /* 0x000fc600017fe4ff */
[----:B------:R1:W-:Y:S04]  /*25b0*/  REDG.E.ADD.F32.FTZ.RN.STRONG.GPU desc[UR8][R22.64], R13 ;  /* 0x0000000d160079a6 */ /* 0x0003e8000c12f308 */
[----:B------:R1:W-:Y:S04]  /*25c0*/  REDG.E.ADD.F32.FTZ.RN.STRONG.GPU desc[UR8][R20.64], R14 ;  /* 0x0000000e140079a6 */ /* 0x0003e8000c12f308 */
[----:B------:R1:W-:Y:S02]  /*25d0*/  REDG.E.ADD.F32.FTZ.RN.STRONG.GPU desc[UR8][R16.64], R15 ;  /* 0x0000000f100079a6 */ /* 0x0003e4000c12f308 */
.L_x_9:
[----:B------:R-:W-:Y:S05]  /*25e0*/  BSYNC.RECONVERGENT B0 ;  /* 0x0000000000007941 */ /* 0x000fea0003800200 */
.L_x_8:
[----:B------:R-:W2:Y:S02]  /*25f0*/  LDCU UR4, c[0x0][0x370] ;  /* 0x00006e00ff0477ac */ /* 0x000ea40008000800 */
[----:B--2---:R-:W-:-:S09]  /*2600*/  UISETP.GE.U32.AND UP0, UPT, UR4, 0x2, UPT ;  /* 0x000000020400788c */ /* 0x004fd2000bf06070 */
[----:B------:R-:W-:Y:S05]  /*2610*/  BRA.U !UP0, `(.L_x_10) ;  /* 0x0000000908cc7547 */ /* 0x000fea000b800000 */
[----:B-1----:R-:W1:Y:S01]  /*2620*/  LDC R19, c[0x0][0x374] ;  /* 0x0000dd00ff137b82 */ /* 0x002e620000000800 */
[----:B------:R-:W-:-:S07]  /*2630*/  LOP3.LUT R12, R35, 0x1, RZ, 0xc0, !PT ;  /* 0x00000001230c7812 */ /* 0x000fce00078ec0ff */
[----:B------:R-:W2:Y:S08]  /*2640*/  LDC R13, c[0x0][0x370] ;  /* 0x0000dc00ff0d7b82 */ /* 0x000eb00000000800 */
[----:B------:R-:W3:Y:S08]  /*2650*/  S2UR UR4, SR_CTAID.Y ;  /* 0x00000000000479c3 */ /* 0x000ef00000002600 */
[----:B------:R-:W4:Y:S01]  /*2660*/  LDC.64 R48, c[0x0][0x3d0] ;  /* 0x0000f400ff307b82 */ /* 0x000f220000000a00 */
[----:B-1----:R-:W-:-:S04]  /*2670*/  IMAD R15, R12, R19, RZ ;  /* 0x000000130c0f7224 */ /* 0x002fc800078e02ff */
[----:B--2---:R-:W-:-:S05]  /*2680*/  IMAD R12, R15, R13, RZ ;  /* 0x0000000d0f0c7224 */ /* 0x004fca00078e02ff */
[----:B------:R-:W-:Y:S02]  /*2690*/  SHF.L.U32 R13, R12, 0x1, RZ ;  /* 0x000000010c0d7819 */ /* 0x000fe400000006ff */
[----:B---3--:R-:W-:-:S03]  /*26a0*/  MOV R26, UR4 ;  /* 0x00000004001a7c02 */ /* 0x008fc60008000f00 */
[----:B----4-:R-:W-:Y:S01]  /*26b0*/  IMAD.WIDE R48, R13, 0x4, R48 ;  /* 0x000000040d307825 */ /* 0x010fe200078e0230 */
[----:B------:R-:W-:Y:S06]  /*26c0*/  @P1 BRA `(.L_x_11) ;  /* 0x0000000000541947 */ /* 0x000fec0003800000 */
[----:B------:R-:W1:Y:S01]  /*26d0*/  LDC.64 R12, c[0x0][0x3c8] ;  /* 0x0000f200ff0c7b82 */ /* 0x000e620000000a00 */
[----:B------:R-:W-:Y:S01]  /*26e0*/  IADD3 R15, PT, PT, R15, R26, RZ ;  /* 0x0000001a0f0f7210 */ /* 0x000fe20007ffe0ff */
[----:B------:R-:W-:Y:S01]  /*26f0*/  IMAD R17, R19, UR6, R26 ;  /* 0x0000000613117c24 */ /* 0x000fe2000f8e021a */
[----:B------:R-:W-:-:S03]  /*2700*/  LOP3.LUT P0, R16, R35, 0x2, RZ, 0xc0, !PT ;  /* 0x0000000223107812 */ /* 0x000fc6000780c0ff */
[----:B-1----:R-:W-:-:S04]  /*2710*/  IMAD.WIDE.U32 R12, R15, 0x4, R12 ;  /* 0x000000040f0c7825 */ /* 0x002fc800078e000c */
[----:B------:R-:W-:Y:S01]  /*2720*/  IMAD.WIDE.U32 R14, R17, 0x8, R48 ;  /* 0x00000008110e7825 */ /* 0x000fe200078e0030 */
[----:B------:R-:W-:Y:S02]  /*2730*/  IADD3 R17, PT, PT, -R16, 0x1, RZ ;  /* 0x0000000110117810 */ /* 0x000fe40007ffe1ff */
[----:B------:R-:W1:Y:S02]  /*2740*/  LDC R16, c[0x0][0x370] ;  /* 0x0000dc00ff107b82 */ /* 0x000e640000000800 */
[----:B------:R2:W-:Y:S01]  /*2750*/  STG.E.64 desc[UR8][R14.64], R28 ;  /* 0x0000001c0e007986 */ /* 0x0005e2000c101b08 */
[----:B------:R-:W-:Y:S06]  /*2760*/  MEMBAR.ALL.GPU ;  /* 0x0000000000007992 */ /* 0x000fec000000a000 */
[----:B------:R-:W-:-:S00]  /*2770*/  ERRBAR ;  /* 0x00000000000079ab */ /* 0x000fc00000000000 */
[----:B------:R-:W-:Y:S06]  /*2780*/  CGAERRBAR ;  /* 0x00000000000075ab */ /* 0x000fec0000000000 */
[----:B------:R2:W-:Y:S01]  /*2790*/  REDG.E.ADD.S32.STRONG.GPU desc[UR8][R12.64], R17 ;  /* 0x000000110c00798e */ /* 0x0005e2000c12e308 */
[----:B-1----:R-:W-:-:S04]  /*27a0*/  SEL R21, R16, RZ, !P0 ;  /* 0x000000ff10157207 */ /* 0x002fc80004000000 */
[----:B------:R-:W-:-:S13]  /*27b0*/  ISETP.NE.AND P0, PT, R21, -0x1, PT ;  /* 0xffffffff1500780c */ /* 0x000fda0003f05270 */
[----:B--2---:R-:W-:Y:S05]  /*27c0*/  @!P0 BRA `(.L_x_11) ;  /* 0x0000000000148947 */ /* 0x004fea0003800000 */
.L_x_12:
[----:B------:R-:W2:Y:S04]  /*27d0*/  LDG.E.STRONG.GPU R14, desc[UR8][R12.64] ;  /* 0x000000080c0e7981 */ /* 0x000ea8000c1ef900 */
[----:B--2---:R-:W-:Y:S01]  /*27e0*/  CCTL.IVALL ;  /* 0x00000000ff00798f */ /* 0x004fe20002000000 */
[----:B------:R-:W-:Y:S05]  /*27f0*/  YIELD ;  /* 0x0000000000007946 */ /* 0x000fea0003800000 */
[----:B------:R-:W-:-:S13]  /*2800*/  ISETP.NE.AND P0, PT, R14, R21, PT ;  /* 0x000000150e00720c */ /* 0x000fda0003f05270 */
[----:B------:R-:W-:Y:S05]  /*2810*/  @P0 BRA `(.L_x_12) ;  /* 0xfffffffc00ec0947 */ /* 0x000fea000383ffff */
.L_x_11:
[----:B------:R-:W1:Y:S01]  /*2820*/  LDC R12, c[0x0][0x370] ;  /* 0x0000dc00ff0c7b82 */ /* 0x000e620000000800 */
[----:B------:R-:W-:Y:S05]  /*2830*/  WARPSYNC.ALL ;  /* 0x0000000000007948 */ /* 0x000fea0003800000 */
[----:B-1----:R-:W-:Y:S02]  /*2840*/  ISETP.GE.U32.AND P0, PT, R12, 0x8, PT ;  /* 0x000000080c00780c */ /* 0x002fe40003f06070 */
[----:B------:R-:W-:Y:S01]  /*2850*/  BAR.SYNC.DEFER_BLOCKING 0x0 ;  /* 0x0000000000007b1d */ /* 0x000fe20000010000 */
[----:B------:R-:W-:-:S10]  /*2860*/  HFMA2 R20, -RZ, RZ, 0, 0 ;  /* 0x00000000ff147431 */ /* 0x000fd400000001ff */
[----:B------:R-:W-:Y:S05]  /*2870*/  @!P0 BRA `(.L_x_13) ;  /* 0x0000000400288947 */ /* 0x000fea0003800000 */
[----:B------:R-:W1:Y:S01]  /*2880*/  S2UR UR4, SR_CTAID.X ;  /* 0x00000000000479c3 */ /* 0x000e620000002500 */
[CC--:B------:R-:W-:Y:S01]  /*2890*/  LEA R25, R19.reuse, R26.reuse, 0x1 ;  /* 0x0000001a13197211 */ /* 0x0c0fe200078e08ff */
[C-C-:B------:R-:W-:Y:S01]  /*28a0*/  IMAD R24, R19.reuse, 0x3, R26.reuse ;  /* 0x0000000313187824 */ /* 0x140fe200078e021a */
[C---:B------:R-:W-:Y:S01]  /*28b0*/  LEA R22, R19.reuse, R26, 0x2 ;  /* 0x0000001a13167211 */ /* 0x040fe200078e10ff */
[C-C-:B------:R-:W-:Y:S01]  /*28c0*/  IMAD R23, R19.reuse, 0x5, R26.reuse ;  /* 0x0000000513177824 */ /* 0x140fe200078e021a */
[----:B------:R-:W-:Y:S01]  /*28d0*/  MOV R20, RZ ;  /* 0x000000ff00147202 */ /* 0x000fe20000000f00 */
[C-C-:B------:R-:W-:Y:S01]  /*28e0*/  IMAD R21, R19.reuse, 0x7, R26.reuse ;  /* 0x0000000713157824 */ /* 0x140fe200078e021a */
[----:B------:R-:W-:Y:S01]  /*28f0*/  UIADD3 UR5, UPT, UPT, -UR6, URZ, URZ ;  /* 0x000000ff06057290 */ /* 0x000fe2000fffe1ff */
[----:B0-----:R-:W-:Y:S01]  /*2900*/  IMAD R18, R19, 0x6, R26 ;  /* 0x0000000613127824 */ /* 0x001fe200078e021a */
[----:B------:R-:W-:-:S10]  /*2910*/  IADD3 R19, PT, PT, R26, R19, RZ ;  /* 0x000000131a137210 */ /* 0x000fd40007ffe0ff */
.L_x_14:
[----:B------:R-:W-:Y:S01]  /*2920*/  ISETP.EQ.OR P3, PT, RZ, UR5, P1 ;  /* 0x00000005ff007c0c */ /* 0x000fe20008f62670 */
[----:B-1----:R-:W-:Y:S01]  /*2930*/  UMOV UR6, UR4 ;  /* 0x0000000400067c82 */ /* 0x002fe20008000000 */
[----:B------:R-:W-:-:S04]  /*2940*/  IADD3 R14, PT, PT, R20, 0x1, RZ ;  /* 0x00000001140e7810 */ /* 0x000fc80007ffe0ff */
[----:B------:R-:W-:-:S07]  /*2950*/  ISETP.EQ.OR P4, PT, R14, UR6, P1 ;  /* 0x000000060e007c0c */ /* 0x000fce0008f82670 */
[----:B------:R-:W-:-:S06]  /*2960*/  @!P3 IMAD.WIDE.U32 R12, R26, 0x8, R48 ;  /* 0x000000081a0cb825 */ /* 0x000fcc00078e0030 */
[----:B------:R-:W2:Y:S01]  /*2970*/  @!P3 LDG.E.64 R12, desc[UR8][R12.64] ;  /* 0x000000080c0cb981 */ /* 0x000ea2000c1e1b00 */
[----:B------:R-:W-:-:S06]  /*2980*/  @!P4 IMAD.WIDE.U32 R14, R19, 0x8, R48 ;  /* 0x00000008130ec825 */ /* 0x000fcc00078e0030 */
[----:B------:R-:W3:Y:S01]  /*2990*/  @!P4 LDG.E.64 R14, desc[UR8][R14.64] ;  /* 0x000000080e0ec981 */ /* 0x000ee2000c1e1b00 */
[----:B------:R-:W-:-:S04]  /*29a0*/  IADD3 R16, PT, PT, R20, 0x2, RZ ;  /* 0x0000000214107810 */ /* 0x000fc80007ffe0ff */
[----:B------:R-:W-:Y:S02]  /*29b0*/  ISETP.EQ.OR P0, PT, R16, UR6, P1 ;  /* 0x0000000610007c0c */ /* 0x000fe40008f02670 */
[----:B------:R-:W-:-:S04]  /*29c0*/  IADD3 R16, PT, PT, R20, 0x3, RZ ;  /* 0x0000000314107810 */ /* 0x000fc80007ffe0ff */
[----:B------:R-:W-:-:S07]  /*29d0*/  ISETP.EQ.OR P2, PT, R16, UR6, P1 ;  /* 0x0000000610007c0c */ /* 0x000fce0008f42670 */
[----:B------:R-:W-:-:S06]  /*29e0*/  @!P0 IMAD.WIDE.U32 R16, R25, 0x8, R48 ;  /* 0x0000000819108825 */ /* 0x000fcc00078e0030 */
[----:B------:R-:W4:Y:S01]  /*29f0*/  @!P0 LDG.E.64 R16, desc[UR8][R16.64] ;  /* 0x0000000810108981 */ /* 0x000f22000c1e1b00 */
[----:B--2---:R-:W-:Y:S01]  /*2a00*/  @!P3 FADD.FTZ R28, R28, R12 ;  /* 0x0000000c1c1cb221 */ /* 0x004fe20000010000 */
[----:B------:R-:W-:Y:S01]  /*2a10*/  IADD3 R12, PT, PT, R20, 0x4, RZ ;  /* 0x00000004140c7810 */ /* 0x000fe20007ffe0ff */
[----:B------:R-:W-:-:S03]  /*2a20*/  @!P3 FADD.FTZ R29, R29, R13 ;  /* 0x0000000d1d1db221 */ /* 0x000fc60000010000 */
[----:B------:R-:W-:Y:S01]  /*2a30*/  ISETP.EQ.OR P3, PT, R12, UR6, P1 ;  /* 0x000000060c007c0c */ /* 0x000fe20008f62670 */
[----:B------:R-:W-:-:S06]  /*2a40*/  @!P2 IMAD.WIDE.U32 R12, R24, 0x8, R48 ;  /* 0x00000008180ca825 */ /* 0x000fcc00078e0030 */
[----:B------:R-:W2:Y:S01]  /*2a50*/  @!P2 LDG.E.64 R12, desc[UR8][R12.64] ;  /* 0x000000080c0ca981 */ /* 0x000ea2000c1e1b00 */
[----:B---3--:R-:W-:Y:S01]  /*2a60*/  @!P4 FADD.FTZ R28, R28, R14 ;  /* 0x0000000e1c1cc221 */ /* 0x008fe20000010000 */
[----:B------:R-:W-:-:S04]  /*2a70*/  @!P4 FADD.FTZ R29, R29, R15 ;  /* 0x0000000f1d1dc221 */ /* 0x000fc80000010000 */
[----:B------:R-:W-:-:S06]  /*2a80*/  @!P3 IMAD.WIDE.U32 R14, R22, 0x8, R48 ;  /* 0x00000008160eb825 */ /* 0x000fcc00078e0030 */
[----:B------:R-:W3:Y:S01]  /*2a90*/  @!P3 LDG.E.64 R14, desc[UR8][R14.64] ;  /* 0x000000080e0eb981 */ /* 0x000ee2000c1e1b00 */
[----:B----4-:R-:W-:Y:S01]  /*2aa0*/  @!P0 FADD.FTZ R28, R28, R16 ;  /* 0x000000101c1c8221 */ /* 0x010fe20000010000 */
[----:B------:R-:W-:-:S04]  /*2ab0*/  IADD3 R16, PT, PT, R20, 0x5, RZ ;  /* 0x0000000514107810 */ /* 0x000fc80007ffe0ff */
[----:B------:R-:W-:Y:S01]  /*2ac0*/  ISETP.EQ.OR P4, PT, R16, UR6, P1 ;  /* 0x0000000610007c0c */ /* 0x000fe20008f82670 */
[----:B------:R-:W-:-:S12]  /*2ad0*/  @!P0 FADD.FTZ R29, R29, R17 ;  /* 0x000000111d1d8221 */ /* 0x000fd80000010000 */
[----:B------:R-:W-:-:S06]  /*2ae0*/  @!P4 IMAD.WIDE.U32 R16, R23, 0x8, R48 ;  /* 0x000000081710c825 */ /* 0x000fcc00078e0030 */
[----:B------:R-:W4:Y:S01]  /*2af0*/  @!P4 LDG.E.64 R16, desc[UR8][R16.64] ;  /* 0x000000081010c981 */ /* 0x000f22000c1e1b00 */
[----:B--2---:R-:W-:Y:S01]  /*2b00*/  @!P2 FADD.FTZ R28, R28, R12 ;  /* 0x0000000c1c1ca221 */ /* 0x004fe20000010000 */
[----:B------:R-:W-:-:S04]  /*2b10*/  IADD3 R12, PT, PT, R20, 0x6, RZ ;  /* 0x00000006140c7810 */ /* 0x000fc80007ffe0ff */
[----:B------:R-:W-:Y:S02]  /*2b20*/  ISETP.EQ.OR P0, PT, R12, UR6, P1 ;  /* 0x000000060c007c0c */ /* 0x000fe40008f02670 */
[----:B------:R-:W-:Y:S01]  /*2b30*/  IADD3 R12, PT, PT, R20, 0x7, RZ ;  /* 0x00000007140c7810 */ /* 0x000fe20007ffe0ff */
[----:B------:R-:W-:-:S03]  /*2b40*/  @!P2 FADD.FTZ R29, R29, R13 ;  /* 0x0000000d1d1da221 */ /* 0x000fc60000010000 */
[----:B------:R-:W-:-:S07]  /*2b50*/  ISETP.EQ.OR P2, PT, R12, UR6, P1 ;  /* 0x000000060c007c0c */ /* 0x000fce0008f42670 */
[----:B------:R-:W-:-:S06]  /*2b60*/  @!P0 IMAD.WIDE.U32 R12, R18, 0x8, R48 ;  /* 0x00000008120c8825 */ /* 0x000fcc00078e0030 */
[----:B------:R-:W2:Y:S01]  /*2b70*/  @!P0 LDG.E.64 R12, desc[UR8][R12.64] ;  /* 0x000000080c0c8981 */ /* 0x000ea2000c1e1b00 */
[----:B---3--:R-:W-:Y:S01]  /*2b80*/  @!P3 FADD.FTZ R28, R28, R14 ;  /* 0x0000000e1c1cb221 */ /* 0x008fe20000010000 */
[----:B------:R-:W-:Y:S01]  /*2b90*/  @!P3 FADD.FTZ R29, R29, R15 ;  /* 0x0000000f1d1db221 */ /* 0x000fe20000010000 */
[----:B------:R-:W-:-:S06]  /*2ba0*/  @!P2 IMAD.WIDE.U32 R14, R21, 0x8, R48 ;  /* 0x00000008150ea825 */ /* 0x000fcc00078e0030 */
[----:B------:R-:W3:Y:S01]  /*2bb0*/  @!P2 LDG.E.64 R14, desc[UR8][R14.64] ;  /* 0x000000080e0ea981 */ /* 0x000ee2000c1e1b00 */
[----:B----4-:R-:W-:Y:S01]  /*2bc0*/  @!P4 FADD.FTZ R28, R28, R16 ;  /* 0x000000101c1cc221 */ /* 0x010fe20000010000 */
[----:B------:R-:W-:Y:S01]  /*2bd0*/  @!P4 FADD.FTZ R29, R29, R17 ;  /* 0x000000111d1dc221 */ /* 0x000fe20000010000 */
[----:B------:R-:W0:Y:S08]  /*2be0*/  LDC R16, c[0x0][0x374] ;  /* 0x0000dd00ff107b82 */ /* 0x000e300000000800 */
[----:B------:R-:W1:Y:S01]  /*2bf0*/  LDC R17, c[0x0][0x370] ;  /* 0x0000dc00ff117b82 */ /* 0x000e620000000800 */
[----:B------:R-:W-:Y:S01]  /*2c00*/  IADD3 R20, PT, PT, R20, 0x8, RZ ;  /* 0x0000000814147810 */ /* 0x000fe20007ffe0ff */
[----:B------:R-:W-:Y:S01]  /*2c10*/  UIADD3 UR5, UPT, UPT, UR5, 0x8, URZ ;  /* 0x0000000805057890 */ /* 0x000fe2000fffe0ff */
[----:B0-----:R-:W-:-:S02]  /*2c20*/  LEA R26, R16, R26, 0x3 ;  /* 0x0000001a101a7211 */ /* 0x001fc400078e18ff */
[C---:B------:R-:W-:Y:S02]  /*2c30*/  LEA R21, R16.reuse, R21, 0x3 ;  /* 0x0000001510157211 */ /* 0x040fe400078e18ff */
[C---:B------:R-:W-:Y:S02]  /*2c40*/  LEA R18, R16.reuse, R18, 0x3 ;  /* 0x0000001210127211 */ /* 0x040fe400078e18ff */
[C---:B------:R-:W-:Y:S02]  /*2c50*/  LEA R23, R16.reuse, R23, 0x3 ;  /* 0x0000001710177211 */ /* 0x040fe400078e18ff */
[C---:B------:R-:W-:Y:S02]  /*2c60*/  LEA R22, R16.reuse, R22, 0x3 ;  /* 0x0000001610167211 */ /* 0x040fe400078e18ff */
[C---:B------:R-:W-:Y:S02]  /*2c70*/  LEA R24, R16.reuse, R24, 0x3 ;  /* 0x0000001810187211 */ /* 0x040fe400078e18ff */
[----:B------:R-:W-:-:S02]  /*2c80*/  LEA R25, R16, R25, 0x3 ;  /* 0x0000001910197211 */ /* 0x000fc400078e18ff */
[----:B------:R-:W-:Y:S01]  /*2c90*/  LEA R19, R16, R19, 0x3 ;  /* 0x0000001310137211 */ /* 0x000fe200078e18ff */
[----:B--2---:R-:W-:Y:S01]  /*2ca0*/  @!P0 FADD.FTZ R29, R29, R13 ;  /* 0x0000000d1d1d8221 */ /* 0x004fe20000010000 */
[----:B-1----:R-:W-:Y:S01]  /*2cb0*/  LOP3.LUT R13, R17, 0x7ffffff8, RZ, 0xc0, !PT ;  /* 0x7ffffff8110d7812 */ /* 0x002fe200078ec0ff */
[----:B------:R-:W-:-:S03]  /*2cc0*/  @!P0 FADD.FTZ R28, R28, R12 ;  /* 0x0000000c1c1c8221 */ /* 0x000fc60000010000 */
[----:B------:R-:W-:Y:S01]  /*2cd0*/  ISETP.NE.AND P0, PT, R20, R13, PT ;  /* 0x0000000d1400720c */ /* 0x000fe20003f05270 */
[----:B---3--:R-:W-:Y:S01]  /*2ce0*/  @!P2 FADD.FTZ R28, R28, R14 ;  /* 0x0000000e1c1ca221 */ /* 0x008fe20000010000 */
[----:B------:R-:W-:-:S11]  /*2cf0*/  @!P2 FADD.FTZ R29, R29, R15 ;  /* 0x0000000f1d1da221 */ /* 0x000fd60000010000 */
[----:B------:R-:W-:Y:S05]  /*2d00*/  @P0 BRA `(.L_x_14) ;  /* 0xfffffffc00040947 */ /* 0x000fea000383ffff */
[----:B------:R-:W-:-:S07]  /*2d10*/  MOV R20, R13 ;  /* 0x0000000d00147202 */ /* 0x000fce0000000f00 */
.L_x_13:
[----:B------:R-:W1:Y:S02]  /*2d20*/  LDCU UR4, c[0x0][0x370] ;  /* 0x00006e00ff0477ac */ /* 0x000e640008000800 */
[----:B-1----:R-:W-:-:S09]  /*2d30*/  ULOP3.LUT UP0, UR4, UR4, 0x7, URZ, 0xc0, !UPT ;  /* 0x0000000704047892 */ /* 0x002fd2000f80c0ff */
[----:B------:R-:W-:Y:S05]  /*2d40*/  BRA.U !UP0, `(.L_x_10) ;  /* 0x0000000508007547 */ /* 0x000fea000b800000 */
[----:B------:R-:W1:Y:S01]  /*2d50*/  S2R R22, SR_CTAID.Y ;  /* 0x0000000000167919 */ /* 0x000e620000002600 */
[----:B------:R-:W2:Y:S01]  /*2d60*/  LDC R21, c[0x0][0x374] ;  /* 0x0000dd00ff157b82 */ /* 0x000ea20000000800 */
[----:B------:R-:W3:Y:S01]  /*2d70*/  LDCU UR5, c[0x0][0x370] ;  /* 0x00006e00ff0577ac */ /* 0x000ee20008000800 */
[----:B------:R-:W-:-:S04]  /*2d80*/  UIADD3 UR4, UPT, UPT, UR4, -0x1, URZ ;  /* 0xffffffff04047890 */ /* 0x000fc8000fffe0ff */
[----:B------:R-:W-:Y:S02]  /*2d90*/  UISETP.GE.U32.AND UP0, UPT, UR4, 0x3, UPT ;  /* 0x000000030400788c */ /* 0x000fe4000bf06070 */
[----:B---3--:R-:W-:-:S07]  /*2da0*/  ULOP3.LUT UP1, UR5, UR5, 0x3, URZ, 0xc0, !UPT ;  /* 0x0000000305057892 */ /* 0x008fce000f82c0ff */
[----:B------:R-:W-:Y:S05]  /*2db0*/  BRA.U !UP0, `(.L_x_15) ;  /* 0x0000000108707547 */ /* 0x000fea000b800000 */
[C---:B------:R-:W-:Y:S02]  /*2dc0*/  IADD3 R15, PT, PT, R20.reuse, 0x1, RZ ;  /* 0x00000001140f7810 */ /* 0x040fe40007ffe0ff */
[C---:B------:R-:W-:Y:S02]  /*2dd0*/  ISETP.EQ.OR P0, PT, R20.reuse, UR6, P1 ;  /* 0x0000000614007c0c */ /* 0x040fe40008f02670 */
[C---:B------:R-:W-:Y:S02]  /*2de0*/  IADD3 R17, PT, PT, R20.reuse, 0x2, RZ ;  /* 0x0000000214117810 */ /* 0x040fe40007ffe0ff */
[----:B------:R-:W-:Y:S02]  /*2df0*/  ISETP.EQ.OR P2, PT, R15, UR6, P1 ;  /* 0x000000060f007c0c */ /* 0x000fe40008f42670 */
[----:B------:R-:W-:Y:S02]  /*2e00*/  IADD3 R19, PT, PT, R20, 0x3, RZ ;  /* 0x0000000314137810 */ /* 0x000fe40007ffe0ff */
[----:B------:R-:W-:-:S02]  /*2e10*/  ISETP.EQ.OR P3, PT, R17, UR6, P1 ;  /* 0x0000000611007c0c */ /* 0x000fc40008f62670 */
[----:B------:R-:W-:-:S03]  /*2e20*/  ISETP.EQ.OR P4, PT, R19, UR6, P1 ;  /* 0x0000000613007c0c */ /* 0x000fc60008f82670 */
[----:B-12---:R-:W-:-:S04]  /*2e30*/  @!P0 IMAD R13, R20, R21, R22 ;  /* 0x00000015140d8224 */ /* 0x006fc800078e0216 */
[----:B------:R-:W-:Y:S02]  /*2e40*/  @!P2 IMAD R15, R15, R21, R22 ;  /* 0x000000150f0fa224 */ /* 0x000fe400078e0216 */
[----:B------:R-:W-:-:S04]  /*2e50*/  @!P0 IMAD.WIDE.U32 R12, R13, 0x8, R48 ;  /* 0x000000080d0c8825 */ /* 0x000fc800078e0030 */
[-C--:B------:R-:W-:Y:S02]  /*2e60*/  @!P3 IMAD R17, R17, R21.reuse, R22 ;  /* 0x000000151111b224 */ /* 0x080fe400078e0216 */
[----:B------:R-:W-:Y:S01]  /*2e70*/  @!P2 IMAD.WIDE.U32 R14, R15, 0x8, R48 ;  /* 0x000000080f0ea825 */ /* 0x000fe200078e0030 */
[----:B------:R-:W2:Y:S03]  /*2e80*/  @!P0 LDG.E.64 R12, desc[UR8][R12.64] ;  /* 0x000000080c0c8981 */ /* 0x000ea6000c1e1b00 */
[----:B------:R-:W-:Y:S02]  /*2e90*/  @!P4 IMAD R19, R19, R21, R22 ;  /* 0x000000151313c224 */ /* 0x000fe400078e0216 */
[--C-:B------:R-:W-:Y:S01]  /*2ea0*/  @!P3 IMAD.WIDE.U32 R16, R17, 0x8, R48.reuse ;  /* 0x000000081110b825 */ /* 0x100fe200078e0030 */
[----:B------:R-:W3:Y:S03]  /*2eb0*/  @!P2 LDG.E.64 R14, desc[UR8][R14.64] ;  /* 0x000000080e0ea981 */ /* 0x000ee6000c1e1b00 */
[----:B0-----:R-:W-:-:S02]  /*2ec0*/  @!P4 IMAD.WIDE.U32 R18, R19, 0x8, R48 ;  /* 0x000000081312c825 */ /* 0x001fc400078e0030 */
[----:B------:R-:W4:Y:S04]  /*2ed0*/  @!P3 LDG.E.64 R16, desc[UR8][R16.64] ;  /* 0x000000081010b981 */ /* 0x000f28000c1e1b00 */
[----:B------:R-:W5:Y:S01]  /*2ee0*/  @!P4 LDG.E.64 R18, desc[UR8][R18.64] ;  /* 0x000000081212c981 */ /* 0x000f62000c1e1b00 */
[----:B------:R-:W-:Y:S01]  /*2ef0*/  IADD3 R20, PT, PT, R20, 0x4, RZ ;  /* 0x0000000414147810 */ /* 0x000fe20007ffe0ff */
[----:B--2---:R-:W-:Y:S01]  /*2f00*/  @!P0 FADD.FTZ R28, R28, R12 ;  /* 0x0000000c1c1c8221 */ /* 0x004fe20000010000 */
[----:B------:R-:W-:-:S03]  /*2f10*/  @!P0 FADD.FTZ R29, R29, R13 ;  /* 0x0000000d1d1d8221 */ /* 0x000fc60000010000 */
[----:B---3--:R-:W-:Y:S01]  /*2f20*/  @!P2 FADD.FTZ R28, R28, R14 ;  /* 0x0000000e1c1ca221 */ /* 0x008fe20000010000 */
[----:B------:R-:W-:-:S03]  /*2f30*/  @!P2 FADD.FTZ R29, R29, R15 ;  /* 0x0000000f1d1da221 */ /* 0x000fc60000010000 */
[----:B----4-:R-:W-:Y:S01]  /*2f40*/  @!P3 FADD.FTZ R28, R28, R16 ;  /* 0x000000101c1cb221 */ /* 0x010fe20000010000 */
[----:B------:R-:W-:-:S03]  /*2f50*/  @!P3 FADD.FTZ R29, R29, R17 ;  /* 0x000000111d1db221 */ /* 0x000fc60000010000 */
[----:B-----5:R-:W-:Y:S01]  /*2f60*/  @!P4 FADD.FTZ R28, R28, R18 ;  /* 0x000000121c1cc221 */ /* 0x020fe20000010000 */
[----:B------:R-:W-:-:S07]  /*2f70*/  @!P4 FADD.FTZ R29, R29, R19 ;  /* 0x000000131d1dc221 */ /* 0x000fce0000010000 */
.L_x_15:
[----:B------:R-:W-:Y:S05]  /*2f80*/  BRA.U !UP1, `(.L_x_10) ;  /* 0x0000000109707547 */ /* 0x000fea000b800000 */
[----:B------:R-:W3:Y:S01]  /*2f90*/  LDC R16, c[0x0][0x370] ;  /* 0x0000dc00ff107b82 */ /* 0x000ee20000000800 */
[----:B------:R-:W-:Y:S01]  /*2fa0*/  UISETP.NE.AND UP0, UPT, UR5, 0x1, UPT ;  /* 0x000000010500788c */ /* 0x000fe2000bf05270 */
[----:B---3--:R-:W-:-:S08]  /*2fb0*/  LOP3.LUT R16, R16, 0x1, RZ, 0xc0, !PT ;  /* 0x0000000110107812 */ /* 0x008fd000078ec0ff */
[----:B------:R-:W-:Y:S05]  /*2fc0*/  BRA.U !UP0, `(.L_x_16) ;  /* 0x0000000108387547 */ /* 0x000fea000b800000 */
[C---:B------:R-:W-:Y:S02]  /*2fd0*/  IADD3 R15, PT, PT, R20.reuse, 0x1, RZ ;  /* 0x00000001140f7810 */ /* 0x040fe40007ffe0ff */
[----:B------:R-:W-:Y:S02]  /*2fe0*/  ISETP.EQ.OR P2, PT, R20, UR6, P1 ;  /* 0x0000000614007c0c */ /* 0x000fe40008f42670 */
[----:B------:R-:W-:-:S11]  /*2ff0*/  ISETP.EQ.OR P0, PT, R15, UR6, P1 ;  /* 0x000000060f007c0c */ /* 0x000fd60008f02670 */
[-CC-:B-12---:R-:W-:Y:S02]  /*3000*/  @!P2 IMAD R13, R20, R21.reuse, R22.reuse ;  /* 0x00000015140da224 */ /* 0x186fe400078e0216 */
[----:B------:R-:W-:Y:S02]  /*3010*/  @!P0 IMAD R15, R15, R21, R22 ;  /* 0x000000150f0f8224 */ /* 0x000fe400078e0216 */
[----:B------:R-:W-:-:S04]  /*3020*/  @!P2 IMAD.WIDE.U32 R12, R13, 0x8, R48 ;  /* 0x000000080d0ca825 */ /* 0x000fc800078e0030 */
[----:B------:R-:W-:Y:S02]  /*3030*/  @!P0 IMAD.WIDE.U32 R14, R15, 0x8, R48 ;  /* 0x000000080f0e8825 */ /* 0x000fe400078e0030 */
[----:B------:R-:W0:Y:S04]  /*3040*/  @!P2 LDG.E.64 R12, desc[UR8][R12.64] ;  /* 0x000000080c0ca981 */ /* 0x000e28000c1e1b00 */
[----:B------:R-:W2:Y:S01]  /*3050*/  @!P0 LDG.E.64 R14, desc[UR8][R14.64] ;  /* 0x000000080e0e8981 */ /* 0x000ea2000c1e1b00 */
[----:B------:R-:W-:Y:S01]  /*3060*/  IADD3 R20, PT, PT, R20, 0x2, RZ ;  /* 0x0000000214147810 */ /* 0x000fe20007ffe0ff */
[----:B0-----:R-:W-:Y:S01]  /*3070*/  @!P2 FADD.FTZ R28, R28, R12 ;  /* 0x0000000c1c1ca221 */ /* 0x001fe20000010000 */
[----:B------:R-:W-:-:S03]  /*3080*/  @!P2 FADD.FTZ R29, R29, R13 ;  /* 0x0000000d1d1da221 */ /* 0x000fc60000010000 */
[----:B--2---:R-:W-:Y:S01]  /*3090*/  @!P0 FADD.FTZ R28, R28, R14 ;  /* 0x0000000e1c1c8221 */ /* 0x004fe20000010000 */
[----:B------:R-:W-:-:S07]  /*30a0*/  @!P0 FADD.FTZ R29, R29, R15 ;  /* 0x0000000f1d1d8221 */ /* 0x000fce0000010000 */
.L_x_16:
[----:B------:R-:W-:Y:S01]  /*30b0*/  ISETP.EQ.OR P0, PT, R20, UR6, P1 ;  /* 0x0000000614007c0c */ /* 0x000fe20008f02670 */
[----:B------:R-:W-:Y:S03]  /*30c0*/  BSSY.RECONVERGENT B0, `(.L_x_10) ;  /* 0x0000008000007945 */ /* 0x000fe60003800200 */
[----:B------:R-:W-:-:S13]  /*30d0*/  ISETP.NE.U32.OR P0, PT, R16, 0x1, P0 ;  /* 0x000000011000780c */ /* 0x000fda0000705470 */
[----:B------:R-:W-:Y:S05]  /*30e0*/  @P0 BRA `(.L_x_17) ;  /* 0x0000000000140947 */ /* 0x000fea0003800000 */
[----:B-12---:R-:W-:-:S04]  /*30f0*/  IMAD R13, R21, R20, R22 ;  /* 0x00000014150d7224 */ /* 0x006fc800078e0216 */
[----:B------:R-:W-:-:S06]  /*3100*/  IMAD.WIDE.U32 R12, R13, 0x8, R48 ;  /* 0x000000080d0c7825 */ /* 0x000fcc00078e0030 */
[----:B------:R-:W0:Y:S02]  /*3110*/  LDG.E.64 R12, desc[UR8][R12.64] ;  /* 0x000000080c0c7981 */ /* 0x000e24000c1e1b00 */
[----:B0-----:R-:W-:Y:S01]  /*3120*/  FADD.FTZ R28, R28, R12 ;  /* 0x0000000c1c1c7221 */ /* 0x001fe20000010000 */
[----:B------:R-:W-:-:S07]  /*3130*/  FADD.FTZ R29, R29, R13 ;  /* 0x0000000d1d1d7221 */ /* 0x000fce0000010000 */
.L_x_17:
[----:B------:R-:W-:Y:S05]  /*3140*/  BSYNC.RECONVERGENT B0 ;  /* 0x0000000000007941 */ /* 0x000fea0003800200 */
.L_x_10:
[----:B------:R-:W3:Y:S01]  /*3150*/  S2UR UR5, SR_CgaCtaId ;  /* 0x00000000000579c3 */ /* 0x000ee20000008800 */
[----:B------:R-:W-:Y:S01]  /*3160*/  UMOV UR4, 0x400 ;  /* 0x0000040000047882 */ /* 0x000fe20000000000 */
[----:B------:R-:W4:Y:S01]  /*3170*/  LDCU.64 UR10, c[0x0][0x400] ;  /* 0x00008000ff0a77ac */ /* 0x000f220008000a00 */
[----:B------:R-:W-:Y:S02]  /*3180*/  SHF.L.U32 R25, R40, 0x10, RZ ;  /* 0x0000001028197819 */ /* 0x000fe400000006ff */
[----:B-1----:R-:W-:Y:S02]  /*3190*/  SHF.L.U32 R15, R34, 0x10, RZ ;  /* 0x00000010220f7819 */ /* 0x002fe400000006ff */
[----:B------:R-:W-:Y:S01]  /*31a0*/  SHF.L.U32 R17, R44, 0x10, RZ ;  /* 0x000000102c117819 */ /* 0x000fe200000006ff */
[----:B------:R-:W1:Y:S01]  /*31b0*/  LDC R14, c[0x0][0x41c] ;  /* 0x00010700ff0e7b82 */ /* 0x000e620000000800 */
[----:B------:R-:W-:Y:S01]  /*31c0*/  SHF.L.U32 R19, R32, 0x10, RZ ;  /* 0x0000001020137819 */ /* 0x000fe200000006ff */
[----:B------:R-:W-:Y:S01]  /*31d0*/  FADD.FTZ R25, -R6, R25 ;  /* 0x0000001906197221 */ /* 0x000fe20000010100 */
[----:B--2---:R-:W-:Y:S01]  /*31e0*/  SHF.L.U32 R21, R42, 0x10, RZ ;  /* 0x000000102a157819 */ /* 0x004fe200000006ff */
[----:B------:R-:W-:Y:S01]  /*31f0*/  FADD.FTZ R15, -R6, R15 ;  /* 0x0000000f060f7221 */ /* 0x000fe20000010100 */
[----:B------:R-:W-:Y:S01]  /*3200*/  SHF.L.U32 R23, R30, 0x10, RZ ;  /* 0x000000101e177819 */ /* 0x000fe200000006ff */
[----:B------:R-:W-:Y:S01]  /*3210*/  FADD.FTZ R17, -R6, R17 ;  /* 0x0000001106117221 */ /* 0x000fe20000010100 */
[----:B------:R-:W-:Y:S01]  /*3220*/  SHF.L.U32 R27, R4, 0x10, RZ ;  /* 0x00000010041b7819 */ /* 0x000fe200000006ff */
[C---:B------:R-:W-:Y:S01]  /*3230*/  FADD.FTZ R19, -R6.reuse, R19 ;  /* 0x0000001306137221 */ /* 0x040fe20000010100 */
[----:B------:R-:W-:Y:S01]  /*3240*/  SHF.L.U32 R7, R7, 0x10, RZ ;  /* 0x0000001007077819 */ /* 0x000fe200000006ff */
[C---:B------:R-:W-:Y:S01]  /*3250*/  FADD.FTZ R21, -R6.reuse, R21 ;  /* 0x0000001506157221 */ /* 0x040fe20000010100 */
[C---:B------:R-:W-:Y:S01]  /*3260*/  FADD.FTZ R23, -R6.reuse, R23 ;  /* 0x0000001706177221 */ /* 0x040fe20000010100 */
[-C--:B------:R-:W-:Y:S01]  /*3270*/  FMUL.FTZ R16, R25, R46.reuse ;  /* 0x0000002e19107220 */ /* 0x080fe20000410000 */
[-C--:B------:R-:W-:Y:S01]  /*3280*/  FMUL.FTZ R47, R15, R46.reuse ;  /* 0x0000002e0f2f7220 */ /* 0x080fe20000410000 */
[----:B------:R-:W-:Y:S01]  /*3290*/  FADD.FTZ R7, -R6, R7 ;  /* 0x0000000706077221 */ /* 0x000fe20000010100 */
[-C--:B------:R-:W-:Y:S01]  /*32a0*/  FMUL.FTZ R32, R17, R46.reuse ;  /* 0x0000002e11207220 */ /* 0x080fe20000410000 */
[----:B---3--:R-:W-:Y:S01]  /*32b0*/  ULEA UR4, UR5, UR4, 0x18 ;  /* 0x0000000405047291 */ /* 0x008fe2000f8ec0ff */
[-C--:B------:R-:W-:Y:S01]  /*32c0*/  FMUL.FTZ R24, R21, R46.reuse ;  /* 0x0000002e15187220 */ /* 0x080fe20000410000 */
[----:B------:R-:W2:Y:S01]  /*32d0*/  LDCU.U8 UR5, c[0x0][0x414] ;  /* 0x00008280ff0577ac */ /* 0x000ea20008000000 */
[----:B------:R-:W-:Y:S01]  /*32e0*/  FMUL.FTZ R17, R23, R46 ;  /* 0x0000002e17117220 */ /* 0x000fe20000410000 */
[----:B------:R-:W-:-:S02]  /*32f0*/  SHF.L.U32 R33, R33, 0x10, RZ ;  /* 0x0000001021217819 */ /* 0x000fc400000006ff */
[----:B------:R-:W-:-:S03]  /*3300*/  SHF.L.U32 R45, R45, 0x10, RZ ;  /* 0x000000102d2d7819 */ /* 0x000fc600000006ff */
[----:B------:R0:W-:Y:S01]  /*3310*/  @!P1 STS.64 [UR4+0xb0], R28 ;  /* 0x0000b01cff009988 */ /* 0x0001e20008000a04 */
[----:B------:R-:W-:Y:S01]  /*3320*/  BAR.SYNC.DEFER_BLOCKING 0x0 ;  /* 0x0000000000007b1d */ /* 0x000fe20000010000 */
[----:B0-----:R-:W-:Y:S01]  /*3330*/  FADD.FTZ R29, -R6, R27 ;  /* 0x0000001b061d7221 */ /* 0x001fe20000010100 */
[----:B--2---:R-:W-:Y:S01]  /*3340*/  UISETP.NE.AND UP0, UPT, UR5, URZ, UPT ;  /* 0x000000ff0500728c */ /* 0x004fe2000bf05270 */
[-C--:B------:R-:W-:Y:S02]  /*3350*/  FMUL.FTZ R27, R19, R46.reuse ;  /* 0x0000002e131b7220 */ /* 0x080fe40000410000 */
[----:B------:R-:W-:Y:S01]  /*3360*/  FMUL.FTZ R15, R29, R46 ;  /* 0x0000002e1d0f7220 */ /* 0x000fe20000410000 */
[----:B------:R-:W0:Y:S01]  /*3370*/  LDS.64 R12, [UR4+0xb0] ;  /* 0x0000b004ff0c7984 */ /* 0x000e220008000a00 */
[----:B------:R-:W0:Y:S02]  /*3380*/  LDCU UR4, c[0x0][0x42c] ;  /* 0x00008580ff0477ac */ /* 0x000e240008000800 */
[----:B0-----:R-:W-:Y:S01]  /*3390*/  FMUL.FTZ R49, R13, UR4 ;  /* 0x000000040d317c20 */ /* 0x001fe20008410000 */
[----:B-1----:R-:W-:-:S02]  /*33a0*/  IMAD R13, R14, UR6, R37 ;  /* 0x000000060e0d7c24 */ /* 0x002fc4000f8e0225 */
[----:B------:R-:W-:Y:S01]  /*33b0*/  FMUL.FTZ R22, R12, UR4 ;  /* 0x000000040c167c20 */ /* 0x000fe20008410000 */
[----:B------:R-:W-:Y:S02]  /*33c0*/  FMUL.FTZ R14, R7, R46 ;  /* 0x0000002e070e7220 */ /* 0x000fe40000410000 */
[C---:B------:R-:W-:Y:S01]  /*33d0*/  IADD3 R25, PT, PT, R13.reuse, 0x10, RZ ;  /* 0x000000100d197810 */ /* 0x040fe20007ffe0ff */
[C-C-:B------:R-:W-:Y:S01]  /*33e0*/  FFMA.FTZ R7, R22.reuse, R47, R49.reuse ;  /* 0x0000002f16077223 */ /* 0x140fe20000010031 */
[C---:B------:R-:W-:Y:S01]  /*33f0*/  IADD3 R4, PT, PT, R13.reuse, 0x20, RZ ;  /* 0x000000200d047810 */ /* 0x040fe20007ffe0ff */
[C-C-:B------:R-:W-:Y:S01]  /*3400*/  FFMA.FTZ R12, R22.reuse, R32, R49.reuse ;  /* 0x00000020160c7223 */ /* 0x140fe20000010031 */
[C---:B----4-:R-:W-:Y:S01]  /*3410*/  ISETP.GE.U32.AND P0, PT, R13.reuse, UR10, PT ;  /* 0x0000000a0d007c0c */ /* 0x050fe2000bf06070 */
[C---:B------:R-:W-:Y:S01]  /*3420*/  FFMA.FTZ R29, R22.reuse, R27, R49 ;  /* 0x0000001b161d7223 */ /* 0x040fe20000010031 */
[----:B------:R-:W-:Y:S01]  /*3430*/  SHF.R.S32.HI R6, RZ, 0x1f, R13 ;  /* 0x0000001fff067819 */ /* 0x000fe2000001140d */
[C-C-:B------:R-:W-:Y:S01]  /*3440*/  FFMA.FTZ R28, R22.reuse, R24, R49.reuse ;  /* 0x00000018161c7223 */ /* 0x140fe20000010031 */
[----:B------:R-:W-:Y:S01]  /*3450*/  IADD3 R18, PT, PT, R13, 0x30, RZ ;  /* 0x000000300d127810 */ /* 0x000fe20007ffe0ff */
[C-C-:B------:R-:W-:Y:S01]  /*3460*/  FFMA.FTZ R21, R22.reuse, R17, R49.reuse ;  /* 0x0000001116157223 */ /* 0x140fe20000010031 */
[----:B------:R-:W-:Y:S01]  /*3470*/  ISETP.GE.U32.AND P2, PT, R25, UR10, PT ;  /* 0x0000000a19007c0c */ /* 0x000fe2000bf46070 */
[--C-:B------:R-:W-:Y:S01]  /*3480*/  FFMA.FTZ R20, R22, R16, R49.reuse ;  /* 0x0000001016147223 */ /* 0x100fe20000010031 */
[----:B------:R-:W-:Y:S01]  /*3490*/  ISETP.GE.U32.AND P3, PT, R4, UR10, PT ;  /* 0x0000000a04007c0c */ /* 0x000fe2000bf66070 */
[C---:B------:R-:W-:Y:S01]  /*34a0*/  FFMA.FTZ R23, R22.reuse, R15, R49 ;  /* 0x0000000f16177223 */ /* 0x040fe20000010031 */
[----:B------:R-:W-:Y:S01]  /*34b0*/  SHF.R.S32.HI R26, RZ, 0x1f, R25 ;  /* 0x0000001fff1a7819 */ /* 0x000fe20000011419 */
[----:B------:R-:W-:Y:S01]  /*34c0*/  FFMA.FTZ R22, R22, R14, R49 ;  /* 0x0000000e16167223 */ /* 0x000fe20000010031 */
[----:B------:R-:W-:-:S02]  /*34d0*/  SHF.R.S32.HI R19, RZ, 0x1f, R4 ;  /* 0x0000001fff137819 */ /* 0x000fc40000011404 */
[----:B------:R-:W-:Y:S02]  /*34e0*/  ISETP.GE.AND.EX P1, PT, R6, UR11, PT, P0 ;  /* 0x0000000b06007c0c */ /* 0x000fe4000bf26300 */
[----:B------:R-:W-:Y:S02]  /*34f0*/  ISETP.GE.U32.AND P0, PT, R18, UR10, PT ;  /* 0x0000000a12007c0c */ /* 0x000fe4000bf06070 */
[----:B------:R-:W-:Y:S02]  /*3500*/  ISETP.GE.AND.EX P2, PT, R26, UR11, PT, P2 ;  /* 0x0000000b1a007c0c */ /* 0x000fe4000bf46320 */
[----:B------:R-:W-:Y:S01]  /*3510*/  ISETP.GE.AND.EX P3, PT, R19, UR11, PT, P3 ;  /* 0x0000000b13007c0c */ /* 0x000fe2000bf66330 */
[----:B------:R-:W-:-:S12]  /*3520*/  BRA.U !UP0, `(.L_x_18) ;  /* 0x0000000108487547 */ /* 0x000fd8000b800000 */
[----:B------:R-:W-:Y:S01]  /*3530*/  FFMA.FTZ R30, R10, R47, R8 ;  /* 0x0000002f0a1e7223 */ /* 0x000fe20000010008 */
[----:B------:R-:W-:-:S03]  /*3540*/  FFMA.FTZ R32, R11, R32, R9 ;  /* 0x000000200b207223 */ /* 0x000fc60000010009 */
[----:B------:R-:W-:Y:S01]  /*3550*/  FMUL.FTZ R34, R30, -1.4426950216293334961 ;  /* 0xbfb8aa3b1e227820 */ /* 0x000fe20000410000 */
[----:B------:R-:W-:-:S05]  /*3560*/  FMUL.FTZ R42, R32, -1.4426950216293334961 ;  /* 0xbfb8aa3b202a7820 */ /* 0x000fca0000410000 */
[----:B------:R-:W0:Y:S08]  /*3570*/  MUFU.EX2 R34, R34 ;  /* 0x0000002200227308 */ /* 0x000e300000000800 */
[----:B------:R-:W1:Y:S01]  /*3580*/  MUFU.EX2 R42, R42 ;  /* 0x0000002a002a7308 */ /* 0x000e620000000800 */
[----:B0-----:R-:W-:-:S07]  /*3590*/  FADD.FTZ R40, R34, 1 ;  /* 0x3f80000022287421 */ /* 0x001fce0000010000 */
[----:B------:R-:W0:Y:S01]  /*35a0*/  MUFU.RCP R40, R40 ;  /* 0x0000002800287308 */ /* 0x000e220000001000 */
[----:B-1----:R-:W-:-:S07]  /*35b0*/  FADD.FTZ R44, R42, 1 ;  /* 0x3f8000002a2c7421 */ /* 0x002fce0000010000 */
[----:B------:R-:W1:Y:S01]  /*35c0*/  MUFU.RCP R44, R44 ;  /* 0x0000002c002c7308 */ /* 0x000e620000001000 */
[----:B0-----:R-:W-:Y:S01]  /*35d0*/  FADD.FTZ R47, -R40, 1 ;  /* 0x3f800000282f7421 */ /* 0x001fe20000010100 */
[----:B------:R-:W-:-:S03]  /*35e0*/  FMUL.FTZ R33, R33, R40 ;  /* 0x0000002821217220 */ /* 0x000fc60000410000 */
[----:B------:R-:W-:Y:S01]  /*35f0*/  FFMA.FTZ R30, R30, R47, 1 ;  /* 0x3f8000001e1e7423 */ /* 0x000fe2000001002f */
[----:B-1----:R-:W-:Y:S01]  /*3600*/  FADD.FTZ R49, -R44, 1 ;  /* 0x3f8000002c317421 */ /* 0x002fe20000010100 */
[----:B------:R-:W-:Y:S02]  /*3610*/  FMUL.FTZ R45, R45, R44 ;  /* 0x0000002c2d2d7220 */ /* 0x000fe40000410000 */
[----:B------:R-:W-:Y:S01]  /*3620*/  FMUL.FTZ R33, R33, R30 ;  /* 0x0000001e21217220 */ /* 0x000fe20000410000 */
[----:B------:R-:W-:-:S04]  /*3630*/  FFMA.FTZ R32, R32, R49, 1 ;  /* 0x3f80000020207423 */ /* 0x000fc80000010031 */
[----:B------:R-:W-:-:S07]  /*3640*/  FMUL.FTZ R45, R45, R32 ;  /* 0x000000202d2d7220 */ /* 0x000fce0000410000 */
.L_x_18:
[----:B------:R-:W-:Y:S01]  /*3650*/  BSSY.RECONVERGENT B0, `(.L_x_19) ;  /* 0x0000012000007945 */ /* 0x000fe20003800200 */
[----:B------:R-:W-:Y:S01]  /*3660*/  FFMA.FTZ R33, R10, R33, -R7 ;  /* 0x000000210a217223 */ /* 0x000fe20000010807 */
[----:B------:R-:W-:Y:S02]  /*3670*/  FFMA.FTZ R45, R11, R45, -R12 ;  /* 0x0000002d0b2d7223 */ /* 0x000fe4000001080c */
[----:B------:R-:W-:Y:S05]  /*3680*/  @P1 BRA `(.L_x_20) ;  /* 0x0000000000381947 */ /* 0x000fea0003800000 */
[----:B------:R-:W0:Y:S01]  /*3690*/  LDCU.64 UR6, c[0x0][0x3f8] ;  /* 0x00007f00ff0677ac */ /* 0x000e220008000a00 */
[----:B------:R-:W-:Y:S01]  /*36a0*/  MOV R7, R53 ;  /* 0x0000003500077202 */ /* 0x000fe20000000f00 */
[-C--:B------:R-:W-:Y:S01]  /*36b0*/  FMUL.FTZ R33, R33, R46.reuse ;  /* 0x0000002e21217220 */ /* 0x080fe20000410000 */
[----:B------:R-:W-:Y:S01]  /*36c0*/  FMUL.FTZ R30, R45, R46 ;  /* 0x0000002e2d1e7220 */ /* 0x000fe20000410000 */
[----:B------:R-:W1:Y:S01]  /*36d0*/  LDCU.64 UR4, c[0x0][0x380] ;  /* 0x00007000ff0477ac */ /* 0x000e620008000a00 */
[----:B0-----:R-:W-:Y:S01]  /*36e0*/  IMAD R12, R6, UR6, RZ ;  /* 0x00000006060c7c24 */ /* 0x001fe2000f8e02ff */
[----:B------:R-:W-:-:S05]  /*36f0*/  MOV R6, R50 ;  /* 0x0000003200067202 */ /* 0x000fca0000000f00 */
[----:B------:R-:W-:-:S04]  /*3700*/  IMAD.WIDE.U32 R6, R13, UR6, R6 ;  /* 0x000000060d067c25 */ /* 0x000fc8000f8e0006 */
[----:B------:R-:W-:Y:S01]  /*3710*/  IMAD R13, R13, UR7, R12 ;  /* 0x000000070d0d7c24 */ /* 0x000fe2000f8e020c */
[----:B-1----:R-:W-:-:S04]  /*3720*/  LEA R12, P1, R6, UR4, 0x1 ;  /* 0x00000004060c7c11 */ /* 0x002fc8000f8208ff */
[----:B------:R-:W-:Y:S02]  /*3730*/  IADD3 R13, PT, PT, R7, R13, RZ ;  /* 0x0000000d070d7210 */ /* 0x000fe40007ffe0ff */
[----:B------:R-:W-:Y:S02]  /*3740*/  F2FP.BF16.F32.PACK_AB R7, R30, R33 ;  /* 0x000000211e07723e */ /* 0x000fe400000010ff */
[----:B------:R-:W-:-:S05]  /*3750*/  LEA.HI.X R13, R6, UR5, R13, 0x1, P1 ;  /* 0x00000005060d7c11 */ /* 0x000fca00088f0c0d */
[----:B------:R0:W-:Y:S02]  /*3760*/  STG.E desc[UR8][R12.64], R7 ;  /* 0x000000070c007986 */ /* 0x0001e4000c101908 */
.L_x_20:
[----:B------:R-:W-:Y:S05]  /*3770*/  BSYNC.RECONVERGENT B0 ;  /* 0x0000000000007941 */ /* 0x000fea0003800200 */
.L_x_19:
[----:B------:R-:W-:Y:S02]  /*3780*/  SHF.L.U32 R31, R31, 0x10, RZ ;  /* 0x000000101f1f7819 */ /* 0x000fe400000006ff */
[----:B------:R-:W-:Y:S01]  /*3790*/  SHF.L.U32 R43, R43, 0x10, RZ ;  /* 0x000000102b2b7819 */ /* 0x000fe200000006ff */
[----:B------:R-:W-:Y:S06]  /*37a0*/  BRA.U !UP0, `(.L_x_21) ;  /* 0x0000000108487547 */ /* 0x000fec000b800000 */
[----:B------:R-:W-:Y:S01]  /*37b0*/  FFMA.FTZ R24, R11, R24, R9 ;  /* 0x000000180b187223 */ /* 0x000fe20000010009 */
[----:B------:R-:W-:-:S03]  /*37c0*/  FFMA.FTZ R27, R10, R27, R8 ;  /* 0x0000001b0a1b7223 */ /* 0x000fc60000010008 */
[----:B0-----:R-:W-:Y:S01]  /*37d0*/  FMUL.FTZ R13, R24, -1.4426950216293334961 ;  /* 0xbfb8aa3b180d7820 */ /* 0x001fe20000410000 */
        /* <DEDUP_REMOVED lines=15> */
.L_x_21:
[----:B------:R-:W-:Y:S01]  /*38d0*/  BSSY.RECONVERGENT B0, `(.L_x_22) ;  /* 0x0000012000007945 */ /* 0x000fe20003800200 */
[----:B------:R-:W-:Y:S01]  /*38e0*/  FFMA.FTZ R29, R10, R31, -R29 ;  /* 0x0000001f0a1d7223 */ /* 0x000fe2000001081d */
[----:B------:R-:W-:Y:S02]  /*38f0*/  FFMA.FTZ R43, R11, R43, -R28 ;  /* 0x0000002b0b2b7223 */ /* 0x000fe4000001081c */
[----:B------:R-:W-:Y:S05]  /*3900*/  @P2 BRA `(.L_x_23) ;  /* 0x0000000000382947 */ /* 0x000fea0003800000 */
[----:B------:R-:W1:Y:S01]  /*3910*/  LDCU.64 UR4, c[0x0][0x3f8] ;  /* 0x00007f00ff0477ac */ /* 0x000e620008000a00 */
[----:B------:R-:W-:Y:S01]  /*3920*/  MOV R6, R50 ;  /* 0x0000003200067202 */ /* 0x000fe20000000f00 */
[-C--:B------:R-:W-:Y:S01]  /*3930*/  FMUL.FTZ R29, R29, R46.reuse ;  /* 0x0000002e1d1d7220 */ /* 0x080fe20000410000 */
[----:B0-----:R-:W-:Y:S01]  /*3940*/  MOV R7, R53 ;  /* 0x0000003500077202 */ /* 0x001fe20000000f00 */
[----:B------:R-:W0:Y:S01]  /*3950*/  LDCU.64 UR6, c[0x0][0x380] ;  /* 0x00007000ff0677ac */ /* 0x000e220008000a00 */
[----:B------:R-:W-:Y:S01]  /*3960*/  FMUL.FTZ R24, R43, R46 ;  /* 0x0000002e2b187220 */ /* 0x000fe20000410000 */
[----:B-1----:R-:W-:Y:S02]  /*3970*/  IMAD R26, R26, UR4, RZ ;  /* 0x000000041a1a7c24 */ /* 0x002fe4000f8e02ff */
[----:B------:R-:W-:-:S04]  /*3980*/  IMAD.WIDE.U32 R6, R25, UR4, R6 ;  /* 0x0000000419067c25 */ /* 0x000fc8000f8e0006 */
[----:B------:R-:W-:Y:S01]  /*3990*/  IMAD R25, R25, UR5, R26 ;  /* 0x0000000519197c24 */ /* 0x000fe2000f8e021a */
[----:B0-----:R-:W-:-:S04]  /*39a0*/  LEA R12, P1, R6, UR6, 0x1 ;  /* 0x00000006060c7c11 */ /* 0x001fc8000f8208ff */
[----:B------:R-:W-:Y:S02]  /*39b0*/  IADD3 R25, PT, PT, R7, R25, RZ ;  /* 0x0000001907197210 */ /* 0x000fe40007ffe0ff */
[----:B------:R-:W-:Y:S02]  /*39c0*/  F2FP.BF16.F32.PACK_AB R7, R24, R29 ;  /* 0x0000001d1807723e */ /* 0x000fe400000010ff */
[----:B------:R-:W-:-:S05]  /*39d0*/  LEA.HI.X R13, R6, UR7, R25, 0x1, P1 ;  /* 0x00000007060d7c11 */ /* 0x000fca00088f0c19 */
[----:B------:R1:W-:Y:S02]  /*39e0*/  STG.E desc[UR8][R12.64], R7 ;  /* 0x000000070c007986 */ /* 0x0003e4000c101908 */
.L_x_23:
[----:B------:R-:W-:Y:S05]  /*39f0*/  BSYNC.RECONVERGENT B0 ;  /* 0x0000000000007941 */ /* 0x000fea0003800200 */
.L_x_22:
[----:B------:R-:W-:Y:S02]  /*3a00*/  SHF.L.U32 R3, R3, 0x10, RZ ;  /* 0x0000001003037819 */ /* 0x000fe400000006ff */
[----:B------:R-:W-:Y:S01]  /*3a10*/  SHF.L.U32 R41, R41, 0x10, RZ ;  /* 0x0000001029297819 */ /* 0x000fe200000006ff */
[----:B------:R-:W-:Y:S06]  /*3a20*/  BRA.U !UP0, `(.L_x_24) ;  /* 0x0000000108487547 */ /* 0x000fec000b800000 */
[----:B------:R-:W-:Y:S01]  /*3a30*/  FFMA.FTZ R16, R11, R16, R9 ;  /* 0x000000100b107223 */ /* 0x000fe20000010009 */
[----:B------:R-:W-:-:S03]  /*3a40*/  FFMA.FTZ R17, R10, R17, R8 ;  /* 0x000000110a117223 */ /* 0x000fc60000010008 */
[----:B01----:R-:W-:Y:S01]  /*3a50*/  FMUL.FTZ R13, R16, -1.4426950216293334961 ;  /* 0xbfb8aa3b100d7820 */ /* 0x003fe20000410000 */
        /* <DEDUP_REMOVED lines=15> */
.L_x_24:
[----:B------:R-:W-:Y:S01]  /*3b50*/  BSSY.RECONVERGENT B0, `(.L_x_25) ;  /* 0x0000012000007945 */ /* 0x000fe20003800200 */
[----:B------:R-:W-:Y:S01]  /*3b60*/  FFMA.FTZ R21, R10, R3, -R21 ;  /* 0x000000030a157223 */ /* 0x000fe20000010815 */
[----:B------:R-:W-:Y:S02]  /*3b70*/  FFMA.FTZ R3, R11, R41, -R20 ;  /* 0x000000290b037223 */ /* 0x000fe40000010814 */
[----:B------:R-:W-:Y:S05]  /*3b80*/  @P3 BRA `(.L_x_26) ;  /* 0x0000000000383947 */ /* 0x000fea0003800000 */
[----:B------:R-:W2:Y:S01]  /*3b90*/  LDCU.64 UR4, c[0x0][0x3f8] ;  /* 0x00007f00ff0477ac */ /* 0x000ea20008000a00 */
[----:B------:R-:W-:Y:S01]  /*3ba0*/  MOV R6, R50 ;  /* 0x0000003200067202 */ /* 0x000fe20000000f00 */
[----:B------:R-:W-:Y:S01]  /*3bb0*/  FMUL.FTZ R3, R3, R46 ;  /* 0x0000002e03037220 */ /* 0x000fe20000410000 */
[----:B01----:R-:W-:Y:S01]  /*3bc0*/  MOV R7, R53 ;  /* 0x0000003500077202 */ /* 0x003fe20000000f00 */
[----:B------:R-:W0:Y:S01]  /*3bd0*/  LDCU.64 UR6, c[0x0][0x380] ;  /* 0x00007000ff0677ac */ /* 0x000e220008000a00 */
[----:B--2---:R-:W-:Y:S02]  /*3be0*/  IMAD R19, R19, UR4, RZ ;  /* 0x0000000413137c24 */ /* 0x004fe4000f8e02ff */
[----:B------:R-:W-:-:S04]  /*3bf0*/  IMAD.WIDE.U32 R6, R4, UR4, R6 ;  /* 0x0000000404067c25 */ /* 0x000fc8000f8e0006 */
[----:B------:R-:W-:Y:S02]  /*3c00*/  IMAD R19, R4, UR5, R19 ;  /* 0x0000000504137c24 */ /* 0x000fe4000f8e0213 */
[----:B------:R-:W-:Y:S01]  /*3c10*/  FMUL.FTZ R4, R21, R46 ;  /* 0x0000002e15047220 */ /* 0x000fe20000410000 */
[C---:B0-----:R-:W-:Y:S02]  /*3c20*/  LEA R12, P1, R6.reuse, UR6, 0x1 ;  /* 0x00000006060c7c11 */ /* 0x041fe4000f8208ff */
[----:B------:R-:W-:Y:S02]  /*3c30*/  IADD3 R19, PT, PT, R7, R19, RZ ;  /* 0x0000001307137210 */ /* 0x000fe40007ffe0ff */
[----:B------:R-:W-:Y:S02]  /*3c40*/  F2FP.BF16.F32.PACK_AB R3, R3, R4 ;  /* 0x000000040303723e */ /* 0x000fe400000010ff */
[----:B------:R-:W-:-:S05]  /*3c50*/  LEA.HI.X R13, R6, UR7, R19, 0x1, P1 ;  /* 0x00000007060d7c11 */ /* 0x000fca00088f0c13 */
[----:B------:R2:W-:Y:S02]  /*3c60*/  STG.E desc[UR8][R12.64], R3 ;  /* 0x000000030c007986 */ /* 0x0005e4000c101908 */
.L_x_26:
[----:B------:R-:W-:Y:S05]  /*3c70*/  BSYNC.RECONVERGENT B0 ;  /* 0x0000000000007941 */ /* 0x000fea0003800200 */
.L_x_25:
[----:B------:R-:W-:Y:S02]  /*3c80*/  SHF.L.U32 R5, R5, 0x10, RZ ;  /* 0x0000001005057819 */ /* 0x000fe400000006ff */
[----:B------:R-:W-:Y:S02]  /*3c90*/  SHF.R.S32.HI R16, RZ, 0x1f, R18 ;  /* 0x0000001fff107819 */ /* 0x000fe40000011412 */
[----:B------:R-:W-:Y:S01]  /*3ca0*/  SHF.L.U32 R39, R39, 0x10, RZ ;  /* 0x0000001027277819 */ /* 0x000fe200000006ff */
[----:B------:R-:W-:Y:S06]  /*3cb0*/  BRA.U !UP0, `(.L_x_27) ;  /* 0x0000000108487547 */ /* 0x000fec000b800000 */
[----:B------:R-:W-:Y:S01]  /*3cc0*/  FFMA.FTZ R8, R10, R15, R8 ;  /* 0x0000000f0a087223 */ /* 0x000fe20000010008 */
[----:B------:R-:W-:-:S03]  /*3cd0*/  FFMA.FTZ R9, R11, R14, R9 ;  /* 0x0000000e0b097223 */ /* 0x000fc60000010009 */
[----:B--2---:R-:W-:Y:S01]  /*3ce0*/  FMUL.FTZ R3, R8, -1.4426950216293334961 ;  /* 0xbfb8aa3b08037820 */ /* 0x004fe20000410000 */
[----:B------:R-:W-:-:S05]  /*3cf0*/  FMUL.FTZ R6, R9, -1.4426950216293334961 ;  /* 0xbfb8aa3b09067820 */ /* 0x000fca0000410000 */
[----:B------:R-:W2:Y:S08]  /*3d00*/  MUFU.EX2 R3, R3 ;  /* 0x0000000300037308 */ /* 0x000eb00000000800 */
[----:B------:R-:W0:Y:S01]  /*3d10*/  MUFU.EX2 R6, R6 ;  /* 0x0000000600067308 */ /* 0x000e220000000800 */
[----:B--2---:R-:W-:-:S07]  /*3d20*/  FADD.FTZ R4, R3, 1 ;  /* 0x3f80000003047421 */ /* 0x004fce0000010000 */
[----:B------:R-:W2:Y:S01]  /*3d30*/  MUFU.RCP R4, R4 ;  /* 0x0000000400047308 */ /* 0x000ea20000001000 */
[----:B01----:R-:W-:-:S07]  /*3d40*/  FADD.FTZ R7, R6, 1 ;  /* 0x3f80000006077421 */ /* 0x003fce0000010000 */
[----:B------:R-:W0:Y:S01]  /*3d50*/  MUFU.RCP R12, R7 ;  /* 0x00000007000c7308 */ /* 0x000e220000001000 */
[----:B--2---:R-:W-:Y:S01]  /*3d60*/  FADD.FTZ R13, -R4, 1 ;  /* 0x3f800000040d7421 */ /* 0x004fe20000010100 */
[----:B------:R-:W-:-:S03]  /*3d70*/  FMUL.FTZ R5, R5, R4 ;  /* 0x0000000405057220 */ /* 0x000fc60000410000 */
[----:B------:R-:W-:Y:S01]  /*3d80*/  FFMA.FTZ R8, R8, R13, 1 ;  /* 0x3f80000008087423 */ /* 0x000fe2000001000d */
[----:B0-----:R-:W-:Y:S01]  /*3d90*/  FADD.FTZ R14, -R12, 1 ;  /* 0x3f8000000c0e7421 */ /* 0x001fe20000010100 */
[----:B------:R-:W-:Y:S02]  /*3da0*/  FMUL.FTZ R39, R39, R12 ;  /* 0x0000000c27277220 */ /* 0x000fe40000410000 */
[----:B------:R-:W-:Y:S01]  /*3db0*/  FMUL.FTZ R5, R5, R8 ;  /* 0x0000000805057220 */ /* 0x000fe20000410000 */
[----:B------:R-:W-:-:S04]  /*3dc0*/  FFMA.FTZ R14, R9, R14, 1 ;  /* 0x3f800000090e7423 */ /* 0x000fc8000001000e */
[----:B------:R-:W-:-:S07]  /*3dd0*/  FMUL.FTZ R39, R39, R14 ;  /* 0x0000000e27277220 */ /* 0x000fce0000410000 */
.L_x_27:
[----:B------:R-:W-:Y:S01]  /*3de0*/  ISETP.GE.AND.EX P0, PT, R16, UR11, PT, P0 ;  /* 0x0000000b10007c0c */ /* 0x000fe2000bf06300 */
[----:B------:R-:W-:Y:S01]  /*3df0*/  FFMA.FTZ R23, R10, R5, -R23 ;  /* 0x000000050a177223 */ /* 0x000fe20000010817 */
[----:B------:R-:W-:Y:S01]  /*3e00*/  FFMA.FTZ R11, R11, R39, -R22 ;  /* 0x000000270b0b7223 */ /* 0x000fe20000010816 */
[----:B------:R-:W-:Y:S02]  /*3e10*/  BSSY.RECONVERGENT B0, `(.L_x_28) ;  /* 0x000000f000007945 */ /* 0x000fe40003800200 */
[-C--:B--2---:R-:W-:Y:S01]  /*3e20*/  FMUL.FTZ R3, R23, R46.reuse ;  /* 0x0000002e17037220 */ /* 0x084fe20000410000 */
[----:B------:R-:W-:-:S07]  /*3e30*/  FMUL.FTZ R46, R11, R46 ;  /* 0x0000002e0b2e7220 */ /* 0x000fce0000410000 */
[----:B------:R-:W-:Y:S05]  /*3e40*/  @P0 BRA `(.L_x_29) ;  /* 0x00000000002c0947 */ /* 0x000fea0003800000 */
[----:B------:R-:W2:Y:S01]  /*3e50*/  LDCU.64 UR4, c[0x0][0x3f8] ;  /* 0x00007f00ff0477ac */ /* 0x000ea20008000a00 */
[----:B------:R-:W-:Y:S02]  /*3e60*/  MOV R51, R53 ;  /* 0x0000003500337202 */ /* 0x000fe40000000f00 */
[----:B------:R-:W-:Y:S01]  /*3e70*/  F2FP.BF16.F32.PACK_AB R3, R46, R3 ;  /* 0x000000032e03723e */ /* 0x000fe200000010ff */
[----:B------:R-:W3:Y:S01]  /*3e80*/  LDCU.64 UR6, c[0x0][0x380] ;  /* 0x00007000ff0677ac */ /* 0x000ee20008000a00 */
[----:B--2---:R-:W-:Y:S02]  /*3e90*/  IMAD R5, R16, UR4, RZ ;  /* 0x0000000410057c24 */ /* 0x004fe4000f8e02ff */
[----:B------:R-:W-:-:S04]  /*3ea0*/  IMAD.WIDE.U32 R50, R18, UR4, R50 ;  /* 0x0000000412327c25 */ /* 0x000fc8000f8e0032 */
[----:B------:R-:W-:Y:S01]  /*3eb0*/  IMAD R5, R18, UR5, R5 ;  /* 0x0000000512057c24 */ /* 0x000fe2000f8e0205 */
[----:B---3--:R-:W-:-:S04]  /*3ec0*/  LEA R4, P0, R50, UR6, 0x1 ;  /* 0x0000000632047c11 */ /* 0x008fc8000f8008ff */
[----:B------:R-:W-:-:S04]  /*3ed0*/  IADD3 R5, PT, PT, R51, R5, RZ ;  /* 0x0000000533057210 */ /* 0x000fc80007ffe0ff */
[----:B------:R-:W-:-:S05]  /*3ee0*/  LEA.HI.X R5, R50, UR7, R5, 0x1, P0 ;  /* 0x0000000732057c11 */ /* 0x000fca00080f0c05 */
[----:B------:R2:W-:Y:S02]  /*3ef0*/  STG.E desc[UR8][R4.64], R3 ;  /* 0x0000000304007986 */ /* 0x0005e4000c101908 */
.L_x_29:
[----:B------:R-:W-:Y:S05]  /*3f00*/  BSYNC.RECONVERGENT B0 ;  /* 0x0000000000007941 */ /* 0x000fea0003800200 */
.L_x_28:
[----:B--2---:R-:W2:Y:S01]  /*3f10*/  LDC R3, c[0x0][0x374] ;  /* 0x0000dd00ff037b82 */ /* 0x004ea20000000800 */
[----:B------:R-:W3:Y:S01]  /*3f20*/  LDCU UR4, c[0x0][0x410] ;  /* 0x00008200ff0477ac */ /* 0x000ee20008000800 */
[----:B------:R-:W-:Y:S01]  /*3f30*/  IADD3 R35, PT, PT, R35, 0x1, RZ ;  /* 0x0000000123237810 */ /* 0x000fe20007ffe0ff */
[----:B------:R-:W3:Y:S02]  /*3f40*/  LDCU UR5, c[0x0][0x3e0] ;  /* 0x00007c00ff0577ac */ /* 0x000ee40008000800 */
[----:B---3--:R-:W-:Y:S01]  /*3f50*/  UIMAD UR4, UR4, UR5, URZ ;  /* 0x00000005040472a4 */ /* 0x008fe2000f8e02ff */
[----:B--2---:R-:W-:-:S05]  /*3f60*/  IADD3 R38, PT, PT, R3, R38, RZ ;  /* 0x0000002603267210 */ /* 0x004fca0007ffe0ff */
[----:B------:R-:W-:-:S13]  /*3f70*/  ISETP.GE.AND P0, PT, R38, UR4, PT ;  /* 0x0000000426007c0c */ /* 0x000fda000bf06270 */
[----:B------:R-:W-:Y:S05]  /*3f80*/  @!P0 BRA `(.L_x_30) ;  /* 0xffffffc000748947 */ /* 0x000fea000383ffff */
.L_x_1:
[----:B------:R-:W2:Y:S01]  /*3f90*/  S2R R11, SR_TID.X ;  /* 0x00000000000b7919 */ /* 0x000ea20000002100 */
[----:B------:R-:W3:Y:S01]  /*3fa0*/  LDC R4, c[0x0][0x370] ;  /* 0x0000dc00ff047b82 */ /* 0x000ee20000000800 */
[----:B------:R-:W-:Y:S07]  /*3fb0*/  BSSY.RECONVERGENT B0, `(.L_x_31) ;  /* 0x000000e000007945 */ /* 0x000fee0003800200 */
[----:B01----:R-:W0:Y:S08]  /*3fc0*/  LDC R7, c[0x0][0x374] ;  /* 0x0000dd00ff077b82 */ /* 0x003e300000000800 */
[----:B------:R-:W1:Y:S01]  /*3fd0*/  LDC.64 R2, c[0x0][0x3c8] ;  /* 0x0000f200ff027b82 */ /* 0x000e620000000a00 */
[----:B---3--:R-:W-:-:S02]  /*3fe0*/  ISETP.NE.AND P0, PT, R4, 0x1, PT ;  /* 0x000000010400780c */ /* 0x008fc40003f05270 */
[----:B--2---:R-:W-:Y:S02]  /*3ff0*/  ISETP.NE.AND P1, PT, R11, RZ, PT ;  /* 0x000000ff0b00720c */ /* 0x004fe40003f25270 */
[----:B0-----:R-:W-:-:S04]  /*4000*/  SHF.L.U32 R0, R7, 0x1, RZ ;  /* 0x0000000107007819 */ /* 0x001fc800000006ff */
[----:B------:R-:W-:-:S05]  /*4010*/  SEL R5, R0, RZ, P0 ;  /* 0x000000ff00057207 */ /* 0x000fca0000000000 */
[----:B-1----:R-:W-:Y:S02]  /*4020*/  IMAD.WIDE.U32 R2, R5, 0x4, R2 ;  /* 0x0000000405027825 */ /* 0x002fe400078e0002 */
[----:B------:R-:W-:Y:S05]  /*4030*/  @P1 BRA `(.L_x_32) ;  /* 0x0000000000141947 */ /* 0x000fea0003800000 */
[----:B------:R-:W-:Y:S01]  /*4040*/  HFMA2 R5, -RZ, RZ, 0, 5.9604644775390625e-08 ;  /* 0x00000001ff057431 */ /* 0x000fe200000001ff */
[----:B------:R-:W-:Y:S06]  /*4050*/  MEMBAR.ALL.GPU ;  /* 0x0000000000007992 */ /* 0x000fec000000a000 */
[----:B------:R-:W-:-:S00]  /*4060*/  ERRBAR ;  /* 0x00000000000079ab */ /* 0x000fc00000000000 */
[----:B------:R-:W-:Y:S06]  /*4070*/  CGAERRBAR ;  /* 0x00000000000075ab */ /* 0x000fec0000000000 */
[----:B------:R0:W-:Y:S02]  /*4080*/  REDG.E.ADD.S32.STRONG.GPU desc[UR8][R2.64], R5 ;  /* 0x000000050200798e */ /* 0x0001e4000c12e308 */
.L_x_32:
[----:B------:R-:W-:Y:S05]  /*4090*/  BSYNC.RECONVERGENT B0 ;  /* 0x0000000000007941 */ /* 0x000fea0003800200 */
.L_x_31:
[----:B------:R-:W1:Y:S01]  /*40a0*/  S2UR UR5, SR_CTAID.Y ;  /* 0x00000000000579c3 */ /* 0x000e620000002600 */
[----:B0-----:R-:W-:Y:S02]  /*40b0*/  IADD3 R5, PT, PT, R7, -0x1, RZ ;  /* 0xffffffff07057810 */ /* 0x001fe40007ffe0ff */
[----:B------:R-:W-:-:S05]  /*40c0*/  IADD3 R0, PT, PT, R4, -0x1, RZ ;  /* 0xffffffff04007810 */ /* 0x000fca0007ffe0ff */
[----:B------:R-:W0:Y:S01]  /*40d0*/  S2UR UR4, SR_CTAID.X ;  /* 0x00000000000479c3 */ /* 0x000e220000002500 */
[----:B-1----:R-:W-:-:S04]  /*40e0*/  ISETP.NE.AND P0, PT, R5, UR5, PT ;  /* 0x0000000505007c0c */ /* 0x002fc8000bf05270 */
[----:B0-----:R-:W-:-:S13]  /*40f0*/  ISETP.NE.OR P0, PT, R0, UR4, P0 ;  /* 0x0000000400007c0c */ /* 0x001fda0008705670 */
[----:B------:R-:W-:Y:S05]  /*4100*/  @P0 EXIT ;  /* 0x000000000000094d */ /* 0x000fea0003800000 */
[----:B------:R-:W-:Y:S05]  /*4110*/  @P1 BRA `(.L_x_33) ;  /* 0x0000000000201947 */ /* 0x000fea0003800000 */
[----:B------:R-:W-:-:S05]  /*4120*/  IMAD R0, R4, R7, RZ ;  /* 0x0000000704007224 */ /* 0x000fca00078e02ff */
[----:B------:R-:W-:-:S13]  /*4130*/  ISETP.NE.AND P0, PT, R0, -0x1, PT ;  /* 0xffffffff0000780c */ /* 0x000fda0003f05270 */
[----:B------:R-:W-:Y:S05]  /*4140*/  @!P0 BRA `(.L_x_33) ;  /* 0x0000000000148947 */ /* 0x000fea0003800000 */
.L_x_34:
[----:B------:R-:W2:Y:S04]  /*4150*/  LDG.E.STRONG.GPU R5, desc[UR8][R2.64] ;  /* 0x0000000802057981 */ /* 0x000ea8000c1ef900 */
[----:B--2---:R-:W-:Y:S01]  /*4160*/  CCTL.IVALL ;  /* 0x00000000ff00798f */ /* 0x004fe20002000000 */
[----:B------:R-:W-:Y:S05]  /*4170*/  YIELD ;  /* 0x0000000000007946 */ /* 0x000fea0003800000 */
[----:B------:R-:W-:-:S13]  /*4180*/  ISETP.NE.AND P0, PT, R5, R0, PT ;  /* 0x000000000500720c */ /* 0x000fda0003f05270 */
[----:B------:R-:W-:Y:S05]  /*4190*/  @P0 BRA `(.L_x_34) ;  /* 0xfffffffc00ec0947 */ /* 0x000fea000383ffff */
.L_x_33:
[----:B------:R-:W-:Y:S05]  /*41a0*/  WARPSYNC.ALL ;  /* 0x0000000000007948 */ /* 0x000fea0003800000 */
[----:B------:R-:W0:Y:S08]  /*41b0*/  LDC.64 R8, c[0x0][0x3f8] ;  /* 0x0000fe00ff087b82 */ /* 0x000e300000000a00 */
[----:B------:R-:W-:Y:S01]  /*41c0*/  BAR.SYNC.DEFER_BLOCKING 0x0 ;  /* 0x0000000000007b1d */ /* 0x000fe20000010000 */
[----:B0-----:R-:W-:-:S04]  /*41d0*/  LEA.HI R0, P0, R9, R8, RZ, 0x1 ;  /* 0x0000000809007211 */ /* 0x001fc800078108ff */
[----:B------:R-:W-:-:S04]  /*41e0*/  IADD3.X R3, PT, PT, RZ, R9, RZ, P0, !PT ;  /* 0x00000009ff037210 */ /* 0x000fc800007fe4ff */
[--C-:B------:R-:W-:Y:S02]  /*41f0*/  SHF.R.S64 R0, R0, 0x1, R3.reuse ;  /* 0x0000000100007819 */ /* 0x100fe40000001003 */
[----:B------:R-:W-:Y:S02]  /*4200*/  SHF.R.S32.HI R3, RZ, 0x1, R3 ;  /* 0x00000001ff037819 */ /* 0x000fe40000011403 */
[----:B------:R-:W-:-:S04]  /*4210*/  ISETP.GT.U32.AND P0, PT, R0, R11, PT ;  /* 0x0000000b0000720c */ /* 0x000fc80003f04070 */
[----:B------:R-:W-:-:S13]  /*4220*/  ISETP.GT.AND.EX P0, PT, R3, RZ, PT, P0 ;  /* 0x000000ff0300720c */ /* 0x000fda0003f04300 */
[----:B------:R-:W-:Y:S05]  /*4230*/  @!P0 EXIT ;  /* 0x000000000000894d */ /* 0x000fea0003800000 */
[----:B------:R-:W-:Y:S01]  /*4240*/  HFMA2 R5, -RZ, RZ, 0, 0 ;  /* 0x00000000ff057431 */ /* 0x000fe200000001ff */
[----:B------:R-:W-:Y:S01]  /*4250*/  MOV R2, R11 ;  /* 0x0000000b00027202 */ /* 0x000fe20000000f00 */
[----:B------:R-:W-:Y:S03]  /*4260*/  BSSY.RECONVERGENT B0, `(.L_x_35) ;  /* 0x000005b000007945 */ /* 0x000fe60003800200 */
[----:B------:R-:W-:-:S04]  /*4270*/  IADD3 R13, P1, PT, R2, 0x230, RZ ;  /* 0x00000230020d7810 */ /* 0x000fc80007f3e0ff */
[----:B------:R-:W-:Y:S02]  /*4280*/  ISETP.GT.U32.AND P0, PT, R0, R13, PT ;  /* 0x0000000d0000720c */ /* 0x000fe40003f04070 */
[----:B------:R-:W-:-:S04]  /*4290*/  IADD3.X R4, PT, PT, RZ, R5, RZ, P1, !PT ;  /* 0x00000005ff047210 */ /* 0x000fc80000ffe4ff */
[----:B------:R-:W-:-:S04]  /*42a0*/  ISETP.GT.AND.EX P0, PT, R3, R4, PT, P0 ;  /* 0x000000040300720c */ /* 0x000fc80003f04300 */
[----:B------:R-:W-:Y:S02]  /*42b0*/  SEL R13, R0, R13, P0 ;  /* 0x0000000d000d7207 */ /* 0x000fe40000000000 */
[----:B------:R-:W-:Y:S02]  /*42c0*/  SEL R4, R3, R4, P0 ;  /* 0x0000000403047207 */ /* 0x000fe40000000000 */
[----:B------:R-:W-:-:S04]  /*42d0*/  IADD3 R13, P0, PT, R13, -0x230, RZ ;  /* 0xfffffdd00d0d7810 */ /* 0x000fc80007f1e0ff */
[----:B------:R-:W-:Y:S02]  /*42e0*/  IADD3.X R4, PT, PT, R4, -0x1, RZ, P0, !PT ;  /* 0xffffffff04047810 */ /* 0x000fe400007fe4ff */
[----:B------:R-:W-:-:S04]  /*42f0*/  ISETP.NE.U32.AND P0, PT, R13, R2, PT ;  /* 0x000000020d00720c */ /* 0x000fc80003f05070 */
[----:B------:R-:W-:-:S04]  /*4300*/  ISETP.NE.AND.EX P0, PT, R4, R5, PT, P0 ;  /* 0x000000050400720c */ /* 0x000fc80003f05300 */
[----:B------:R-:W-:-:S04]  /*4310*/  SEL R17, RZ, 0x1, !P0 ;  /* 0x00000001ff117807 */ /* 0x000fc80004000000 */
[----:B------:R-:W-:-:S04]  /*4320*/  IADD3 R13, P0, P1, R13, -R17, -R2 ;  /* 0x800000110d0d7210 */ /* 0x000fc8000791e802 */
[----:B------:R-:W-:-:S05]  /*4330*/  IADD3.X R15, PT, PT, R4, -0x1, ~R5, P0, P1 ;  /* 0xffffffff040f7810 */ /* 0x000fca00007e2c05 */
[----:B------:R-:W-:-:S04]  /*4340*/  IMAD.WIDE.U32 R6, R15, 0xea0ea0f, RZ ;  /* 0x0ea0ea0f0f067825 */ /* 0x000fc800078e00ff */
[----:B------:R-:W-:-:S04]  /*4350*/  IMAD.WIDE.U32 R10, P0, R13, -0x15f15f16, R6 ;  /* 0xea0ea0ea0d0a7825 */ /* 0x000fc80007800006 */
[----:B------:R-:W-:Y:S01]  /*4360*/  IMAD.WIDE.U32 R6, R13, 0xea0ea0f, RZ ;  /* 0x0ea0ea0f0d067825 */ /* 0x000fe200078e00ff */
[----:B------:R-:W-:Y:S02]  /*4370*/  IADD3.X R13, PT, PT, RZ, RZ, RZ, P0, !PT ;  /* 0x000000ffff0d7210 */ /* 0x000fe400007fe4ff */
[----:B------:R-:W-:Y:S02]  /*4380*/  MOV R12, R11 ;  /* 0x0000000b000c7202 */ /* 0x000fe40000000f00 */
[----:B------:R-:W-:Y:S01]  /*4390*/  IADD3 RZ, P0, PT, R7, R10, RZ ;  /* 0x0000000a07ff7210 */ /* 0x000fe20007f1e0ff */
[----:B------:R-:W-:-:S04]  /*43a0*/  IMAD.WIDE.U32 R10, R8, 0x3, RZ ;  /* 0x00000003080a7825 */ /* 0x000fc800078e00ff */
[----:B------:R-:W-:Y:S01]  /*43b0*/  IMAD.WIDE.U32.X R6, R15, -0x15f15f16, R12, P0 ;  /* 0xea0ea0ea0f067825 */ /* 0x000fe200000e040c */
[----:B------:R-:W-:-:S04]  /*43c0*/  LEA R13, R9, R9, 0x1 ;  /* 0x00000009090d7211 */ /* 0x000fc800078e08ff */
[----:B------:R-:W-:Y:S02]  /*43d0*/  SHF.R.U64 R4, R6, 0x9, R7 ;  /* 0x0000000906047819 */ /* 0x000fe40000001207 */
[----:B------:R-:W-:Y:S02]  /*43e0*/  IADD3 R13, PT, PT, R11, R13, RZ ;  /* 0x0000000d0b0d7210 */ /* 0x000fe40007ffe0ff */
[----:B------:R-:W-:Y:S02]  /*43f0*/  IADD3 R4, P0, PT, R4, R17, RZ ;  /* 0x0000001104047210 */ /* 0x000fe40007f1e0ff */
[----:B------:R-:W-:Y:S02]  /*4400*/  LEA.HI R30, P2, R13, R10, RZ, 0x1 ;  /* 0x0000000a0d1e7211 */ /* 0x000fe400078508ff */
[----:B------:R-:W-:Y:S02]  /*4410*/  LOP3.LUT R12, R4, 0x3, RZ, 0xc0, !PT ;  /* 0x00000003040c7812 */ /* 0x000fe400078ec0ff */
[----:B------:R-:W-:-:S02]  /*4420*/  LEA.HI.X R6, R7, RZ, RZ, 0x17, P0 ;  /* 0x000000ff07067211 */ /* 0x000fc400000fbcff */
[----:B------:R-:W-:Y:S02]  /*4430*/  ISETP.NE.U32.AND P1, PT, R12, 0x3, PT ;  /* 0x000000030c00780c */ /* 0x000fe40003f25070 */
[----:B------:R-:W-:Y:S02]  /*4440*/  ISETP.GE.U32.AND P0, PT, R4, 0x3, PT ;  /* 0x000000030400780c */ /* 0x000fe40003f06070 */
[----:B------:R-:W-:Y:S02]  /*4450*/  ISETP.NE.AND.EX P1, PT, RZ, RZ, PT, P1 ;  /* 0x000000ffff00720c */ /* 0x000fe40003f25310 */
[----:B------:R-:W-:Y:S02]  /*4460*/  IADD3.X R13, PT, PT, RZ, R13, RZ, P2, !PT ;  /* 0x0000000dff0d7210 */ /* 0x000fe400017fe4ff */
[----:B------:R-:W-:Y:S02]  /*4470*/  ISETP.GE.U32.AND.EX P0, PT, R6, RZ, PT, P0 ;  /* 0x000000ff0600720c */ /* 0x000fe40003f06100 */
[----:B------:R-:W-:-:S02]  /*4480*/  SHF.R.S64 R30, R30, 0x1, R13 ;  /* 0x000000011e1e7819 */ /* 0x000fc4000000100d */
[----:B------:R-:W-:-:S05]  /*4490*/  SHF.R.S32.HI R35, RZ, 0x1, R13 ;  /* 0x00000001ff237819 */ /* 0x000fca000001140d */
[----:B------:R-:W-:Y:S05]  /*44a0*/  @!P1 BRA `(.L_x_36) ;  /* 0x0000000000d89947 */ /* 0x000fea0003800000 */
[----:B------:R-:W0:Y:S01]  /*44b0*/  LDCU.64 UR4, c[0x0][0x3d8] ;  /* 0x00007b00ff0477ac */ /* 0x000e220008000a00 */
[----:B------:R-:W-:Y:S02]  /*44c0*/  IADD3 R11, PT, PT, R4, 0x1, RZ ;  /* 0x00000001040b7810 */ /* 0x000fe40007ffe0ff */
[----:B------:R-:W-:Y:S01]  /*44d0*/  MOV R4, R2 ;  /* 0x0000000200047202 */ /* 0x000fe20000000f00 */
[----:B------:R-:W1:Y:S01]  /*44e0*/  LDCU.64 UR6, c[0x0][0x390] ;  /* 0x00007200ff0677ac */ /* 0x000e620008000a00 */
[----:B------:R-:W-:Y:S02]  /*44f0*/  LOP3.LUT R11, R11, 0x3, RZ, 0xc0, !PT ;  /* 0x000000030b0b7812 */ /* 0x000fe400078ec0ff */
[C---:B------:R-:W-:Y:S01]  /*4500*/  SHF.L.U32 R23, R2.reuse, 0x3, RZ ;  /* 0x0000000302177819 */ /* 0x040fe200000006ff */
[----:B------:R-:W2:Y:S01]  /*4510*/  LDCU.64 UR10, c[0x0][0x388] ;  /* 0x00007100ff0a77ac */ /* 0x000ea20008000a00 */
[--C-:B------:R-:W-:Y:S01]  /*4520*/  SHF.L.U64.HI R24, R2, 0x3, R5.reuse ;  /* 0x0000000302187819 */ /* 0x100fe20000010205 */
[----:B------:R-:W-:Y:S01]  /*4530*/  IMAD.WIDE.U32 R6, R11, 0x230, R4 ;  /* 0x000002300b067825 */ /* 0x000fe200078e0004 */
[----:B------:R-:W-:-:S02]  /*4540*/  SHF.L.U32 R31, R9, 0x2, RZ ;  /* 0x00000002091f7819 */ /* 0x000fc400000006ff */
[----:B------:R-:W-:Y:S02]  /*4550*/  SHF.L.U64.HI R33, R0, 0x2, R3 ;  /* 0x0000000200217819 */ /* 0x000fe40000010203 */
[----:B------:R-:W-:Y:S02]  /*4560*/  SHF.L.U64.HI R29, R30, 0x2, R35 ;  /* 0x000000021e1d7819 */ /* 0x000fe40000010223 */
[C---:B0-----:R-:W-:Y:S01]  /*4570*/  LEA R27, P1, R2.reuse, UR4, 0x2 ;  /* 0x00000004021b7c11 */ /* 0x041fe2000f8210ff */
[----:B------:R-:W-:Y:S01]  /*4580*/  UMOV UR4, URZ ;  /* 0x000000ff00047c82 */ /* 0x000fe20008000000 */
[----:B-1----:R-:W-:Y:S02]  /*4590*/  IADD3 R25, P2, PT, R23, UR6, RZ ;  /* 0x0000000617197c10 */ /* 0x002fe4000ff5e0ff */
[----:B------:R-:W-:Y:S02]  /*45a0*/  LEA.HI.X R28, R2, UR5, R5, 0x2, P1 ;  /* 0x00000005021c7c11 */ /* 0x000fe400088f1405 */
[----:B------:R-:W-:-:S02]  /*45b0*/  IADD3 R5, PT, PT, R7, UR4, RZ ;  /* 0x0000000407057c10 */ /* 0x000fc4000fffe0ff */
[----:B------:R-:W-:Y:S01]  /*45c0*/  MOV R2, R6 ;  /* 0x0000000600027202 */ /* 0x000fe20000000f00 */
[----:B------:R-:W-:Y:S01]  /*45d0*/  IMAD.WIDE.U32 R6, R8, 0x4, RZ ;  /* 0x0000000408067825 */ /* 0x000fe200078e00ff */
[C---:B------:R-:W-:Y:S02]  /*45e0*/  IADD3.X R26, PT, PT, R24.reuse, UR7, RZ, P2, !PT ;  /* 0x00000007181a7c10 */ /* 0x040fe400097fe4ff */
[----:B--2---:R-:W-:Y:S02]  /*45f0*/  IADD3 R23, P1, PT, R23, UR10, RZ ;  /* 0x0000000a17177c10 */ /* 0x004fe4000ff3e0ff */
[----:B------:R-:W-:Y:S02]  /*4600*/  IADD3 R4, P2, PT, RZ, -R11, RZ ;  /* 0x8000000bff047210 */ /* 0x000fe40007f5e0ff */
[----:B------:R-:W-:Y:S02]  /*4610*/  IADD3.X R24, PT, PT, R24, UR11, RZ, P1, !PT ;  /* 0x0000000b18187c10 */ /* 0x000fe40008ffe4ff */
[----:B------:R-:W-:-:S02]  /*4620*/  IADD3 R31, PT, PT, R7, R31, RZ ;  /* 0x0000001f071f7210 */ /* 0x000fc40007ffe0ff */
[----:B------:R-:W-:-:S07]  /*4630*/  IADD3.X R22, PT, PT, RZ, -0x1, RZ, P2, !PT ;  /* 0xffffffffff167810 */ /* 0x000fce00017fe4ff */
.L_x_37:
[-C--:B0-----:R-:W-:Y:S02]  /*4640*/  LEA R12, P1, R0, R27.reuse, 0x2 ;  /* 0x0000001b000c7211 */ /* 0x081fe400078210ff */
[----:B------:R-:W-:Y:S02]  /*4650*/  IADD3 R14, P2, PT, R27, R6, RZ ;  /* 0x000000061b0e7210 */ /* 0x000fe40007f5e0ff */
[----:B------:R-:W-:Y:S02]  /*4660*/  LEA R16, P3, R30, R27, 0x2 ;  /* 0x0000001b1e107211 */ /* 0x000fe400078610ff */
[C---:B------:R-:W-:Y:S02]  /*4670*/  IADD3.X R13, PT, PT, R28.reuse, R33, RZ, P1, !PT ;  /* 0x000000211c0d7210 */ /* 0x040fe40000ffe4ff */
[----:B------:R-:W-:Y:S02]  /*4680*/  MOV R10, R27 ;  /* 0x0000001b000a7202 */ /* 0x000fe40000000f00 */
[----:B------:R-:W-:Y:S01]  /*4690*/  MOV R11, R28 ;  /* 0x0000001c000b7202 */ /* 0x000fe20000000f00 */
[----:B------:R0:W2:Y:S01]  /*46a0*/  LDG.E R19, desc[UR8][R12.64] ;  /* 0x000000080c137981 */ /* 0x0000a2000c1e1900 */
[----:B------:R-:W-:-:S02]  /*46b0*/  IADD3.X R15, PT, PT, R28, R31, RZ, P2, !PT ;  /* 0x0000001f1c0f7210 */ /* 0x000fc400017fe4ff */
[----:B------:R-:W-:Y:S01]  /*46c0*/  IADD3.X R17, PT, PT, R28, R29, RZ, P3, !PT ;  /* 0x0000001d1c117210 */ /* 0x000fe20001ffe4ff */
[----:B------:R1:W2:Y:S04]  /*46d0*/  LDG.E R18, desc[UR8][R10.64] ;  /* 0x000000080a127981 */ /* 0x0002a8000c1e1900 */
[----:B------:R-:W3:Y:S04]  /*46e0*/  LDG.E R20, desc[UR8][R14.64] ;  /* 0x000000080e147981 */ /* 0x000ee8000c1e1900 */
[----:B------:R-:W3:Y:S01]  /*46f0*/  LDG.E R21, desc[UR8][R16.64] ;  /* 0x0000000810157981 */ /* 0x000ee2000c1e1900 */
[----:B0-----:R-:W-:-:S02]  /*4700*/  MOV R12, R25 ;  /* 0x00000019000c7202 */ /* 0x001fc40000000f00 */
[----:B-1----:R-:W-:Y:S02]  /*4710*/  MOV R10, R23 ;  /* 0x00000017000a7202 */ /* 0x002fe40000000f00 */
[----:B------:R-:W-:Y:S02]  /*4720*/  MOV R11, R24 ;  /* 0x00000018000b7202 */ /* 0x000fe40000000f00 */
[----:B------:R-:W-:Y:S02]  /*4730*/  MOV R13, R26 ;  /* 0x0000001a000d7202 */ /* 0x000fe40000000f00 */
[----:B------:R-:W-:-:S04]  /*4740*/  IADD3 R4, P1, PT, R4, 0x1, RZ ;  /* 0x0000000104047810 */ /* 0x000fc80007f3e0ff */
[----:B------:R-:W-:Y:S02]  /*4750*/  IADD3.X R22, PT, PT, RZ, R22, RZ, P1, !PT ;  /* 0x00000016ff167210 */ /* 0x000fe40000ffe4ff */
[----:B------:R-:W-:-:S04]  /*4760*/  ISETP.NE.U32.AND P1, PT, R4, RZ, PT ;  /* 0x000000ff0400720c */ /* 0x000fc80003f25070 */
[----:B------:R-:W-:Y:S02]  /*4770*/  ISETP.NE.AND.EX P1, PT, R22, RZ, PT, P1 ;  /* 0x000000ff1600720c */ /* 0x000fe40003f25310 */
[----:B------:R-:W-:Y:S02]  /*4780*/  IADD3 R27, P2, PT, R27, 0x8c0, RZ ;  /* 0x000008c01b1b7810 */ /* 0x000fe40007f5e0ff */
[----:B------:R-:W-:Y:S02]  /*4790*/  IADD3 R25, P3, PT, R25, 0x1180, RZ ;  /* 0x0000118019197810 */ /* 0x000fe40007f7e0ff */
[----:B------:R-:W-:Y:S02]  /*47a0*/  IADD3 R23, P4, PT, R23, 0x1180, RZ ;  /* 0x0000118017177810 */ /* 0x000fe40007f9e0ff */
[----:B------:R-:W-:Y:S02]  /*47b0*/  IADD3.X R28, PT, PT, RZ, R28, RZ, P2, !PT ;  /* 0x0000001cff1c7210 */ /* 0x000fe400017fe4ff */
[----:B------:R-:W-:-:S02]  /*47c0*/  IADD3.X R26, PT, PT, RZ, R26, RZ, P3, !PT ;  /* 0x0000001aff1a7210 */ /* 0x000fc40001ffe4ff */
[----:B------:R-:W-:Y:S01]  /*47d0*/  IADD3.X R24, PT, PT, RZ, R24, RZ, P4, !PT ;  /* 0x00000018ff187210 */ /* 0x000fe200027fe4ff */
[----:B--2---:R0:W-:Y:S04]  /*47e0*/  STG.E.64 desc[UR8][R10.64], R18 ;  /* 0x000000120a007986 */ /* 0x0041e8000c101b08 */
[----:B---3--:R0:W-:Y:S01]  /*47f0*/  STG.E.64 desc[UR8][R12.64], R20 ;  /* 0x000000140c007986 */ /* 0x0081e2000c101b08 */
[----:B------:R-:W-:Y:S05]  /*4800*/  @P1 BRA `(.L_x_37) ;  /* 0xfffffffc008c1947 */ /* 0x000fea000383ffff */
.L_x_36:
[----:B------:R-:W-:Y:S05]  /*4810*/  BSYNC.RECONVERGENT B0 ;  /* 0x0000000000007941 */ /* 0x000fea0003800200 */
.L_x_35:
[----:B------:R-:W-:Y:S05]  /*4820*/  @!P0 EXIT ;  /* 0x000000000000894d */ /* 0x000fea0003800000 */
[C---:B------:R-:W-:Y:S01]  /*4830*/  SHF.L.U64.HI R4, R8.reuse, 0x2, R9 ;  /* 0x0000000208047819 */ /* 0x040fe20000010209 */
[----:B------:R-:W1:Y:S01]  /*4840*/  LDCU.64 UR4, c[0x0][0x3d8] ;  /* 0x00007b00ff0477ac */ /* 0x000e620008000a00 */
[----:B------:R-:W-:Y:S02]  /*4850*/  SHF.L.U32 R8, R8, 0x2, RZ ;  /* 0x0000000208087819 */ /* 0x000fe400000006ff */
[C---:B------:R-:W-:Y:S01]  /*4860*/  SHF.L.U64.HI R9, R30.reuse, 0x2, R35 ;  /* 0x000000021e097819 */ /* 0x040fe20000010223 */
[----:B------:R-:W2:Y:S01]  /*4870*/  LDCU.64 UR6, c[0x0][0x388] ;  /* 0x00007100ff0677ac */ /* 0x000ea20008000a00 */
[----:B0-----:R-:W-:Y:S02]  /*4880*/  SHF.L.U32 R10, R30, 0x2, RZ ;  /* 0x000000021e0a7819 */ /* 0x001fe400000006ff */
[C---:B------:R-:W-:Y:S01]  /*4890*/  SHF.L.U64.HI R6, R0.reuse, 0x2, R3 ;  /* 0x0000000200067819 */ /* 0x040fe20000010203 */
[----:B------:R-:W0:Y:S01]  /*48a0*/  LDCU.64 UR10, c[0x0][0x390] ;  /* 0x00007200ff0a77ac */ /* 0x000e220008000a00 */
[----:B------:R-:W-:-:S07]  /*48b0*/  SHF.L.U32 R7, R0, 0x2, RZ ;  /* 0x0000000200077819 */ /* 0x000fce00000006ff */
.L_x_38:
[C---:B---3--:R-:W-:Y:S02]  /*48c0*/  SHF.L.U32 R25, R2.reuse, 0x2, RZ ;  /* 0x0000000202197819 */ /* 0x048fe400000006ff */
[----:B------:R-:W-:Y:S02]  /*48d0*/  SHF.L.U64.HI R28, R2, 0x2, R5 ;  /* 0x00000002021c7819 */ /* 0x000fe40000010205 */
[----:B-1----:R-:W-:-:S04]  /*48e0*/  IADD3 R12, P0, PT, R25, UR4, RZ ;  /* 0x00000004190c7c10 */ /* 0x002fc8000ff1e0ff */
[----:B------:R-:W-:Y:S02]  /*48f0*/  IADD3.X R13, PT, PT, R28, UR5, RZ, P0, !PT ;  /* 0x000000051c0d7c10 */ /* 0x000fe400087fe4ff */
[C---:B------:R-:W-:Y:S02]  /*4900*/  IADD3 R14, P0, PT, R12.reuse, R7, RZ ;  /* 0x000000070c0e7210 */ /* 0x040fe40007f1e0ff */
[C---:B------:R-:W-:Y:S01]  /*4910*/  IADD3 R18, P1, PT, R12.reuse, R10, RZ ;  /* 0x0000000a0c127210 */ /* 0x040fe20007f3e0ff */
[----:B------:R1:W3:Y:S01]  /*4920*/  LDG.E R20, desc[UR8][R12.64] ;  /* 0x000000080c147981 */ /* 0x0002e2000c1e1900 */
[C---:B------:R-:W-:Y:S02]  /*4930*/  IADD3.X R15, PT, PT, R13.reuse, R6, RZ, P0, !PT ;  /* 0x000000060d0f7210 */ /* 0x040fe400007fe4ff */
[----:B------:R-:W-:Y:S02]  /*4940*/  IADD3 R16, P0, PT, R12, R8, RZ ;  /* 0x000000080c107210 */ /* 0x000fe40007f1e0ff */
[C---:B------:R-:W-:Y:S01]  /*4950*/  IADD3.X R19, PT, PT, R13.reuse, R9, RZ, P1, !PT ;  /* 0x000000090d137210 */ /* 0x040fe20000ffe4ff */
[----:B------:R-:W3:Y:S01]  /*4960*/  LDG.E R21, desc[UR8][R14.64] ;  /* 0x000000080e157981 */ /* 0x000ee2000c1e1900 */
[----:B------:R-:W-:-:S03]  /*4970*/  IADD3.X R17, PT, PT, R13, R4, RZ, P0, !PT ;  /* 0x000000040d117210 */ /* 0x000fc600007fe4ff */
[----:B------:R-:W4:Y:S04]  /*4980*/  LDG.E R23, desc[UR8][R18.64] ;  /* 0x0000000812177981 */ /* 0x000f28000c1e1900 */
[----:B------:R5:W4:Y:S01]  /*4990*/  LDG.E R22, desc[UR8][R16.64] ;  /* 0x0000000810167981 */ /* 0x000b22000c1e1900 */
[C---:B------:R-:W-:Y:S02]  /*49a0*/  SHF.L.U32 R11, R2.reuse, 0x3, RZ ;  /* 0x00000003020b7819 */ /* 0x040fe400000006ff */
[----:B------:R-:W-:Y:S02]  /*49b0*/  SHF.L.U64.HI R5, R2, 0x3, R5 ;  /* 0x0000000302057819 */ /* 0x000fe40000010205 */
[----:B------:R-:W-:Y:S02]  /*49c0*/  LOP3.LUT R26, R11, 0xfffffff8, RZ, 0xc0, !PT ;  /* 0xfffffff80b1a7812 */ /* 0x000fe400078ec0ff */
[----:B------:R-:W-:-:S02]  /*49d0*/  LOP3.LUT R25, R25, 0xfffffffc, RZ, 0xc0, !PT ;  /* 0xfffffffc19197812 */ /* 0x000fc400078ec0ff */
[----:B------:R-:W-:Y:S02]  /*49e0*/  LOP3.LUT R27, R5, 0x3, RZ, 0xc0, !PT ;  /* 0x00000003051b7812 */ /* 0x000fe400078ec0ff */
[----:B--2---:R-:W-:Y:S02]  /*49f0*/  IADD3 R24, P0, PT, R26, UR6, RZ ;  /* 0x000000061a187c10 */ /* 0x004fe4000ff1e0ff */
[----:B-1----:R-:W-:Y:S02]  /*4a00*/  LOP3.LUT R13, R28, 0x3, RZ, 0xc0, !PT ;  /* 0x000000031c0d7812 */ /* 0x002fe400078ec0ff */
[----:B0-----:R-:W-:Y:S02]  /*4a10*/  IADD3 R26, P1, PT, R26, UR10, RZ ;  /* 0x0000000a1a1a7c10 */ /* 0x001fe4000ff3e0ff */
[----:B------:R-:W-:Y:S02]  /*4a20*/  IADD3 R12, P2, PT, R25, UR4, RZ ;  /* 0x00000004190c7c10 */ /* 0x000fe4000ff5e0ff */
[----:B------:R-:W-:-:S02]  /*4a30*/  IADD3.X R25, PT, PT, R27, UR7, RZ, P0, !PT ;  /* 0x000000071b197c10 */ /* 0x000fc400087fe4ff */
[----:B------:R-:W-:Y:S02]  /*4a40*/  IADD3.X R27, PT, PT, R27, UR11, RZ, P1, !PT ;  /* 0x0000000b1b1b7c10 */ /* 0x000fe40008ffe4ff */
[----:B------:R-:W-:Y:S02]  /*4a50*/  IADD3.X R13, PT, PT, R13, UR5, RZ, P2, !PT ;  /* 0x000000050d0d7c10 */ /* 0x000fe400097fe4ff */
[C---:B-----5:R-:W-:Y:S02]  /*4a60*/  IADD3 R16, P0, PT, R12.reuse, R7, RZ ;  /* 0x000000070c107210 */ /* 0x060fe40007f1e0ff */
[C---:B------:R-:W-:Y:S02]  /*4a70*/  IADD3 R18, P1, PT, R12.reuse, R8, RZ ;  /* 0x000000080c127210 */ /* 0x040fe40007f3e0ff */
[----:B------:R-:W-:Y:S02]  /*4a80*/  IADD3 R14, P2, PT, R12, R10, RZ ;  /* 0x0000000a0c0e7210 */ /* 0x000fe40007f5e0ff */
[----:B------:R-:W-:-:S02]  /*4a90*/  IADD3.X R17, PT, PT, R13, R6, RZ, P0, !PT ;  /* 0x000000060d117210 */ /* 0x000fc400007fe4ff */
[C---:B------:R-:W-:Y:S02]  /*4aa0*/  IADD3.X R19, PT, PT, R13.reuse, R4, RZ, P1, !PT ;  /* 0x000000040d137210 */ /* 0x040fe40000ffe4ff */
[----:B------:R-:W-:Y:S01]  /*4ab0*/  IADD3.X R15, PT, PT, R13, R9, RZ, P2, !PT ;  /* 0x000000090d0f7210 */ /* 0x000fe200017fe4ff */
[----:B---3--:R0:W-:Y:S04]  /*4ac0*/  STG.E.64 desc[UR8][R24.64], R20 ;  /* 0x0000001418007986 */ /* 0x0081e8000c101b08 */
[----:B----4-:R1:W-:Y:S04]  /*4ad0*/  STG.E.64 desc[UR8][R26.64], R22 ;  /* 0x000000161a007986 */ /* 0x0103e8000c101b08 */
[----:B------:R-:W2:Y:S04]  /*4ae0*/  LDG.E R28, desc[UR8][R12.64+0x8c0] ;  /* 0x0008c0080c1c7981 */ /* 0x000ea8000c1e1900 */
[----:B------:R-:W2:Y:S04]  /*4af0*/  LDG.E R29, desc[UR8][R16.64+0x8c0] ;  /* 0x0008c008101d7981 */ /* 0x000ea8000c1e1900 */
[----:B------:R-:W3:Y:S04]  /*4b00*/  LDG.E R30, desc[UR8][R18.64+0x8c0] ;  /* 0x0008c008121e7981 */ /* 0x000ee8000c1e1900 */
[----:B------:R-:W3:Y:S01]  /*4b10*/  LDG.E R31, desc[UR8][R14.64+0x8c0] ;  /* 0x0008c0080e1f7981 */ /* 0x000ee2000c1e1900 */
[----:B0-----:R-:W-:-:S04]  /*4b20*/  IADD3 R24, P0, PT, R11, 0x1180, RZ ;  /* 0x000011800b187810 */ /* 0x001fc80007f1e0ff */
[----:B------:R-:W-:Y:S02]  /*4b30*/  IADD3.X R25, PT, PT, RZ, R5, RZ, P0, !PT ;  /* 0x00000005ff197210 */ /* 0x000fe400007fe4ff */
[----:B------:R-:W-:Y:S02]  /*4b40*/  LOP3.LUT R24, R24, 0xfffffff8, RZ, 0xc0, !PT ;  /* 0xfffffff818187812 */ /* 0x000fe400078ec0ff */
[----:B------:R-:W-:Y:S02]  /*4b50*/  LOP3.LUT R25, R25, 0x3, RZ, 0xc0, !PT ;  /* 0x0000000319197812 */ /* 0x000fe400078ec0ff */
[C---:B------:R-:W-:Y:S02]  /*4b60*/  IADD3 R20, P0, PT, R24.reuse, UR6, RZ ;  /* 0x0000000618147c10 */ /* 0x040fe4000ff1e0ff */
[----:B------:R-:W-:Y:S02]  /*4b70*/  IADD3 R24, P1, PT, R24, UR10, RZ ;  /* 0x0000000a18187c10 */ /* 0x000fe4000ff3e0ff */
[----:B------:R-:W-:-:S02]  /*4b80*/  IADD3.X R21, PT, PT, R25, UR7, RZ, P0, !PT ;  /* 0x0000000719157c10 */ /* 0x000fc400087fe4ff */
[----:B------:R-:W-:-:S03]  /*4b90*/  IADD3.X R25, PT, PT, R25, UR11, RZ, P1, !PT ;  /* 0x0000000b19197c10 */ /* 0x000fc60008ffe4ff */
[----:B--2---:R0:W-:Y:S04]  /*4ba0*/  STG.E.64 desc[UR8][R20.64], R28 ;  /* 0x0000001c14007986 */ /* 0x0041e8000c101b08 */
[----:B---3--:R2:W-:Y:S04]  /*4bb0*/  STG.E.64 desc[UR8][R24.64], R30 ;  /* 0x0000001e18007986 */ /* 0x0085e8000c101b08 */
[----:B-1----:R-:W3:Y:S04]  /*4bc0*/  LDG.E R26, desc[UR8][R12.64+0x1180] ;  /* 0x001180080c1a7981 */ /* 0x002ee8000c1e1900 */
[----:B------:R-:W3:Y:S04]  /*4bd0*/  LDG.E R27, desc[UR8][R16.64+0x1180] ;  /* 0x00118008101b7981 */ /* 0x000ee8000c1e1900 */
[----:B------:R-:W4:Y:S04]  /*4be0*/  LDG.E R32, desc[UR8][R18.64+0x1180] ;  /* 0x0011800812207981 */ /* 0x000f28000c1e1900 */
[----:B------:R-:W4:Y:S01]  /*4bf0*/  LDG.E R33, desc[UR8][R14.64+0x1180] ;  /* 0x001180080e217981 */ /* 0x000f22000c1e1900 */
[----:B------:R-:W-:-:S04]  /*4c00*/  IADD3 R23, P0, PT, R11, 0x2300, RZ ;  /* 0x000023000b177810 */ /* 0x000fc80007f1e0ff */
[----:B------:R-:W-:Y:S02]  /*4c10*/  IADD3.X R34, PT, PT, RZ, R5, RZ, P0, !PT ;  /* 0x00000005ff227210 */ /* 0x000fe400007fe4ff */
[----:B------:R-:W-:Y:S02]  /*4c20*/  LOP3.LUT R23, R23, 0xfffffff8, RZ, 0xc0, !PT ;  /* 0xfffffff817177812 */ /* 0x000fe400078ec0ff */
[----:B------:R-:W-:Y:S02]  /*4c30*/  LOP3.LUT R34, R34, 0x3, RZ, 0xc0, !PT ;  /* 0x0000000322227812 */ /* 0x000fe400078ec0ff */
[C---:B------:R-:W-:Y:S02]  /*4c40*/  IADD3 R22, P0, PT, R23.reuse, UR6, RZ ;  /* 0x0000000617167c10 */ /* 0x040fe4000ff1e0ff */
[----:B0-----:R-:W-:Y:S02]  /*4c50*/  IADD3 R20, P1, PT, R23, UR10, RZ ;  /* 0x0000000a17147c10 */ /* 0x001fe4000ff3e0ff */
[----:B------:R-:W-:-:S02]  /*4c60*/  IADD3.X R23, PT, PT, R34, UR7, RZ, P0, !PT ;  /* 0x0000000722177c10 */ /* 0x000fc400087fe4ff */
[----:B------:R-:W-:-:S03]  /*4c70*/  IADD3.X R21, PT, PT, R34, UR11, RZ, P1, !PT ;  /* 0x0000000b22157c10 */ /* 0x000fc60008ffe4ff */
[----:B---3--:R0:W-:Y:S04]  /*4c80*/  STG.E.64 desc[UR8][R22.64], R26 ;  /* 0x0000001a16007986 */ /* 0x0081e8000c101b08 */
[----:B----4-:R3:W-:Y:S04]  /*4c90*/  STG.E.64 desc[UR8][R20.64], R32 ;  /* 0x0000002014007986 */ /* 0x0107e8000c101b08 */
[----:B------:R-:W4:Y:S04]  /*4ca0*/  LDG.E R28, desc[UR8][R12.64+0x1a40] ;  /* 0x001a40080c1c7981 */ /* 0x000f28000c1e1900 */
[----:B------:R-:W4:Y:S04]  /*4cb0*/  LDG.E R29, desc[UR8][R16.64+0x1a40] ;  /* 0x001a4008101d7981 */ /* 0x000f28000c1e1900 */
[----:B--2---:R-:W2:Y:S04]  /*4cc0*/  LDG.E R30, desc[UR8][R18.64+0x1a40] ;  /* 0x001a4008121e7981 */ /* 0x004ea8000c1e1900 */
[----:B------:R-:W2:Y:S01]  /*4cd0*/  LDG.E R31, desc[UR8][R14.64+0x1a40] ;  /* 0x001a40080e1f7981 */ /* 0x000ea2000c1e1900 */
[----:B------:R-:W-:-:S04]  /*4ce0*/  IADD3 R11, P0, PT, R11, 0x3480, RZ ;  /* 0x000034800b0b7810 */ /* 0x000fc80007f1e0ff */
[----:B------:R-:W-:Y:S02]  /*4cf0*/  IADD3.X R24, PT, PT, RZ, R5, RZ, P0, !PT ;  /* 0x00000005ff187210 */ /* 0x000fe400007fe4ff */
[----:B------:R-:W-:Y:S02]  /*4d00*/  LOP3.LUT R5, R11, 0xfffffff8, RZ, 0xc0, !PT ;  /* 0xfffffff80b057812 */ /* 0x000fe400078ec0ff */
[----:B------:R-:W-:Y:S02]  /*4d10*/  LOP3.LUT R11, R24, 0x3, RZ, 0xc0, !PT ;  /* 0x00000003180b7812 */ /* 0x000fe400078ec0ff */
[C---:B------:R-:W-:Y:S02]  /*4d20*/  IADD3 R24, P0, PT, R5.reuse, UR6, RZ ;  /* 0x0000000605187c10 */ /* 0x040fe4000ff1e0ff */
[----:B0-----:R-:W-:Y:S02]  /*4d30*/  IADD3 R22, P1, PT, R5, UR10, RZ ;  /* 0x0000000a05167c10 */ /* 0x001fe4000ff3e0ff */
[----:B------:R-:W-:-:S02]  /*4d40*/  IADD3.X R25, PT, PT, R11, UR7, RZ, P0, !PT ;  /* 0x000000070b197c10 */ /* 0x000fc400087fe4ff */
[----:B------:R-:W-:Y:S02]  /*4d50*/  IADD3.X R23, PT, PT, R11, UR11, RZ, P1, !PT ;  /* 0x0000000b0b177c10 */ /* 0x000fe40008ffe4ff */
[----:B------:R-:W-:-:S04]  /*4d60*/  IADD3 R2, PT, PT, R2, 0x8c0, RZ ;  /* 0x000008c002027810 */ /* 0x000fc80007ffe0ff */
[----:B------:R-:W-:-:S04]  /*4d70*/  ISETP.GT.U32.AND P0, PT, R0, R2, PT ;  /* 0x000000020000720c */ /* 0x000fc80003f04070 */
[----:B------:R-:W-:Y:S01]  /*4d80*/  ISETP.GT.AND.EX P0, PT, R3, RZ, PT, P0 ;  /* 0x000000ff0300720c */ /* 0x000fe20003f04300 */
[----:B------:R-:W-:Y:S01]  /*4d90*/  HFMA2 R5, -RZ, RZ, 0, 0 ;  /* 0x00000000ff057431 */ /* 0x000fe200000001ff */
[----:B----4-:R3:W-:Y:S04]  /*4da0*/  STG.E.64 desc[UR8][R24.64], R28 ;  /* 0x0000001c18007986 */ /* 0x0107e8000c101b08 */
[----:B--2---:R3:W-:Y:S07]  /*4db0*/  STG.E.64 desc[UR8][R22.64], R30 ;  /* 0x0000001e16007986 */ /* 0x0047ee000c101b08 */
[----:B------:R-:W-:Y:S05]  /*4dc0*/  @P0 BRA `(.L_x_38) ;  /* 0xfffffff800bc0947 */ /* 0x000fea000383ffff */
[----:B------:R-:W-:Y:S05]  /*4dd0*/  EXIT ;  /* 0x000000000000794d */ /* 0x000fea0003800000 */
.L_x_39:
        /* <DEDUP_REMOVED lines=10> */
.L_x_4352:


//--------------------- .text._Z35group_norm_nhwc_bwd_one_pass_kernelI11Bf16IOFp32WLi128ELi70ELi560EEv26Group_norm_nhwc_bwd_params --------------------------
	.section	.text._Z35group_norm_nhwc_bwd_one_pass_kernelI11Bf16IOFp32WLi128ELi70ELi560EEv26Group_norm_nhwc_bwd_params,"ax",@progbits
	.align	128
        .global         _Z35group_norm_nhwc_bwd_one_pass_kernelI11Bf16IOFp32WLi128ELi70ELi560EEv26Group_norm_nhwc_bwd_params
        .type           _Z35group_norm_nhwc_bwd_one_pass_kernelI11Bf16IOFp32WLi128ELi70ELi560EEv26Group_norm_nhwc_bwd_params,@function
        .size           _Z35group_norm_nhwc_bwd_one_pass_kernelI11Bf16IOFp32WLi128ELi70ELi560EEv26Group_norm_nhwc_bwd_params,(.L_x_4353 - _Z35group_norm_nhwc_bwd_one_pass_kernelI11Bf16IOFp32WLi128ELi70ELi560EEv26Group_norm_nhwc_bwd_params)
        .other          _Z35group_norm_nhwc_bwd_one_pass_kernelI11Bf16IOFp32WLi128ELi70ELi560EEv26Group_norm_nhwc_bwd_params,@"STO_CUDA_ENTRY STV_DEFAULT"
_Z35group_norm_nhwc_bwd_one_pass_kernelI11Bf16IOFp32WLi128ELi70ELi560EEv26Group_norm_nhwc_bwd_params:
.text._Z35group_norm_nhwc_bwd_one_pass_kernelI11Bf16IOFp32WLi128ELi70ELi560EEv26Group_norm_nhwc_bwd_params:
        /* <DEDUP_REMOVED lines=9> */
[----:B------:R-:W-:Y:S01]  /*0090*/  UMOV UR4, URZ ;  /* 0x000000ff00047c82 */ /* 0x000fe20008000000 */
        /* <DEDUP_REMOVED lines=11> */
.L_x_81:
[----:B------:R-:W1:Y:S01]  /*0150*/  LDC R10, c[0x0][0x410] ;  /* 0x00010400ff0a7b82 */ /* 0x000e620000000800 */
[----:B------:R-:W2:Y:S01]  /*0160*/  LDCU UR5, c[0x0][0x41c] ;  /* 0x00008380ff0577ac */ /* 0x000ea20008000800 */
[----:B------:R-:W-:Y:S01]  /*0170*/  ISETP.LE.AND P3, PT, RZ, UR6, PT ;  /* 0x00000006ff007c0c */ /* 0x000fe2000bf63270 */
[----:B------:R-:W3:Y:S01]  /*0180*/  S2R R26, SR_TID.X ;  /* 0x00000000001a7919 */ /* 0x000ee20000002100 */
[----:B------:R-:W-:Y:S01]  /*0190*/  CS2R R42, SRZ ;  /* 0x00000000002a7805 */ /* 0x000fe2000001ff00 */
[----:B------:R-:W4:Y:S01]  /*01a0*/  LDCU.128 UR12, c[0x0][0x400] ;  /* 0x00008000ff0c77ac */ /* 0x000f220008000c00 */
[----:B0-----:R-:W0:Y:S01]  /*01b0*/  LDCU.64 UR8, c[0x0][0x3b8] ;  /* 0x00007700ff0877ac */ /* 0x001e220008000a00 */
[----:B------:R-:W0:Y:S01]  /*01c0*/  LDCU.U8 UR7, c[0x0][0x414] ;  /* 0x00008280ff0777ac */ /* 0x000e220008000000 */
[----:B-1----:R-:W-:-:S04]  /*01d0*/  IABS R7, R10 ;  /* 0x0000000a00077213 */ /* 0x002fc80000000000 */
[----:B------:R-:W1:Y:S08]  /*01e0*/  I2F.RP R3, R7 ;  /* 0x0000000700037306 */ /* 0x000e700000209400 */
[----:B-1----:R-:W1:Y:S02]  /*01f0*/  MUFU.RCP R3, R3 ;  /* 0x0000000300037308 */ /* 0x002e640000001000 */
[----:B-1----:R-:W-:-:S02]  /*0200*/  IADD3 R4, PT, PT, R3, 0xffffffe, RZ ;  /* 0x0ffffffe03047810 */ /* 0x002fc40007ffe0ff */
[----:B------:R-:W2:Y:S04]  /*0210*/  S2R R3, SR_CTAID.X ;  /* 0x0000000000037919 */ /* 0x000ea80000002500 */
[----:B------:R1:W4:Y:S02]  /*0220*/  F2I.FTZ.U32.TRUNC.NTZ R5, R4 ;  /* 0x0000000400057305 */ /* 0x000324000021f000 */
[----:B-1----:R-:W-:Y:S01]  /*0230*/  HFMA2 R4, -RZ, RZ, 0, 0 ;  /* 0x00000000ff047431 */ /* 0x002fe200000001ff */
[----:B----4-:R-:W-:-:S05]  /*0240*/  IADD3 R6, PT, PT, RZ, -R5, RZ ;  /* 0x80000005ff067210 */ /* 0x010fca0007ffe0ff */
[----:B------:R-:W-:Y:S01]  /*0250*/  IMAD R9, R6, R7, RZ ;  /* 0x0000000706097224 */ /* 0x000fe200078e02ff */
[----:B------:R-:W-:-:S03]  /*0260*/  IABS R6, UR6 ;  /* 0x0000000600067c13 */ /* 0x000fc60008000000 */
[----:B------:R-:W-:-:S06]  /*0270*/  IMAD.HI.U32 R5, R5, R9, R4 ;  /* 0x0000000905057227 */ /* 0x000fcc00078e0004 */
[----:B------:R-:W-:-:S04]  /*0280*/  IMAD.HI.U32 R5, R5, R6, RZ ;  /* 0x0000000605057227 */ /* 0x000fc800078e00ff */
[----:B--2---:R-:W-:Y:S01]  /*0290*/  IMAD R17, R3, UR5, R44 ;  /* 0x0000000503117c24 */ /* 0x004fe2000f8e022c */
[----:B------:R-:W-:-:S04]  /*02a0*/  IADD3 R8, PT, PT, -R5, RZ, RZ ;  /* 0x000000ff05087210 */ /* 0x000fc80007ffe1ff */
[----:B------:R-:W-:Y:S01]  /*02b0*/  ISETP.GE.U32.AND P2, PT, R17, UR12, PT ;  /* 0x0000000c11007c0c */ /* 0x000fe2000bf46070 */
[C---:B------:R-:W-:Y:S01]  /*02c0*/  IMAD R4, R7.reuse, R8, R6 ;  /* 0x0000000807047224 */ /* 0x040fe200078e0206 */
[----:B------:R-:W-:Y:S02]  /*02d0*/  LOP3.LUT R6, R10, UR6, RZ, 0x3c, !PT ;  /* 0x000000060a067c12 */ /* 0x000fe4000f8e3cff */
[----:B------:R-:W-:Y:S02]  /*02e0*/  SHF.R.S32.HI R11, RZ, 0x1f, R17 ;  /* 0x0000001fff0b7819 */ /* 0x000fe40000011411 */
[----:B------:R-:W-:Y:S02]  /*02f0*/  ISETP.GT.U32.AND P4, PT, R7, R4, PT ;  /* 0x000000040700720c */ /* 0x000fe40003f84070 */
[----:B------:R-:W-:Y:S02]  /*0300*/  ISETP.GE.AND P1, PT, R6, RZ, PT ;  /* 0x000000ff0600720c */ /* 0x000fe40003f26270 */
[----:B------:R-:W-:-:S02]  /*0310*/  ISETP.GE.AND.EX P2, PT, R11, UR13, PT, P2 ;  /* 0x0000000d0b007c0c */ /* 0x000fc4000bf46320 */
[C---:B------:R-:W-:Y:S02]  /*0320*/  IADD3 R16, PT, PT, R17.reuse, 0x10, RZ ;  /* 0x0000001011107810 */ /* 0x040fe40007ffe0ff */
[C---:B------:R-:W-:Y:S02]  /*0330*/  IADD3 R6, PT, PT, R17.reuse, 0x20, RZ ;  /* 0x0000002011067810 */ /* 0x040fe40007ffe0ff */
[----:B------:R-:W-:Y:S02]  /*0340*/  SHF.R.S32.HI R19, RZ, 0x1f, R16 ;  /* 0x0000001fff137819 */ /* 0x000fe40000011410 */
[----:B------:R-:W-:Y:S02]  /*0350*/  IADD3 R22, PT, PT, R17, 0x30, RZ ;  /* 0x0000003011167810 */ /* 0x000fe40007ffe0ff */
[-C--:B------:R-:W-:Y:S02]  /*0360*/  @!P4 IADD3 R4, PT, PT, R4, -R7.reuse, RZ ;  /* 0x800000070404c210 */ /* 0x080fe40007ffe0ff */
[----:B------:R-:W-:Y:S01]  /*0370*/  @!P4 IADD3 R5, PT, PT, R5, 0x1, RZ ;  /* 0x000000010505c810 */ /* 0x000fe20007ffe0ff */
[----:B------:R-:W1:Y:S01]  /*0380*/  @!P2 LDC.64 R14, c[0x0][0x3a0] ;  /* 0x0000e800ff0eab82 */ /* 0x000e620000000a00 */
[----:B------:R-:W-:-:S02]  /*0390*/  ISETP.GE.U32.AND P0, PT, R4, R7, PT ;  /* 0x000000070400720c */ /* 0x000fc40003f06070 */
[-C--:B------:R-:W-:Y:S02]  /*03a0*/  ISETP.GT.U32.AND P5, PT, R7, R4.reuse, PT ;  /* 0x000000040700720c */ /* 0x080fe40003fa4070 */
[----:B------:R-:W-:Y:S02]  /*03b0*/  IADD3 R7, PT, PT, R4, -R7, RZ ;  /* 0x8000000704077210 */ /* 0x000fe40007ffe0ff */
[----:B------:R-:W-:Y:S01]  /*03c0*/  ISETP.NE.AND P4, PT, R10, RZ, PT ;  /* 0x000000ff0a00720c */ /* 0x000fe20003f85270 */
[----:B------:R-:W2:Y:S01]  /*03d0*/  @!P2 LDC.64 R20, c[0x0][0x398] ;  /* 0x0000e600ff14ab82 */ /* 0x000ea20000000a00 */
[----:B------:R-:W-:Y:S02]  /*03e0*/  SEL R4, R7, R4, !P5 ;  /* 0x0000000407047207 */ /* 0x000fe40006800000 */
[----:B------:R-:W-:Y:S02]  /*03f0*/  LOP3.LUT R7, RZ, R10, RZ, 0x33, !PT ;  /* 0x0000000aff077212 */ /* 0x000fe400078e33ff */
[----:B------:R-:W-:-:S02]  /*0400*/  @!P3 IADD3 R4, PT, PT, -R4, RZ, RZ ;  /* 0x000000ff0404b210 */ /* 0x000fc40007ffe1ff */
[----:B------:R-:W-:Y:S02]  /*0410*/  @P0 IADD3 R5, PT, PT, R5, 0x1, RZ ;  /* 0x0000000105050810 */ /* 0x000fe40007ffe0ff */
[----:B------:R-:W-:Y:S02]  /*0420*/  SEL R52, R7, R4, !P4 ;  /* 0x0000000407347207 */ /* 0x000fe40006000000 */
[----:B------:R-:W-:Y:S02]  /*0430*/  @!P1 IADD3 R5, PT, PT, -R5, RZ, RZ ;  /* 0x000000ff05059210 */ /* 0x000fe40007ffe1ff */
[----:B------:R-:W-:Y:S01]  /*0440*/  ISETP.GE.U32.AND P0, PT, R16, UR12, PT ;  /* 0x0000000c10007c0c */ /* 0x000fe2000bf06070 */
[----:B------:R-:W-:Y:S01]  /*0450*/  IMAD R9, R52, 0x46, RZ ;  /* 0x0000004634097824 */ /* 0x000fe200078e02ff */
[----:B------:R-:W-:Y:S02]  /*0460*/  SEL R7, R7, R5, !P4 ;  /* 0x0000000507077207 */ /* 0x000fe40006000000 */
[----:B------:R-:W4:Y:S01]  /*0470*/  @!P2 LDC.64 R4, c[0x0][0x3f8] ;  /* 0x0000fe00ff04ab82 */ /* 0x000f220000000a00 */
[----:B------:R-:W-:-:S02]  /*0480*/  ISETP.GE.AND.EX P0, PT, R19, UR13, PT, P0 ;  /* 0x0000000d13007c0c */ /* 0x000fc4000bf06300 */
[C---:B------:R-:W-:Y:S02]  /*0490*/  IADD3 R48, P1, PT, R9.reuse, R2, RZ ;  /* 0x0000000209307210 */ /* 0x040fe40007f3e0ff */
[----:B------:R-:W-:Y:S02]  /*04a0*/  SHF.R.S32.HI R2, RZ, 0x1f, R7 ;  /* 0x0000001fff027819 */ /* 0x000fe40000011407 */
[----:B------:R-:W-:Y:S02]  /*04b0*/  LEA.HI.X.SX32 R49, R9, RZ, 0x1, P1 ;  /* 0x000000ff09317211 */ /* 0x000fe400008f0eff */
[----:B------:R-:W-:Y:S01]  /*04c0*/  ISETP.GE.U32.AND P3, PT, R6, UR12, PT ;  /* 0x0000000c06007c0c */ /* 0x000fe2000bf66070 */
[----:B------:R-:W-:Y:S01]  /*04d0*/  IMAD R2, R2, UR14, RZ ;  /* 0x0000000e02027c24 */ /* 0x000fe2000f8e02ff */
[----:B------:R-:W-:Y:S01]  /*04e0*/  PRMT R10, R44, 0x9910, RZ ;  /* 0x000099102c0a7816 */ /* 0x000fe200000000ff */
[C---:B------:R-:W-:Y:S01]  /*04f0*/  IMAD.WIDE.U32 R48, R7.reuse, UR14, R48 ;  /* 0x0000000e07307c25 */ /* 0x040fe2000f8e0030 */
[----:B------:R-:W-:Y:S01]  /*0500*/  ISETP.GE.U32.AND P1, PT, R22, UR12, PT ;  /* 0x0000000c16007c0c */ /* 0x000fe2000bf26070 */
[----:B------:R-:W0:Y:S01]  /*0510*/  @!P0 LDC.64 R8, c[0x0][0x3f8] ;  /* 0x0000fe00ff088b82 */ /* 0x000e220000000a00 */
[----:B------:R-:W-:Y:S01]  /*0520*/  SHF.R.S32.HI R23, RZ, 0x1f, R22 ;  /* 0x0000001fff177819 */ /* 0x000fe20000011416 */
[----:B------:R-:W-:Y:S01]  /*0530*/  IMAD R51, R7, UR15, R2 ;  /* 0x0000000f07337c24 */ /* 0x000fe2000f8e0202 */
[----:B------:R-:W-:Y:S01]  /*0540*/  SHF.R.S32.HI R7, RZ, 0x1f, R6 ;  /* 0x0000001fff077819 */ /* 0x000fe20000011406 */
[----:B------:R-:W-:Y:S01]  /*0550*/  IMAD R10, R10, 0x23, RZ ;  /* 0x000000230a0a7824 */ /* 0x000fe200078e02ff */
[----:B------:R-:W-:-:S02]  /*0560*/  @!P2 MOV R50, R48 ;  /* 0x000000300032a202 */ /* 0x000fc40000000f00 */
[----:B------:R-:W-:Y:S01]  /*0570*/  ISETP.GE.AND.EX P3, PT, R7, UR13, PT, P3 ;  /* 0x0000000d07007c0c */ /* 0x000fe2000bf66330 */
[----:B------:R-:W2:Y:S01]  /*0580*/  @!P0 LDC.64 R12, c[0x0][0x3a0] ;  /* 0x0000e800ff0c8b82 */ /* 0x000ea20000000a00 */
[----:B------:R-:W-:Y:S01]  /*0590*/  IADD3 R51, PT, PT, R49, R51, RZ ;  /* 0x0000003331337210 */ /* 0x000fe20007ffe0ff */
[----:B----4-:R-:W-:Y:S01]  /*05a0*/  @!P2 IMAD R2, R11, R4, RZ ;  /* 0x000000040b02a224 */ /* 0x010fe200078e02ff */
[----:B------:R-:W-:Y:S02]  /*05b0*/  IADD3 R29, PT, PT, RZ, -R10, RZ ;  /* 0x8000000aff1d7210 */ /* 0x000fe40007ffe0ff */
[----:B------:R-:W-:Y:S01]  /*05c0*/  ISETP.GE.AND.EX P1, PT, R23, UR13, PT, P1 ;  /* 0x0000000d17007c0c */ /* 0x000fe2000bf26310 */
[----:B------:R-:W-:Y:S01]  /*05d0*/  @!P2 IMAD R27, R17, R5, R2 ;  /* 0x00000005111ba224 */ /* 0x000fe200078e0202 */
[----:B------:R-:W-:Y:S01]  /*05e0*/  PRMT R29, R29, 0x7710, RZ ;  /* 0x000077101d1d7816 */ /* 0x000fe200000000ff */
[----:B------:R-:W-:Y:S01]  /*05f0*/  @!P2 IMAD.WIDE.U32 R24, R17, R4, R50 ;  /* 0x000000041118a225 */ /* 0x000fe200078e0032 */
[----:B------:R-:W4:Y:S02]  /*0600*/  @!P0 LDC.64 R10, c[0x0][0x398] ;  /* 0x0000e600ff0a8b82 */ /* 0x000f240000000a00 */
[----:B---3--:R-:W-:-:S02]  /*0610*/  IADD3 R2, PT, PT, R29, R26, RZ ;  /* 0x0000001a1d027210 */ /* 0x008fc40007ffe0ff */
[----:B------:R-:W-:Y:S02]  /*0620*/  @!P2 IADD3 R27, PT, PT, R25, R27, RZ ;  /* 0x0000001b191ba210 */ /* 0x000fe40007ffe0ff */
[----:B------:R-:W-:Y:S01]  /*0630*/  @!P0 MOV R26, R48 ;  /* 0x00000030001a8202 */ /* 0x000fe20000000f00 */
[-C--:B0-----:R-:W-:Y:S01]  /*0640*/  @!P0 IMAD R19, R19, R8.reuse, RZ ;  /* 0x0000000813138224 */ /* 0x081fe200078e02ff */
[----:B------:R-:W0:Y:S01]  /*0650*/  @!P3 LDC.64 R4, c[0x0][0x3f8] ;  /* 0x0000fe00ff04bb82 */ /* 0x000e220000000a00 */
[----:B------:R-:W-:Y:S02]  /*0660*/  @!P2 SHF.L.U64.HI R18, R24, 0x1, R27 ;  /* 0x000000011812a819 */ /* 0x000fe4000001021b */
[----:B------:R-:W-:Y:S01]  /*0670*/  @!P0 MOV R27, R51 ;  /* 0x00000033001b8202 */ /* 0x000fe20000000f00 */
[----:B------:R-:W-:Y:S01]  /*0680*/  @!P0 IMAD R19, R16, R9, R19 ;  /* 0x0000000910138224 */ /* 0x000fe200078e0213 */
[----:B------:R-:W-:Y:S01]  /*0690*/  @!P2 SHF.L.U32 R25, R24, 0x1, RZ ;  /* 0x000000011819a819 */ /* 0x000fe200000006ff */
[----:B------:R-:W-:-:S03]  /*06a0*/  @!P0 IMAD.WIDE.U32 R26, R16, R8, R26 ;  /* 0x00000008101a8225 */ /* 0x000fc600078e001a */
[C---:B-1----:R-:W-:Y:S01]  /*06b0*/  @!P2 IADD3 R24, P4, PT, R25.reuse, R14, RZ ;  /* 0x0000000e1918a210 */ /* 0x042fe20007f9e0ff */
[----:B------:R-:W1:Y:S01]  /*06c0*/  @!P3 LDC.64 R8, c[0x0][0x3a0] ;  /* 0x0000e800ff08bb82 */ /* 0x000e620000000a00 */
[----:B--2---:R-:W-:Y:S02]  /*06d0*/  @!P2 IADD3 R20, P5, PT, R25, R20, RZ ;  /* 0x000000141914a210 */ /* 0x004fe40007fbe0ff */
[----:B------:R-:W-:Y:S02]  /*06e0*/  @!P0 IADD3 R29, PT, PT, R27, R19, RZ ;  /* 0x000000131b1d8210 */ /* 0x000fe40007ffe0ff */
[----:B------:R-:W-:Y:S02]  /*06f0*/  @!P2 IADD3.X R25, PT, PT, R18, R15, RZ, P4, !PT ;  /* 0x0000000f1219a210 */ /* 0x000fe400027fe4ff */
[----:B------:R-:W-:Y:S01]  /*0700*/  @!P0 SHF.L.U32 R27, R26, 0x1, RZ ;  /* 0x000000011a1b8819 */ /* 0x000fe200000006ff */
[----:B------:R-:W2:Y:S01]  /*0710*/  @!P1 LDC.64 R14, c[0x0][0x3f8] ;  /* 0x0000fe00ff0e9b82 */ /* 0x000ea20000000a00 */
[----:B------:R-:W-:Y:S01]  /*0720*/  @!P2 IADD3.X R21, PT, PT, R18, R21, RZ, P5, !PT ;  /* 0x000000151215a210 */ /* 0x000fe20002ffe4ff */
[----:B------:R3:W2:Y:S01]  /*0730*/  @!P2 LDG.E R43, desc[UR10][R24.64] ;  /* 0x0000000a182ba981 */ /* 0x0006a2000c1e1900 */
[----:B------:R-:W-:-:S02]  /*0740*/  @!P0 SHF.L.U64.HI R28, R26, 0x1, R29 ;  /* 0x000000011a1c8819 */ /* 0x000fc4000001021d */
[----:B------:R-:W-:Y:S01]  /*0750*/  @!P0 IADD3 R12, P5, PT, R27, R12, RZ ;  /* 0x0000000c1b0c8210 */ /* 0x000fe20007fbe0ff */
[----:B0-----:R-:W-:Y:S01]  /*0760*/  @!P3 IMAD R7, R7, R4, RZ ;  /* 0x000000040707b224 */ /* 0x001fe200078e02ff */
[----:B----4-:R-:W-:Y:S01]  /*0770*/  @!P0 IADD3 R10, P6, PT, R27, R10, RZ ;  /* 0x0000000a1b0a8210 */ /* 0x010fe20007fde0ff */
[----:B------:R-:W0:Y:S01]  /*0780*/  @!P3 LDC.64 R18, c[0x0][0x398] ;  /* 0x0000e600ff12bb82 */ /* 0x000e220000000a00 */
[----:B------:R-:W-:Y:S01]  /*0790*/  IADD3 R16, PT, PT, R17, 0x40, RZ ;  /* 0x0000004011107810 */ /* 0x000fe20007ffe0ff */
[----:B------:R-:W-:Y:S01]  /*07a0*/  @!P3 IMAD R7, R6, R5, R7 ;  /* 0x000000050607b224 */ /* 0x000fe200078e0207 */
[----:B------:R-:W-:Y:S01]  /*07b0*/  @!P3 MOV R26, R48 ;  /* 0x00000030001ab202 */ /* 0x000fe20000000f00 */
[----:B------:R4:W4:Y:S01]  /*07c0*/  @!P2 LDG.E R42, desc[UR10][R20.64] ;  /* 0x0000000a142aa981 */ /* 0x000922000c1e1900 */
[----:B------:R-:W-:Y:S02]  /*07d0*/  @!P3 MOV R27, R51 ;  /* 0x00000033001bb202 */ /* 0x000fe40000000f00 */
[----:B------:R-:W-:-:S02]  /*07e0*/  ISETP.GE.U32.AND P4, PT, R16, UR12, PT ;  /* 0x0000000c10007c0c */ /* 0x000fc4000bf86070 */
[----:B---3--:R-:W-:Y:S01]  /*07f0*/  SHF.R.S32.HI R25, RZ, 0x1f, R16 ;  /* 0x0000001fff197819 */ /* 0x008fe20000011410 */
[----:B------:R-:W-:Y:S02]  /*0800*/  @!P3 IMAD.WIDE.U32 R26, R6, R4, R26 ;  /* 0x00000004061ab225 */ /* 0x000fe400078e001a */
[----:B------:R-:W3:Y:S01]  /*0810*/  @!P1 LDC.64 R4, c[0x0][0x3a0] ;  /* 0x0000e800ff049b82 */ /* 0x000ee20000000a00 */
[----:B------:R-:W-:Y:S02]  /*0820*/  ISETP.GE.AND.EX P2, PT, R25, UR13, PT, P4 ;  /* 0x0000000d19007c0c */ /* 0x000fe4000bf46340 */
[----:B------:R-:W-:-:S05]  /*0830*/  @!P3 IADD3 R29, PT, PT, R27, R7, RZ ;  /* 0x000000071b1db210 */ /* 0x000fca0007ffe0ff */
[----:B------:R-:W3:Y:S01]  /*0840*/  @!P1 LDC.64 R6, c[0x0][0x398] ;  /* 0x0000e600ff069b82 */ /* 0x000ee20000000a00 */
[----:B--2---:R-:W-:Y:S01]  /*0850*/  @!P1 IMAD R23, R23, R14, RZ ;  /* 0x0000000e17179224 */ /* 0x004fe200078e02ff */
[----:B----4-:R-:W-:Y:S02]  /*0860*/  @!P1 MOV R20, R48 ;  /* 0x0000003000149202 */ /* 0x010fe40000000f00 */
[----:B------:R-:W-:Y:S02]  /*0870*/  @!P1 MOV R21, R51 ;  /* 0x0000003300159202 */ /* 0x000fe40000000f00 */
[----:B------:R-:W-:Y:S02]  /*0880*/  @!P3 SHF.L.U32 R27, R26, 0x1, RZ ;  /* 0x000000011a1bb819 */ /* 0x000fe400000006ff */
[----:B------:R-:W2:Y:S01]  /*0890*/  @!P2 LDC.64 R34, c[0x0][0x3f8] ;  /* 0x0000fe00ff22ab82 */ /* 0x000ea20000000a00 */
[----:B------:R-:W-:Y:S01]  /*08a0*/  @!P0 IADD3.X R13, PT, PT, R28, R13, RZ, P5, !PT ;  /* 0x0000000d1c0d8210 */ /* 0x000fe20002ffe4ff */
[----:B------:R-:W-:Y:S01]  /*08b0*/  @!P1 IMAD R23, R22, R15, R23 ;  /* 0x0000000f16179224 */ /* 0x000fe200078e0217 */
[----:B------:R-:W-:Y:S01]  /*08c0*/  @!P3 SHF.L.U64.HI R26, R26, 0x1, R29 ;  /* 0x000000011a1ab819 */ /* 0x000fe2000001021d */
[----:B------:R-:W-:Y:S01]  /*08d0*/  @!P1 IMAD.WIDE.U32 R14, R22, R14, R20 ;  /* 0x0000000e160e9225 */ /* 0x000fe200078e0014 */
[----:B-1----:R-:W-:-:S02]  /*08e0*/  @!P3 IADD3 R8, P4, PT, R27, R8, RZ ;  /* 0x000000081b08b210 */ /* 0x002fc40007f9e0ff */
[----:B0-----:R-:W-:Y:S02]  /*08f0*/  @!P3 IADD3 R18, P5, PT, R27, R18, RZ ;  /* 0x000000121b12b210 */ /* 0x001fe40007fbe0ff */
[----:B------:R-:W-:Y:S02]  /*0900*/  CS2R R38, SRZ ;  /* 0x0000000000267805 */ /* 0x000fe4000001ff00 */
[C---:B------:R-:W-:Y:S01]  /*0910*/  @!P3 IADD3.X R9, PT, PT, R26.reuse, R9, RZ, P4, !PT ;  /* 0x000000091a09b210 */ /* 0x040fe200027fe4ff */
[----:B------:R-:W-:Y:S01]  /*0920*/  UIMAD.WIDE UR8, UR6, 0x8, UR8 ;  /* 0x00000008060878a5 */ /* 0x000fe2000f8e0208 */
[----:B------:R-:W-:Y:S02]  /*0930*/  @!P3 IADD3.X R19, PT, PT, R26, R19, RZ, P5, !PT ;  /* 0x000000131a13b210 */ /* 0x000fe40002ffe4ff */
[----:B------:R-:W-:Y:S02]  /*0940*/  CS2R R36, SRZ ;  /* 0x0000000000247805 */ /* 0x000fe4000001ff00 */
[----:B------:R-:W-:Y:S01]  /*0950*/  @!P1 IADD3 R21, PT, PT, R15, R23, RZ ;  /* 0x000000170f159210 */ /* 0x000fe20007ffe0ff */
[----:B------:R2:W4:Y:S01]  /*0960*/  @!P3 LDG.E R39, desc[UR10][R8.64] ;  /* 0x0000000a0827b981 */ /* 0x000522000c1e1900 */
[C---:B------:R-:W-:Y:S01]  /*0970*/  @!P1 SHF.L.U32 R15, R14.reuse, 0x1, RZ ;  /* 0x000000010e0f9819 */ /* 0x040fe200000006ff */
[----:B------:R-:W0:Y:S01]  /*0980*/  @!P2 LDC.64 R32, c[0x0][0x3a0] ;  /* 0x0000e800ff20ab82 */ /* 0x000e220000000a00 */
[----:B------:R-:W-:Y:S01]  /*0990*/  @!P1 SHF.L.U64.HI R14, R14, 0x1, R21 ;  /* 0x000000010e0e9819 */ /* 0x000fe20000010215 */
[----:B------:R1:W4:Y:S01]  /*09a0*/  @!P3 LDG.E R38, desc[UR10][R18.64] ;  /* 0x0000000a1226b981 */ /* 0x000322000c1e1900 */
[----:B---3--:R-:W-:-:S02]  /*09b0*/  @!P1 IADD3 R6, P3, PT, R15, R6, RZ ;  /* 0x000000060f069210 */ /* 0x008fc40007f7e0ff */
[----:B------:R-:W-:Y:S02]  /*09c0*/  IADD3 R41, PT, PT, R17, 0x50, RZ ;  /* 0x0000005011297810 */ /* 0x000fe40007ffe0ff */
[C---:B------:R-:W-:Y:S02]  /*09d0*/  @!P1 IADD3.X R7, PT, PT, R14.reuse, R7, RZ, P3, !PT ;  /* 0x000000070e079210 */ /* 0x040fe40001ffe4ff */
[----:B------:R-:W-:Y:S02]  /*09e0*/  @!P1 IADD3 R4, P4, PT, R15, R4, RZ ;  /* 0x000000040f049210 */ /* 0x000fe40007f9e0ff */
[----:B------:R-:W-:Y:S01]  /*09f0*/  ISETP.GE.U32.AND P3, PT, R41, UR12, PT ;  /* 0x0000000c29007c0c */ /* 0x000fe2000bf66070 */
[----:B--2---:R-:W-:Y:S01]  /*0a00*/  @!P2 IMAD R8, R25, R34, RZ ;  /* 0x000000221908a224 */ /* 0x004fe200078e02ff */
[----:B------:R-:W-:Y:S01]  /*0a10*/  SHF.R.S32.HI R23, RZ, 0x1f, R41 ;  /* 0x0000001fff177819 */ /* 0x000fe20000011429 */
[----:B-1----:R-:W1:Y:S01]  /*0a20*/  @!P2 LDC.64 R18, c[0x0][0x398] ;  /* 0x0000e600ff12ab82 */ /* 0x002e620000000a00 */
[----:B------:R-:W-:Y:S01]  /*0a30*/  @!P1 IADD3.X R5, PT, PT, R14, R5, RZ, P4, !PT ;  /* 0x000000050e059210 */ /* 0x000fe200027fe4ff */
[----:B------:R2:W3:Y:S01]  /*0a40*/  @!P1 LDG.E R36, desc[UR10][R6.64] ;  /* 0x0000000a06249981 */ /* 0x0004e2000c1e1900 */
[----:B------:R-:W-:-:S02]  /*0a50*/  ISETP.GE.AND.EX P3, PT, R23, UR13, PT, P3 ;  /* 0x0000000d17007c0c */ /* 0x000fc4000bf66330 */
[----:B------:R-:W-:Y:S01]  /*0a60*/  MOV R24, UR8 ;  /* 0x0000000800187c02 */ /* 0x000fe20008000f00 */
[----:B------:R-:W3:Y:S01]  /*0a70*/  @!P1 LDG.E R37, desc[UR10][R4.64] ;  /* 0x0000000a04259981 */ /* 0x000ee2000c1e1900 */
[----:B------:R-:W-:Y:S02]  /*0a80*/  MOV R25, UR9 ;  /* 0x0000000900197c02 */ /* 0x000fe40008000f00 */
[----:B------:R-:W-:Y:S01]  /*0a90*/  ISETP.NE.AND P5, PT, RZ, UR7, PT ;  /* 0x00000007ff007c0c */ /* 0x000fe2000bfa5270 */
[----:B------:R-:W-:Y:S01]  /*0aa0*/  @!P2 IMAD R29, R16, R35, R8 ;  /* 0x00000023101da224 */ /* 0x000fe200078e0208 */
[----:B------:R-:W-:Y:S01]  /*0ab0*/  @!P2 MOV R8, R48 ;  /* 0x000000300008a202 */ /* 0x000fe20000000f00 */
[----:B------:R1:W4:Y:S01]  /*0ac0*/  LDG.E.64 R4, desc[UR10][R24.64] ;  /* 0x0000000a18047981 */ /* 0x000322000c1e1b00 */
[----:B------:R-:W-:-:S03]  /*0ad0*/  @!P2 MOV R9, R51 ;  /* 0x000000330009a202 */ /* 0x000fc60000000f00 */
[----:B------:R-:W1:Y:S01]  /*0ae0*/  @!P3 LDC.64 R20, c[0x0][0x3f8] ;  /* 0x0000fe00ff14bb82 */ /* 0x000e620000000a00 */
[----:B------:R-:W-:Y:S02]  /*0af0*/  @!P0 IADD3.X R11, PT, PT, R28, R11, RZ, P6, !PT ;  /* 0x0000000b1c0b8210 */ /* 0x000fe400037fe4ff */
[----:B------:R-:W-:Y:S01]  /*0b00*/  IADD3 R28, PT, PT, R17, 0x60, RZ ;  /* 0x00000060111c7810 */ /* 0x000fe20007ffe0ff */
[----:B------:R-:W-:-:S04]  /*0b10*/  @!P2 IMAD.WIDE.U32 R34, R16, R34, R8 ;  /* 0x000000221022a225 */ /* 0x000fc800078e0008 */
[----:B------:R-:W1:Y:S01]  /*0b20*/  LDC.64 R8, c[0x0][0x3a8] ;  /* 0x0000ea00ff087b82 */ /* 0x000e620000000a00 */
[----:B------:R-:W-:Y:S02]  /*0b30*/  ISETP.GE.U32.AND P4, PT, R28, UR12, PT ;  /* 0x0000000c1c007c0c */ /* 0x000fe4000bf86070 */
[----:B------:R-:W-:-:S05]  /*0b40*/  SHF.R.S32.HI R31, RZ, 0x1f, R28 ;  /* 0x0000001fff1f7819 */ /* 0x000fca000001141c */
[----:B------:R-:W1:Y:S01]  /*0b50*/  @P5 LDC.64 R14, c[0x0][0x3b0] ;  /* 0x0000ec00ff0e5b82 */ /* 0x000e620000000a00 */
[----:B------:R-:W-:Y:S02]  /*0b60*/  ISETP.GE.AND.EX P4, PT, R31, UR13, PT, P4 ;  /* 0x0000000d1f007c0c */ /* 0x000fe4000bf86340 */
[----:B------:R-:W-:Y:S02]  /*0b70*/  @!P2 IADD3 R29, PT, PT, R35, R29, RZ ;  /* 0x0000001d231da210 */ /* 0x000fe40007ffe0ff */
[----:B------:R-:W-:Y:S02]  /*0b80*/  SHF.L.U32 R2, R2, 0x1, RZ ;  /* 0x0000000102027819 */ /* 0x000fe400000006ff */
[----:B------:R-:W-:Y:S01]  /*0b90*/  IADD3 R30, PT, PT, R17, 0x70, RZ ;  /* 0x00000070111e7810 */ /* 0x000fe20007ffe0ff */
[----:B--2---:R-:W2:Y:S01]  /*0ba0*/  @!P3 LDC.64 R6, c[0x0][0x3a0] ;  /* 0x0000e800ff06bb82 */ /* 0x004ea20000000a00 */
[C---:B------:R-:W-:Y:S02]  /*0bb0*/  @!P2 SHF.L.U32 R27, R34.reuse, 0x1, RZ ;  /* 0x00000001221ba819 */ /* 0x040fe400000006ff */
[----:B------:R-:W-:-:S02]  /*0bc0*/  @!P2 SHF.L.U64.HI R34, R34, 0x1, R29 ;  /* 0x000000012222a819 */ /* 0x000fc4000001021d */
[----:B------:R-:W-:Y:S02]  /*0bd0*/  LOP3.LUT R2, R2, 0xffff, RZ, 0xc0, !PT ;  /* 0x0000ffff02027812 */ /* 0x000fe400078ec0ff */
[----:B------:R-:W-:Y:S01]  /*0be0*/  ISETP.GE.U32.AND P1, PT, R30, UR12, PT ;  /* 0x0000000c1e007c0c */ /* 0x000fe2000bf26070 */
[----:B------:R-:W2:Y:S01]  /*0bf0*/  @!P4 LDC.64 R16, c[0x0][0x3f8] ;  /* 0x0000fe00ff10cb82 */ /* 0x000ea20000000a00 */
[----:B------:R-:W-:Y:S01]  /*0c00*/  SHF.R.S32.HI R29, RZ, 0x1f, R30 ;  /* 0x0000001fff1d7819 */ /* 0x000fe2000001141e */
[----:B------:R-:W-:Y:S01]  /*0c10*/  IMAD R45, R52, 0x46, R2 ;  /* 0x00000046342d7824 */ /* 0x000fe200078e0202 */
[----:B0-----:R-:W-:Y:S01]  /*0c20*/  @!P2 IADD3 R32, P6, PT, R27, R32, RZ ;  /* 0x000000201b20a210 */ /* 0x001fe20007fde0ff */
[----:B-1----:R-:W-:Y:S01]  /*0c30*/  @!P3 IMAD R26, R23, R20, RZ ;  /* 0x00000014171ab224 */ /* 0x002fe200078e02ff */
[----:B------:R-:W-:Y:S01]  /*0c40*/  ISETP.GE.AND.EX P1, PT, R29, UR13, PT, P1 ;  /* 0x0000000d1d007c0c */ /* 0x000fe2000bf26310 */
[----:B------:R-:W-:Y:S01]  /*0c50*/  IMAD.WIDE R8, R45, 0x4, R8 ;  /* 0x000000042d087825 */ /* 0x000fe200078e0208 */
[----:B------:R-:W-:Y:S01]  /*0c60*/  @!P2 IADD3.X R33, PT, PT, R34, R33, RZ, P6, !PT ;  /* 0x000000212221a210 */ /* 0x000fe200037fe4ff */
[----:B------:R-:W0:Y:S01]  /*0c70*/  @!P3 LDC.64 R24, c[0x0][0x398] ;  /* 0x0000e600ff18bb82 */ /* 0x000e220000000a00 */
[----:B------:R-:W-:Y:S01]  /*0c80*/  @!P2 IADD3 R40, P6, PT, R27, R18, RZ ;  /* 0x000000121b28a210 */ /* 0x000fe20007fde0ff */
[----:B------:R-:W-:Y:S01]  /*0c90*/  @P5 IMAD.WIDE R14, R45, 0x4, R14 ;  /* 0x000000042d0e5825 */ /* 0x000fe200078e020e */
[----:B------:R-:W-:-:S03]  /*0ca0*/  @!P3 MOV R27, R51 ;  /* 0x00000033001bb202 */ /* 0x000fc60000000f00 */
[----:B------:R-:W-:Y:S01]  /*0cb0*/  HFMA2 R35, -RZ, RZ, 0, 0 ;  /* 0x00000000ff237431 */ /* 0x000fe200000001ff */
[----:B------:R-:W5:Y:S01]  /*0cc0*/  LDG.E.64 R8, desc[UR10][R8.64] ;  /* 0x0000000a08087981 */ /* 0x000f62000c1e1b00 */
[C---:B------:R-:W-:Y:S01]  /*0cd0*/  @!P3 IMAD R45, R41.reuse, R21, R26 ;  /* 0x00000015292db224 */ /* 0x040fe200078e021a */
[----:B------:R-:W-:Y:S01]  /*0ce0*/  @!P3 MOV R26, R48 ;  /* 0x00000030001ab202 */ /* 0x000fe20000000f00 */
[----:B------:R-:W1:Y:S04]  /*0cf0*/  @!P1 LDC.64 R22, c[0x0][0x3f8] ;  /* 0x0000fe00ff169b82 */ /* 0x000e680000000a00 */
[----:B------:R-:W-:Y:S01]  /*0d00*/  @!P3 IMAD.WIDE.U32 R26, R41, R20, R26 ;  /* 0x00000014291ab225 */ /* 0x000fe200078e001a */
[----:B------:R-:W-:-:S03]  /*0d10*/  @!P2 IADD3.X R41, PT, PT, R34, R19, RZ, P6, !PT ;  /* 0x000000132229a210 */ /* 0x000fc600037fe4ff */
[----:B------:R-:W-:Y:S01]  /*0d20*/  HFMA2 R34, -RZ, RZ, 0, 0 ;  /* 0x00000000ff227431 */ /* 0x000fe200000001ff */
[----:B------:R2:W3:Y:S01]  /*0d30*/  @!P2 LDG.E R35, desc[UR10][R32.64] ;  /* 0x0000000a2023a981 */ /* 0x0004e2000c1e1900 */
[----:B------:R-:W-:Y:S01]  /*0d40*/  @!P3 IADD3 R19, PT, PT, R27, R45, RZ ;  /* 0x0000002d1b13b210 */ /* 0x000fe20007ffe0ff */
[----:B------:R-:W1:Y:S01]  /*0d50*/  @!P4 LDC.64 R20, c[0x0][0x3a0] ;  /* 0x0000e800ff14cb82 */ /* 0x000e620000000a00 */
[C---:B------:R-:W-:Y:S01]  /*0d60*/  @!P3 SHF.L.U32 R27, R26.reuse, 0x1, RZ ;  /* 0x000000011a1bb819 */ /* 0x040fe200000006ff */
[----:B--2---:R-:W-:Y:S01]  /*0d70*/  @!P4 IMAD R31, R31, R16, RZ ;  /* 0x000000101f1fc224 */ /* 0x004fe200078e02ff */
[----:B------:R-:W-:Y:S01]  /*0d80*/  @!P3 SHF.L.U64.HI R46, R26, 0x1, R19 ;  /* 0x000000011a2eb819 */ /* 0x000fe20000010213 */
[----:B------:R2:W3:Y:S01]  /*0d90*/  @!P2 LDG.E R34, desc[UR10][R40.64] ;  /* 0x0000000a2822a981 */ /* 0x0004e2000c1e1900 */
[----:B------:R-:W-:Y:S02]  /*0da0*/  @!P4 MOV R32, R48 ;  /* 0x000000300020c202 */ /* 0x000fe40000000f00 */
[----:B------:R-:W-:Y:S01]  /*0db0*/  @!P4 MOV R33, R51 ;  /* 0x000000330021c202 */ /* 0x000fe20000000f00 */
[C---:B------:R-:W-:Y:S01]  /*0dc0*/  @!P4 IMAD R31, R28.reuse, R17, R31 ;  /* 0x000000111c1fc224 */ /* 0x040fe200078e021f */
[C---:B------:R-:W-:Y:S01]  /*0dd0*/  @!P3 IADD3 R26, P2, PT, R27.reuse, R6, RZ ;  /* 0x000000061b1ab210 */ /* 0x040fe20007f5e0ff */
[----:B------:R-:W2:Y:S01]  /*0de0*/  @!P4 LDC.64 R18, c[0x0][0x398] ;  /* 0x0000e600ff12cb82 */ /* 0x000ea20000000a00 */
[----:B0-----:R-:W-:Y:S01]  /*0df0*/  @!P3 IADD3 R24, P6, PT, R27, R24, RZ ;  /* 0x000000181b18b210 */ /* 0x001fe20007fde0ff */
[----:B------:R-:W-:Y:S01]  /*0e00*/  @!P4 IMAD.WIDE.U32 R32, R28, R16, R32 ;  /* 0x000000101c20c225 */ /* 0x000fe200078e0020 */
[----:B------:R-:W-:-:S05]  /*0e10*/  @!P3 IADD3.X R27, PT, PT, R46, R7, RZ, P2, !PT ;  /* 0x000000072e1bb210 */ /* 0x000fca00017fe4ff */
[----:B------:R-:W0:Y:S01]  /*0e20*/  @!P1 LDC.64 R16, c[0x0][0x3a0] ;  /* 0x0000e800ff109b82 */ /* 0x000e220000000a00 */
[----:B------:R-:W-:-:S07]  /*0e30*/  @!P4 IADD3 R31, PT, PT, R33, R31, RZ ;  /* 0x0000001f211fc210 */ /* 0x000fce0007ffe0ff */
[----:B------:R-:W0:Y:S01]  /*0e40*/  @!P1 LDC.64 R6, c[0x0][0x398] ;  /* 0x0000e600ff069b82 */ /* 0x000e220000000a00 */
[----:B-1----:R-:W-:Y:S01]  /*0e50*/  @!P1 IMAD R33, R29, R22, RZ ;  /* 0x000000161d219224 */ /* 0x002fe200078e02ff */
[----:B--2---:R-:W-:Y:S02]  /*0e60*/  @!P1 MOV R40, R48 ;  /* 0x0000003000289202 */ /* 0x004fe40000000f00 */
[----:B------:R-:W-:Y:S02]  /*0e70*/  @!P1 MOV R41, R51 ;  /* 0x0000003300299202 */ /* 0x000fe40000000f00 */
[----:B------:R-:W-:Y:S01]  /*0e80*/  @!P4 SHF.L.U32 R29, R32, 0x1, RZ ;  /* 0x00000001201dc819 */ /* 0x000fe200000006ff */
[----:B------:R-:W-:Y:S01]  /*0e90*/  @!P1 IMAD R45, R30, R23, R33 ;  /* 0x000000171e2d9224 */ /* 0x000fe200078e0221 */
[----:B------:R-:W-:Y:S01]  /*0ea0*/  @!P4 SHF.L.U64.HI R28, R32, 0x1, R31 ;  /* 0x00000001201cc819 */ /* 0x000fe2000001021f */
[----:B------:R-:W-:Y:S01]  /*0eb0*/  @!P1 IMAD.WIDE.U32 R30, R30, R22, R40 ;  /* 0x000000161e1e9225 */ /* 0x000fe200078e0028 */
[----:B------:R-:W-:-:S02]  /*0ec0*/  @!P4 IADD3 R22, P2, PT, R29, R20, RZ ;  /* 0x000000141d16c210 */ /* 0x000fc40007f5e0ff */
[----:B------:R-:W-:Y:S02]  /*0ed0*/  CS2R R32, SRZ ;  /* 0x0000000000207805 */ /* 0x000fe4000001ff00 */
[----:B------:R-:W-:Y:S02]  /*0ee0*/  @!P3 IADD3.X R25, PT, PT, R46, R25, RZ, P6, !PT ;  /* 0x000000192e19b210 */ /* 0x000fe400037fe4ff */
[----:B------:R-:W-:Y:S02]  /*0ef0*/  @!P4 IADD3.X R23, PT, PT, R28, R21, RZ, P2, !PT ;  /* 0x000000151c17c210 */ /* 0x000fe400017fe4ff */
[----:B------:R-:W-:Y:S01]  /*0f00*/  @!P1 IADD3 R41, PT, PT, R31, R45, RZ ;  /* 0x0000002d1f299210 */ /* 0x000fe20007ffe0ff */
[----:B------:R-:W2:Y:S01]  /*0f10*/  @!P3 LDG.E R33, desc[UR10][R26.64] ;  /* 0x0000000a1a21b981 */ /* 0x000ea2000c1e1900 */
[C---:B------:R-:W-:Y:S01]  /*0f20*/  @!P1 SHF.L.U32 R21, R30.reuse, 0x1, RZ ;  /* 0x000000011e159819 */ /* 0x040fe200000006ff */
[----:B------:R-:W-:Y:S01]  /*0f30*/  HFMA2 R31, -RZ, RZ, 0, 0 ;  /* 0x00000000ff1f7431 */ /* 0x000fe200000001ff */
[----:B------:R-:W-:Y:S01]  /*0f40*/  @!P4 IADD3 R20, P2, PT, R29, R18, RZ ;  /* 0x000000121d14c210 */ /* 0x000fe20007f5e0ff */
[----:B------:R-:W2:Y:S01]  /*0f50*/  @!P3 LDG.E R32, desc[UR10][R24.64] ;  /* 0x0000000a1820b981 */ /* 0x000ea2000c1e1900 */
[----:B------:R-:W-:-:S02]  /*0f60*/  @!P1 SHF.L.U64.HI R40, R30, 0x1, R41 ;  /* 0x000000011e289819 */ /* 0x000fc40000010229 */
[C---:B0-----:R-:W-:Y:S02]  /*0f70*/  @!P1 IADD3 R18, P3, PT, R21.reuse, R16, RZ ;  /* 0x0000001015129210 */ /* 0x041fe40007f7e0ff */
[----:B------:R-:W-:Y:S02]  /*0f80*/  @!P1 IADD3 R16, P6, PT, R21, R6, RZ ;  /* 0x0000000615109210 */ /* 0x000fe40007fde0ff */
[----:B------:R-:W-:Y:S02]  /*0f90*/  @!P4 IADD3.X R21, PT, PT, R28, R19, RZ, P2, !PT ;  /* 0x000000131c15c210 */ /* 0x000fe400017fe4ff */
[----:B------:R-:W-:Y:S02]  /*0fa0*/  CS2R R28, SRZ ;  /* 0x00000000001c7805 */ /* 0x000fe4000001ff00 */
[----:B------:R-:W-:Y:S01]  /*0fb0*/  @!P1 IADD3.X R19, PT, PT, R40, R17, RZ, P3, !PT ;  /* 0x0000001128139210 */ /* 0x000fe20001ffe4ff */
[----:B------:R-:W2:Y:S01]  /*0fc0*/  @!P4 LDG.E R31, desc[UR10][R22.64] ;  /* 0x0000000a161fc981 */ /* 0x000ea2000c1e1900 */
[----:B------:R-:W-:-:S02]  /*0fd0*/  MOV R30, RZ ;  /* 0x000000ff001e7202 */ /* 0x000fc40000000f00 */
[----:B------:R-:W-:Y:S01]  /*0fe0*/  @!P1 IADD3.X R17, PT, PT, R40, R7, RZ, P6, !PT ;  /* 0x0000000728119210 */ /* 0x000fe200037fe4ff */
[----:B------:R-:W2:Y:S04]  /*0ff0*/  @!P1 LDG.E R29, desc[UR10][R18.64] ;  /* 0x0000000a121d9981 */ /* 0x000ea8000c1e1900 */
[----:B------:R-:W2:Y:S04]  /*1000*/  @!P4 LDG.E R30, desc[UR10][R20.64] ;  /* 0x0000000a141ec981 */ /* 0x000ea8000c1e1900 */
[----:B------:R-:W2:Y:S01]  /*1010*/  @!P1 LDG.E R28, desc[UR10][R16.64] ;  /* 0x0000000a101c9981 */ /* 0x000ea2000c1e1900 */
[----:B------:R-:W-:-:S06]  /*1020*/  CS2R R40, SRZ ;  /* 0x0000000000287805 */ /* 0x000fcc000001ff00 */
[----:B------:R-:W5:Y:S04]  /*1030*/  @!P0 LDG.E R41, desc[UR10][R12.64] ;  /* 0x0000000a0c298981 */ /* 0x000f68000c1e1900 */
[----:B------:R0:W5:Y:S01]  /*1040*/  @!P0 LDG.E R40, desc[UR10][R10.64] ;  /* 0x0000000a0a288981 */ /* 0x000162000c1e1900 */
[----:B------:R-:W-:Y:S01]  /*1050*/  UISETP.NE.AND UP1, UPT, UR7, URZ, UPT ;  /* 0x000000ff0700728c */ /* 0x000fe2000bf25270 */
[----:B------:R-:W-:Y:S01]  /*1060*/  CS2R R6, SRZ ;  /* 0x0000000000067805 */ /* 0x000fe2000001ff00 */
[----:B------:R-:W-:-:S05]  /*1070*/  UMOV UR9, 0x3f800000 ;  /* 0x3f80000000097882 */ /* 0x000fca0000000000 */
[----:B------:R3:W5:Y:S01]  /*1080*/  @P5 LDG.E.64 R6, desc[UR10][R14.64] ;  /* 0x0000000a0e065981 */ /* 0x000762000c1e1b00 */
[----:B----4-:R-:W-:-:S13]  /*1090*/  R2UR UR14, R4 ;  /* 0x00000000040e72ca */ /* 0x010fda00000e0000 */
[----:B------:R-:W-:-:S05]  /*10a0*/  MOV R4, UR14 ;  /* 0x0000000e00047c02 */ /* 0x000fca0008000f00 */
[----:B------:R-:W-:-:S05]  /*10b0*/  FFMA.FTZ R5, -R4, UR14, R5 ;  /* 0x0000000e04057c23 */ /* 0x000fca0008010105 */
[----:B------:R-:W-:-:S13]  /*10c0*/  FSETP.GTU.FTZ.AND P0, PT, R5, RZ, PT ;  /* 0x000000ff0500720b */ /* 0x000fda0003f1c000 */
[----:B------:R-:W-:-:S05]  /*10d0*/  VOTEU.ANY UP0, P0 ;  /* 0x0000000000ff7886 */ /* 0x000fca0000000100 */
[----:B------:R-:W1:Y:S01]  /*10e0*/  @UP0 LDCU UR5, c[0x0][0x3c0] ;  /* 0x00007800ff0507ac */ /* 0x000e620008000800 */
[----:B------:R-:W-:-:S13]  /*10f0*/  PLOP3.LUT P0, PT, PT, PT, UP0, 0x80, 0x8 ;  /* 0x000000000008781c */ /* 0x000fda0003f0f008 */
[----:B-1----:R-:W-:-:S06]  /*1100*/  @P0 FADD.FTZ R4, R5, UR5 ;  /* 0x0000000505040e21 */ /* 0x002fcc0008010000 */
[----:B------:R-:W1:Y:S01]  /*1110*/  @P0 MUFU.RSQ R4, R4 ;  /* 0x0000000400040308 */ /* 0x000e620000001400 */
[----:B0-----:R-:W-:Y:S02]  /*1120*/  PRMT R11, R43, 0x7632, R11 ;  /* 0x000076322b0b7816 */ /* 0x001fe4000000000b */
[----:B------:R-:W-:Y:S02]  /*1130*/  PRMT R10, R42, 0x7632, R10 ;  /* 0x000076322a0a7816 */ /* 0x000fe4000000000a */
[----:B------:R-:W-:Y:S02]  /*1140*/  PRMT R22, R39, 0x7632, R22 ;  /* 0x0000763227167816 */ /* 0x000fe40000000016 */
[----:B------:R-:W-:Y:S02]  /*1150*/  PRMT R21, R38, 0x7632, R21 ;  /* 0x0000763226157816 */ /* 0x000fe40000000015 */
[----:B-1----:R-:W-:Y:S02]  /*1160*/  @P0 R2UR UR5, R4 ;  /* 0x00000000040502ca */ /* 0x002fe400000e0000 */
[----:B---3--:R-:W-:-:S02]  /*1170*/  PRMT R15, R37, 0x7632, R15 ;  /* 0x00007632250f7816 */ /* 0x008fc4000000000f */
[----:B------:R-:W-:Y:S02]  /*1180*/  PRMT R20, R36, 0x7632, R20 ;  /* 0x0000763224147816 */ /* 0x000fe40000000014 */
[----:B------:R-:W-:Y:S02]  /*1190*/  PRMT R18, R35, 0x7632, R18 ;  /* 0x0000763223127816 */ /* 0x000fe40000000012 */
[----:B------:R-:W-:-:S05]  /*11a0*/  PRMT R17, R34, 0x7632, R17 ;  /* 0x0000763222117816 */ /* 0x000fca0000000011 */
[----:B------:R-:W-:Y:S01]  /*11b0*/  @UP0 UMOV UR9, UR5 ;  /* 0x0000000500090c82 */ /* 0x000fe20008000000 */
[----:B--2---:R-:W-:Y:S02]  /*11c0*/  PRMT R19, R33, 0x7632, R19 ;  /* 0x0000763221137816 */ /* 0x004fe40000000013 */
[----:B------:R-:W-:Y:S02]  /*11d0*/  PRMT R16, R32, 0x7632, R16 ;  /* 0x0000763220107816 */ /* 0x000fe40000000010 */
[----:B------:R-:W-:Y:S02]  /*11e0*/  PRMT R13, R31, 0x7632, R13 ;  /* 0x000076321f0d7816 */ /* 0x000fe4000000000d */
[----:B------:R-:W-:Y:S02]  /*11f0*/  PRMT R4, R29, 0x7632, R4 ;  /* 0x000076321d047816 */ /* 0x000fe40000000004 */
[----:B------:R-:W-:Y:S02]  /*1200*/  PRMT R14, R30, 0x7632, R14 ;  /* 0x000076321e0e7816 */ /* 0x000fe4000000000e */
[----:B------:R-:W-:Y:S01]  /*1210*/  PRMT R5, R28, 0x7632, R5 ;  /* 0x000076321c057816 */ /* 0x000fe20000000005 */
[----:B------:R-:W-:Y:S06]  /*1220*/  BRA.U UP1, `(.L_x_41) ;  /* 0x00000009014c7547 */ /* 0x000fec000b800000 */
[----:B------:R-:W-:Y:S02]  /*1230*/  SHF.L.U32 R12, R43, 0x10, RZ ;  /* 0x000000102b0c7819 */ /* 0x000fe400000006ff */
[----:B------:R-:W-:Y:S02]  /*1240*/  SHF.L.U32 R23, R11, 0x10, RZ ;  /* 0x000000100b177819 */ /* 0x000fe400000006ff */
[----:B------:R-:W-:Y:S01]  /*1250*/  SHF.L.U32 R11, R42, 0x10, RZ ;  /* 0x000000102a0b7819 */ /* 0x000fe200000006ff */
[----:B------:R-:W-:Y:S01]  /*1260*/  FADD.FTZ R12, R12, -UR14 ;  /* 0x8000000e0c0c7e21 */ /* 0x000fe20008010000 */
[----:B------:R-:W-:Y:S01]  /*1270*/  SHF.L.U32 R10, R10, 0x10, RZ ;  /* 0x000000100a0a7819 */ /* 0x000fe200000006ff */
[----:B------:R-:W-:Y:S01]  /*1280*/  FADD.FTZ R23, R23, -UR14 ;  /* 0x8000000e17177e21 */ /* 0x000fe20008010000 */
[----:B-----5:R-:W-:Y:S01]  /*1290*/  SHF.L.U32 R45, R41, 0x10, RZ ;  /* 0x00000010292d7819 */ /* 0x020fe200000006ff */
[----:B------:R-:W-:Y:S01]  /*12a0*/  FMUL.FTZ R27, R8, R11 ;  /* 0x0000000b081b7220 */ /* 0x000fe20000410000 */
[----:B------:R-:W-:Y:S01]  /*12b0*/  FMUL.FTZ R12, R12, UR9 ;  /* 0x000000090c0c7c20 */ /* 0x000fe20008410000 */
[----:B------:R-:W-:Y:S01]  /*12c0*/  FMUL.FTZ R25, R23, UR9 ;  /* 0x0000000917197c20 */ /* 0x000fe20008410000 */
[----:B------:R-:W-:Y:S01]  /*12d0*/  FMUL.FTZ R24, R9, R10 ;  /* 0x0000000a09187220 */ /* 0x000fe20000410000 */
[----:B------:R-:W-:Y:S01]  /*12e0*/  FADD.FTZ R23, RZ, R27 ;  /* 0x0000001bff177221 */ /* 0x000fe20000010000 */
[----:B------:R-:W-:Y:S01]  /*12f0*/  FFMA.FTZ R26, R12, R27, RZ ;  /* 0x0000001b0c1a7223 */ /* 0x000fe200000100ff */
[----:B------:R-:W-:Y:S01]  /*1300*/  FFMA.FTZ R46, R11, R12, RZ ;  /* 0x0000000c0b2e7223 */ /* 0x000fe200000100ff */
[----:B------:R-:W-:Y:S01]  /*1310*/  FADD.FTZ R11, RZ, R11 ;  /* 0x0000000bff0b7221 */ /* 0x000fe20000010000 */
[----:B------:R-:W-:Y:S01]  /*1320*/  FADD.FTZ R23, R24, R23 ;  /* 0x0000001718177221 */ /* 0x000fe20000010000 */
[----:B------:R-:W-:Y:S01]  /*1330*/  FFMA.FTZ R27, R25, R24, R26 ;  /* 0x00000018191b7223 */ /* 0x000fe2000001001a */
[----:B------:R-:W-:Y:S01]  /*1340*/  FADD.FTZ R24, R45, -UR14 ;  /* 0x8000000e2d187e21 */ /* 0x000fe20008010000 */
[----:B------:R-:W-:-:S02]  /*1350*/  SHF.L.U32 R45, R40, 0x10, RZ ;  /* 0x00000010282d7819 */ /* 0x000fc400000006ff */
[----:B------:R-:W-:Y:S01]  /*1360*/  SHF.L.U32 R22, R22, 0x10, RZ ;  /* 0x0000001016167819 */ /* 0x000fe200000006ff */
[----:B------:R-:W-:Y:S01]  /*1370*/  FMUL.FTZ R26, R24, UR9 ;  /* 0x00000009181a7c20 */ /* 0x000fe20008410000 */
[----:B------:R-:W-:Y:S01]  /*1380*/  SHF.L.U32 R21, R21, 0x10, RZ ;  /* 0x0000001015157819 */ /* 0x000fe200000006ff */
[----:B------:R-:W-:Y:S01]  /*1390*/  FMUL.FTZ R12, R8, R45 ;  /* 0x0000002d080c7220 */ /* 0x000fe20000410000 */
[C---:B------:R-:W-:Y:S01]  /*13a0*/  FADD.FTZ R11, R45.reuse, R11 ;  /* 0x0000000b2d0b7221 */ /* 0x040fe20000010000 */
[--C-:B------:R-:W-:Y:S01]  /*13b0*/  FFMA.FTZ R24, R45, R26, R46.reuse ;  /* 0x0000001a2d187223 */ /* 0x100fe2000001002e */
[----:B------:R-:W-:Y:S01]  /*13c0*/  PRMT R46, R40, 0x7632, R46 ;  /* 0x00007632282e7816 */ /* 0x000fe2000000002e */
[--C-:B------:R-:W-:Y:S01]  /*13d0*/  FFMA.FTZ R26, R26, R12, R27.reuse ;  /* 0x0000000c1a1a7223 */ /* 0x100fe2000001001b */
[----:B------:R-:W-:Y:S01]  /*13e0*/  PRMT R27, R41, 0x7632, R27 ;  /* 0x00007632291b7816 */ /* 0x000fe2000000001b */
[----:B------:R-:W-:Y:S01]  /*13f0*/  FFMA.FTZ R45, R10, R25, RZ ;  /* 0x000000190a2d7223 */ /* 0x000fe200000100ff */
[----:B------:R-:W-:Y:S01]  /*1400*/  SHF.L.U32 R46, R46, 0x10, RZ ;  /* 0x000000102e2e7819 */ /* 0x000fe200000006ff */
[----:B------:R-:W-:Y:S01]  /*1410*/  FADD.FTZ R25, RZ, R10 ;  /* 0x0000000aff197221 */ /* 0x000fe20000010000 */
[----:B------:R-:W-:Y:S01]  /*1420*/  SHF.L.U32 R27, R27, 0x10, RZ ;  /* 0x000000101b1b7819 */ /* 0x000fe200000006ff */
[----:B------:R-:W-:Y:S01]  /*1430*/  FADD.FTZ R23, R23, R12 ;  /* 0x0000000c17177221 */ /* 0x000fe20000010000 */
[----:B------:R-:W-:Y:S01]  /*1440*/  FADD.FTZ R22, R22, -UR14 ;  /* 0x8000000e16167e21 */ /* 0x000fe20008010000 */
[----:B------:R-:W-:Y:S01]  /*1450*/  FADD.FTZ R25, R46, R25 ;  /* 0x000000192e197221 */ /* 0x000fe20000010000 */
[----:B------:R-:W-:Y:S01]  /*1460*/  SHF.L.U32 R20, R20, 0x10, RZ ;  /* 0x0000001014147819 */ /* 0x000fe200000006ff */
[----:B------:R-:W-:Y:S01]  /*1470*/  FADD.FTZ R27, R27, -UR14 ;  /* 0x8000000e1b1b7e21 */ /* 0x000fe20008010000 */
[----:B------:R-:W-:Y:S01]  /*1480*/  SHF.L.U32 R18, R18, 0x10, RZ ;  /* 0x0000001012127819 */ /* 0x000fe200000006ff */
[----:B------:R-:W-:Y:S01]  /*1490*/  FADD.FTZ R25, R25, R21 ;  /* 0x0000001519197221 */ /* 0x000fe20000010000 */
[----:B------:R-:W-:Y:S01]  /*14a0*/  SHF.L.U32 R19, R19, 0x10, RZ ;  /* 0x0000001013137819 */ /* 0x000fe200000006ff */
[----:B------:R-:W-:Y:S01]  /*14b0*/  FMUL.FTZ R27, R27, UR9 ;  /* 0x000000091b1b7c20 */ /* 0x000fe20008410000 */
[----:B------:R-:W-:Y:S01]  /*14c0*/  SHF.L.U32 R16, R16, 0x10, RZ ;  /* 0x0000001010107819 */ /* 0x000fe200000006ff */
[----:B------:R-:W-:-:S02]  /*14d0*/  FADD.FTZ R25, R25, R20 ;  /* 0x0000001419197221 */ /* 0x000fc40000010000 */
[----:B------:R-:W-:Y:S01]  /*14e0*/  FFMA.FTZ R10, R46, R27, R45 ;  /* 0x0000001b2e0a7223 */ /* 0x000fe2000001002d */
[----:B------:R-:W-:Y:S01]  /*14f0*/  FMUL.FTZ R46, R9, R46 ;  /* 0x0000002e092e7220 */ /* 0x000fe20000410000 */
[----:B------:R-:W-:-:S03]  /*1500*/  FADD.FTZ R19, R19, -UR14 ;  /* 0x8000000e13137e21 */ /* 0x000fc60008010000 */
[----:B------:R-:W-:Y:S01]  /*1510*/  FFMA.FTZ R26, R27, R46, R26 ;  /* 0x0000002e1b1a7223 */ /* 0x000fe2000001001a */
[----:B------:R-:W-:Y:S01]  /*1520*/  SHF.L.U32 R27, R39, 0x10, RZ ;  /* 0x00000010271b7819 */ /* 0x000fe200000006ff */
[----:B------:R-:W-:Y:S01]  /*1530*/  FADD.FTZ R12, R46, R23 ;  /* 0x000000172e0c7221 */ /* 0x000fe20000010000 */
[----:B------:R-:W-:-:S03]  /*1540*/  FMUL.FTZ R19, R19, UR9 ;  /* 0x0000000913137c20 */ /* 0x000fc60008410000 */
[----:B------:R-:W-:Y:S01]  /*1550*/  FADD.FTZ R23, R27, -UR14 ;  /* 0x8000000e1b177e21 */ /* 0x000fe20008010000 */
[----:B------:R-:W-:-:S03]  /*1560*/  SHF.L.U32 R27, R38, 0x10, RZ ;  /* 0x00000010261b7819 */ /* 0x000fc600000006ff */
[----:B------:R-:W-:Y:S02]  /*1570*/  FMUL.FTZ R45, R23, UR9 ;  /* 0x00000009172d7c20 */ /* 0x000fe40008410000 */
[----:B------:R-:W-:Y:S01]  /*1580*/  FMUL.FTZ R23, R8, R27 ;  /* 0x0000001b08177220 */ /* 0x000fe20000410000 */
[----:B------:R-:W-:Y:S01]  /*1590*/  FADD.FTZ R11, R11, R27 ;  /* 0x0000001b0b0b7221 */ /* 0x000fe20000010000 */
[----:B------:R-:W-:Y:S01]  /*15a0*/  FFMA.FTZ R24, R27, R45, R24 ;  /* 0x0000002d1b187223 */ /* 0x000fe20000010018 */
[----:B------:R-:W-:Y:S01]  /*15b0*/  FMUL.FTZ R27, R22, UR9 ;  /* 0x00000009161b7c20 */ /* 0x000fe20008410000 */
[----:B------:R-:W-:Y:S01]  /*15c0*/  SHF.L.U32 R22, R37, 0x10, RZ ;  /* 0x0000001025167819 */ /* 0x000fe200000006ff */
[----:B------:R-:W-:Y:S01]  /*15d0*/  FFMA.FTZ R26, R45, R23, R26 ;  /* 0x000000172d1a7223 */ /* 0x000fe2000001001a */
[----:B------:R-:W-:Y:S01]  /*15e0*/  FADD.FTZ R12, R12, R23 ;  /* 0x000000170c0c7221 */ /* 0x000fe20000010000 */
[----:B------:R-:W-:Y:S01]  /*15f0*/  FFMA.FTZ R10, R21, R27, R10 ;  /* 0x0000001b150a7223 */ /* 0x000fe2000001000a */
[----:B------:R-:W-:Y:S01]  /*1600*/  FMUL.FTZ R21, R9, R21 ;  /* 0x0000001509157220 */ /* 0x000fe20000410000 */
[----:B------:R-:W-:Y:S01]  /*1610*/  FADD.FTZ R22, R22, -UR14 ;  /* 0x8000000e16167e21 */ /* 0x000fe20008010000 */
[----:B------:R-:W-:-:S02]  /*1620*/  SHF.L.U32 R23, R36, 0x10, RZ ;  /* 0x0000001024177819 */ /* 0x000fc400000006ff */
[----:B------:R-:W-:Y:S01]  /*1630*/  FFMA.FTZ R26, R27, R21, R26 ;  /* 0x000000151b1a7223 */ /* 0x000fe2000001001a */
[----:B------:R-:W-:Y:S01]  /*1640*/  FMUL.FTZ R27, R22, UR9 ;  /* 0x00000009161b7c20 */ /* 0x000fe20008410000 */
[----:B------:R-:W-:Y:S01]  /*1650*/  SHF.L.U32 R22, R15, 0x10, RZ ;  /* 0x000000100f167819 */ /* 0x000fe200000006ff */
[----:B------:R-:W-:Y:S01]  /*1660*/  FADD.FTZ R11, R11, R23 ;  /* 0x000000170b0b7221 */ /* 0x000fe20000010000 */
[----:B------:R-:W-:Y:S01]  /*1670*/  FMUL.FTZ R46, R8, R23 ;  /* 0x00000017082e7220 */ /* 0x000fe20000410000 */
[----:B------:R-:W-:Y:S01]  /*1680*/  FFMA.FTZ R24, R23, R27, R24 ;  /* 0x0000001b17187223 */ /* 0x000fe20000010018 */
[----:B------:R-:W-:Y:S01]  /*1690*/  FADD.FTZ R21, R21, R12 ;  /* 0x0000000c15157221 */ /* 0x000fe20000010000 */
[----:B------:R-:W-:Y:S01]  /*16a0*/  SHF.L.U32 R23, R35, 0x10, RZ ;  /* 0x0000001023177819 */ /* 0x000fe200000006ff */
[----:B------:R-:W-:Y:S01]  /*16b0*/  FADD.FTZ R22, R22, -UR14 ;  /* 0x8000000e16167e21 */ /* 0x000fe20008010000 */
[----:B------:R-:W-:Y:S01]  /*16c0*/  FFMA.FTZ R12, R27, R46, R26 ;  /* 0x0000002e1b0c7223 */ /* 0x000fe2000001001a */
[----:B------:R-:W-:Y:S01]  /*16d0*/  FADD.FTZ R15, R21, R46 ;  /* 0x0000002e150f7221 */ /* 0x000fe20000010000 */
[----:B------:R-:W-:Y:S01]  /*16e0*/  SHF.L.U32 R27, R34, 0x10, RZ ;  /* 0x00000010221b7819 */ /* 0x000fe200000006ff */
[----:B------:R-:W-:Y:S01]  /*16f0*/  FADD.FTZ R21, R23, -UR14 ;  /* 0x8000000e17157e21 */ /* 0x000fe20008010000 */
[----:B------:R-:W-:Y:S01]  /*1700*/  FMUL.FTZ R23, R22, UR9 ;  /* 0x0000000916177c20 */ /* 0x000fe20008410000 */
[----:B------:R-:W-:Y:S01]  /*1710*/  FADD.FTZ R22, R18, -UR14 ;  /* 0x8000000e12167e21 */ /* 0x000fe20008010000 */
[----:B------:R-:W-:Y:S01]  /*1720*/  SHF.L.U32 R18, R17, 0x10, RZ ;  /* 0x0000001011127819 */ /* 0x000fe200000006ff */
[----:B------:R-:W-:Y:S01]  /*1730*/  FMUL.FTZ R26, R8, R27 ;  /* 0x0000001b081a7220 */ /* 0x000fe20000410000 */
[----:B------:R-:W-:Y:S01]  /*1740*/  FFMA.FTZ R10, R20, R23, R10 ;  /* 0x00000017140a7223 */ /* 0x000fe2000001000a */
[----:B------:R-:W-:Y:S01]  /*1750*/  FMUL.FTZ R20, R9, R20 ;  /* 0x0000001409147220 */ /* 0x000fe20000410000 */
[----:B------:R-:W-:Y:S01]  /*1760*/  FMUL.FTZ R17, R22, UR9 ;  /* 0x0000000916117c20 */ /* 0x000fe20008410000 */
[----:B------:R-:W-:Y:S01]  /*1770*/  FMUL.FTZ R21, R21, UR9 ;  /* 0x0000000915157c20 */ /* 0x000fe20008410000 */
[----:B------:R-:W-:Y:S01]  /*1780*/  FADD.FTZ R25, R25, R18 ;  /* 0x0000001219197221 */ /* 0x000fe20000010000 */
[----:B------:R-:W-:Y:S01]  /*1790*/  FADD.FTZ R15, R20, R15 ;  /* 0x0000000f140f7221 */ /* 0x000fe20000010000 */
[----:B------:R-:W-:Y:S01]  /*17a0*/  FFMA.FTZ R12, R23, R20, R12 ;  /* 0x00000014170c7223 */ /* 0x000fe2000001000c */
[----:B------:R-:W-:Y:S01]  /*17b0*/  SHF.L.U32 R20, R33, 0x10, RZ ;  /* 0x0000001021147819 */ /* 0x000fe200000006ff */
[----:B------:R-:W-:Y:S01]  /*17c0*/  FFMA.FTZ R10, R18, R17, R10 ;  /* 0x00000011120a7223 */ /* 0x000fe2000001000a */
[----:B------:R-:W-:Y:S01]  /*17d0*/  FADD.FTZ R23, R15, R26 ;  /* 0x0000001a0f177221 */ /* 0x000fe20000010000 */
[----:B------:R-:W-:Y:S01]  /*17e0*/  FFMA.FTZ R12, R21, R26, R12 ;  /* 0x0000001a150c7223 */ /* 0x000fe2000001000c */
[----:B------:R-:W-:Y:S01]  /*17f0*/  FMUL.FTZ R18, R9, R18 ;  /* 0x0000001209127220 */ /* 0x000fe20000410000 */
[----:B------:R-:W-:Y:S01]  /*1800*/  SHF.L.U32 R15, R32, 0x10, RZ ;  /* 0x00000010200f7819 */ /* 0x000fe200000006ff */
[----:B------:R-:W-:Y:S01]  /*1810*/  FADD.FTZ R20, R20, -UR14 ;  /* 0x8000000e14147e21 */ /* 0x000fe20008010000 */
[----:B------:R-:W-:Y:S01]  /*1820*/  FADD.FTZ R25, R25, R16 ;  /* 0x0000001019197221 */ /* 0x000fe20000010000 */
[----:B------:R-:W-:Y:S01]  /*1830*/  FADD.FTZ R23, R18, R23 ;  /* 0x0000001712177221 */ /* 0x000fe20000010000 */
[----:B------:R-:W-:Y:S01]  /*1840*/  FFMA.FTZ R17, R17, R18, R12 ;  /* 0x0000001211117223 */ /* 0x000fe2000001000c */
[----:B------:R-:W-:Y:S01]  /*1850*/  FMUL.FTZ R18, R8, R15 ;  /* 0x0000000f08127220 */ /* 0x000fe20000410000 */
[----:B------:R-:W-:Y:S01]  /*1860*/  FMUL.FTZ R12, R20, UR9 ;  /* 0x00000009140c7c20 */ /* 0x000fe20008410000 */
[----:B------:R-:W-:Y:S01]  /*1870*/  SHF.L.U32 R20, R31, 0x10, RZ ;  /* 0x000000101f147819 */ /* 0x000fe200000006ff */
[----:B------:R-:W-:Y:S01]  /*1880*/  FFMA.FTZ R10, R16, R19, R10 ;  /* 0x00000013100a7223 */ /* 0x000fe2000001000a */
[----:B------:R-:W-:Y:S01]  /*1890*/  FADD.FTZ R23, R23, R18 ;  /* 0x0000001217177221 */ /* 0x000fe20000010000 */
[----:B------:R-:W-:Y:S01]  /*18a0*/  FFMA.FTZ R18, R12, R18, R17 ;  /* 0x000000120c127223 */ /* 0x000fe20000010011 */
[----:B------:R-:W-:Y:S01]  /*18b0*/  FFMA.FTZ R24, R27, R21, R24 ;  /* 0x000000151b187223 */ /* 0x000fe20000010018 */
[----:B------:R-:W-:Y:S01]  /*18c0*/  FMUL.FTZ R16, R9, R16 ;  /* 0x0000001009107220 */ /* 0x000fe20000410000 */
[----:B------:R-:W-:Y:S01]  /*18d0*/  SHF.L.U32 R17, R30, 0x10, RZ ;  /* 0x000000101e117819 */ /* 0x000fe200000006ff */
[----:B------:R-:W-:Y:S01]  /*18e0*/  FADD.FTZ R20, R20, -UR14 ;  /* 0x8000000e14147e21 */ /* 0x000fe20008010000 */
[----:B------:R-:W-:Y:S01]  /*18f0*/  SHF.L.U32 R21, R13, 0x10, RZ ;  /* 0x000000100d157819 */ /* 0x000fe200000006ff */
[----:B------:R-:W-:Y:S01]  /*1900*/  FADD.FTZ R23, R16, R23 ;  /* 0x0000001710177221 */ /* 0x000fe20000010000 */
[----:B------:R-:W-:Y:S01]  /*1910*/  FFMA.FTZ R19, R19, R16, R18 ;  /* 0x0000001013137223 */ /* 0x000fe20000010012 */
[----:B------:R-:W-:Y:S01]  /*1920*/  FMUL.FTZ R18, R8, R17 ;  /* 0x0000001108127220 */ /* 0x000fe20000410000 */
[----:B------:R-:W-:Y:S01]  /*1930*/  FMUL.FTZ R16, R20, UR9 ;  /* 0x0000000914107c20 */ /* 0x000fe20008410000 */
[----:B------:R-:W-:Y:S01]  /*1940*/  SHF.L.U32 R13, R14, 0x10, RZ ;  /* 0x000000100e0d7819 */ /* 0x000fe200000006ff */
[----:B------:R-:W-:Y:S01]  /*1950*/  FADD.FTZ R14, R21, -UR14 ;  /* 0x8000000e150e7e21 */ /* 0x000fe20008010000 */
[----:B------:R-:W-:Y:S01]  /*1960*/  FADD.FTZ R11, R11, R27 ;  /* 0x0000001b0b0b7221 */ /* 0x000fe20000010000 */
[----:B------:R-:W-:Y:S01]  /*1970*/  FFMA.FTZ R21, R16, R18, R19 ;  /* 0x0000001210157223 */ /* 0x000fe20000010013 */
[----:B------:R-:W-:Y:S01]  /*1980*/  FADD.FTZ R20, R23, R18 ;  /* 0x0000001217147221 */ /* 0x000fe20000010000 */
[----:B------:R-:W-:Y:S01]  /*1990*/  FMUL.FTZ R19, R9, R13 ;  /* 0x0000000d09137220 */ /* 0x000fe20000410000 */
[----:B------:R-:W-:Y:S01]  /*19a0*/  FMUL.FTZ R14, R14, UR9 ;  /* 0x000000090e0e7c20 */ /* 0x000fe20008410000 */
[----:B------:R-:W-:Y:S01]  /*19b0*/  SHF.L.U32 R22, R29, 0x10, RZ ;  /* 0x000000101d167819 */ /* 0x000fe200000006ff */
[----:B------:R-:W-:Y:S01]  /*19c0*/  FADD.FTZ R18, R11, R15 ;  /* 0x0000000f0b127221 */ /* 0x000fe20000010000 */
[----:B------:R-:W-:Y:S01]  /*19d0*/  FFMA.FTZ R24, R15, R12, R24 ;  /* 0x0000000c0f187223 */ /* 0x000fe20000010018 */
[----:B------:R-:W-:Y:S01]  /*19e0*/  SHF.L.U32 R11, R28, 0x10, RZ ;  /* 0x000000101c0b7819 */ /* 0x000fe200000006ff */
[----:B------:R-:W-:Y:S01]  /*19f0*/  FADD.FTZ R15, R19, R20 ;  /* 0x00000014130f7221 */ /* 0x000fe20000010000 */
[----:B------:R-:W-:Y:S01]  /*1a00*/  FFMA.FTZ R21, R14, R19, R21 ;  /* 0x000000130e157223 */ /* 0x000fe20000010015 */
[----:B------:R-:W-:Y:S01]  /*1a10*/  SHF.L.U32 R19, R4, 0x10, RZ ;  /* 0x0000001004137819 */ /* 0x000fe200000006ff */
[----:B------:R-:W-:Y:S01]  /*1a20*/  FADD.FTZ R12, R22, -UR14 ;  /* 0x8000000e160c7e21 */ /* 0x000fe20008010000 */
[----:B------:R-:W-:Y:S01]  /*1a30*/  SHF.L.U32 R20, R5, 0x10, RZ ;  /* 0x0000001005147819 */ /* 0x000fe200000006ff */
[----:B------:R-:W-:Y:S01]  /*1a40*/  FMUL.FTZ R22, R8, R11 ;  /* 0x0000000b08167220 */ /* 0x000fe20000410000 */
[----:B------:R-:W-:Y:S01]  /*1a50*/  FADD.FTZ R25, R25, R13 ;  /* 0x0000000d19197221 */ /* 0x000fe20000010000 */
[----:B------:R-:W-:Y:S01]  /*1a60*/  FMUL.FTZ R12, R12, UR9 ;  /* 0x000000090c0c7c20 */ /* 0x000fe20008410000 */
[----:B------:R-:W-:Y:S01]  /*1a70*/  FADD.FTZ R19, R19, -UR14 ;  /* 0x8000000e13137e21 */ /* 0x000fe20008010000 */
[----:B------:R-:W-:Y:S01]  /*1a80*/  FFMA.FTZ R13, R13, R14, R10 ;  /* 0x0000000e0d0d7223 */ /* 0x000fe2000001000a */
[----:B------:R-:W-:Y:S01]  /*1a90*/  FADD.FTZ R26, R15, R22 ;  /* 0x000000160f1a7221 */ /* 0x000fe20000010000 */
[----:B------:R-:W-:Y:S01]  /*1aa0*/  FFMA.FTZ R21, R12, R22, R21 ;  /* 0x000000160c157223 */ /* 0x000fe20000010015 */
[----:B------:R-:W-:Y:S01]  /*1ab0*/  FMUL.FTZ R15, R9, R20 ;  /* 0x00000014090f7220 */ /* 0x000fe20000410000 */
[----:B------:R-:W-:Y:S01]  /*1ac0*/  FMUL.FTZ R10, R19, UR9 ;  /* 0x00000009130a7c20 */ /* 0x000fe20008410000 */
[----:B------:R-:W-:Y:S01]  /*1ad0*/  FADD.FTZ R14, R18, R17 ;  /* 0x00000011120e7221 */ /* 0x000fe20000010000 */
[----:B------:R-:W-:Y:S01]  /*1ae0*/  FFMA.FTZ R24, R17, R16, R24 ;  /* 0x0000001011187223 */ /* 0x000fe20000010018 */
[----:B------:R-:W-:Y:S01]  /*1af0*/  FADD.FTZ R18, R15, R26 ;  /* 0x0000001a0f127221 */ /* 0x000fe20000010000 */
[----:B------:R-:W-:Y:S01]  /*1b00*/  FFMA.FTZ R19, R10, R15, R21 ;  /* 0x0000000f0a137223 */ /* 0x000fe20000010015 */
[----:B------:R-:W-:Y:S01]  /*1b10*/  FADD.FTZ R14, R14, R11 ;  /* 0x0000000b0e0e7221 */ /* 0x000fe20000010000 */
[----:B------:R-:W-:Y:S01]  /*1b20*/  FFMA.FTZ R12, R11, R12, R24 ;  /* 0x0000000c0b0c7223 */ /* 0x000fe20000010018 */
[----:B------:R-:W-:Y:S01]  /*1b30*/  FADD.FTZ R15, R25, R20 ;  /* 0x00000014190f7221 */ /* 0x000fe20000010000 */
[----:B------:R-:W-:Y:S01]  /*1b40*/  FFMA.FTZ R13, R20, R10, R13 ;  /* 0x0000000a140d7223 */ /* 0x000fe2000001000d */
[----:B------:R-:W-:Y:S06]  /*1b50*/  BRA `(.L_x_42) ;  /* 0x0000001000c07947 */ /* 0x000fec0003800000 */
.L_x_41:
[----:B------:R-:W-:Y:S02]  /*1b60*/  SHF.L.U32 R10, R43, 0x10, RZ ;  /* 0x000000102b0a7819 */ /* 0x000fe400000006ff */
[----:B-----5:R-:W-:Y:S02]  /*1b70*/  SHF.L.U32 R12, R41, 0x10, RZ ;  /* 0x00000010290c7819 */ /* 0x020fe400000006ff */
[----:B------:R-:W-:Y:S01]  /*1b80*/  PRMT R14, R43, 0x7632, R14 ;  /* 0x000076322b0e7816 */ /* 0x000fe2000000000e */
[----:B------:R-:W-:Y:S01]  /*1b90*/  FADD.FTZ R10, R10, -UR14 ;  /* 0x8000000e0a0a7e21 */ /* 0x000fe20008010000 */
[----:B------:R-:W-:Y:S01]  /*1ba0*/  SHF.L.U32 R18, R39, 0x10, RZ ;  /* 0x0000001027127819 */ /* 0x000fe200000006ff */
[----:B------:R-:W-:Y:S01]  /*1bb0*/  FADD.FTZ R21, R12, -UR14 ;  /* 0x8000000e0c157e21 */ /* 0x000fe20008010000 */
[----:B------:R-:W-:Y:S01]  /*1bc0*/  PRMT R23, R41, 0x7632, R23 ;  /* 0x0000763229177816 */ /* 0x000fe20000000017 */
[----:B------:R-:W-:Y:S01]  /*1bd0*/  FMUL.FTZ R11, R10, UR9 ;  /* 0x000000090a0b7c20 */ /* 0x000fe20008410000 */
[----:B------:R-:W-:Y:S01]  /*1be0*/  SHF.L.U32 R10, R14, 0x10, RZ ;  /* 0x000000100e0a7819 */ /* 0x000fe200000006ff */
[----:B------:R-:W-:Y:S01]  /*1bf0*/  FMUL.FTZ R21, R21, UR9 ;  /* 0x0000000915157c20 */ /* 0x000fe20008410000 */
[----:B------:R-:W-:Y:S01]  /*1c00*/  FADD.FTZ R25, R18, -UR14 ;  /* 0x8000000e12197e21 */ /* 0x000fe20008010000 */
[--C-:B------:R-:W-:Y:S01]  /*1c10*/  FFMA.FTZ R12, R8, R11, R6.reuse ;  /* 0x0000000b080c7223 */ /* 0x100fe20000010006 */
[----:B------:R-:W-:Y:S01]  /*1c20*/  SHF.L.U32 R23, R23, 0x10, RZ ;  /* 0x0000001017177819 */ /* 0x000fe200000006ff */
[----:B------:R-:W-:Y:S01]  /*1c30*/  FADD.FTZ R10, R10, -UR14 ;  /* 0x8000000e0a0a7e21 */ /* 0x000fe20008010000 */
[----:B------:R-:W-:Y:S01]  /*1c40*/  FFMA.FTZ R11, R8, R21, R6 ;  /* 0x00000015080b7223 */ /* 0x000fe20000010006 */
[----:B------:R-:W-:Y:S01]  /*1c50*/  FMUL.FTZ R14, R12, -1.4426950216293334961 ;  /* 0xbfb8aa3b0c0e7820 */ /* 0x000fe20000410000 */
[----:B------:R-:W-:Y:S01]  /*1c60*/  FMUL.FTZ R25, R25, UR9 ;  /* 0x0000000919197c20 */ /* 0x000fe20008410000 */
[----:B------:R-:W-:Y:S01]  /*1c70*/  FMUL.FTZ R10, R10, UR9 ;  /* 0x000000090a0a7c20 */ /* 0x000fe20008410000 */
[----:B------:R-:W-:-:S02]  /*1c80*/  FMUL.FTZ R17, R11, -1.4426950216293334961 ;  /* 0xbfb8aa3b0b117820 */ /* 0x000fc40000410000 */
[----:B------:R-:W-:Y:S01]  /*1c90*/  FFMA.FTZ R26, R8, R25, R6 ;  /* 0x00000019081a7223 */ /* 0x000fe20000010006 */
[----:B------:R-:W0:Y:S01]  /*1ca0*/  MUFU.EX2 R14, R14 ;  /* 0x0000000e000e7308 */ /* 0x000e220000000800 */
[----:B------:R-:W-:Y:S02]  /*1cb0*/  FFMA.FTZ R19, R9, R10, R7 ;  /* 0x0000000a09137223 */ /* 0x000fe40000010007 */
[----:B------:R-:W-:Y:S02]  /*1cc0*/  FMUL.FTZ R27, R26, -1.4426950216293334961 ;  /* 0xbfb8aa3b1a1b7820 */ /* 0x000fe40000410000 */
[----:B------:R-:W-:-:S03]  /*1cd0*/  FMUL.FTZ R15, R19, -1.4426950216293334961 ;  /* 0xbfb8aa3b130f7820 */ /* 0x000fc60000410000 */
[----:B------:R-:W1:Y:S08]  /*1ce0*/  MUFU.EX2 R17, R17 ;  /* 0x0000001100117308 */ /* 0x000e700000000800 */
[----:B------:R-:W2:Y:S01]  /*1cf0*/  MUFU.EX2 R15, R15 ;  /* 0x0000000f000f7308 */ /* 0x000ea20000000800 */
[----:B0-----:R-:W-:-:S07]  /*1d00*/  FADD.FTZ R16, R14, 1 ;  /* 0x3f8000000e107421 */ /* 0x001fce0000010000 */
[----:B------:R-:W0:Y:S01]  /*1d10*/  MUFU.RCP R16, R16 ;  /* 0x0000001000107308 */ /* 0x000e220000001000 */
[----:B-1----:R-:W-:Y:S01]  /*1d20*/  FADD.FTZ R22, R17, 1 ;  /* 0x3f80000011167421 */ /* 0x002fe20000010000 */
[----:B------:R-:W-:-:S06]  /*1d30*/  SHF.L.U32 R17, R42, 0x10, RZ ;  /* 0x000000102a117819 */ /* 0x000fcc00000006ff */
[----:B------:R1:W3:Y:S01]  /*1d40*/  MUFU.RCP R14, R22 ;  /* 0x00000016000e7308 */ /* 0x0002e20000001000 */
[----:B--2---:R-:W-:-:S07]  /*1d50*/  FADD.FTZ R18, R15, 1 ;  /* 0x3f8000000f127421 */ /* 0x004fce0000010000 */
[----:B------:R3:W2:Y:S01]  /*1d60*/  MUFU.RCP R15, R18 ;  /* 0x00000012000f7308 */ /* 0x0006a20000001000 */
[----:B0-----:R-:W-:Y:S01]  /*1d70*/  FMUL.FTZ R20, R17, R16 ;  /* 0x0000001011147220 */ /* 0x001fe20000410000 */
[----:B------:R-:W-:Y:S01]  /*1d80*/  FADD.FTZ R17, -R16, 1 ;  /* 0x3f80000010117421 */ /* 0x000fe20000010100 */
[----:B------:R-:W-:Y:S01]  /*1d90*/  PRMT R16, R42, 0x7632, R16 ;  /* 0x000076322a107816 */ /* 0x000fe20000000010 */
[----:B-1----:R-:W-:Y:S02]  /*1da0*/  FADD.FTZ R22, R23, -UR14 ;  /* 0x8000000e17167e21 */ /* 0x002fe40008010000 */
[----:B------:R-:W-:Y:S01]  /*1db0*/  FFMA.FTZ R23, R12, R17, 1 ;  /* 0x3f8000000c177423 */ /* 0x000fe20000010011 */
[----:B------:R-:W-:Y:S01]  /*1dc0*/  SHF.L.U32 R12, R16, 0x10, RZ ;  /* 0x00000010100c7819 */ /* 0x000fe200000006ff */
[----:B------:R-:W0:Y:S01]  /*1dd0*/  MUFU.EX2 R17, R27 ;  /* 0x0000001b00117308 */ /* 0x000e220000000800 */
[----:B---3--:R-:W-:Y:S01]  /*1de0*/  FADD.FTZ R18, -R14, 1 ;  /* 0x3f8000000e127421 */ /* 0x008fe20000010100 */
[----:B------:R-:W-:Y:S01]  /*1df0*/  FMUL.FTZ R20, R20, R23 ;  /* 0x0000001714147220 */ /* 0x000fe20000410000 */
[----:B------:R-:W-:Y:S01]  /*1e00*/  PRMT R23, R39, 0x7632, R23 ;  /* 0x0000763227177816 */ /* 0x000fe20000000017 */
[----:B------:R-:W-:Y:S01]  /*1e10*/  FMUL.FTZ R22, R22, UR9 ;  /* 0x0000000916167c20 */ /* 0x000fe20008410000 */
[----:B------:R-:W-:-:S02]  /*1e20*/  FFMA.FTZ R18, R11, R18, 1 ;  /* 0x3f8000000b127423 */ /* 0x000fc40000010012 */
[----:B------:R-:W-:Y:S01]  /*1e30*/  SHF.L.U32 R23, R23, 0x10, RZ ;  /* 0x0000001017177819 */ /* 0x000fe200000006ff */
[--C-:B------:R-:W-:Y:S01]  /*1e40*/  FFMA.FTZ R16, R9, R22, R7.reuse ;  /* 0x0000001609107223 */ /* 0x100fe20000010007 */
[----:B--2---:R-:W-:Y:S01]  /*1e50*/  FMUL.FTZ R12, R12, R15 ;  /* 0x0000000f0c0c7220 */ /* 0x004fe20000410000 */
[----:B------:R-:W-:Y:S01]  /*1e60*/  FADD.FTZ R24, -R15, 1 ;  /* 0x3f8000000f187421 */ /* 0x000fe20000010100 */
[----:B------:R-:W-:Y:S01]  /*1e70*/  SHF.L.U32 R15, R37, 0x10, RZ ;  /* 0x00000010250f7819 */ /* 0x000fe200000006ff */
[----:B------:R-:W-:Y:S02]  /*1e80*/  FMUL.FTZ R45, R16, -1.4426950216293334961 ;  /* 0xbfb8aa3b102d7820 */ /* 0x000fe40000410000 */
[----:B------:R-:W-:Y:S02]  /*1e90*/  FFMA.FTZ R19, R19, R24, 1 ;  /* 0x3f80000013137423 */ /* 0x000fe40000010018 */
[----:B------:R-:W-:Y:S01]  /*1ea0*/  FADD.FTZ R11, R15, -UR14 ;  /* 0x8000000e0f0b7e21 */ /* 0x000fe20008010000 */
[----:B------:R-:W-:Y:S01]  /*1eb0*/  SHF.L.U32 R15, R40, 0x10, RZ ;  /* 0x00000010280f7819 */ /* 0x000fe200000006ff */
[----:B0-----:R-:W-:Y:S01]  /*1ec0*/  FADD.FTZ R27, R17, 1 ;  /* 0x3f800000111b7421 */ /* 0x001fe20000010000 */
[----:B------:R-:W0:Y:S01]  /*1ed0*/  MUFU.EX2 R45, R45 ;  /* 0x0000002d002d7308 */ /* 0x000e220000000800 */
[----:B------:R-:W-:Y:S01]  /*1ee0*/  FMUL.FTZ R17, R11, UR9 ;  /* 0x000000090b117c20 */ /* 0x000fe20008410000 */
[----:B------:R-:W-:Y:S01]  /*1ef0*/  FMUL.FTZ R19, R12, R19 ;  /* 0x000000130c137220 */ /* 0x000fe20000410000 */
[----:B------:R-:W-:Y:S01]  /*1f00*/  FMUL.FTZ R15, R15, R14 ;  /* 0x0000000e0f0f7220 */ /* 0x000fe20000410000 */
[----:B------:R-:W-:Y:S01]  /*1f10*/  FADD.FTZ R14, R23, -UR14 ;  /* 0x8000000e170e7e21 */ /* 0x000fe20008010000 */
[----:B------:R-:W-:Y:S01]  /*1f20*/  FFMA.FTZ R11, R8, R17, R6 ;  /* 0x00000011080b7223 */ /* 0x000fe20000010006 */
[----:B------:R-:W-:Y:S01]  /*1f30*/  SHF.L.U32 R12, R43, 0x10, RZ ;  /* 0x000000102b0c7819 */ /* 0x000fe200000006ff */
[----:B------:R-:W-:Y:S01]  /*1f40*/  FMUL.FTZ R18, R15, R18 ;  /* 0x000000120f127220 */ /* 0x000fe20000410000 */
[----:B------:R-:W-:Y:S01]  /*1f50*/  FMUL.FTZ R14, R14, UR9 ;  /* 0x000000090e0e7c20 */ /* 0x000fe20008410000 */
[----:B------:R-:W-:Y:S01]  /*1f60*/  FMUL.FTZ R24, R11, -1.4426950216293334961 ;  /* 0xbfb8aa3b0b187820 */ /* 0x000fe20000410000 */
[----:B------:R-:W1:Y:S01]  /*1f70*/  MUFU.RCP R27, R27 ;  /* 0x0000001b001b7308 */ /* 0x000e620000001000 */
[----:B------:R-:W-:Y:S01]  /*1f80*/  FADD.FTZ R12, R12, -UR14 ;  /* 0x8000000e0c0c7e21 */ /* 0x000fe20008010000 */
[----:B------:R-:W-:-:S04]  /*1f90*/  FFMA.FTZ R15, R9, R14, R7 ;  /* 0x0000000e090f7223 */ /* 0x000fc80000010007 */
[----:B------:R-:W-:Y:S01]  /*1fa0*/  FMUL.FTZ R23, R15, -1.4426950216293334961 ;  /* 0xbfb8aa3b0f177820 */ /* 0x000fe20000410000 */
[----:B0-----:R-:W-:Y:S01]  /*1fb0*/  FADD.FTZ R46, R45, 1 ;  /* 0x3f8000002d2e7421 */ /* 0x001fe20000010000 */
[----:B------:R-:W0:Y:S08]  /*1fc0*/  MUFU.EX2 R24, R24 ;  /* 0x0000001800187308 */ /* 0x000e300000000800 */
[----:B------:R-:W2:Y:S01]  /*1fd0*/  MUFU.EX2 R23, R23 ;  /* 0x0000001700177308 */ /* 0x000ea20000000800 */
[----:B-1----:R-:W-:-:S04]  /*1fe0*/  FADD.FTZ R45, -R27, 1 ;  /* 0x3f8000001b2d7421 */ /* 0x002fc80000010100 */
[----:B------:R-:W-:Y:S01]  /*1ff0*/  FFMA.FTZ R26, R26, R45, 1 ;  /* 0x3f8000001a1a7423 */ /* 0x000fe2000001002d */
[----:B------:R-:W-:Y:S02]  /*2000*/  SHF.L.U32 R45, R38, 0x10, RZ ;  /* 0x00000010262d7819 */ /* 0x000fe400000006ff */
[----:B------:R-:W1:Y:S01]  /*2010*/  MUFU.RCP R46, R46 ;  /* 0x0000002e002e7308 */ /* 0x000e620000001000 */
[----:B0-----:R-:W-:Y:S02]  /*2020*/  FADD.FTZ R53, R24, 1 ;  /* 0x3f80000018357421 */ /* 0x001fe40000010000 */
[----:B------:R-:W-:Y:S01]  /*2030*/  FMUL.FTZ R27, R45, R27 ;  /* 0x0000001b2d1b7220 */ /* 0x000fe20000410000 */
[----:B------:R-:W-:-:S03]  /*2040*/  PRMT R45, R40, 0x7632, R45 ;  /* 0x00007632282d7816 */ /* 0x000fc6000000002d */
[----:B------:R-:W-:Y:S01]  /*2050*/  FMUL.FTZ R26, R27, R26 ;  /* 0x0000001a1b1a7220 */ /* 0x000fe20000410000 */
[----:B------:R0:W3:Y:S01]  /*2060*/  MUFU.RCP R24, R53 ;  /* 0x0000003500187308 */ /* 0x0000e20000001000 */
[----:B--2---:R-:W-:Y:S01]  /*2070*/  FADD.FTZ R23, R23, 1 ;  /* 0x3f80000017177421 */ /* 0x004fe20000010000 */
[----:B------:R-:W-:Y:S02]  /*2080*/  SHF.L.U32 R45, R45, 0x10, RZ ;  /* 0x000000102d2d7819 */ /* 0x000fe400000006ff */
[----:B------:R-:W-:-:S04]  /*2090*/  SHF.L.U32 R27, R36, 0x10, RZ ;  /* 0x00000010241b7819 */ /* 0x000fc800000006ff */
[----:B------:R-:W2:Y:S01]  /*20a0*/  MUFU.RCP R23, R23 ;  /* 0x0000001700177308 */ /* 0x000ea20000001000 */
[----:B-1----:R-:W-:Y:S01]  /*20b0*/  FMUL.FTZ R45, R45, R46 ;  /* 0x0000002e2d2d7220 */ /* 0x002fe20000410000 */
[----:B------:R-:W-:Y:S01]  /*20c0*/  FADD.FTZ R47, -R46, 1 ;  /* 0x3f8000002e2f7421 */ /* 0x000fe20000010100 */
[----:B------:R-:W-:Y:S01]  /*20d0*/  PRMT R46, R38, 0x7632, R46 ;  /* 0x00007632262e7816 */ /* 0x000fe2000000002e */
[----:B0-----:R-:W-:Y:S02]  /*20e0*/  FADD.FTZ R53, RZ, R20 ;  /* 0x00000014ff357221 */ /* 0x001fe40000010000 */
[----:B------:R-:W-:Y:S01]  /*20f0*/  FFMA.FTZ R16, R16, R47, 1 ;  /* 0x3f80000010107423 */ /* 0x000fe2000001002f */
[----:B------:R-:W-:Y:S01]  /*2100*/  SHF.L.U32 R46, R46, 0x10, RZ ;  /* 0x000000102e2e7819 */ /* 0x000fe200000006ff */
[----:B------:R-:W-:Y:S01]  /*2110*/  FADD.FTZ R53, R53, R18 ;  /* 0x0000001235357221 */ /* 0x000fe20000010000 */
[----:B---3--:R-:W-:Y:S01]  /*2120*/  FMUL.FTZ R27, R27, R24 ;  /* 0x000000181b1b7220 */ /* 0x008fe20000410000 */
[----:B------:R-:W-:Y:S01]  /*2130*/  FADD.FTZ R24, -R24, 1 ;  /* 0x3f80000018187421 */ /* 0x000fe20000010100 */
[----:B------:R-:W-:-:S03]  /*2140*/  FMUL.FTZ R45, R45, R16 ;  /* 0x000000102d2d7220 */ /* 0x000fc60000410000 */
[----:B------:R-:W-:Y:S01]  /*2150*/  FFMA.FTZ R47, R11, R24, 1 ;  /* 0x3f8000000b2f7423 */ /* 0x000fe20000010018 */
[----:B--2---:R-:W-:Y:S01]  /*2160*/  FADD.FTZ R24, -R23, 1 ;  /* 0x3f80000017187421 */ /* 0x004fe20000010100 */
[----:B------:R-:W-:Y:S01]  /*2170*/  FMUL.FTZ R11, R46, R23 ;  /* 0x000000172e0b7220 */ /* 0x000fe20000410000 */
[----:B------:R-:W-:Y:S02]  /*2180*/  PRMT R23, R37, 0x7632, R23 ;  /* 0x0000763225177816 */ /* 0x000fe40000000017 */
[----:B------:R-:W-:Y:S01]  /*2190*/  FFMA.FTZ R24, R15, R24, 1 ;  /* 0x3f8000000f187423 */ /* 0x000fe20000010018 */
[----:B------:R-:W-:Y:S01]  /*21a0*/  FMUL.FTZ R15, R27, R47 ;  /* 0x0000002f1b0f7220 */ /* 0x000fe20000410000 */
[----:B------:R-:W-:Y:S02]  /*21b0*/  SHF.L.U32 R23, R23, 0x10, RZ ;  /* 0x0000001017177819 */ /* 0x000fe400000006ff */
[----:B------:R-:W-:Y:S01]  /*21c0*/  FMUL.FTZ R16, R11, R24 ;  /* 0x000000180b107220 */ /* 0x000fe20000410000 */
[----:B------:R-:W-:Y:S01]  /*21d0*/  FMUL.FTZ R11, R12, UR9 ;  /* 0x000000090c0b7c20 */ /* 0x000fe20008410000 */
[----:B------:R-:W-:Y:S01]  /*21e0*/  FMUL.FTZ R12, R8, R20 ;  /* 0x00000014080c7220 */ /* 0x000fe20000410000 */
[----:B------:R-:W-:Y:S01]  /*21f0*/  FADD.FTZ R46, R23, -UR14 ;  /* 0x8000000e172e7e21 */ /* 0x000fe20008010000 */
[----:B------:R-:W-:-:S02]  /*2200*/  FMUL.FTZ R23, R9, R19 ;  /* 0x0000001309177220 */ /* 0x000fc40000410000 */
[----:B------:R-:W-:Y:S01]  /*2210*/  FFMA.FTZ R27, R11, R12, RZ ;  /* 0x0000000c0b1b7223 */ /* 0x000fe200000100ff */
[----:B------:R-:W-:Y:S01]  /*2220*/  FADD.FTZ R24, RZ, R12 ;  /* 0x0000000cff187221 */ /* 0x000fe20000010000 */
[----:B------:R-:W-:Y:S02]  /*2230*/  FMUL.FTZ R12, R46, UR9 ;  /* 0x000000092e0c7c20 */ /* 0x000fe40008410000 */
[----:B------:R-:W-:Y:S01]  /*2240*/  FFMA.FTZ R46, R10, R23, R27 ;  /* 0x000000170a2e7223 */ /* 0x000fe2000001001b */
[----:B------:R-:W-:Y:S01]  /*2250*/  FADD.FTZ R24, R23, R24 ;  /* 0x0000001817187221 */ /* 0x000fe20000010000 */
[----:B------:R-:W-:Y:S01]  /*2260*/  FFMA.FTZ R23, R9, R12, R7 ;  /* 0x0000000c09177223 */ /* 0x000fe20000010007 */
[----:B------:R-:W-:-:S03]  /*2270*/  FFMA.FTZ R27, R11, R20, RZ ;  /* 0x000000140b1b7223 */ /* 0x000fc600000100ff */
[----:B------:R-:W-:Y:S01]  /*2280*/  FMUL.FTZ R47, R23, -1.4426950216293334961 ;  /* 0xbfb8aa3b172f7820 */ /* 0x000fe20000410000 */
[-C--:B------:R-:W-:Y:S01]  /*2290*/  FFMA.FTZ R20, R21, R18.reuse, R27 ;  /* 0x0000001215147223 */ /* 0x080fe2000001001b */
[----:B------:R-:W-:Y:S01]  /*22a0*/  FMUL.FTZ R27, R8, R18 ;  /* 0x00000012081b7220 */ /* 0x000fe20000410000 */
[----:B------:R-:W-:Y:S02]  /*22b0*/  PRMT R18, R36, 0x7632, R18 ;  /* 0x0000763224127816 */ /* 0x000fe40000000012 */
[----:B------:R-:W-:Y:S01]  /*22c0*/  FFMA.FTZ R20, R25, R26, R20 ;  /* 0x0000001a19147223 */ /* 0x000fe20000010014 */
[----:B------:R-:W0:Y:S01]  /*22d0*/  MUFU.EX2 R47, R47 ;  /* 0x0000002f002f7308 */ /* 0x000e220000000800 */
[----:B------:R-:W-:Y:S01]  /*22e0*/  SHF.L.U32 R18, R18, 0x10, RZ ;  /* 0x0000001012127819 */ /* 0x000fe200000006ff */
[----:B------:R-:W-:Y:S01]  /*22f0*/  FFMA.FTZ R46, R21, R27, R46 ;  /* 0x0000001b152e7223 */ /* 0x000fe2000001002e */
[----:B------:R-:W-:Y:S01]  /*2300*/  SHF.L.U32 R21, R35, 0x10, RZ ;  /* 0x0000001023157819 */ /* 0x000fe200000006ff */
[----:B------:R-:W-:Y:S01]  /*2310*/  FADD.FTZ R24, R24, R27 ;  /* 0x0000001b18187221 */ /* 0x000fe20000010000 */
[----:B------:R-:W-:-:S03]  /*2320*/  FFMA.FTZ R20, R17, R15, R20 ;  /* 0x0000000f11147223 */ /* 0x000fc60000010014 */
[----:B------:R-:W-:Y:S01]  /*2330*/  FADD.FTZ R21, R21, -UR14 ;  /* 0x8000000e15157e21 */ /* 0x000fe20008010000 */
[----:B0-----:R-:W-:-:S04]  /*2340*/  FADD.FTZ R47, R47, 1 ;  /* 0x3f8000002f2f7421 */ /* 0x001fc80000010000 */
[----:B------:R0:W1:Y:S02]  /*2350*/  MUFU.RCP R11, R47 ;  /* 0x0000002f000b7308 */ /* 0x0000640000001000 */
[----:B0-----:R-:W-:Y:S01]  /*2360*/  FFMA.FTZ R47, R10, R19, RZ ;  /* 0x000000130a2f7223 */ /* 0x001fe200000100ff */
[----:B------:R-:W-:-:S03]  /*2370*/  FADD.FTZ R10, RZ, R19 ;  /* 0x00000013ff0a7221 */ /* 0x000fc60000010000 */
[----:B------:R-:W-:Y:S01]  /*2380*/  FFMA.FTZ R19, R22, R45, R47 ;  /* 0x0000002d16137223 */ /* 0x000fe2000001002f */
[----:B-1----:R-:W-:Y:S01]  /*2390*/  FMUL.FTZ R18, R18, R11 ;  /* 0x0000000b12127220 */ /* 0x002fe20000410000 */
[----:B------:R-:W-:Y:S02]  /*23a0*/  FADD.FTZ R11, -R11, 1 ;  /* 0x3f8000000b0b7421 */ /* 0x000fe40000010100 */
[----:B------:R-:W-:Y:S02]  /*23b0*/  FFMA.FTZ R19, R14, R16, R19 ;  /* 0x000000100e137223 */ /* 0x000fe40000010013 */
[----:B------:R-:W-:-:S04]  /*23c0*/  FFMA.FTZ R11, R23, R11, 1 ;  /* 0x3f800000170b7423 */ /* 0x000fc8000001000b */
[----:B------:R-:W-:Y:S01]  /*23d0*/  FMUL.FTZ R18, R18, R11 ;  /* 0x0000000b12127220 */ /* 0x000fe20000410000 */
[----:B------:R-:W-:-:S03]  /*23e0*/  FMUL.FTZ R11, R21, UR9 ;  /* 0x00000009150b7c20 */ /* 0x000fc60008410000 */
[----:B------:R-:W-:Y:S01]  /*23f0*/  FFMA.FTZ R19, R12, R18, R19 ;  /* 0x000000120c137223 */ /* 0x000fe20000010013 */
[----:B------:R-:W-:-:S04]  /*2400*/  FFMA.FTZ R23, R8, R11, R6 ;  /* 0x0000000b08177223 */ /* 0x000fc80000010006 */
[----:B------:R-:W-:-:S06]  /*2410*/  FMUL.FTZ R21, R23, -1.4426950216293334961 ;  /* 0xbfb8aa3b17157820 */ /* 0x000fcc0000410000 */
[----:B------:R-:W0:Y:S02]  /*2420*/  MUFU.EX2 R21, R21 ;  /* 0x0000001500157308 */ /* 0x000e240000000800 */
[----:B0-----:R-:W-:Y:S01]  /*2430*/  FADD.FTZ R27, R21, 1 ;  /* 0x3f800000151b7421 */ /* 0x001fe20000010000 */
[----:B------:R-:W-:Y:S01]  /*2440*/  FADD.FTZ R21, R10, R45 ;  /* 0x0000002d0a157221 */ /* 0x000fe20000010000 */
[----:B------:R-:W-:Y:S01]  /*2450*/  FMUL.FTZ R45, R9, R45 ;  /* 0x0000002d092d7220 */ /* 0x000fe20000410000 */
[----:B------:R-:W-:Y:S02]  /*2460*/  SHF.L.U32 R10, R34, 0x10, RZ ;  /* 0x00000010220a7819 */ /* 0x000fe400000006ff */
[----:B------:R-:W-:Y:S01]  /*2470*/  FADD.FTZ R21, R21, R16 ;  /* 0x0000001015157221 */ /* 0x000fe20000010000 */
[----:B------:R-:W0:Y:S01]  /*2480*/  MUFU.RCP R27, R27 ;  /* 0x0000001b001b7308 */ /* 0x000e220000001000 */
[----:B------:R-:W-:Y:S01]  /*2490*/  FFMA.FTZ R47, R22, R45, R46 ;  /* 0x0000002d162f7223 */ /* 0x000fe2000001002e */
[----:B------:R-:W-:Y:S01]  /*24a0*/  FADD.FTZ R24, R45, R24 ;  /* 0x000000182d187221 */ /* 0x000fe20000010000 */
[----:B------:R-:W-:Y:S01]  /*24b0*/  PRMT R46, R34, 0x7632, R46 ;  /* 0x00007632222e7816 */ /* 0x000fe2000000002e */
[----:B------:R-:W-:-:S03]  /*24c0*/  FMUL.FTZ R16, R9, R16 ;  /* 0x0000001009107220 */ /* 0x000fc60000410000 */
[----:B------:R-:W-:Y:S01]  /*24d0*/  SHF.L.U32 R46, R46, 0x10, RZ ;  /* 0x000000102e2e7819 */ /* 0x000fe200000006ff */
[----:B0-----:R-:W-:Y:S01]  /*24e0*/  FADD.FTZ R22, -R27, 1 ;  /* 0x3f8000001b167421 */ /* 0x001fe20000010100 */
[----:B------:R-:W-:-:S03]  /*24f0*/  FMUL.FTZ R10, R10, R27 ;  /* 0x0000001b0a0a7220 */ /* 0x000fc60000410000 */
[----:B------:R-:W-:Y:S01]  /*2500*/  FFMA.FTZ R23, R23, R22, 1 ;  /* 0x3f80000017177423 */ /* 0x000fe20000010016 */
[----:B------:R-:W-:-:S03]  /*2510*/  PRMT R22, R35, 0x7632, R22 ;  /* 0x0000763223167816 */ /* 0x000fc60000000016 */
[----:B------:R-:W-:Y:S01]  /*2520*/  FMUL.FTZ R23, R10, R23 ;  /* 0x000000170a177220 */ /* 0x000fe20000410000 */
[----:B------:R-:W-:-:S03]  /*2530*/  SHF.L.U32 R22, R22, 0x10, RZ ;  /* 0x0000001016167819 */ /* 0x000fc600000006ff */
[----:B------:R-:W-:Y:S02]  /*2540*/  FFMA.FTZ R20, R11, R23, R20 ;  /* 0x000000170b147223 */ /* 0x000fe40000010014 */
[----:B------:R-:W-:-:S04]  /*2550*/  FADD.FTZ R22, R22, -UR14 ;  /* 0x8000000e16167e21 */ /* 0x000fc80008010000 */
[----:B------:R-:W-:-:S04]  /*2560*/  FMUL.FTZ R10, R22, UR9 ;  /* 0x00000009160a7c20 */ /* 0x000fc80008410000 */
[----:B------:R-:W-:-:S04]  /*2570*/  FFMA.FTZ R27, R9, R10, R7 ;  /* 0x0000000a091b7223 */ /* 0x000fc80000010007 */
[----:B------:R-:W-:-:S06]  /*2580*/  FMUL.FTZ R22, R27, -1.4426950216293334961 ;  /* 0xbfb8aa3b1b167820 */ /* 0x000fcc0000410000 */
[----:B------:R-:W0:Y:S02]  /*2590*/  MUFU.EX2 R22, R22 ;  /* 0x0000001600167308 */ /* 0x000e240000000800 */
[----:B0-----:R-:W-:Y:S01]  /*25a0*/  FADD.FTZ R45, R22, 1 ;  /* 0x3f800000162d7421 */ /* 0x001fe20000010000 */
[----:B------:R-:W-:Y:S01]  /*25b0*/  FADD.FTZ R22, R53, R26 ;  /* 0x0000001a35167221 */ /* 0x000fe20000010000 */
[----:B------:R-:W-:-:S03]  /*25c0*/  FMUL.FTZ R26, R8, R26 ;  /* 0x0000001a081a7220 */ /* 0x000fc60000410000 */
[----:B------:R-:W-:Y:S01]  /*25d0*/  FADD.FTZ R22, R22, R15 ;  /* 0x0000000f16167221 */ /* 0x000fe20000010000 */
[----:B------:R-:W0:Y:S01]  /*25e0*/  MUFU.RCP R45, R45 ;  /* 0x0000002d002d7308 */ /* 0x000e220000001000 */
[----:B------:R-:W-:Y:S01]  /*25f0*/  FFMA.FTZ R25, R25, R26, R47 ;  /* 0x0000001a19197223 */ /* 0x000fe2000001002f */
[----:B------:R-:W-:Y:S01]  /*2600*/  FADD.FTZ R24, R24, R26 ;  /* 0x0000001a18187221 */ /* 0x000fe20000010000 */
[----:B------:R-:W-:Y:S01]  /*2610*/  FMUL.FTZ R15, R8, R15 ;  /* 0x0000000f080f7220 */ /* 0x000fe20000410000 */
[----:B------:R-:W-:Y:S01]  /*2620*/  FADD.FTZ R22, R22, R23 ;  /* 0x0000001716167221 */ /* 0x000fe20000010000 */
[----:B------:R-:W-:Y:S01]  /*2630*/  FFMA.FTZ R14, R14, R16, R25 ;  /* 0x000000100e0e7223 */ /* 0x000fe20000010019 */
[----:B------:R-:W-:Y:S01]  /*2640*/  SHF.L.U32 R25, R32, 0x10, RZ ;  /* 0x0000001020197819 */ /* 0x000fe200000006ff */
[----:B------:R-:W-:Y:S02]  /*2650*/  FADD.FTZ R24, R16, R24 ;  /* 0x0000001810187221 */ /* 0x000fe40000010000 */
[----:B------:R-:W-:Y:S01]  /*2660*/  FFMA.FTZ R17, R17, R15, R14 ;  /* 0x0000000f11117223 */ /* 0x000fe2000001000e */
[----:B------:R-:W-:Y:S01]  /*2670*/  SHF.L.U32 R14, R13, 0x10, RZ ;  /* 0x000000100d0e7819 */ /* 0x000fe200000006ff */
[--C-:B------:R-:W-:Y:S01]  /*2680*/  FADD.FTZ R24, R24, R15.reuse ;  /* 0x0000000f18187221 */ /* 0x100fe20000010000 */
[----:B------:R-:W-:-:S03]  /*2690*/  PRMT R15, R30, 0x7632, R15 ;  /* 0x000076321e0f7816 */ /* 0x000fc6000000000f */
[----:B------:R-:W-:Y:S01]  /*26a0*/  FADD.FTZ R14, R14, -UR14 ;  /* 0x8000000e0e0e7e21 */ /* 0x000fe20008010000 */
[----:B------:R-:W-:Y:S01]  /*26b0*/  SHF.L.U32 R15, R15, 0x10, RZ ;  /* 0x000000100f0f7819 */ /* 0x000fe200000006ff */
[----:B0-----:R-:W-:Y:S01]  /*26c0*/  FADD.FTZ R47, -R45, 1 ;  /* 0x3f8000002d2f7421 */ /* 0x001fe20000010100 */
[----:B------:R-:W-:Y:S01]  /*26d0*/  FMUL.FTZ R46, R46, R45 ;  /* 0x0000002d2e2e7220 */ /* 0x000fe20000410000 */
[----:B------:R-:W-:Y:S02]  /*26e0*/  FMUL.FTZ R14, R14, UR9 ;  /* 0x000000090e0e7c20 */ /* 0x000fe40008410000 */
[----:B------:R-:W-:Y:S01]  /*26f0*/  FFMA.FTZ R27, R27, R47, 1 ;  /* 0x3f8000001b1b7423 */ /* 0x000fe2000001002f */
[----:B------:R-:W-:-:S03]  /*2700*/  SHF.L.U32 R47, R33, 0x10, RZ ;  /* 0x00000010212f7819 */ /* 0x000fc600000006ff */
[----:B------:R-:W-:Y:S02]  /*2710*/  FMUL.FTZ R27, R46, R27 ;  /* 0x0000001b2e1b7220 */ /* 0x000fe40000410000 */
[----:B------:R-:W-:Y:S02]  /*2720*/  FADD.FTZ R45, R47, -UR14 ;  /* 0x8000000e2f2d7e21 */ /* 0x000fe40008010000 */
[----:B------:R-:W-:Y:S02]  /*2730*/  FFMA.FTZ R19, R10, R27, R19 ;  /* 0x0000001b0a137223 */ /* 0x000fe40000010013 */
[----:B------:R-:W-:-:S04]  /*2740*/  FMUL.FTZ R45, R45, UR9 ;  /* 0x000000092d2d7c20 */ /* 0x000fc80008410000 */
[----:B------:R-:W-:-:S04]  /*2750*/  FFMA.FTZ R26, R8, R45, R6 ;  /* 0x0000002d081a7223 */ /* 0x000fc80000010006 */
[----:B------:R-:W-:-:S06]  /*2760*/  FMUL.FTZ R47, R26, -1.4426950216293334961 ;  /* 0xbfb8aa3b1a2f7820 */ /* 0x000fcc0000410000 */
[----:B------:R-:W0:Y:S02]  /*2770*/  MUFU.EX2 R47, R47 ;  /* 0x0000002f002f7308 */ /* 0x000e240000000800 */
[----:B0-----:R-:W-:Y:S01]  /*2780*/  FADD.FTZ R46, R47, 1 ;  /* 0x3f8000002f2e7421 */ /* 0x001fe20000010000 */
[----:B------:R-:W-:-:S04]  /*2790*/  PRMT R47, R33, 0x7632, R47 ;  /* 0x00007632212f7816 */ /* 0x000fc8000000002f */
[----:B------:R-:W-:Y:S01]  /*27a0*/  SHF.L.U32 R47, R47, 0x10, RZ ;  /* 0x000000102f2f7819 */ /* 0x000fe200000006ff */
[----:B------:R-:W0:Y:S04]  /*27b0*/  MUFU.RCP R46, R46 ;  /* 0x0000002e002e7308 */ /* 0x000e280000001000 */
[----:B------:R-:W-:Y:S01]  /*27c0*/  FADD.FTZ R47, R47, -UR14 ;  /* 0x8000000e2f2f7e21 */ /* 0x000fe20008010000 */
[----:B0-----:R-:W-:Y:S01]  /*27d0*/  FADD.FTZ R53, -R46, 1 ;  /* 0x3f8000002e357421 */ /* 0x001fe20000010100 */
[----:B------:R-:W-:-:S03]  /*27e0*/  FMUL.FTZ R25, R25, R46 ;  /* 0x0000002e19197220 */ /* 0x000fc60000410000 */
[----:B------:R-:W-:Y:S01]  /*27f0*/  FFMA.FTZ R26, R26, R53, 1 ;  /* 0x3f8000001a1a7423 */ /* 0x000fe20000010035 */
[----:B------:R-:W-:-:S03]  /*2800*/  PRMT R53, R32, 0x7632, R53 ;  /* 0x0000763220357816 */ /* 0x000fc60000000035 */
[----:B------:R-:W-:Y:S01]  /*2810*/  FMUL.FTZ R25, R25, R26 ;  /* 0x0000001a19197220 */ /* 0x000fe20000410000 */
[----:B------:R-:W-:Y:S01]  /*2820*/  FMUL.FTZ R26, R47, UR9 ;  /* 0x000000092f1a7c20 */ /* 0x000fe20008410000 */
[----:B------:R-:W-:-:S03]  /*2830*/  SHF.L.U32 R53, R53, 0x10, RZ ;  /* 0x0000001035357819 */ /* 0x000fc600000006ff */
[----:B------:R-:W-:-:S04]  /*2840*/  FFMA.FTZ R16, R9, R26, R7 ;  /* 0x0000001a09107223 */ /* 0x000fc80000010007 */
[----:B------:R-:W-:-:S06]  /*2850*/  FMUL.FTZ R47, R16, -1.4426950216293334961 ;  /* 0xbfb8aa3b102f7820 */ /* 0x000fcc0000410000 */
[----:B------:R-:W0:Y:S02]  /*2860*/  MUFU.EX2 R47, R47 ;  /* 0x0000002f002f7308 */ /* 0x000e240000000800 */
[----:B0-----:R-:W-:-:S06]  /*2870*/  FADD.FTZ R46, R47, 1 ;  /* 0x3f8000002f2e7421 */ /* 0x001fcc0000010000 */
[----:B------:R-:W0:Y:S02]  /*2880*/  MUFU.RCP R46, R46 ;  /* 0x0000002e002e7308 */ /* 0x000e240000001000 */
[----:B0-----:R-:W-:Y:S01]  /*2890*/  FADD.FTZ R47, -R46, 1 ;  /* 0x3f8000002e2f7421 */ /* 0x001fe20000010100 */
[----:B------:R-:W-:-:S03]  /*28a0*/  FMUL.FTZ R13, R53, R46 ;  /* 0x0000002e350d7220 */ /* 0x000fc60000410000 */
[----:B------:R-:W-:-:S04]  /*28b0*/  FFMA.FTZ R16, R16, R47, 1 ;  /* 0x3f80000010107423 */ /* 0x000fc8000001002f */
[----:B------:R-:W-:Y:S01]  /*28c0*/  FMUL.FTZ R13, R13, R16 ;  /* 0x000000100d0d7220 */ /* 0x000fe20000410000 */
[----:B------:R-:W-:-:S03]  /*28d0*/  FFMA.FTZ R16, R9, R14, R7 ;  /* 0x0000000e09107223 */ /* 0x000fc60000010007 */
[----:B------:R-:W-:Y:S01]  /*28e0*/  FFMA.FTZ R19, R26, R13, R19 ;  /* 0x0000000d1a137223 */ /* 0x000fe20000010013 */
[----:B------:R-:W-:-:S06]  /*28f0*/  FMUL.FTZ R47, R16, -1.4426950216293334961 ;  /* 0xbfb8aa3b102f7820 */ /* 0x000fcc0000410000 */
[----:B------:R-:W0:Y:S02]  /*2900*/  MUFU.EX2 R47, R47 ;  /* 0x0000002f002f7308 */ /* 0x000e240000000800 */
[----:B0-----:R-:W-:-:S06]  /*2910*/  FADD.FTZ R46, R47, 1 ;  /* 0x3f8000002f2e7421 */ /* 0x001fcc0000010000 */
[----:B------:R-:W0:Y:S02]  /*2920*/  MUFU.RCP R46, R46 ;  /* 0x0000002e002e7308 */ /* 0x000e240000001000 */
[----:B0-----:R-:W-:Y:S01]  /*2930*/  FADD.FTZ R53, -R46, 1 ;  /* 0x3f8000002e357421 */ /* 0x001fe20000010100 */
[----:B------:R-:W-:Y:S01]  /*2940*/  FMUL.FTZ R15, R15, R46 ;  /* 0x0000002e0f0f7220 */ /* 0x000fe20000410000 */
[----:B------:R-:W-:Y:S02]  /*2950*/  FMUL.FTZ R46, R9, R18 ;  /* 0x00000012092e7220 */ /* 0x000fe40000410000 */
[----:B------:R-:W-:Y:S02]  /*2960*/  FFMA.FTZ R16, R16, R53, 1 ;  /* 0x3f80000010107423 */ /* 0x000fe40000010035 */
[----:B------:R-:W-:Y:S02]  /*2970*/  FADD.FTZ R24, R46, R24 ;  /* 0x000000182e187221 */ /* 0x000fe40000010000 */
[----:B------:R-:W-:Y:S01]  /*2980*/  FMUL.FTZ R15, R15, R16 ;  /* 0x000000100f0f7220 */ /* 0x000fe20000410000 */
[----:B------:R-:W-:-:S05]  /*2990*/  SHF.L.U32 R16, R31, 0x10, RZ ;  /* 0x000000101f107819 */ /* 0x000fca00000006ff */
[----:B------:R-:W-:Y:S01]  /*29a0*/  FADD.FTZ R47, R16, -UR14 ;  /* 0x8000000e102f7e21 */ /* 0x000fe20008010000 */
[----:B------:R-:W-:Y:S01]  /*29b0*/  FADD.FTZ R16, R21, R18 ;  /* 0x0000001215107221 */ /* 0x000fe20000010000 */
[----:B------:R-:W-:Y:S01]  /*29c0*/  FFMA.FTZ R18, R12, R46, R17 ;  /* 0x0000002e0c127223 */ /* 0x000fe20000010011 */
[----:B------:R-:W-:Y:S01]  /*29d0*/  SHF.L.U32 R46, R30, 0x10, RZ ;  /* 0x000000101e2e7819 */ /* 0x000fe200000006ff */
[----:B------:R-:W-:-:S04]  /*29e0*/  FMUL.FTZ R21, R47, UR9 ;  /* 0x000000092f157c20 */ /* 0x000fc80008410000 */
[----:B------:R-:W-:-:S04]  /*29f0*/  FFMA.FTZ R12, R8, R21, R6 ;  /* 0x00000015080c7223 */ /* 0x000fc80000010006 */
[----:B------:R-:W-:-:S06]  /*2a00*/  FMUL.FTZ R47, R12, -1.4426950216293334961 ;  /* 0xbfb8aa3b0c2f7820 */ /* 0x000fcc0000410000 */
[----:B------:R-:W0:Y:S02]  /*2a10*/  MUFU.EX2 R47, R47 ;  /* 0x0000002f002f7308 */ /* 0x000e240000000800 */
[----:B0-----:R-:W-:Y:S01]  /*2a20*/  FADD.FTZ R17, R47, 1 ;  /* 0x3f8000002f117421 */ /* 0x001fe20000010000 */
[----:B------:R-:W-:-:S04]  /*2a30*/  FMUL.FTZ R47, R8, R23 ;  /* 0x00000017082f7220 */ /* 0x000fc80000410000 */
[----:B------:R-:W-:Y:S01]  /*2a40*/  FFMA.FTZ R23, R11, R47, R18 ;  /* 0x0000002f0b177223 */ /* 0x000fe20000010012 */
[----:B------:R-:W0:Y:S01]  /*2a50*/  MUFU.RCP R17, R17 ;  /* 0x0000001100117308 */ /* 0x000e220000001000 */
[----:B------:R-:W-:Y:S01]  /*2a60*/  FADD.FTZ R24, R24, R47 ;  /* 0x0000002f18187221 */ /* 0x000fe20000010000 */
[----:B------:R-:W-:Y:S01]  /*2a70*/  SHF.L.U32 R47, R28, 0x10, RZ ;  /* 0x000000101c2f7819 */ /* 0x000fe200000006ff */
[----:B0-----:R-:W-:Y:S01]  /*2a80*/  FADD.FTZ R53, -R17, 1 ;  /* 0x3f80000011357421 */ /* 0x001fe20000010100 */
[----:B------:R-:W-:-:S03]  /*2a90*/  FMUL.FTZ R46, R46, R17 ;  /* 0x000000112e2e7220 */ /* 0x000fc60000410000 */
[----:B------:R-:W-:-:S04]  /*2aa0*/  FFMA.FTZ R53, R12, R53, 1 ;  /* 0x3f8000000c357423 */ /* 0x000fc80000010035 */
[----:B------:R-:W-:Y:S01]  /*2ab0*/  FMUL.FTZ R12, R46, R53 ;  /* 0x000000352e0c7220 */ /* 0x000fe20000410000 */
[----:B------:R-:W-:-:S05]  /*2ac0*/  SHF.L.U32 R46, R29, 0x10, RZ ;  /* 0x000000101d2e7819 */ /* 0x000fca00000006ff */
[----:B------:R-:W-:-:S04]  /*2ad0*/  FADD.FTZ R46, R46, -UR14 ;  /* 0x8000000e2e2e7e21 */ /* 0x000fc80008010000 */
[----:B------:R-:W-:-:S04]  /*2ae0*/  FMUL.FTZ R17, R46, UR9 ;  /* 0x000000092e117c20 */ /* 0x000fc80008410000 */
[----:B------:R-:W-:-:S04]  /*2af0*/  FFMA.FTZ R11, R8, R17, R6 ;  /* 0x00000011080b7223 */ /* 0x000fc80000010006 */
[----:B------:R-:W-:-:S06]  /*2b00*/  FMUL.FTZ R46, R11, -1.4426950216293334961 ;  /* 0xbfb8aa3b0b2e7820 */ /* 0x000fcc0000410000 */
[----:B------:R-:W0:Y:S02]  /*2b10*/  MUFU.EX2 R46, R46 ;  /* 0x0000002e002e7308 */ /* 0x000e240000000800 */
[----:B0-----:R-:W-:-:S06]  /*2b20*/  FADD.FTZ R53, R46, 1 ;  /* 0x3f8000002e357421 */ /* 0x001fcc0000010000 */
[----:B------:R-:W0:Y:S02]  /*2b30*/  MUFU.RCP R18, R53 ;  /* 0x0000003500127308 */ /* 0x000e240000001000 */
[----:B0-----:R-:W-:Y:S01]  /*2b40*/  FMUL.FTZ R47, R47, R18 ;  /* 0x000000122f2f7220 */ /* 0x001fe20000410000 */
[----:B------:R-:W-:-:S04]  /*2b50*/  FADD.FTZ R18, -R18, 1 ;  /* 0x3f80000012127421 */ /* 0x000fc80000010100 */
[----:B------:R-:W-:-:S04]  /*2b60*/  FFMA.FTZ R18, R11, R18, 1 ;  /* 0x3f8000000b127423 */ /* 0x000fc80000010012 */
[----:B------:R-:W-:Y:S01]  /*2b70*/  FMUL.FTZ R11, R47, R18 ;  /* 0x000000122f0b7220 */ /* 0x000fe20000410000 */
[----:B------:R-:W-:-:S05]  /*2b80*/  SHF.L.U32 R18, R4, 0x10, RZ ;  /* 0x0000001004127819 */ /* 0x000fca00000006ff */
[----:B------:R-:W-:Y:S01]  /*2b90*/  FADD.FTZ R47, R18, -UR14 ;  /* 0x8000000e122f7e21 */ /* 0x000fe20008010000 */
[----:B------:R-:W-:Y:S01]  /*2ba0*/  FADD.FTZ R18, R16, R27 ;  /* 0x0000001b10127221 */ /* 0x000fe20000010000 */
[----:B------:R-:W-:Y:S02]  /*2bb0*/  FMUL.FTZ R27, R9, R27 ;  /* 0x0000001b091b7220 */ /* 0x000fe40000410000 */
[----:B------:R-:W-:Y:S01]  /*2bc0*/  FMUL.FTZ R16, R47, UR9 ;  /* 0x000000092f107c20 */ /* 0x000fe20008410000 */
[----:B------:R-:W-:Y:S01]  /*2bd0*/  FADD.FTZ R18, R18, R13 ;  /* 0x0000000d12127221 */ /* 0x000fe20000010000 */
[----:B------:R-:W-:Y:S01]  /*2be0*/  FFMA.FTZ R46, R10, R27, R23 ;  /* 0x0000001b0a2e7223 */ /* 0x000fe20000010017 */
[----:B------:R-:W-:Y:S01]  /*2bf0*/  SHF.L.U32 R10, R5, 0x10, RZ ;  /* 0x00000010050a7819 */ /* 0x000fe200000006ff */
[----:B------:R-:W-:Y:S01]  /*2c00*/  FFMA.FTZ R23, R9, R16, R7 ;  /* 0x0000001009177223 */ /* 0x000fe20000010007 */
[----:B------:R-:W-:-:S03]  /*2c10*/  FADD.FTZ R24, R27, R24 ;  /* 0x000000181b187221 */ /* 0x000fc60000010000 */
[----:B------:R-:W-:-:S06]  /*2c20*/  FMUL.FTZ R53, R23, -1.4426950216293334961 ;  /* 0xbfb8aa3b17357820 */ /* 0x000fcc0000410000 */
[----:B------:R-:W0:Y:S02]  /*2c30*/  MUFU.EX2 R53, R53 ;  /* 0x0000003500357308 */ /* 0x000e240000000800 */
[----:B0-----:R-:W-:-:S06]  /*2c40*/  FADD.FTZ R47, R53, 1 ;  /* 0x3f800000352f7421 */ /* 0x001fcc0000010000 */
[----:B------:R-:W0:Y:S02]  /*2c50*/  MUFU.RCP R47, R47 ;  /* 0x0000002f002f7308 */ /* 0x000e240000001000 */
[----:B0-----:R-:W-:Y:S01]  /*2c60*/  FADD.FTZ R27, -R47, 1 ;  /* 0x3f8000002f1b7421 */ /* 0x001fe20000010100 */
[----:B------:R-:W-:-:S03]  /*2c70*/  FMUL.FTZ R10, R10, R47 ;  /* 0x0000002f0a0a7220 */ /* 0x000fc60000410000 */
[----:B------:R-:W-:Y:S01]  /*2c80*/  FFMA.FTZ R47, R23, R27, 1 ;  /* 0x3f800000172f7423 */ /* 0x000fe2000001001b */
[----:B------:R-:W-:Y:S01]  /*2c90*/  FADD.FTZ R23, R22, R25 ;  /* 0x0000001916177221 */ /* 0x000fe20000010000 */
[-C--:B------:R-:W-:Y:S01]  /*2ca0*/  FFMA.FTZ R27, R45, R25.reuse, R20 ;  /* 0x000000192d1b7223 */ /* 0x080fe20000010014 */
[----:B------:R-:W-:Y:S01]  /*2cb0*/  FMUL.FTZ R25, R8, R25 ;  /* 0x0000001908197220 */ /* 0x000fe20000410000 */
[----:B------:R-:W-:Y:S02]  /*2cc0*/  FMUL.FTZ R10, R10, R47 ;  /* 0x0000002f0a0a7220 */ /* 0x000fe40000410000 */
[----:B------:R-:W-:Y:S01]  /*2cd0*/  FFMA.FTZ R20, R21, R12, R27 ;  /* 0x0000000c15147223 */ /* 0x000fe2000001001b */
[----:B------:R-:W-:Y:S01]  /*2ce0*/  FFMA.FTZ R46, R45, R25, R46 ;  /* 0x000000192d2e7223 */ /* 0x000fe2000001002e */
[----:B------:R-:W-:Y:S01]  /*2cf0*/  FADD.FTZ R24, R24, R25 ;  /* 0x0000001918187221 */ /* 0x000fe20000010000 */
[C---:B------:R-:W-:Y:S01]  /*2d00*/  FMUL.FTZ R25, R9.reuse, R13 ;  /* 0x0000000d09197220 */ /* 0x040fe20000410000 */
[----:B------:R-:W-:-:S03]  /*2d10*/  FMUL.FTZ R13, R9, R15 ;  /* 0x0000000f090d7220 */ /* 0x000fc60000410000 */
[----:B------:R-:W-:Y:S01]  /*2d20*/  FFMA.FTZ R46, R26, R25, R46 ;  /* 0x000000191a2e7223 */ /* 0x000fe2000001002e */
[----:B------:R-:W-:Y:S01]  /*2d30*/  FADD.FTZ R24, R25, R24 ;  /* 0x0000001819187221 */ /* 0x000fe20000010000 */
[C---:B------:R-:W-:Y:S01]  /*2d40*/  FMUL.FTZ R25, R8.reuse, R12 ;  /* 0x0000000c08197220 */ /* 0x040fe20000410000 */
[----:B------:R-:W-:-:S03]  /*2d50*/  FMUL.FTZ R26, R8, R11 ;  /* 0x0000000b081a7220 */ /* 0x000fc60000410000 */
[----:B------:R-:W-:Y:S01]  /*2d60*/  FFMA.FTZ R45, R21, R25, R46 ;  /* 0x00000019152d7223 */ /* 0x000fe2000001002e */
[----:B------:R-:W-:Y:S01]  /*2d70*/  FADD.FTZ R22, R24, R25 ;  /* 0x0000001918167221 */ /* 0x000fe20000010000 */
[----:B------:R-:W-:Y:S02]  /*2d80*/  FMUL.FTZ R21, R9, R10 ;  /* 0x0000000a09157220 */ /* 0x000fe40000410000 */
[C---:B------:R-:W-:Y:S01]  /*2d90*/  FFMA.FTZ R24, R14.reuse, R13, R45 ;  /* 0x0000000d0e187223 */ /* 0x040fe2000001002d */
[----:B------:R-:W-:Y:S01]  /*2da0*/  FADD.FTZ R13, R13, R22 ;  /* 0x000000160d0d7221 */ /* 0x000fe20000010000 */
[----:B------:R-:W-:Y:S01]  /*2db0*/  FADD.FTZ R22, R23, R12 ;  /* 0x0000000c17167221 */ /* 0x000fe20000010000 */
[C---:B------:R-:W-:Y:S01]  /*2dc0*/  FFMA.FTZ R12, R17.reuse, R11, R20 ;  /* 0x0000000b110c7223 */ /* 0x040fe20000010014 */
[----:B------:R-:W-:Y:S01]  /*2dd0*/  FFMA.FTZ R23, R17, R26, R24 ;  /* 0x0000001a11177223 */ /* 0x000fe20000010018 */
[----:B------:R-:W-:Y:S01]  /*2de0*/  FADD.FTZ R26, R13, R26 ;  /* 0x0000001a0d1a7221 */ /* 0x000fe20000010000 */
[----:B------:R-:W-:Y:S01]  /*2df0*/  FFMA.FTZ R13, R14, R15, R19 ;  /* 0x0000000f0e0d7223 */ /* 0x000fe20000010013 */
[----:B------:R-:W-:Y:S01]  /*2e00*/  FADD.FTZ R15, R18, R15 ;  /* 0x0000000f120f7221 */ /* 0x000fe20000010000 */
[----:B------:R-:W-:Y:S01]  /*2e10*/  FFMA.FTZ R19, R16, R21, R23 ;  /* 0x0000001510137223 */ /* 0x000fe20000010017 */
[----:B------:R-:W-:Y:S01]  /*2e20*/  FADD.FTZ R18, R21, R26 ;  /* 0x0000001a15127221 */ /* 0x000fe20000010000 */
[----:B------:R-:W-:Y:S01]  /*2e30*/  FADD.FTZ R14, R22, R11 ;  /* 0x0000000b160e7221 */ /* 0x000fe20000010000 */
[----:B------:R-:W-:Y:S01]  /*2e40*/  FFMA.FTZ R13, R16, R10, R13 ;  /* 0x0000000a100d7223 */ /* 0x000fe2000001000d */
[----:B------:R-:W-:-:S07]  /*2e50*/  FADD.FTZ R15, R15, R10 ;  /* 0x0000000a0f0f7221 */ /* 0x000fce0000010000 */
.L_x_42:
[----:B------:R-:W0:Y:S01]  /*2e60*/  S2R R47, SR_TID.X ;  /* 0x00000000002f7919 */ /* 0x000e220000002100 */
[----:B------:R-:W-:Y:S01]  /*2e70*/  MOV R11, R18 ;  /* 0x00000012000b7202 */ /* 0x000fe20000000f00 */
[----:B------:R-:W1:Y:S01]  /*2e80*/  S2UR UR13, SR_CgaCtaId ;  /* 0x00000000000d79c3 */ /* 0x000e620000008800 */
[----:B------:R-:W-:Y:S01]  /*2e90*/  ISETP.NE.AND P2, PT, R0, RZ, PT ;  /* 0x000000ff0000720c */ /* 0x000fe20003f45270 */
[----:B------:R-:W-:Y:S01]  /*2ea0*/  UMOV UR8, 0x400 ;  /* 0x0000040000087882 */ /* 0x000fe20000000000 */
[----:B------:R-:W2:Y:S01]  /*2eb0*/  LDCU UR7, c[0x0][0x374] ;  /* 0x00006e80ff0777ac */ /* 0x000ea20008000800 */
[----:B------:R-:W-:Y:S01]  /*2ec0*/  BSSY.RECONVERGENT B0, `(.L_x_43) ;  /* 0x000005b000007945 */ /* 0x000fe20003800200 */
[----:B------:R-:W-:-:S09]  /*2ed0*/  UIADD3 UR5, UPT, UPT, UR8, 0xc0, URZ ;  /* 0x000000c008057890 */ /* 0x000fd2000fffe0ff */
[----:B------:R-:W-:Y:S01]  /*2ee0*/  VOTEU.ALL UP0, P2 ;  /* 0x0000000000ff7886 */ /* 0x000fe20001000000 */
[----:B-1----:R-:W-:-:S04]  /*2ef0*/  ULEA UR5, UR13, UR5, 0x18 ;  /* 0x000000050d057291 */ /* 0x002fc8000f8ec0ff */
[----:B------:R-:W-:Y:S01]  /*2f00*/  @!UP0 ULEA UR12, UR13, UR8, 0x18 ;  /* 0x000000080d0c8291 */ /* 0x000fe2000f8ec0ff */
[C---:B0-----:R-:W-:Y:S02]  /*2f10*/  LOP3.LUT R10, R47.reuse, 0x3e0, RZ, 0xc0, !PT ;  /* 0x000003e02f0a7812 */ /* 0x041fe400078ec0ff */
[----:B------:R-:W-:Y:S02]  /*2f20*/  ISETP.NE.AND P1, PT, R47, RZ, PT ;  /* 0x000000ff2f00720c */ /* 0x000fe40003f25270 */
[C---:B------:R-:W-:Y:S02]  /*2f30*/  ISETP.GT.U32.AND P0, PT, R10.reuse, 0x210, PT ;  /* 0x000002100a00780c */ /* 0x040fe40003f04070 */
[----:B------:R-:W-:Y:S02]  /*2f40*/  IADD3 R17, PT, PT, -R10, 0x22f, RZ ;  /* 0x0000022f0a117810 */ /* 0x000fe40007ffe1ff */
[----:B------:R-:W-:Y:S02]  /*2f50*/  MOV R10, R19 ;  /* 0x00000013000a7202 */ /* 0x000fe40000000f00 */
[----:B------:R-:W-:-:S02]  /*2f60*/  SEL R17, R17, 0x1f, P0 ;  /* 0x0000001f11117807 */ /* 0x000fc40000000000 */
[----:B------:R-:W-:Y:S02]  /*2f70*/  LEA R45, R47, UR5, 0x4 ;  /* 0x000000052f2d7c11 */ /* 0x000fe4000f8e20ff */
[----:B------:R-:W-:Y:S01]  /*2f80*/  ISETP.GE.AND P0, PT, R0, R17, PT ;  /* 0x000000110000720c */ /* 0x000fe20003f06270 */
[----:B------:R-:W0:Y:S04]  /*2f90*/  SHFL.DOWN PT, R19, R10, 0x1, R17 ;  /* 0x082000000a137989 */ /* 0x000e2800000e0011 */
[----:B------:R-:W1:Y:S04]  /*2fa0*/  SHFL.DOWN PT, R16, R11, 0x1, R17 ;  /* 0x082000000b107989 */ /* 0x000e6800000e0011 */
[----:B------:R-:W-:Y:S04]  /*2fb0*/  STS.128 [R45], R12 ;  /* 0x0000000c2d007388 */ /* 0x000fe80000000c00 */
        /* <DEDUP_REMOVED lines=27> */
[----:B-1----:R-:W-:-:S05]  /*3170*/  @!P0 FADD.FTZ R11, R11, R18 ;  /* 0x000000120b0b8221 */ /* 0x002fca0000010000 */
[----:B------:R0:W-:Y:S01]  /*3180*/  @!P2 STS.64 [R16+UR12+0x18], R10 ;  /* 0x0000180a1000a988 */ /* 0x0001e20008000a0c */
[----:B------:R-:W-:Y:S06]  /*3190*/  BAR.SYNC.DEFER_BLOCKING 0x0 ;  /* 0x0000000000007b1d */ /* 0x000fec0000010000 */
[----:B--2---:R-:W-:Y:S05]  /*31a0*/  @P1 BRA `(.L_x_44) ;  /* 0x0000000000b01947 */ /* 0x004fea0003800000 */
        /* <DEDUP_REMOVED lines=44> */
.L_x_44:
[----:B------:R-:W-:Y:S05]  /*3470*/  BSYNC.RECONVERGENT B0 ;  /* 0x0000000000007941 */ /* 0x000fea0003800200 */
.L_x_43:
[----:B------:R-:W1:Y:S08]  /*3480*/  LDC R46, c[0x0][0x370] ;  /* 0x0000dc00ff2e7b82 */ /* 0x000e700000000800 */
[----:B------:R-:W-:Y:S01]  /*3490*/  BAR.SYNC.DEFER_BLOCKING 0x0 ;  /* 0x0000000000007b1d */ /* 0x000fe20000010000 */
[----:B------:R-:W-:Y:S01]  /*34a0*/  ISETP.GT.U32.AND P2, PT, R47, 0x22, PT ;  /* 0x000000222f00780c */ /* 0x000fe20003f44070 */
[----:B------:R-:W-:-:S04]  /*34b0*/  IMAD R47, R52, 0x23, R47 ;  /* 0x00000023342f7824 */ /* 0x000fc800078e022f */
[----:B------:R-:W-:Y:S01]  /*34c0*/  BSSY.RECONVERGENT B0, `(.L_x_45) ;  /* 0x000004e000007945 */ /* 0x000fe20003800200 */
[----:B-1----:R-:W-:-:S07]  /*34d0*/  ISETP.GE.U32.AND P0, PT, R46, 0x2, PT ;  /* 0x000000022e00780c */ /* 0x002fce0003f06070 */
[----:B------:R-:W-:Y:S06]  /*34e0*/  @P2 BRA `(.L_x_46) ;  /* 0x00000004002c2947 */ /* 0x000fec0003800000 */
[----:B------:R-:W1:Y:S04]  /*34f0*/  LDS.128 R20, [R45+0x230] ;  /* 0x000230002d147984 */ /* 0x000e680000000c00 */
[----:B------:R-:W2:Y:S04]  /*3500*/  LDS.128 R24, [R45+0x460] ;  /* 0x000460002d187984 */ /* 0x000ea80000000c00 */
[----:B0-----:R-:W0:Y:S01]  /*3510*/  LDS.128 R16, [R45+0x690] ;  /* 0x000690002d107984 */ /* 0x001e220000000c00 */
        /* <DEDUP_REMOVED lines=8> */
[----:B0-----:R-:W-:Y:S01]  /*35a0*/  FADD.FTZ R25, R53, R16 ;  /* 0x0000001035197221 */ /* 0x001fe20000010000 */
[----:B------:R-:W0:Y:S01]  /*35b0*/  LDS.128 R12, [R45+0x8c0] ;  /* 0x0008c0002d0c7984 */ /* 0x000e220000000c00 */
[----:B------:R-:W-:Y:S01]  /*35c0*/  FADD.FTZ R27, R21, R18 ;  /* 0x00000012151b7221 */ /* 0x000fe20000010000 */
[----:B------:R-:W-:Y:S01]  /*35d0*/  FADD.FTZ R24, R24, R17 ;  /* 0x0000001118187221 */ /* 0x000fe20000010000 */
[----:B------:R-:W-:Y:S01]  /*35e0*/  FADD.FTZ R26, R26, R19 ;  /* 0x000000131a1a7221 */ /* 0x000fe20000010000 */
[----:B------:R-:W1:Y:S04]  /*35f0*/  LDS.128 R20, [R45+0xaf0] ;  /* 0x000af0002d147984 */ /* 0x000e680000000c00 */
[----:B------:R-:W2:Y:S01]  /*3600*/  LDS.128 R16, [R45+0xd20] ;  /* 0x000d20002d107984 */ /* 0x000ea20000000c00 */
[----:B0-----:R-:W-:Y:S01]  /*3610*/  FADD.FTZ R25, R25, R12 ;  /* 0x0000000c19197221 */ /* 0x001fe20000010000 */
[----:B------:R-:W-:Y:S01]  /*3620*/  FADD.FTZ R24, R24, R13 ;  /* 0x0000000d18187221 */ /* 0x000fe20000010000 */
[----:B------:R-:W-:Y:S01]  /*3630*/  FADD.FTZ R27, R27, R14 ;  /* 0x0000000e1b1b7221 */ /* 0x000fe20000010000 */
[----:B------:R-:W-:Y:S01]  /*3640*/  FADD.FTZ R26, R26, R15 ;  /* 0x0000000f1a1a7221 */ /* 0x000fe20000010000 */
[----:B-1----:R-:W-:Y:S01]  /*3650*/  FADD.FTZ R25, R25, R20 ;  /* 0x0000001419197221 */ /* 0x002fe20000010000 */
[----:B------:R-:W0:Y:S01]  /*3660*/  LDS.128 R12, [R45+0xf50] ;  /* 0x000f50002d0c7984 */ /* 0x000e220000000c00 */
        /* <DEDUP_REMOVED lines=32> */
[----:B------:R-:W-:-:S02]  /*3870*/  FADD.FTZ R52, R26, R23 ;  /* 0x000000171a347221 */ /* 0x000fc40000010000 */
[----:B------:R-:W1:Y:S01]  /*3880*/  LDS.128 R20, [R45+0x1ea0] ;  /* 0x001ea0002d147984 */ /* 0x000e620000000c00 */
[----:B--2---:R-:W-:Y:S01]  /*3890*/  FADD.FTZ R53, R25, R16 ;  /* 0x0000001019357221 */ /* 0x004fe20000010000 */
[----:B------:R-:W-:Y:S01]  /*38a0*/  FADD.FTZ R16, R24, R17 ;  /* 0x0000001118107221 */ /* 0x000fe20000010000 */
[----:B------:R-:W-:Y:S01]  /*38b0*/  FADD.FTZ R17, R27, R18 ;  /* 0x000000121b117221 */ /* 0x000fe20000010000 */
[----:B------:R-:W-:Y:S01]  /*38c0*/  FADD.FTZ R52, R52, R19 ;  /* 0x0000001334347221 */ /* 0x000fe20000010000 */
[----:B------:R-:W2:Y:S01]  /*38d0*/  LDS.128 R24, [R45+0x20d0] ;  /* 0x0020d0002d187984 */ /* 0x000ea20000000c00 */
        /* <DEDUP_REMOVED lines=8> */
[----:B--2---:R-:W-:Y:S01]  /*3960*/  FADD.FTZ R12, R53, R24 ;  /* 0x00000018350c7221 */ /* 0x004fe20000010000 */
[----:B------:R-:W-:Y:S01]  /*3970*/  FADD.FTZ R13, R16, R25 ;  /* 0x00000019100d7221 */ /* 0x000fe20000010000 */
[----:B------:R-:W-:Y:S01]  /*3980*/  FADD.FTZ R14, R17, R26 ;  /* 0x0000001a110e7221 */ /* 0x000fe20000010000 */
[----:B------:R-:W-:-:S07]  /*3990*/  FADD.FTZ R15, R52, R27 ;  /* 0x0000001b340f7221 */ /* 0x000fce0000010000 */
.L_x_46:
[----:B------:R-:W-:Y:S05]  /*39a0*/  BSYNC.RECONVERGENT B0 ;  /* 0x0000000000007941 */ /* 0x000fea0003800200 */
.L_x_45:
[----:B------:R-:W-:Y:S04]  /*39b0*/  BSSY.RECONVERGENT B0, `(.L_x_47) ;  /* 0x000001c000007945 */ /* 0x000fe80003800200 */
[----:B------:R-:W-:Y:S05]  /*39c0*/  @P2 BRA `(.L_x_48) ;  /* 0x0000000000682947 */ /* 0x000fea0003800000 */
[----:B0-----:R-:W0:Y:S08]  /*39d0*/  LDC.64 R16, c[0x0][0x3f8] ;  /* 0x0000fe00ff107b82 */ /* 0x001e300000000a00 */
[----:B------:R-:W1:Y:S01]  /*39e0*/  LDC.64 R18, c[0x0][0x3d8] ;  /* 0x0000f600ff127b82 */ /* 0x000e620000000a00 */
[----:B0-----:R-:W-:Y:S01]  /*39f0*/  IMAD.WIDE.U32 R20, R16, 0x3, RZ ;  /* 0x0000000310147825 */ /* 0x001fe200078e00ff */
[----:B------:R-:W-:-:S02]  /*3a00*/  LEA R25, R17, R17, 0x1 ;  /* 0x0000001111197211 */ /* 0x000fc400078e08ff */
[----:B------:R-:W-:Y:S02]  /*3a10*/  LEA.HI R23, P2, R17, R16, RZ, 0x1 ;  /* 0x0000001011177211 */ /* 0x000fe400078508ff */
[----:B------:R-:W-:Y:S02]  /*3a20*/  IADD3 R21, PT, PT, R21, R25, RZ ;  /* 0x0000001915157210 */ /* 0x000fe40007ffe0ff */
[----:B------:R-:W-:Y:S01]  /*3a30*/  IADD3.X R22, PT, PT, RZ, R17, RZ, P2, !PT ;  /* 0x00000011ff167210 */ /* 0x000fe200017fe4ff */
[----:B-1----:R-:W-:Y:S01]  /*3a40*/  IMAD.WIDE R18, R47, 0x4, R18 ;  /* 0x000000042f127825 */ /* 0x002fe200078e0212 */
        /* <DEDUP_REMOVED lines=18> */
.L_x_48:
[----:B------:R-:W-:Y:S05]  /*3b70*/  BSYNC.RECONVERGENT B0 ;  /* 0x0000000000007941 */ /* 0x000fea0003800200 */
.L_x_47:
[----:B------:R-:W-:Y:S05]  /*3b80*/  @!P0 BRA `(.L_x_49) ;  /* 0x0000000800c88947 */ /* 0x000fea0003800000 */
[----:B------:R-:W-:Y:S01]  /*3b90*/  ULOP3.LUT UR5, UR4, 0x1, URZ, 0xc0, !UPT ;  /* 0x0000000104057892 */ /* 0x000fe2000f8ec0ff */
[----:B------:R-:W2:Y:S01]  /*3ba0*/  LDC.64 R52, c[0x0][0x3d0] ;  /* 0x0000f400ff347b82 */ /* 0x000ea20000000a00 */
[----:B-1----:R-:W1:Y:S01]  /*3bb0*/  S2R R20, SR_CTAID.Y ;  /* 0x0000000000147919 */ /* 0x002e620000002600 */
[----:B------:R-:W-:-:S03]  /*3bc0*/  ISETP.GE.U32.AND P2, PT, R46, 0x8, PT ;  /* 0x000000082e00780c */ /* 0x000fc60003f46070 */
[----:B------:R-:W-:-:S05]  /*3bd0*/  MOV R15, UR5 ;  /* 0x00000005000f7c02 */ /* 0x000fca0008000f00 */
[----:B------:R-:W-:-:S04]  /*3be0*/  IMAD R15, R15, UR7, RZ ;  /* 0x000000070f0f7c24 */ /* 0x000fc8000f8e02ff */
[----:B------:R-:W-:-:S05]  /*3bf0*/  IMAD R12, R15, R46, RZ ;  /* 0x0000002e0f0c7224 */ /* 0x000fca00078e02ff */
[----:B------:R-:W-:-:S05]  /*3c00*/  SHF.L.U32 R13, R12, 0x1, RZ ;  /* 0x000000010c0d7819 */ /* 0x000fca00000006ff */
[----:B--2---:R-:W-:Y:S01]  /*3c10*/  IMAD.WIDE R52, R13, 0x4, R52 ;  /* 0x000000040d347825 */ /* 0x004fe200078e0234 */
[----:B-1----:R-:W-:Y:S06]  /*3c20*/  @P1 BRA `(.L_x_50) ;  /* 0x0000000000581947 */ /* 0x002fec0003800000 */
[----:B------:R-:W1:Y:S01]  /*3c30*/  LDC.64 R12, c[0x0][0x3c8] ;  /* 0x0000f200ff0c7b82 */ /* 0x000e620000000a00 */
[----:B------:R-:W-:Y:S01]  /*3c40*/  ULOP3.LUT UP0, UR5, UR4, 0x2, URZ, 0xc0, !UPT ;  /* 0x0000000204057892 */ /* 0x000fe2000f80c0ff */
[----:B------:R-:W-:Y:S01]  /*3c50*/  IADD3 R15, PT, PT, R15, R20, RZ ;  /* 0x000000140f0f7210 */ /* 0x000fe20007ffe0ff */
[----:B------:R-:W-:Y:S02]  /*3c60*/  IMAD R17, R3, UR7, R20 ;  /* 0x0000000703117c24 */ /* 0x000fe4000f8e0214 */
[----:B------:R-:W-:Y:S02]  /*3c70*/  UIADD3 UR5, UPT, UPT, -UR5, 0x1, URZ ;  /* 0x0000000105057890 */ /* 0x000fe4000fffe1ff */
[----:B------:R-:W-:-:S04]  /*3c80*/  PLOP3.LUT P0, PT, PT, PT, UP0, 0x80, 0x8 ;  /* 0x000000000008781c */ /* 0x000fc80003f0f008 */
[----:B------:R-:W-:Y:S01]  /*3c90*/  MOV R19, UR5 ;  /* 0x0000000500137c02 */ /* 0x000fe20008000f00 */
[----:B-1----:R-:W-:-:S04]  /*3ca0*/  IMAD.WIDE.U32 R12, R15, 0x4, R12 ;  /* 0x000000040f0c7825 */ /* 0x002fc800078e000c */
[----:B------:R-:W-:Y:S01]  /*3cb0*/  IMAD.WIDE.U32 R14, R17, 0x8, R52 ;  /* 0x00000008110e7825 */ /* 0x000fe200078e0034 */
[----:B------:R-:W-:-:S04]  /*3cc0*/  SEL R17, R46, RZ, !P0 ;  /* 0x000000ff2e117207 */ /* 0x000fc80004000000 */
[----:B------:R-:W-:Y:S01]  /*3cd0*/  ISETP.NE.AND P0, PT, R17, -0x1, PT ;  /* 0xffffffff1100780c */ /* 0x000fe20003f05270 */
[----:B------:R1:W-:Y:S01]  /*3ce0*/  STG.E.64 desc[UR10][R14.64], R10 ;  /* 0x0000000a0e007986 */ /* 0x0003e2000c101b0a */
[----:B------:R-:W-:Y:S06]  /*3cf0*/  MEMBAR.ALL.GPU ;  /* 0x0000000000007992 */ /* 0x000fec000000a000 */
[----:B------:R-:W-:-:S00]  /*3d00*/  ERRBAR ;  /* 0x00000000000079ab */ /* 0x000fc00000000000 */
[----:B------:R-:W-:Y:S06]  /*3d10*/  CGAERRBAR ;  /* 0x00000000000075ab */ /* 0x000fec0000000000 */
[----:B------:R1:W-:Y:S01]  /*3d20*/  REDG.E.ADD.S32.STRONG.GPU desc[UR10][R12.64], R19 ;  /* 0x000000130c00798e */ /* 0x0003e2000c12e30a */
[----:B------:R-:W-:Y:S05]  /*3d30*/  @!P0 BRA `(.L_x_50) ;  /* 0x0000000000148947 */ /* 0x000fea0003800000 */
.L_x_51:
[----:B-1----:R-:W2:Y:S04]  /*3d40*/  LDG.E.STRONG.GPU R14, desc[UR10][R12.64] ;  /* 0x0000000a0c0e7981 */ /* 0x002ea8000c1ef900 */
[----:B--2---:R-:W-:Y:S01]  /*3d50*/  CCTL.IVALL ;  /* 0x00000000ff00798f */ /* 0x004fe20002000000 */
[----:B------:R-:W-:Y:S05]  /*3d60*/  YIELD ;  /* 0x0000000000007946 */ /* 0x000fea0003800000 */
[----:B------:R-:W-:-:S13]  /*3d70*/  ISETP.NE.AND P0, PT, R14, R17, PT ;  /* 0x000000110e00720c */ /* 0x000fda0003f05270 */
[----:B------:R-:W-:Y:S05]  /*3d80*/  @P0 BRA `(.L_x_51) ;  /* 0xfffffffc00ec0947 */ /* 0x000fea000383ffff */
.L_x_50:
[----:B------:R-:W-:Y:S05]  /*3d90*/  WARPSYNC.ALL ;  /* 0x0000000000007948 */ /* 0x000fea0003800000 */
[----:B------:R-:W-:Y:S01]  /*3da0*/  BAR.SYNC.DEFER_BLOCKING 0x0 ;  /* 0x0000000000007b1d */ /* 0x000fe20000010000 */
[----:B------:R-:W-:-:S05]  /*3db0*/  HFMA2 R21, -RZ, RZ, 0, 0 ;  /* 0x00000000ff157431 */ /* 0x000fca00000001ff */
[----:B------:R-:W-:Y:S05]  /*3dc0*/  @!P2 BRA `(.L_x_52) ;  /* 0x000000040040a947 */ /* 0x000fea0003800000 */
[----:B------:R-:W-:Y:S01]  /*3dd0*/  MOV R27, UR7 ;  /* 0x00000007001b7c02 */ /* 0x000fe20008000f00 */
[----:B------:R-:W-:Y:S01]  /*3de0*/  UMOV UR5, URZ ;  /* 0x000000ff00057c82 */ /* 0x000fe20008000000 */
[----:B-1----:R-:W-:Y:S02]  /*3df0*/  MOV R13, UR7 ;  /* 0x00000007000d7c02 */ /* 0x002fe40008000f00 */
[----:B------:R-:W-:Y:S01]  /*3e00*/  MOV R25, UR7 ;  /* 0x0000000700197c02 */ /* 0x000fe20008000f00 */
[--C-:B------:R-:W-:Y:S01]  /*3e10*/  IMAD R27, R27, 0x7, R20.reuse ;  /* 0x000000071b1b7824 */ /* 0x100fe200078e0214 */
[----:B------:R-:W-:Y:S01]  /*3e20*/  MOV R15, UR7 ;  /* 0x00000007000f7c02 */ /* 0x000fe20008000f00 */
[--C-:B------:R-:W-:Y:S01]  /*3e30*/  IMAD R26, R13, 0x3, R20.reuse ;  /* 0x000000030d1a7824 */ /* 0x100fe200078e0214 */
[----:B------:R-:W-:Y:S01]  /*3e40*/  MOV R45, UR7 ;  /* 0x00000007002d7c02 */ /* 0x000fe20008000f00 */
[--C-:B------:R-:W-:Y:S01]  /*3e50*/  IMAD R25, R25, 0x6, R20.reuse ;  /* 0x0000000619197824 */ /* 0x100fe200078e0214 */
[----:B------:R-:W-:Y:S01]  /*3e60*/  MOV R23, UR7 ;  /* 0x0000000700177c02 */ /* 0x000fe20008000f00 */
[----:B------:R-:W-:Y:S01]  /*3e70*/  IMAD R24, R15, 0x5, R20 ;  /* 0x000000050f187824 */ /* 0x000fe200078e0214 */
[----:B------:R-:W-:-:S02]  /*3e80*/  IADD3 R22, PT, PT, R20, UR7, RZ ;  /* 0x0000000714167c10 */ /* 0x000fc4000fffe0ff */
[----:B------:R-:W-:Y:S02]  /*3e90*/  IADD3 R18, PT, PT, -R3, RZ, RZ ;  /* 0x000000ff03127210 */ /* 0x000fe40007ffe1ff */
[-C--:B------:R-:W-:Y:S02]  /*3ea0*/  MOV R19, R20.reuse ;  /* 0x0000001400137202 */ /* 0x080fe40000000f00 */
[----:B------:R-:W-:Y:S02]  /*3eb0*/  LOP3.LUT R21, R46, 0x7ffffff8, RZ, 0xc0, !PT ;  /* 0x7ffffff82e157812 */ /* 0x000fe400078ec0ff */
[-C--:B------:R-:W-:Y:S02]  /*3ec0*/  LEA R45, R45, R20.reuse, 0x1 ;  /* 0x000000142d2d7211 */ /* 0x080fe400078e08ff */
[----:B------:R-:W-:-:S07]  /*3ed0*/  LEA R23, R23, R20, 0x2 ;  /* 0x0000001417177211 */ /* 0x000fce00078e10ff */
.L_x_53:
[----:B------:R-:W-:Y:S01]  /*3ee0*/  ISETP.EQ.OR P2, PT, R18, RZ, P1 ;  /* 0x000000ff1200720c */ /* 0x000fe20000f42670 */
[----:B------:R-:W-:-:S06]  /*3ef0*/  UIADD3 UR8, UPT, UPT, UR5, 0x1, URZ ;  /* 0x0000000105087890 */ /* 0x000fcc000fffe0ff */
[----:B------:R-:W-:Y:S01]  /*3f00*/  ISETP.EQ.OR P3, PT, R3, UR8, P1 ;  /* 0x0000000803007c0c */ /* 0x000fe20008f62670 */
[----:B------:R-:W-:-:S05]  /*3f10*/  UIADD3 UR8, UPT, UPT, UR5, 0x2, URZ ;  /* 0x0000000205087890 */ /* 0x000fca000fffe0ff */
[----:B------:R-:W-:Y:S01]  /*3f20*/  @!P2 IMAD.WIDE.U32 R12, R19, 0x8, R52 ;  /* 0x00000008130ca825 */ /* 0x000fe200078e0034 */
[----:B------:R-:W-:-:S05]  /*3f30*/  ISETP.EQ.OR P4, PT, R3, UR8, P1 ;  /* 0x0000000803007c0c */ /* 0x000fca0008f82670 */
[----:B------:R-:W2:Y:S01]  /*3f40*/  @!P2 LDG.E.64 R12, desc[UR10][R12.64] ;  /* 0x0000000a0c0ca981 */ /* 0x000ea2000c1e1b00 */
[----:B------:R-:W-:-:S06]  /*3f50*/  @!P3 IMAD.WIDE.U32 R14, R22, 0x8, R52 ;  /* 0x00000008160eb825 */ /* 0x000fcc00078e0034 */
[----:B------:R-:W3:Y:S01]  /*3f60*/  @!P3 LDG.E.64 R14, desc[UR10][R14.64] ;  /* 0x0000000a0e0eb981 */ /* 0x000ee2000c1e1b00 */
[----:B0-----:R-:W-:Y:S01]  /*3f70*/  @!P4 IMAD.WIDE.U32 R16, R45, 0x8, R52 ;  /* 0x000000082d10c825 */ /* 0x001fe200078e0034 */
[----:B------:R-:W-:-:S05]  /*3f80*/  UIADD3 UR12, UPT, UPT, UR5, 0x3, URZ ;  /* 0x00000003050c7890 */ /* 0x000fca000fffe0ff */
[----:B------:R-:W4:Y:S01]  /*3f90*/  @!P4 LDG.E.64 R16, desc[UR10][R16.64] ;  /* 0x0000000a1010c981 */ /* 0x000f22000c1e1b00 */
[----:B------:R-:W-:Y:S01]  /*3fa0*/  ISETP.EQ.OR P0, PT, R3, UR12, P1 ;  /* 0x0000000c03007c0c */ /* 0x000fe20008f02670 */
[----:B------:R-:W-:Y:S01]  /*3fb0*/  UIADD3 UR8, UPT, UPT, UR5, 0x4, URZ ;  /* 0x0000000405087890 */ /* 0x000fe2000fffe0ff */
[----:B--2---:R-:W-:Y:S01]  /*3fc0*/  @!P2 FADD.FTZ R10, R10, R12 ;  /* 0x0000000c0a0aa221 */ /* 0x004fe20000010000 */
[----:B------:R-:W-:-:S10]  /*3fd0*/  @!P2 FADD.FTZ R11, R11, R13 ;  /* 0x0000000d0b0ba221 */ /* 0x000fd40000010000 */
[----:B------:R-:W-:Y:S01]  /*3fe0*/  @!P0 IMAD.WIDE.U32 R12, R26, 0x8, R52 ;  /* 0x000000081a0c8825 */ /* 0x000fe200078e0034 */
[----:B------:R-:W-:-:S03]  /*3ff0*/  ISETP.EQ.OR P2, PT, R3, UR8, P1 ;  /* 0x0000000803007c0c */ /* 0x000fc60008f42670 */
[----:B---3--:R-:W-:Y:S02]  /*4000*/  @!P3 FADD.FTZ R10, R10, R14 ;  /* 0x0000000e0a0ab221 */ /* 0x008fe40000010000 */
[----:B------:R-:W2:Y:S01]  /*4010*/  @!P0 LDG.E.64 R12, desc[UR10][R12.64] ;  /* 0x0000000a0c0c8981 */ /* 0x000ea2000c1e1b00 */
[----:B------:R-:W-:Y:S01]  /*4020*/  @!P3 FADD.FTZ R11, R11, R15 ;  /* 0x0000000f0b0bb221 */ /* 0x000fe20000010000 */
[----:B----4-:R-:W-:-:S03]  /*4030*/  @!P4 FADD.FTZ R10, R10, R16 ;  /* 0x000000100a0ac221 */ /* 0x010fc60000010000 */
[----:B------:R-:W-:-:S03]  /*4040*/  @!P4 FADD.FTZ R11, R11, R17 ;  /* 0x000000110b0bc221 */ /* 0x000fc60000010000 */
[----:B------:R-:W-:-:S06]  /*4050*/  @!P2 IMAD.WIDE.U32 R16, R23, 0x8, R52 ;  /* 0x000000081710a825 */ /* 0x000fcc00078e0034 */
[----:B------:R-:W3:Y:S01]  /*4060*/  @!P2 LDG.E.64 R16, desc[UR10][R16.64] ;  /* 0x0000000a1010a981 */ /* 0x000ee2000c1e1b00 */
[----:B------:R-:W-:-:S06]  /*4070*/  UIADD3 UR8, UPT, UPT, UR5, 0x5, URZ ;  /* 0x0000000505087890 */ /* 0x000fcc000fffe0ff */
[----:B------:R-:W-:Y:S01]  /*4080*/  ISETP.EQ.OR P3, PT, R3, UR8, P1 ;  /* 0x0000000803007c0c */ /* 0x000fe20008f62670 */
[----:B------:R-:W-:Y:S02]  /*4090*/  UIADD3 UR8, UPT, UPT, UR5, 0x6, URZ ;  /* 0x0000000605087890 */ /* 0x000fe4000fffe0ff */
[----:B------:R-:W-:-:S04]  /*40a0*/  UIADD3 UR12, UPT, UPT, UR5, 0x7, URZ ;  /* 0x00000007050c7890 */ /* 0x000fc8000fffe0ff */
[----:B------:R-:W-:-:S06]  /*40b0*/  ISETP.EQ.OR P4, PT, R3, UR8, P1 ;  /* 0x0000000803007c0c */ /* 0x000fcc0008f82670 */
[----:B------:R-:W-:-:S06]  /*40c0*/  @!P3 IMAD.WIDE.U32 R14, R24, 0x8, R52 ;  /* 0x00000008180eb825 */ /* 0x000fcc00078e0034 */
[----:B------:R-:W4:Y:S01]  /*40d0*/  @!P3 LDG.E.64 R14, desc[UR10][R14.64] ;  /* 0x0000000a0e0eb981 */ /* 0x000f22000c1e1b00 */
[----:B--2---:R-:W-:Y:S01]  /*40e0*/  @!P0 FADD.FTZ R10, R10, R12 ;  /* 0x0000000c0a0a8221 */ /* 0x004fe20000010000 */
[----:B------:R-:W-:Y:S01]  /*40f0*/  @!P0 FADD.FTZ R11, R11, R13 ;  /* 0x0000000d0b0b8221 */ /* 0x000fe20000010000 */
[----:B------:R-:W-:Y:S01]  /*4100*/  ISETP.EQ.OR P0, PT, R3, UR12, P1 ;  /* 0x0000000c03007c0c */ /* 0x000fe20008f02670 */
[----:B------:R-:W-:-:S06]  /*4110*/  @!P4 IMAD.WIDE.U32 R12, R25, 0x8, R52 ;  /* 0x00000008190cc825 */ /* 0x000fcc00078e0034 */
[----:B------:R-:W2:Y:S01]  /*4120*/  @!P4 LDG.E.64 R12, desc[UR10][R12.64] ;  /* 0x0000000a0c0cc981 */ /* 0x000ea2000c1e1b00 */
[----:B---3--:R-:W-:Y:S01]  /*4130*/  @!P2 FADD.FTZ R10, R10, R16 ;  /* 0x000000100a0aa221 */ /* 0x008fe20000010000 */
[----:B------:R-:W-:-:S04]  /*4140*/  @!P2 FADD.FTZ R11, R11, R17 ;  /* 0x000000110b0ba221 */ /* 0x000fc80000010000 */
[----:B------:R-:W-:-:S06]  /*4150*/  @!P0 IMAD.WIDE.U32 R16, R27, 0x8, R52 ;  /* 0x000000081b108825 */ /* 0x000fcc00078e0034 */
[----:B------:R-:W3:Y:S01]  /*4160*/  @!P0 LDG.E.64 R16, desc[UR10][R16.64] ;  /* 0x0000000a10108981 */ /* 0x000ee2000c1e1b00 */
[----:B------:R-:W-:-:S06]  /*4170*/  UIADD3 UR5, UPT, UPT, UR5, 0x8, URZ ;  /* 0x0000000805057890 */ /* 0x000fcc000fffe0ff */
[----:B------:R-:W-:Y:S02]  /*4180*/  ISETP.NE.AND P2, PT, R21, UR5, PT ;  /* 0x0000000515007c0c */ /* 0x000fe4000bf45270 */
[----:B------:R-:W-:Y:S01]  /*4190*/  IADD3 R18, PT, PT, R18, 0x8, RZ ;  /* 0x0000000812127810 */ /* 0x000fe20007ffe0ff */
[----:B----4-:R-:W-:Y:S01]  /*41a0*/  @!P3 FADD.FTZ R10, R10, R14 ;  /* 0x0000000e0a0ab221 */ /* 0x010fe20000010000 */
[----:B------:R-:W-:Y:S01]  /*41b0*/  @!P3 FADD.FTZ R11, R11, R15 ;  /* 0x0000000f0b0bb221 */ /* 0x000fe20000010000 */
[----:B------:R-:W-:Y:S02]  /*41c0*/  MOV R15, UR7 ;  /* 0x00000007000f7c02 */ /* 0x000fe40008000f00 */
[----:B------:R-:W-:Y:S02]  /*41d0*/  MOV R14, UR7 ;  /* 0x00000007000e7c02 */ /* 0x000fe40008000f00 */
[----:B------:R-:W-:Y:S02]  /*41e0*/  LEA R19, R15, R19, 0x3 ;  /* 0x000000130f137211 */ /* 0x000fe400078e18ff */
[----:B------:R-:W-:Y:S01]  /*41f0*/  LEA R27, R14, R27, 0x3 ;  /* 0x0000001b0e1b7211 */ /* 0x000fe200078e18ff */
[----:B--2---:R-:W-:Y:S01]  /*4200*/  @!P4 FADD.FTZ R10, R10, R12 ;  /* 0x0000000c0a0ac221 */ /* 0x004fe20000010000 */
[----:B------:R-:W-:Y:S01]  /*4210*/  @!P4 FADD.FTZ R11, R11, R13 ;  /* 0x0000000d0b0bc221 */ /* 0x000fe20000010000 */
[----:B------:R-:W-:-:S02]  /*4220*/  MOV R12, UR7 ;  /* 0x00000007000c7c02 */ /* 0x000fc40008000f00 */
[----:B------:R-:W-:Y:S02]  /*4230*/  MOV R13, UR7 ;  /* 0x00000007000d7c02 */ /* 0x000fe40008000f00 */
[C---:B------:R-:W-:Y:S02]  /*4240*/  LEA R25, R12.reuse, R25, 0x3 ;  /* 0x000000190c197211 */ /* 0x040fe400078e18ff */
[C---:B------:R-:W-:Y:S02]  /*4250*/  LEA R24, R13.reuse, R24, 0x3 ;  /* 0x000000180d187211 */ /* 0x040fe400078e18ff */
[----:B------:R-:W-:Y:S02]  /*4260*/  LEA R23, R12, R23, 0x3 ;  /* 0x000000170c177211 */ /* 0x000fe400078e18ff */
[----:B------:R-:W-:Y:S01]  /*4270*/  LEA R26, R13, R26, 0x3 ;  /* 0x0000001a0d1a7211 */ /* 0x000fe200078e18ff */
[----:B---3--:R-:W-:Y:S01]  /*4280*/  @!P0 FADD.FTZ R10, R10, R16 ;  /* 0x000000100a0a8221 */ /* 0x008fe20000010000 */
[----:B------:R-:W-:Y:S01]  /*4290*/  LEA R45, R12, R45, 0x3 ;  /* 0x0000002d0c2d7211 */ /* 0x000fe200078e18ff */
[----:B------:R-:W-:Y:S01]  /*42a0*/  @!P0 FADD.FTZ R11, R11, R17 ;  /* 0x000000110b0b8221 */ /* 0x000fe20000010000 */
[----:B------:R-:W-:Y:S01]  /*42b0*/  LEA R22, R13, R22, 0x3 ;  /* 0x000000160d167211 */ /* 0x000fe200078e18ff */
[----:B------:R-:W-:Y:S06]  /*42c0*/  @P2 BRA `(.L_x_53) ;  /* 0xfffffffc00042947 */ /* 0x000fec000383ffff */
.L_x_52:
[----:B-1----:R-:W-:-:S13]  /*42d0*/  LOP3.LUT P0, R12, R46, 0x7, RZ, 0xc0, !PT ;  /* 0x000000072e0c7812 */ /* 0x002fda000780c0ff */
[----:B------:R-:W-:Y:S05]  /*42e0*/  @!P0 BRA `(.L_x_49) ;  /* 0x0000000000f08947 */ /* 0x000fea0003800000 */
[----:B------:R-:W-:Y:S02]  /*42f0*/  IADD3 R12, PT, PT, R12, -0x1, RZ ;  /* 0xffffffff0c0c7810 */ /* 0x000fe40007ffe0ff */
[----:B------:R-:W-:Y:S02]  /*4300*/  LOP3.LUT P5, R22, R46, 0x3, RZ, 0xc0, !PT ;  /* 0x000000032e167812 */ /* 0x000fe400078ac0ff */
[----:B------:R-:W-:-:S13]  /*4310*/  ISETP.GE.U32.AND P0, PT, R12, 0x3, PT ;  /* 0x000000030c00780c */ /* 0x000fda0003f06070 */
[----:B------:R-:W-:Y:S05]  /*4320*/  @!P0 BRA `(.L_x_54) ;  /* 0x0000000000708947 */ /* 0x000fea0003800000 */
[C---:B------:R-:W-:Y:S02]  /*4330*/  IADD3 R15, PT, PT, R21.reuse, 0x1, RZ ;  /* 0x00000001150f7810 */ /* 0x040fe40007ffe0ff */
[CC--:B------:R-:W-:Y:S02]  /*4340*/  ISETP.EQ.OR P0, PT, R21.reuse, R3.reuse, P1 ;  /* 0x000000031500720c */ /* 0x0c0fe40000f02670 */
[----:B------:R-:W-:Y:S02]  /*4350*/  IADD3 R17, PT, PT, R21, 0x2, RZ ;  /* 0x0000000215117810 */ /* 0x000fe40007ffe0ff */
[-C--:B------:R-:W-:Y:S02]  /*4360*/  ISETP.EQ.OR P2, PT, R15, R3.reuse, P1 ;  /* 0x000000030f00720c */ /* 0x080fe40000f42670 */
[----:B------:R-:W-:Y:S02]  /*4370*/  IADD3 R19, PT, PT, R21, 0x3, RZ ;  /* 0x0000000315137810 */ /* 0x000fe40007ffe0ff */
[----:B------:R-:W-:-:S02]  /*4380*/  ISETP.EQ.OR P3, PT, R17, R3, P1 ;  /* 0x000000031100720c */ /* 0x000fc40000f62670 */
[----:B------:R-:W-:-:S03]  /*4390*/  ISETP.EQ.OR P4, PT, R19, R3, P1 ;  /* 0x000000031300720c */ /* 0x000fc60000f82670 */
[----:B------:R-:W-:-:S04]  /*43a0*/  @!P0 IMAD R13, R21, UR7, R20 ;  /* 0x00000007150d8c24 */ /* 0x000fc8000f8e0214 */
[----:B------:R-:W-:Y:S02]  /*43b0*/  @!P2 IMAD R15, R15, UR7, R20 ;  /* 0x000000070f0fac24 */ /* 0x000fe4000f8e0214 */
[----:B------:R-:W-:-:S04]  /*43c0*/  @!P0 IMAD.WIDE.U32 R12, R13, 0x8, R52 ;  /* 0x000000080d0c8825 */ /* 0x000fc800078e0034 */
[----:B------:R-:W-:Y:S02]  /*43d0*/  @!P3 IMAD R17, R17, UR7, R20 ;  /* 0x000000071111bc24 */ /* 0x000fe4000f8e0214 */
[----:B------:R-:W-:Y:S01]  /*43e0*/  @!P2 IMAD.WIDE.U32 R14, R15, 0x8, R52 ;  /* 0x000000080f0ea825 */ /* 0x000fe200078e0034 */
[----:B------:R-:W2:Y:S03]  /*43f0*/  @!P0 LDG.E.64 R12, desc[UR10][R12.64] ;  /* 0x0000000a0c0c8981 */ /* 0x000ea6000c1e1b00 */
[----:B------:R-:W-:Y:S02]  /*4400*/  @!P4 IMAD R19, R19, UR7, R20 ;  /* 0x000000071313cc24 */ /* 0x000fe4000f8e0214 */
[--C-:B0-----:R-:W-:Y:S01]  /*4410*/  @!P3 IMAD.WIDE.U32 R16, R17, 0x8, R52.reuse ;  /* 0x000000081110b825 */ /* 0x101fe200078e0034 */
[----:B------:R-:W3:Y:S03]  /*4420*/  @!P2 LDG.E.64 R14, desc[UR10][R14.64] ;  /* 0x0000000a0e0ea981 */ /* 0x000ee6000c1e1b00 */
[----:B------:R-:W-:-:S02]  /*4430*/  @!P4 IMAD.WIDE.U32 R18, R19, 0x8, R52 ;  /* 0x000000081312c825 */ /* 0x000fc400078e0034 */
        /* <DEDUP_REMOVED lines=11> */
.L_x_54:
[----:B------:R-:W-:Y:S05]  /*44f0*/  @!P5 BRA `(.L_x_49) ;  /* 0x00000000006cd947 */ /* 0x000fea0003800000 */
[----:B------:R-:W-:Y:S02]  /*4500*/  ISETP.NE.AND P0, PT, R22, 0x1, PT ;  /* 0x000000011600780c */ /* 0x000fe40003f05270 */
[----:B------:R-:W-:-:S11]  /*4510*/  LOP3.LUT R46, R46, 0x1, RZ, 0xc0, !PT ;  /* 0x000000012e2e7812 */ /* 0x000fd600078ec0ff */
[----:B------:R-:W-:Y:S05]  /*4520*/  @!P0 BRA `(.L_x_55) ;  /* 0x0000000000388947 */ /* 0x000fea0003800000 */
[C---:B------:R-:W-:Y:S02]  /*4530*/  IADD3 R15, PT, PT, R21.reuse, 0x1, RZ ;  /* 0x00000001150f7810 */ /* 0x040fe40007ffe0ff */
[-C--:B------:R-:W-:Y:S02]  /*4540*/  ISETP.EQ.OR P2, PT, R21, R3.reuse, P1 ;  /* 0x000000031500720c */ /* 0x080fe40000f42670 */
[----:B------:R-:W-:-:S11]  /*4550*/  ISETP.EQ.OR P0, PT, R15, R3, P1 ;  /* 0x000000030f00720c */ /* 0x000fd60000f02670 */
[--C-:B------:R-:W-:Y:S02]  /*4560*/  @!P2 IMAD R13, R21, UR7, R20.reuse ;  /* 0x00000007150dac24 */ /* 0x100fe4000f8e0214 */
[----:B------:R-:W-:Y:S02]  /*4570*/  @!P0 IMAD R15, R15, UR7, R20 ;  /* 0x000000070f0f8c24 */ /* 0x000fe4000f8e0214 */
        /* <DEDUP_REMOVED lines=9> */
.L_x_55:
[----:B------:R-:W-:Y:S01]  /*4610*/  ISETP.EQ.OR P0, PT, R21, R3, P1 ;  /* 0x000000031500720c */ /* 0x000fe20000f02670 */
[----:B------:R-:W-:Y:S03]  /*4620*/  BSSY.RECONVERGENT B0, `(.L_x_49) ;  /* 0x0000008000007945 */ /* 0x000fe60003800200 */
[----:B------:R-:W-:-:S13]  /*4630*/  ISETP.NE.U32.OR P0, PT, R46, 0x1, P0 ;  /* 0x000000012e00780c */ /* 0x000fda0000705470 */
[----:B------:R-:W-:Y:S05]  /*4640*/  @P0 BRA `(.L_x_56) ;  /* 0x0000000000140947 */ /* 0x000fea0003800000 */
[----:B------:R-:W-:-:S04]  /*4650*/  IMAD R13, R21, UR7, R20 ;  /* 0x00000007150d7c24 */ /* 0x000fc8000f8e0214 */
[----:B------:R-:W-:-:S06]  /*4660*/  IMAD.WIDE.U32 R12, R13, 0x8, R52 ;  /* 0x000000080d0c7825 */ /* 0x000fcc00078e0034 */
[----:B------:R-:W0:Y:S02]  /*4670*/  LDG.E.64 R12, desc[UR10][R12.64] ;  /* 0x0000000a0c0c7981 */ /* 0x000e24000c1e1b00 */
[----:B0-----:R-:W-:Y:S01]  /*4680*/  FADD.FTZ R10, R10, R12 ;  /* 0x0000000c0a0a7221 */ /* 0x001fe20000010000 */
[----:B------:R-:W-:-:S07]  /*4690*/  FADD.FTZ R11, R11, R13 ;  /* 0x0000000d0b0b7221 */ /* 0x000fce0000010000 */
.L_x_56:
[----:B------:R-:W-:Y:S05]  /*46a0*/  BSYNC.RECONVERGENT B0 ;  /* 0x0000000000007941 */ /* 0x000fea0003800200 */
.L_x_49:
[----:B------:R-:W2:Y:S01]  /*46b0*/  S2UR UR8, SR_CgaCtaId ;  /* 0x00000000000879c3 */ /* 0x000ea20000008800 */
[----:B------:R-:W-:Y:S01]  /*46c0*/  UMOV UR5, 0x400 ;  /* 0x0000040000057882 */ /* 0x000fe20000000000 */
[C---:B01----:R-:W-:Y:S02]  /*46d0*/  PRMT R16, R43.reuse, 0x7632, R16 ;  /* 0x000076322b107816 */ /* 0x043fe40000000010 */
[----:B------:R-:W-:Y:S02]  /*46e0*/  SHF.L.U32 R43, R43, 0x10, RZ ;  /* 0x000000102b2b7819 */ /* 0x000fe400000006ff */
[----:B------:R-:W-:-:S03]  /*46f0*/  SHF.L.U32 R16, R16, 0x10, RZ ;  /* 0x0000001010107819 */ /* 0x000fc600000006ff */
[----:B------:R-:W-:Y:S02]  /*4700*/  FADD.FTZ R43, R43, -UR14 ;  /* 0x8000000e2b2b7e21 */ /* 0x000fe40008010000 */
[----:B------:R-:W-:Y:S02]  /*4710*/  FADD.FTZ R16, R16, -UR14 ;  /* 0x8000000e10107e21 */ /* 0x000fe40008010000 */
[----:B------:R-:W-:Y:S02]  /*4720*/  FMUL.FTZ R43, R43, UR9 ;  /* 0x000000092b2b7c20 */ /* 0x000fe40008410000 */
[----:B------:R-:W-:Y:S01]  /*4730*/  FMUL.FTZ R22, R16, UR9 ;  /* 0x0000000910167c20 */ /* 0x000fe20008410000 */
[----:B--2---:R-:W-:Y:S01]  /*4740*/  ULEA UR5, UR8, UR5, 0x18 ;  /* 0x0000000508057291 */ /* 0x004fe2000f8ec0ff */
[----:B------:R-:W0:Y:S08]  /*4750*/  LDCU.U8 UR8, c[0x0][0x414] ;  /* 0x00008280ff0877ac */ /* 0x000e300008000000 */
[----:B------:R1:W-:Y:S01]  /*4760*/  @!P1 STS.64 [UR5+0xb0], R10 ;  /* 0x0000b00aff009988 */ /* 0x0003e20008000a05 */
[----:B------:R-:W-:Y:S01]  /*4770*/  BAR.SYNC.DEFER_BLOCKING 0x0 ;  /* 0x0000000000007b1d */ /* 0x000fe20000010000 */
[----:B-1----:R-:W-:Y:S01]  /*4780*/  SHF.L.U32 R11, R42, 0x10, RZ ;  /* 0x000000102a0b7819 */ /* 0x002fe200000006ff */
[----:B0-----:R-:W-:-:S04]  /*4790*/  UISETP.NE.AND UP0, UPT, UR8, URZ, UPT ;  /* 0x000000ff0800728c */ /* 0x001fc8000bf05270 */
[----:B------:R-:W0:Y:S01]  /*47a0*/  LDS.64 R12, [UR5+0xb0] ;  /* 0x0000b005ff0c7984 */ /* 0x000e220008000a00 */
[----:B------:R-:W0:Y:S02]  /*47b0*/  LDCU UR5, c[0x0][0x42c] ;  /* 0x00008580ff0577ac */ /* 0x000e240008000800 */
[----:B0-----:R-:W-:Y:S01]  /*47c0*/  FMUL.FTZ R14, R12, UR5 ;  /* 0x000000050c0e7c20 */ /* 0x001fe20008410000 */
[----:B------:R-:W-:Y:S01]  /*47d0*/  PRMT R12, R42, 0x7632, R12 ;  /* 0x000076322a0c7816 */ /* 0x000fe2000000000c */
[----:B------:R-:W-:-:S03]  /*47e0*/  FMUL.FTZ R15, R13, UR5 ;  /* 0x000000050d0f7c20 */ /* 0x000fc60008410000 */
[----:B------:R-:W-:Y:S01]  /*47f0*/  SHF.L.U32 R10, R12, 0x10, RZ ;  /* 0x000000100c0a7819 */ /* 0x000fe200000006ff */
[----:B------:R-:W-:Y:S06]  /*4800*/  BRA.U !UP0, `(.L_x_57) ;  /* 0x0000000108487547 */ /* 0x000fec000b800000 */
        /* <DEDUP_REMOVED lines=18> */
.L_x_57:
[----:B------:R-:W0:Y:S01]  /*4930*/  LDCU UR5, c[0x0][0x41c] ;  /* 0x00008380ff0577ac */ /* 0x000e220008000800 */
[C-C-:B------:R-:W-:Y:S01]  /*4940*/  FFMA.FTZ R12, R14.reuse, R22, R15.reuse ;  /* 0x000000160e0c7223 */ /* 0x140fe2000001000f */
[----:B------:R-:W-:Y:S01]  /*4950*/  BSSY.RECONVERGENT B0, `(.L_x_58) ;  /* 0x000001a000007945 */ /* 0x000fe20003800200 */
[C---:B------:R-:W-:Y:S01]  /*4960*/  PRMT R16, R41.reuse, 0x7632, R16 ;  /* 0x0000763229107816 */ /* 0x040fe20000000010 */
[----:B------:R-:W1:Y:S01]  /*4970*/  LDCU.64 UR16, c[0x0][0x400] ;  /* 0x00008000ff1077ac */ /* 0x000e620008000a00 */
[----:B------:R-:W-:Y:S01]  /*4980*/  SHF.L.U32 R41, R41, 0x10, RZ ;  /* 0x0000001029297819 */ /* 0x000fe200000006ff */
[----:B------:R-:W-:Y:S01]  /*4990*/  FFMA.FTZ R12, R9, R10, -R12 ;  /* 0x0000000a090c7223 */ /* 0x000fe2000001080c */
[----:B0-----:R-:W-:Y:S02]  /*49a0*/  IMAD R20, R3, UR5, R44 ;  /* 0x0000000503147c24 */ /* 0x001fe4000f8e022c */
[----:B------:R-:W-:-:S03]  /*49b0*/  FFMA.FTZ R3, R14, R43, R15 ;  /* 0x0000002b0e037223 */ /* 0x000fc6000001000f */
[----:B-1----:R-:W-:Y:S01]  /*49c0*/  ISETP.GE.U32.AND P0, PT, R20, UR16, PT ;  /* 0x0000001014007c0c */ /* 0x002fe2000bf06070 */
[----:B------:R-:W-:Y:S01]  /*49d0*/  FFMA.FTZ R3, R8, R11, -R3 ;  /* 0x0000000b08037223 */ /* 0x000fe20000010803 */
[----:B------:R-:W-:-:S04]  /*49e0*/  SHF.R.S32.HI R13, RZ, 0x1f, R20 ;  /* 0x0000001fff0d7819 */ /* 0x000fc80000011414 */
[----:B------:R-:W-:-:S13]  /*49f0*/  ISETP.GE.AND.EX P0, PT, R13, UR17, PT, P0 ;  /* 0x000000110d007c0c */ /* 0x000fda000bf06300 */
[----:B------:R-:W-:Y:S05]  /*4a00*/  @P0 BRA `(.L_x_59) ;  /* 0x0000000000380947 */ /* 0x000fea0003800000 */
[----:B------:R-:W0:Y:S01]  /*4a10*/  LDCU.64 UR18, c[0x0][0x3f8] ;  /* 0x00007f00ff1277ac */ /* 0x000e220008000a00 */
[----:B------:R-:W-:Y:S01]  /*4a20*/  MOV R10, R48 ;  /* 0x00000030000a7202 */ /* 0x000fe20000000f00 */
[----:B------:R-:W-:Y:S01]  /*4a30*/  FMUL.FTZ R18, R3, UR9 ;  /* 0x0000000903127c20 */ /* 0x000fe20008410000 */
[----:B------:R-:W-:Y:S01]  /*4a40*/  MOV R11, R51 ;  /* 0x00000033000b7202 */ /* 0x000fe20000000f00 */
[----:B------:R-:W1:Y:S01]  /*4a50*/  LDCU.64 UR12, c[0x0][0x380] ;  /* 0x00007000ff0c77ac */ /* 0x000e620008000a00 */
[----:B------:R-:W-:-:S05]  /*4a60*/  FMUL.FTZ R3, R12, UR9 ;  /* 0x000000090c037c20 */ /* 0x000fca0008410000 */
[----:B------:R-:W-:Y:S01]  /*4a70*/  F2FP.BF16.F32.PACK_AB R3, R3, R18 ;  /* 0x000000120303723e */ /* 0x000fe200000010ff */
[----:B0-----:R-:W-:Y:S02]  /*4a80*/  IMAD R13, R13, UR18, RZ ;  /* 0x000000120d0d7c24 */ /* 0x001fe4000f8e02ff */
[----:B------:R-:W-:-:S04]  /*4a90*/  IMAD.WIDE.U32 R10, R20, UR18, R10 ;  /* 0x00000012140a7c25 */ /* 0x000fc8000f8e000a */
[----:B------:R-:W-:Y:S01]  /*4aa0*/  IMAD R13, R20, UR19, R13 ;  /* 0x00000013140d7c24 */ /* 0x000fe2000f8e020d */
[----:B-1----:R-:W-:-:S04]  /*4ab0*/  LEA R12, P0, R10, UR12, 0x1 ;  /* 0x0000000c0a0c7c11 */ /* 0x002fc8000f8008ff */
[----:B------:R-:W-:-:S04]  /*4ac0*/  IADD3 R13, PT, PT, R11, R13, RZ ;  /* 0x0000000d0b0d7210 */ /* 0x000fc80007ffe0ff */
[----:B------:R-:W-:-:S05]  /*4ad0*/  LEA.HI.X R13, R10, UR13, R13, 0x1, P0 ;  /* 0x0000000d0a0d7c11 */ /* 0x000fca00080f0c0d */
[----:B------:R0:W-:Y:S02]  /*4ae0*/  STG.E desc[UR10][R12.64], R3 ;  /* 0x000000030c007986 */ /* 0x0001e4000c10190a */
.L_x_59:
[----:B------:R-:W-:Y:S05]  /*4af0*/  BSYNC.RECONVERGENT B0 ;  /* 0x0000000000007941 */ /* 0x000fea0003800200 */
.L_x_58:
[----:B------:R-:W-:Y:S01]  /*4b00*/  SHF.L.U32 R16, R16, 0x10, RZ ;  /* 0x0000001010107819 */ /* 0x000fe200000006ff */
[----:B------:R-:W-:Y:S01]  /*4b10*/  FADD.FTZ R41, R41, -UR14 ;  /* 0x8000000e29297e21 */ /* 0x000fe20008010000 */
[----:B0-----:R-:W-:Y:S02]  /*4b20*/  IADD3 R13, PT, PT, R20, 0x10, RZ ;  /* 0x00000010140d7810 */ /* 0x001fe40007ffe0ff */
[----:B------:R-:W-:Y:S01]  /*4b30*/  PRMT R12, R40, 0x7632, R12 ;  /* 0x00007632280c7816 */ /* 0x000fe2000000000c */
[----:B------:R-:W-:Y:S01]  /*4b40*/  FMUL.FTZ R41, R41, UR9 ;  /* 0x0000000929297c20 */ /* 0x000fe20008410000 */
[----:B------:R-:W-:Y:S01]  /*4b50*/  IADD3 R3, PT, PT, R20, 0x20, RZ ;  /* 0x0000002014037810 */ /* 0x000fe20007ffe0ff */
[----:B------:R-:W-:Y:S01]  /*4b60*/  FADD.FTZ R16, R16, -UR14 ;  /* 0x8000000e10107e21 */ /* 0x000fe20008010000 */
[----:B------:R-:W-:Y:S01]  /*4b70*/  ISETP.GE.U32.AND P0, PT, R13, UR16, PT ;  /* 0x000000100d007c0c */ /* 0x000fe2000bf06070 */
[----:B------:R-:W-:Y:S01]  /*4b80*/  FFMA.FTZ R19, R14, R41, R15 ;  /* 0x000000290e137223 */ /* 0x000fe2000001000f */
[----:B------:R-:W-:Y:S01]  /*4b90*/  SHF.R.S32.HI R10, RZ, 0x1f, R13 ;  /* 0x0000001fff0a7819 */ /* 0x000fe2000001140d */
[----:B------:R-:W-:Y:S01]  /*4ba0*/  FMUL.FTZ R16, R16, UR9 ;  /* 0x0000000910107c20 */ /* 0x000fe20008410000 */
[----:B------:R-:W-:-:S02]  /*4bb0*/  PRMT R11, R39, 0x7632, R11 ;  /* 0x00007632270b7816 */ /* 0x000fc4000000000b */
[----:B------:R-:W-:Y:S02]  /*4bc0*/  SHF.L.U32 R17, R40, 0x10, RZ ;  /* 0x0000001028117819 */ /* 0x000fe400000006ff */
[----:B------:R-:W-:Y:S02]  /*4bd0*/  ISETP.GE.U32.AND P1, PT, R3, UR16, PT ;  /* 0x0000001003007c0c */ /* 0x000fe4000bf26070 */
[----:B------:R-:W-:Y:S02]  /*4be0*/  ISETP.GE.AND.EX P0, PT, R10, UR17, PT, P0 ;  /* 0x000000110a007c0c */ /* 0x000fe4000bf06300 */
[----:B------:R-:W-:Y:S02]  /*4bf0*/  SHF.L.U32 R39, R39, 0x10, RZ ;  /* 0x0000001027277819 */ /* 0x000fe400000006ff */
[----:B------:R-:W-:Y:S01]  /*4c00*/  SHF.L.U32 R12, R12, 0x10, RZ ;  /* 0x000000100c0c7819 */ /* 0x000fe200000006ff */
[----:B------:R-:W-:Y:S08]  /*4c10*/  BRA.U !UP0, `(.L_x_60) ;  /* 0x0000000108487547 */ /* 0x000ff0000b800000 */
        /* <DEDUP_REMOVED lines=18> */
.L_x_60:
[----:B------:R-:W-:Y:S01]  /*4d40*/  FFMA.FTZ R18, R14, R16, R15 ;  /* 0x000000100e127223 */ /* 0x000fe2000001000f */
[----:B------:R-:W-:Y:S01]  /*4d50*/  BSSY.RECONVERGENT B0, `(.L_x_61) ;  /* 0x0000015000007945 */ /* 0x000fe20003800200 */
[----:B------:R-:W-:Y:S01]  /*4d60*/  FFMA.FTZ R19, R8, R17, -R19 ;  /* 0x0000001108137223 */ /* 0x000fe20000010813 */
[----:B------:R-:W-:Y:S01]  /*4d70*/  SHF.L.U32 R21, R11, 0x10, RZ ;  /* 0x000000100b157819 */ /* 0x000fe200000006ff */
[----:B------:R-:W-:Y:S01]  /*4d80*/  FADD.FTZ R39, R39, -UR14 ;  /* 0x8000000e27277e21 */ /* 0x000fe20008010000 */
[----:B------:R-:W-:Y:S01]  /*4d90*/  SHF.R.S32.HI R16, RZ, 0x1f, R3 ;  /* 0x0000001fff107819 */ /* 0x000fe20000011403 */
[----:B------:R-:W-:Y:S01]  /*4da0*/  FFMA.FTZ R17, R9, R12, -R18 ;  /* 0x0000000c09117223 */ /* 0x000fe20000010812 */
[----:B------:R-:W-:Y:S06]  /*4db0*/  @P0 BRA `(.L_x_62) ;  /* 0x0000000000380947 */ /* 0x000fec0003800000 */
[----:B------:R-:W0:Y:S01]  /*4dc0*/  LDCU.64 UR12, c[0x0][0x3f8] ;  /* 0x00007f00ff0c77ac */ /* 0x000e220008000a00 */
[----:B------:R-:W-:Y:S01]  /*4dd0*/  MOV R11, R51 ;  /* 0x00000033000b7202 */ /* 0x000fe20000000f00 */
[----:B------:R-:W-:Y:S01]  /*4de0*/  FMUL.FTZ R18, R19, UR9 ;  /* 0x0000000913127c20 */ /* 0x000fe20008410000 */
[----:B------:R-:W-:Y:S01]  /*4df0*/  FMUL.FTZ R17, R17, UR9 ;  /* 0x0000000911117c20 */ /* 0x000fe20008410000 */
[----:B------:R-:W1:Y:S04]  /*4e00*/  LDCU.64 UR18, c[0x0][0x380] ;  /* 0x00007000ff1277ac */ /* 0x000e680008000a00 */
[----:B------:R-:W-:Y:S01]  /*4e10*/  F2FP.BF16.F32.PACK_AB R17, R17, R18 ;  /* 0x000000121111723e */ /* 0x000fe200000010ff */
[----:B0-----:R-:W-:Y:S01]  /*4e20*/  IMAD R12, R10, UR12, RZ ;  /* 0x0000000c0a0c7c24 */ /* 0x001fe2000f8e02ff */
[----:B------:R-:W-:-:S05]  /*4e30*/  MOV R10, R48 ;  /* 0x00000030000a7202 */ /* 0x000fca0000000f00 */
[----:B------:R-:W-:-:S04]  /*4e40*/  IMAD.WIDE.U32 R10, R13, UR12, R10 ;  /* 0x0000000c0d0a7c25 */ /* 0x000fc8000f8e000a */
[----:B------:R-:W-:Y:S01]  /*4e50*/  IMAD R13, R13, UR13, R12 ;  /* 0x0000000d0d0d7c24 */ /* 0x000fe2000f8e020c */
[----:B-1----:R-:W-:-:S04]  /*4e60*/  LEA R12, P0, R10, UR18, 0x1 ;  /* 0x000000120a0c7c11 */ /* 0x002fc8000f8008ff */
[----:B------:R-:W-:-:S04]  /*4e70*/  IADD3 R13, PT, PT, R11, R13, RZ ;  /* 0x0000000d0b0d7210 */ /* 0x000fc80007ffe0ff */
[----:B------:R-:W-:-:S05]  /*4e80*/  LEA.HI.X R13, R10, UR19, R13, 0x1, P0 ;  /* 0x000000130a0d7c11 */ /* 0x000fca00080f0c0d */
[----:B------:R0:W-:Y:S02]  /*4e90*/  STG.E desc[UR10][R12.64], R17 ;  /* 0x000000110c007986 */ /* 0x0001e4000c10190a */
.L_x_62:
[----:B------:R-:W-:Y:S05]  /*4ea0*/  BSYNC.RECONVERGENT B0 ;  /* 0x0000000000007941 */ /* 0x000fea0003800200 */
.L_x_61:
[----:B------:R-:W-:Y:S01]  /*4eb0*/  PRMT R10, R38, 0x7632, R10 ;  /* 0x00007632260a7816 */ /* 0x000fe2000000000a */
[----:B------:R-:W-:Y:S01]  /*4ec0*/  FMUL.FTZ R39, R39, UR9 ;  /* 0x0000000927277c20 */ /* 0x000fe20008410000 */
[----:B------:R-:W-:Y:S01]  /*4ed0*/  FADD.FTZ R21, R21, -UR14 ;  /* 0x8000000e15157e21 */ /* 0x000fe20008010000 */
[----:B------:R-:W-:Y:S02]  /*4ee0*/  ISETP.GE.AND.EX P1, PT, R16, UR17, PT, P1 ;  /* 0x0000001110007c0c */ /* 0x000fe4000bf26310 */
[----:B------:R-:W-:Y:S01]  /*4ef0*/  SHF.L.U32 R11, R38, 0x10, RZ ;  /* 0x00000010260b7819 */ /* 0x000fe200000006ff */
[----:B------:R-:W-:Y:S01]  /*4f00*/  FFMA.FTZ R25, R14, R39, R15 ;  /* 0x000000270e197223 */ /* 0x000fe2000001000f */
[----:B------:R-:W-:Y:S01]  /*4f10*/  SHF.L.U32 R10, R10, 0x10, RZ ;  /* 0x000000100a0a7819 */ /* 0x000fe200000006ff */
[----:B------:R-:W-:Y:S01]  /*4f20*/  FMUL.FTZ R24, R21, UR9 ;  /* 0x0000000915187c20 */ /* 0x000fe20008410000 */
[----:B------:R-:W-:Y:S07]  /*4f30*/  BRA.U !UP0, `(.L_x_63) ;  /* 0x0000000108487547 */ /* 0x000fee000b800000 */
[----:B0-----:R-:W-:Y:S01]  /*4f40*/  FFMA.FTZ R12, R8, R39, R6 ;  /* 0x00000027080c7223 */ /* 0x001fe20000010006 */
        /* <DEDUP_REMOVED lines=17> */
.L_x_63:
[----:B0-----:R-:W-:Y:S01]  /*5060*/  FFMA.FTZ R12, R14, R24, R15 ;  /* 0x000000180e0c7223 */ /* 0x001fe2000001000f */
[----:B------:R-:W-:Y:S01]  /*5070*/  BSSY.RECONVERGENT B0, `(.L_x_64) ;  /* 0x0000014000007945 */ /* 0x000fe20003800200 */
[C---:B------:R-:W-:Y:S01]  /*5080*/  PRMT R17, R37.reuse, 0x7632, R17 ;  /* 0x0000763225117816 */ /* 0x040fe20000000011 */
[----:B------:R-:W-:Y:S01]  /*5090*/  FFMA.FTZ R25, R8, R11, -R25 ;  /* 0x0000000b08197223 */ /* 0x000fe20000010819 */
[----:B------:R-:W-:Y:S01]  /*50a0*/  SHF.L.U32 R37, R37, 0x10, RZ ;  /* 0x0000001025257819 */ /* 0x000fe200000006ff */
[----:B------:R-:W-:Y:S01]  /*50b0*/  FFMA.FTZ R12, R9, R10, -R12 ;  /* 0x0000000a090c7223 */ /* 0x000fe2000001080c */
[----:B------:R-:W-:Y:S06]  /*50c0*/  @P1 BRA `(.L_x_65) ;  /* 0x0000000000381947 */ /* 0x000fec0003800000 */
[----:B------:R-:W0:Y:S01]  /*50d0*/  LDCU.64 UR12, c[0x0][0x3f8] ;  /* 0x00007f00ff0c77ac */ /* 0x000e220008000a00 */
[----:B------:R-:W-:Y:S02]  /*50e0*/  MOV R10, R48 ;  /* 0x00000030000a7202 */ /* 0x000fe40000000f00 */
[----:B------:R-:W-:Y:S01]  /*50f0*/  MOV R11, R51 ;  /* 0x00000033000b7202 */ /* 0x000fe20000000f00 */
[----:B------:R-:W1:Y:S01]  /*5100*/  LDCU.64 UR18, c[0x0][0x380] ;  /* 0x00007000ff1277ac */ /* 0x000e620008000a00 */
[----:B0-----:R-:W-:Y:S02]  /*5110*/  IMAD R16, R16, UR12, RZ ;  /* 0x0000000c10107c24 */ /* 0x001fe4000f8e02ff */
[----:B------:R-:W-:-:S04]  /*5120*/  IMAD.WIDE.U32 R10, R3, UR12, R10 ;  /* 0x0000000c030a7c25 */ /* 0x000fc8000f8e000a */
[----:B------:R-:W-:Y:S02]  /*5130*/  IMAD R13, R3, UR13, R16 ;  /* 0x0000000d030d7c24 */ /* 0x000fe4000f8e0210 */
[----:B------:R-:W-:Y:S01]  /*5140*/  FMUL.FTZ R16, R25, UR9 ;  /* 0x0000000919107c20 */ /* 0x000fe20008410000 */
[----:B------:R-:W-:Y:S01]  /*5150*/  FMUL.FTZ R3, R12, UR9 ;  /* 0x000000090c037c20 */ /* 0x000fe20008410000 */
[C---:B-1----:R-:W-:Y:S02]  /*5160*/  LEA R12, P0, R10.reuse, UR18, 0x1 ;  /* 0x000000120a0c7c11 */ /* 0x042fe4000f8008ff */
[----:B------:R-:W-:Y:S02]  /*5170*/  IADD3 R13, PT, PT, R11, R13, RZ ;  /* 0x0000000d0b0d7210 */ /* 0x000fe40007ffe0ff */
[----:B------:R-:W-:Y:S02]  /*5180*/  F2FP.BF16.F32.PACK_AB R3, R3, R16 ;  /* 0x000000100303723e */ /* 0x000fe400000010ff */
[----:B------:R-:W-:-:S05]  /*5190*/  LEA.HI.X R13, R10, UR19, R13, 0x1, P0 ;  /* 0x000000130a0d7c11 */ /* 0x000fca00080f0c0d */
[----:B------:R0:W-:Y:S02]  /*51a0*/  STG.E desc[UR10][R12.64], R3 ;  /* 0x000000030c007986 */ /* 0x0001e4000c10190a */
.L_x_65:
[----:B------:R-:W-:Y:S05]  /*51b0*/  BSYNC.RECONVERGENT B0 ;  /* 0x0000000000007941 */ /* 0x000fea0003800200 */
.L_x_64:
[----:B------:R-:W-:Y:S01]  /*51c0*/  PRMT R11, R33, 0x7632, R11 ;  /* 0x00007632210b7816 */ /* 0x000fe2000000000b */
[----:B------:R-:W-:Y:S01]  /*51d0*/  FADD.FTZ R37, R37, -UR14 ;  /* 0x8000000e25257e21 */ /* 0x000fe20008010000 */
[----:B0-----:R-:W-:Y:S02]  /*51e0*/  PRMT R3, R35, 0x7632, R3 ;  /* 0x0000763223037816 */ /* 0x001fe40000000003 */
[----:B------:R-:W-:Y:S01]  /*51f0*/  PRMT R13, R31, 0x7632, R13 ;  /* 0x000076321f0d7816 */ /* 0x000fe2000000000d */
[----:B------:R-:W-:Y:S01]  /*5200*/  FMUL.FTZ R43, R37, UR9 ;  /* 0x00000009252b7c20 */ /* 0x000fe20008410000 */
[----:B------:R-:W-:Y:S02]  /*5210*/  SHF.L.U32 R31, R31, 0x10, RZ ;  /* 0x000000101f1f7819 */ /* 0x000fe400000006ff */
[----:B------:R-:W-:Y:S01]  /*5220*/  SHF.L.U32 R12, R4, 0x10, RZ ;  /* 0x00000010040c7819 */ /* 0x000fe200000006ff */
[----:B------:R-:W-:Y:S01]  /*5230*/  FFMA.FTZ R39, R14, R43, R15 ;  /* 0x0000002b0e277223 */ /* 0x000fe2000001000f */
[----:B------:R-:W-:Y:S01]  /*5240*/  SHF.L.U32 R4, R11, 0x10, RZ ;  /* 0x000000100b047819 */ /* 0x000fe200000006ff */
[----:B------:R-:W-:Y:S01]  /*5250*/  FADD.FTZ R31, R31, -UR14 ;  /* 0x8000000e1f1f7e21 */ /* 0x000fe20008010000 */
        /* <DEDUP_REMOVED lines=12> */
[----:B------:R-:W-:Y:S01]  /*5320*/  FMUL.FTZ R17, R31, UR9 ;  /* 0x000000091f117c20 */ /* 0x000fe20008410000 */
[----:B------:R-:W-:Y:S01]  /*5330*/  FADD.FTZ R40, R3, -UR14 ;  /* 0x8000000e03287e21 */ /* 0x000fe20008010000 */
[C---:B------:R-:W-:Y:S01]  /*5340*/  IADD3 R13, PT, PT, R20.reuse, 0x30, RZ ;  /* 0x00000030140d7810 */ /* 0x040fe20007ffe0ff */
[----:B------:R-:W-:Y:S01]  /*5350*/  FADD.FTZ R11, R11, -UR14 ;  /* 0x8000000e0b0b7e21 */ /* 0x000fe20008010000 */
[----:B------:R-:W-:Y:S01]  /*5360*/  IADD3 R31, PT, PT, R20, 0x40, RZ ;  /* 0x00000040141f7810 */ /* 0x000fe20007ffe0ff */
[----:B------:R-:W-:Y:S01]  /*5370*/  FMUL.FTZ R16, R4, UR9 ;  /* 0x0000000904107c20 */ /* 0x000fe20008410000 */
[C---:B------:R-:W-:Y:S01]  /*5380*/  IADD3 R22, PT, PT, R20.reuse, 0x50, RZ ;  /* 0x0000005014167810 */ /* 0x040fe20007ffe0ff */
[----:B------:R-:W-:Y:S01]  /*5390*/  FMUL.FTZ R33, R33, UR9 ;  /* 0x0000000921217c20 */ /* 0x000fe20008410000 */
[----:B------:R-:W-:Y:S01]  /*53a0*/  IADD3 R23, PT, PT, R20, 0x60, RZ ;  /* 0x0000006014177810 */ /* 0x000fe20007ffe0ff */
[----:B------:R-:W-:Y:S01]  /*53b0*/  FMUL.FTZ R19, R10, UR9 ;  /* 0x000000090a137c20 */ /* 0x000fe20008410000 */
[----:B------:R-:W-:Y:S01]  /*53c0*/  FMUL.FTZ R3, R29, UR9 ;  /* 0x000000091d037c20 */ /* 0x000fe20008410000 */
[----:B------:R-:W-:Y:S01]  /*53d0*/  FMUL.FTZ R12, R12, UR9 ;  /* 0x000000090c0c7c20 */ /* 0x000fe20008410000 */
[----:B------:R-:W-:Y:S01]  /*53e0*/  FMUL.FTZ R40, R40, UR9 ;  /* 0x0000000928287c20 */ /* 0x000fe20008410000 */
[----:B------:R-:W-:Y:S01]  /*53f0*/  FMUL.FTZ R4, R11, UR9 ;  /* 0x000000090b047c20 */ /* 0x000fe20008410000 */
[----:B------:R-:W-:Y:S01]  /*5400*/  FMUL.FTZ R18, R18, UR9 ;  /* 0x0000000912127c20 */ /* 0x000fe20008410000 */
[----:B------:R-:W-:Y:S01]  /*5410*/  PRMT R41, R36, 0x7632, R41 ;  /* 0x0000763224297816 */ /* 0x000fe20000000029 */
[--C-:B------:R-:W-:Y:S01]  /*5420*/  FFMA.FTZ R10, R14, R12, R15.reuse ;  /* 0x0000000c0e0a7223 */ /* 0x100fe2000001000f */
[----:B------:R-:W-:Y:S01]  /*5430*/  IADD3 R20, PT, PT, R20, 0x70, RZ ;  /* 0x0000007014147810 */ /* 0x000fe20007ffe0ff */
[C-C-:B------:R-:W-:Y:S01]  /*5440*/  FFMA.FTZ R35, R14.reuse, R33, R15.reuse ;  /* 0x000000210e237223 */ /* 0x140fe2000001000f */
[----:B------:R-:W-:Y:S01]  /*5450*/  ISETP.GE.U32.AND P1, PT, R13, UR16, PT ;  /* 0x000000100d007c0c */ /* 0x000fe2000bf26070 */
[C-C-:B------:R-:W-:Y:S01]  /*5460*/  FFMA.FTZ R42, R14.reuse, R40, R15.reuse ;  /* 0x000000280e2a7223 */ /* 0x140fe2000001000f */
[----:B------:R-:W-:Y:S01]  /*5470*/  ISETP.GE.U32.AND P3, PT, R31, UR16, PT ;  /* 0x000000101f007c0c */ /* 0x000fe2000bf66070 */
[--C-:B------:R-:W-:Y:S01]  /*5480*/  FFMA.FTZ R21, R14, R19, R15.reuse ;  /* 0x000000130e157223 */ /* 0x100fe2000001000f */
[----:B------:R-:W-:Y:S01]  /*5490*/  ISETP.GE.U32.AND P4, PT, R22, UR16, PT ;  /* 0x0000001016007c0c */ /* 0x000fe2000bf86070 */
[C-C-:B------:R-:W-:Y:S01]  /*54a0*/  FFMA.FTZ R26, R14.reuse, R16, R15.reuse ;  /* 0x000000100e1a7223 */ /* 0x140fe2000001000f */
[----:B------:R-:W-:Y:S01]  /*54b0*/  ISETP.GE.U32.AND P2, PT, R23, UR16, PT ;  /* 0x0000001017007c0c */ /* 0x000fe2000bf46070 */
[C---:B------:R-:W-:Y:S01]  /*54c0*/  FFMA.FTZ R27, R14.reuse, R17, R15 ;  /* 0x000000110e1b7223 */ /* 0x040fe2000001000f */
[----:B------:R-:W-:Y:S01]  /*54d0*/  SHF.R.S32.HI R11, RZ, 0x1f, R13 ;  /* 0x0000001fff0b7819 */ /* 0x000fe2000001140d */
[C---:B------:R-:W-:Y:S01]  /*54e0*/  FFMA.FTZ R38, R14.reuse, R4, R15 ;  /* 0x000000040e267223 */ /* 0x040fe2000001000f */
[----:B------:R-:W-:Y:S01]  /*54f0*/  SHF.R.S32.HI R37, RZ, 0x1f, R31 ;  /* 0x0000001fff257819 */ /* 0x000fe2000001141f */
[C-C-:B------:R-:W-:Y:S01]  /*5500*/  FFMA.FTZ R29, R14.reuse, R3, R15.reuse ;  /* 0x000000030e1d7223 */ /* 0x140fe2000001000f */
[----:B------:R-:W-:Y:S01]  /*5510*/  SHF.R.S32.HI R24, RZ, 0x1f, R22 ;  /* 0x0000001fff187819 */ /* 0x000fe20000011416 */
[----:B------:R-:W-:Y:S01]  /*5520*/  FFMA.FTZ R14, R14, R18, R15 ;  /* 0x000000120e0e7223 */ /* 0x000fe2000001000f */
[----:B------:R-:W-:-:S02]  /*5530*/  SHF.R.S32.HI R25, RZ, 0x1f, R23 ;  /* 0x0000001fff197819 */ /* 0x000fc40000011417 */
[----:B------:R-:W-:Y:S02]  /*5540*/  ISETP.GE.U32.AND P0, PT, R20, UR16, PT ;  /* 0x0000001014007c0c */ /* 0x000fe4000bf06070 */
[----:B------:R-:W-:Y:S02]  /*5550*/  ISETP.GE.AND.EX P1, PT, R11, UR17, PT, P1 ;  /* 0x000000110b007c0c */ /* 0x000fe4000bf26310 */
[----:B------:R-:W-:Y:S02]  /*5560*/  ISETP.GE.AND.EX P3, PT, R37, UR17, PT, P3 ;  /* 0x0000001125007c0c */ /* 0x000fe4000bf66330 */
[----:B------:R-:W-:Y:S02]  /*5570*/  ISETP.GE.AND.EX P4, PT, R24, UR17, PT, P4 ;  /* 0x0000001118007c0c */ /* 0x000fe4000bf86340 */
[----:B------:R-:W-:Y:S02]  /*5580*/  ISETP.GE.AND.EX P2, PT, R25, UR17, PT, P2 ;  /* 0x0000001119007c0c */ /* 0x000fe4000bf46320 */
[----:B------:R-:W-:-:S02]  /*5590*/  SHF.L.U32 R36, R36, 0x10, RZ ;  /* 0x0000001024247819 */ /* 0x000fc400000006ff */
        /* <DEDUP_REMOVED lines=15> */
[----:B-1----:R-:W-:Y:S01]  /*5690*/  FMUL.FTZ R15, R15, R52 ;  /* 0x000000340f0f7220 */ /* 0x002fe20000410000 */
[----:B------:R-:W-:Y:S02]  /*56a0*/  FADD.FTZ R52, -R52, 1 ;  /* 0x3f80000034347421 */ /* 0x000fe40000010100 */
[----:B------:R-:W-:Y:S02]  /*56b0*/  FMUL.FTZ R36, R36, R53 ;  /* 0x0000003524247220 */ /* 0x000fe40000410000 */
[----:B------:R-:W-:-:S04]  /*56c0*/  FFMA.FTZ R52, R12, R52, 1 ;  /* 0x3f8000000c347423 */ /* 0x000fc80000010034 */
[----:B------:R-:W-:-:S07]  /*56d0*/  FMUL.FTZ R15, R15, R52 ;  /* 0x000000340f0f7220 */ /* 0x000fce0000410000 */
.L_x_66:
[----:B------:R-:W-:Y:S01]  /*56e0*/  BSSY.RECONVERGENT B0, `(.L_x_67) ;  /* 0x0000013000007945 */ /* 0x000fe20003800200 */
[----:B------:R-:W-:Y:S01]  /*56f0*/  FFMA.FTZ R39, R8, R36, -R39 ;  /* 0x0000002408277223 */ /* 0x000fe20000010827 */
[----:B------:R-:W-:Y:S01]  /*5700*/  PRMT R36, R34, 0x7632, R36 ;  /* 0x0000763222247816 */ /* 0x000fe20000000024 */
        /* <DEDUP_REMOVED lines=9> */
[----:B------:R-:W-:-:S03]  /*57a0*/  MOV R11, R51 ;  /* 0x00000033000b7202 */ /* 0x000fc60000000f00 */
[----:B------:R-:W-:-:S04]  /*57b0*/  IMAD.WIDE.U32 R10, R13, UR12, R10 ;  /* 0x0000000c0d0a7c25 */ /* 0x000fc8000f8e000a */
[----:B------:R-:W-:Y:S01]  /*57c0*/  IMAD R13, R13, UR13, R12 ;  /* 0x0000000d0d0d7c24 */ /* 0x000fe2000f8e020c */
[----:B-1----:R-:W-:-:S04]  /*57d0*/  LEA R12, P1, R10, UR18, 0x1 ;  /* 0x000000120a0c7c11 */ /* 0x002fc8000f8208ff */
[----:B------:R-:W-:-:S04]  /*57e0*/  IADD3 R13, PT, PT, R11, R13, RZ ;  /* 0x0000000d0b0d7210 */ /* 0x000fc80007ffe0ff */
[----:B------:R-:W-:-:S05]  /*57f0*/  LEA.HI.X R13, R10, UR19, R13, 0x1, P1 ;  /* 0x000000130a0d7c11 */ /* 0x000fca00088f0c0d */
[----:B------:R0:W-:Y:S02]  /*5800*/  STG.E desc[UR10][R12.64], R15 ;  /* 0x0000000f0c007986 */ /* 0x0001e4000c10190a */
.L_x_68:
[----:B------:R-:W-:Y:S05]  /*5810*/  BSYNC.RECONVERGENT B0 ;  /* 0x0000000000007941 */ /* 0x000fea0003800200 */
.L_x_67:
[----:B------:R-:W-:Y:S02]  /*5820*/  SHF.L.U32 R34, R34, 0x10, RZ ;  /* 0x0000001022227819 */ /* 0x000fe400000006ff */
[----:B------:R-:W-:Y:S01]  /*5830*/  SHF.L.U32 R36, R36, 0x10, RZ ;  /* 0x0000001024247819 */ /* 0x000fe200000006ff */
[----:B------:R-:W-:Y:S06]  /*5840*/  BRA.U !UP0, `(.L_x_69) ;  /* 0x0000000108487547 */ /* 0x000fec000b800000 */
[----:B------:R-:W-:Y:S01]  /*5850*/  FFMA.FTZ R33, R8, R33, R6 ;  /* 0x0000002108217223 */ /* 0x000fe20000010006 */
[----:B------:R-:W-:-:S03]  /*5860*/  FFMA.FTZ R40, R9, R40, R7 ;  /* 0x0000002809287223 */ /* 0x000fc60000010007 */
[----:B------:R-:W-:Y:S01]  /*5870*/  FMUL.FTZ R10, R33, -1.4426950216293334961 ;  /* 0xbfb8aa3b210a7820 */ /* 0x000fe20000410000 */
[----:B0-----:R-:W-:-:S05]  /*5880*/  FMUL.FTZ R12, R40, -1.4426950216293334961 ;  /* 0xbfb8aa3b280c7820 */ /* 0x001fca0000410000 */
        /* <DEDUP_REMOVED lines=14> */
.L_x_69:
[----:B------:R-:W-:Y:S01]  /*5970*/  BSSY.RECONVERGENT B0, `(.L_x_70) ;  /* 0x0000013000007945 */ /* 0x000fe20003800200 */
[----:B------:R-:W-:Y:S01]  /*5980*/  FFMA.FTZ R35, R8, R34, -R35 ;  /* 0x0000002208237223 */ /* 0x000fe20000010823 */
[----:B------:R-:W-:Y:S01]  /*5990*/  PRMT R33, R32, 0x7632, R33 ;  /* 0x0000763220217816 */ /* 0x000fe20000000021 */
[----:B0-----:R-:W-:Y:S01]  /*59a0*/  FFMA.FTZ R15, R9, R36, -R42 ;  /* 0x00000024090f7223 */ /* 0x001fe2000001082a */
[----:B------:R-:W-:Y:S06]  /*59b0*/  @P3 BRA `(.L_x_71) ;  /* 0x0000000000383947 */ /* 0x000fec0003800000 */
        /* <DEDUP_REMOVED lines=14> */
.L_x_71:
[----:B------:R-:W-:Y:S05]  /*5aa0*/  BSYNC.RECONVERGENT B0 ;  /* 0x0000000000007941 */ /* 0x000fea0003800200 */
.L_x_70:
        /* <DEDUP_REMOVED lines=21> */
.L_x_72:
        /* <DEDUP_REMOVED lines=19> */
.L_x_74:
[----:B------:R-:W-:Y:S05]  /*5d30*/  BSYNC.RECONVERGENT B0 ;  /* 0x0000000000007941 */ /* 0x000fea0003800200 */
.L_x_73:
        /* <DEDUP_REMOVED lines=21> */
.L_x_75:
[----:B------:R-:W-:Y:S01]  /*5e90*/  BSSY.RECONVERGENT B0, `(.L_x_76) ;  /* 0x0000012000007945 */ /* 0x000fe20003800200 */
[----:B------:R-:W-:Y:S01]  /*5ea0*/  FFMA.FTZ R27, R8, R30, -R27 ;  /* 0x0000001e081b7223 */ /* 0x000fe2000001081b */
[----:B------:R-:W-:Y:S02]  /*5eb0*/  FFMA.FTZ R4, R9, R10, -R38 ;  /* 0x0000000a09047223 */ /* 0x000fe40000010826 */
[----:B------:R-:W-:Y:S05]  /*5ec0*/  @P2 BRA `(.L_x_77) ;  /* 0x0000000000382947 */ /* 0x000fea0003800000 */
[----:B------:R-:W1:Y:S01]  /*5ed0*/  LDCU.64 UR12, c[0x0][0x3f8] ;  /* 0x00007f00ff0c77ac */ /* 0x000e620008000a00 */
[----:B------:R-:W-:Y:S01]  /*5ee0*/  MOV R10, R48 ;  /* 0x00000030000a7202 */ /* 0x000fe20000000f00 */
[----:B------:R-:W-:Y:S01]  /*5ef0*/  FMUL.FTZ R27, R27, UR9 ;  /* 0x000000091b1b7c20 */ /* 0x000fe20008410000 */
[----:B------:R-:W-:Y:S01]  /*5f00*/  MOV R11, R51 ;  /* 0x00000033000b7202 */ /* 0x000fe20000000f00 */
[----:B------:R-:W2:Y:S01]  /*5f10*/  LDCU.64 UR18, c[0x0][0x380] ;  /* 0x00007000ff1277ac */ /* 0x000ea20008000a00 */
[----:B------:R-:W-:Y:S01]  /*5f20*/  FMUL.FTZ R4, R4, UR9 ;  /* 0x0000000904047c20 */ /* 0x000fe20008410000 */
[----:B-1----:R-:W-:Y:S02]  /*5f30*/  IMAD R16, R25, UR12, RZ ;  /* 0x0000000c19107c24 */ /* 0x002fe4000f8e02ff */
[----:B0-----:R-:W-:-:S04]  /*5f40*/  IMAD.WIDE.U32 R12, R23, UR12, R10 ;  /* 0x0000000c170c7c25 */ /* 0x001fc8000f8e000a */
[----:B------:R-:W-:Y:S01]  /*5f50*/  IMAD R23, R23, UR13, R16 ;  /* 0x0000000d17177c24 */ /* 0x000fe2000f8e0210 */
[----:B--2---:R-:W-:-:S04]  /*5f60*/  LEA R10, P1, R12, UR18, 0x1 ;  /* 0x000000120c0a7c11 */ /* 0x004fc8000f8208ff */
[----:B------:R-:W-:Y:S02]  /*5f70*/  IADD3 R23, PT, PT, R13, R23, RZ ;  /* 0x000000170d177210 */ /* 0x000fe40007ffe0ff */
[----:B------:R-:W-:Y:S02]  /*5f80*/  F2FP.BF16.F32.PACK_AB R13, R4, R27 ;  /* 0x0000001b040d723e */ /* 0x000fe400000010ff */
[----:B------:R-:W-:-:S05]  /*5f90*/  LEA.HI.X R11, R12, UR19, R23, 0x1, P1 ;  /* 0x000000130c0b7c11 */ /* 0x000fca00088f0c17 */
[----:B------:R1:W-:Y:S02]  /*5fa0*/  STG.E desc[UR10][R10.64], R13 ;  /* 0x0000000d0a007986 */ /* 0x0003e4000c10190a */
.L_x_77:
[----:B------:R-:W-:Y:S05]  /*5fb0*/  BSYNC.RECONVERGENT B0 ;  /* 0x0000000000007941 */ /* 0x000fea0003800200 */
.L_x_76:
[----:B------:R-:W-:Y:S02]  /*5fc0*/  SHF.L.U32 R28, R28, 0x10, RZ ;  /* 0x000000101c1c7819 */ /* 0x000fe400000006ff */
[----:B01----:R-:W-:Y:S02]  /*5fd0*/  SHF.R.S32.HI R13, RZ, 0x1f, R20 ;  /* 0x0000001fff0d7819 */ /* 0x003fe40000011414 */
        /* <DEDUP_REMOVED lines=20> */
.L_x_78:
[----:B------:R-:W-:Y:S01]  /*6120*/  ISETP.GE.AND.EX P0, PT, R13, UR17, PT, P0 ;  /* 0x000000110d007c0c */ /* 0x000fe2000bf06300 */
[----:B------:R-:W-:Y:S01]  /*6130*/  FFMA.FTZ R29, R8, R28, -R29 ;  /* 0x0000001c081d7223 */ /* 0x000fe2000001081d */
[----:B------:R-:W-:Y:S01]  /*6140*/  FFMA.FTZ R14, R9, R5, -R14 ;  /* 0x00000005090e7223 */ /* 0x000fe2000001080e */
[----:B------:R-:W-:Y:S02]  /*6150*/  BSSY.RECONVERGENT B0, `(.L_x_79) ;  /* 0x000000f000007945 */ /* 0x000fe40003800200 */
[----:B------:R-:W-:Y:S01]  /*6160*/  FMUL.FTZ R3, R29, UR9 ;  /* 0x000000091d037c20 */ /* 0x000fe20008410000 */
[----:B------:R-:W-:-:S07]  /*6170*/  FMUL.FTZ R14, R14, UR9 ;  /* 0x000000090e0e7c20 */ /* 0x000fce0008410000 */
[----:B------:R-:W-:Y:S05]  /*6180*/  @P0 BRA `(.L_x_80) ;  /* 0x00000000002c0947 */ /* 0x000fea0003800000 */
[----:B------:R-:W0:Y:S01]  /*6190*/  LDCU.64 UR8, c[0x0][0x3f8] ;  /* 0x00007f00ff0877ac */ /* 0x000e220008000a00 */
[----:B------:R-:W-:Y:S02]  /*61a0*/  MOV R49, R51 ;  /* 0x0000003300317202 */ /* 0x000fe40000000f00 */
[----:B------:R-:W-:Y:S01]  /*61b0*/  F2FP.BF16.F32.PACK_AB R3, R14, R3 ;  /* 0x000000030e03723e */ /* 0x000fe200000010ff */
[----:B------:R-:W1:Y:S01]  /*61c0*/  LDCU.64 UR12, c[0x0][0x380] ;  /* 0x00007000ff0c77ac */ /* 0x000e620008000a00 */
[----:B0-----:R-:W-:Y:S02]  /*61d0*/  IMAD R13, R13, UR8, RZ ;  /* 0x000000080d0d7c24 */ /* 0x001fe4000f8e02ff */
[----:B------:R-:W-:-:S04]  /*61e0*/  IMAD.WIDE.U32 R48, R20, UR8, R48 ;  /* 0x0000000814307c25 */ /* 0x000fc8000f8e0030 */
[----:B------:R-:W-:Y:S01]  /*61f0*/  IMAD R13, R20, UR9, R13 ;  /* 0x00000009140d7c24 */ /* 0x000fe2000f8e020d */
[----:B-1----:R-:W-:-:S04]  /*6200*/  LEA R4, P0, R48, UR12, 0x1 ;  /* 0x0000000c30047c11 */ /* 0x002fc8000f8008ff */
[----:B------:R-:W-:-:S04]  /*6210*/  IADD3 R13, PT, PT, R49, R13, RZ ;  /* 0x0000000d310d7210 */ /* 0x000fc80007ffe0ff */
[----:B------:R-:W-:-:S05]  /*6220*/  LEA.HI.X R5, R48, UR13, R13, 0x1, P0 ;  /* 0x0000000d30057c11 */ /* 0x000fca00080f0c0d */
[----:B------:R0:W-:Y:S02]  /*6230*/  STG.E desc[UR10][R4.64], R3 ;  /* 0x0000000304007986 */ /* 0x0001e4000c10190a */
.L_x_80:
[----:B------:R-:W-:Y:S05]  /*6240*/  BSYNC.RECONVERGENT B0 ;  /* 0x0000000000007941 */ /* 0x000fea0003800200 */
.L_x_79:
[----:B------:R-:W1:Y:S01]  /*6250*/  LDCU UR5, c[0x0][0x410] ;  /* 0x00008200ff0577ac */ /* 0x000e620008000800 */
[----:B------:R-:W1:Y:S01]  /*6260*/  LDCU UR8, c[0x0][0x3e0] ;  /* 0x00007c00ff0877ac */ /* 0x000e620008000800 */
[----:B------:R-:W-:Y:S02]  /*6270*/  UIADD3 UR6, UPT, UPT, UR7, UR6, URZ ;  /* 0x0000000607067290 */ /* 0x000fe4000fffe0ff */
[----:B------:R-:W-:Y:S02]  /*6280*/  UIADD3 UR4, UPT, UPT, UR4, 0x1, URZ ;  /* 0x0000000104047890 */ /* 0x000fe4000fffe0ff */
[----:B-1----:R-:W-:-:S04]  /*6290*/  UIMAD UR5, UR5, UR8, URZ ;  /* 0x00000008050572a4 */ /* 0x002fc8000f8e02ff */
[----:B------:R-:W-:-:S09]  /*62a0*/  UISETP.GE.AND UP0, UPT, UR6, UR5, UPT ;  /* 0x000000050600728c */ /* 0x000fd2000bf06270 */
[----:B------:R-:W-:Y:S05]  /*62b0*/  BRA.U !UP0, `(.L_x_81) ;  /* 0xffffff9d08a47547 */ /* 0x000fea000b83ffff */
.L_x_40:
[----:B------:R-:W1:Y:S01]  /*62c0*/  S2R R11, SR_TID.X ;  /* 0x00000000000b7919 */ /* 0x000e620000002100 */
[----:B0-----:R-:W0:Y:S01]  /*62d0*/  LDC R4, c[0x0][0x370] ;  /* 0x0000dc00ff047b82 */ /* 0x001e220000000800 */
[----:B------:R-:W-:Y:S07]  /*62e0*/  BSSY.RECONVERGENT B0, `(.L_x_82) ;  /* 0x000000e000007945 */ /* 0x000fee0003800200 */
[----:B------:R-:W2:Y:S08]  /*62f0*/  LDC R7, c[0x0][0x374] ;  /* 0x0000dd00ff077b82 */ /* 0x000eb00000000800 */
[----:B------:R-:W3:Y:S01]  /*6300*/  LDC.64 R2, c[0x0][0x3c8] ;  /* 0x0000f200ff027b82 */ /* 0x000ee20000000a00 */
[----:B0-----:R-:W-:-:S02]  /*6310*/  ISETP.NE.AND P0, PT, R4, 0x1, PT ;  /* 0x000000010400780c */ /* 0x001fc40003f05270 */
[----:B-1----:R-:W-:Y:S02]  /*6320*/  ISETP.NE.AND P1, PT, R11, RZ, PT ;  /* 0x000000ff0b00720c */ /* 0x002fe40003f25270 */
[----:B--2---:R-:W-:-:S04]  /*6330*/  SHF.L.U32 R0, R7, 0x1, RZ ;  /* 0x0000000107007819 */ /* 0x004fc800000006ff */
[----:B------:R-:W-:-:S05]  /*6340*/  SEL R5, R0, RZ, P0 ;  /* 0x000000ff00057207 */ /* 0x000fca0000000000 */
[----:B---3--:R-:W-:Y:S02]  /*6350*/  IMAD.WIDE.U32 R2, R5, 0x4, R2 ;  /* 0x0000000405027825 */ /* 0x008fe400078e0002 */
[----:B------:R-:W-:Y:S05]  /*6360*/  @P1 BRA `(.L_x_83) ;  /* 0x0000000000141947 */ /* 0x000fea0003800000 */
[----:B------:R-:W-:Y:S01]  /*6370*/  HFMA2 R5, -RZ, RZ, 0, 5.9604644775390625e-08 ;  /* 0x00000001ff057431 */ /* 0x000fe200000001ff */
[----:B------:R-:W-:Y:S06]  /*6380*/  MEMBAR.ALL.GPU ;  /* 0x0000000000007992 */ /* 0x000fec000000a000 */
[----:B------:R-:W-:-:S00]  /*6390*/  ERRBAR ;  /* 0x00000000000079ab */ /* 0x000fc00000000000 */
[----:B------:R-:W-:Y:S06]  /*63a0*/  CGAERRBAR ;  /* 0x00000000000075ab */ /* 0x000fec0000000000 */
[----:B------:R0:W-:Y:S02]  /*63b0*/  REDG.E.ADD.S32.STRONG.GPU desc[UR10][R2.64], R5 ;  /* 0x000000050200798e */ /* 0x0001e4000c12e30a */
.L_x_83:
[----:B------:R-:W-:Y:S05]  /*63c0*/  BSYNC.RECONVERGENT B0 ;  /* 0x0000000000007941 */ /* 0x000fea0003800200 */
.L_x_82:
        /* <DEDUP_REMOVED lines=11> */
.L_x_85:
[----:B------:R-:W2:Y:S04]  /*6480*/  LDG.E.STRONG.GPU R5, desc[UR10][R2.64] ;  /* 0x0000000a02057981 */ /* 0x000ea8000c1ef900 */
[----:B--2---:R-:W-:Y:S01]  /*6490*/  CCTL.IVALL ;  /* 0x00000000ff00798f */ /* 0x004fe20002000000 */
[----:B------:R-:W-:Y:S05]  /*64a0*/  YIELD ;  /* 0x0000000000007946 */ /* 0x000fea0003800000 */
[----:B------:R-:W-:-:S13]  /*64b0*/  ISETP.NE.AND P0, PT, R5, R0, PT ;  /* 0x000000000500720c */ /* 0x000fda0003f05270 */
[----:B------:R-:W-:Y:S05]  /*64c0*/  @P0 BRA `(.L_x_85) ;  /* 0xfffffffc00ec0947 */ /* 0x000fea000383ffff */
.L_x_84:
        /* <DEDUP_REMOVED lines=74> */
.L_x_88:
        /* <DEDUP_REMOVED lines=29> */
.L_x_87:
[----:B------:R-:W-:Y:S05]  /*6b40*/  BSYNC.RECONVERGENT B0 ;  /* 0x0000000000007941 */ /* 0x000fea0003800200 */
.L_x_86:
        /* <DEDUP_REMOVED lines=10> */
.L_x_89:
        /* <DEDUP_REMOVED lines=82> */
.L_x_90:
        /* <DEDUP_REMOVED lines=15> */
.L_x_4353:


//--------------------- .text._Z35group_norm_nhwc_bwd_one_pass_kernelI11Bf16IOFp32WLi256ELi70ELi560EEv26Group_norm_nhwc_bwd_params --------------------------
	.section	.text._Z35group_norm_nhwc_bwd_one_pass_kernelI11Bf16IOFp32WLi256ELi70ELi560EEv26Group_norm_nhwc_bwd_params,"ax",@progbits
	.align	128
        .global         _Z35group_norm_nhwc_bwd_one_pass_kernelI11Bf16IOFp32WLi256ELi70ELi560EEv26Group_norm_nhwc_bwd_params
        .type           _Z35group_norm_nhwc_bwd_one_pass_kernelI11Bf16IOFp32WLi256ELi70ELi560EEv26Group_norm_nhwc_bwd_params,@function
        .size           _Z35group_norm_nhwc_bwd_one_pass_kernelI11Bf16IOFp32WLi256ELi70ELi560EEv26Group_norm_nhwc_bwd_params,(.L_x_4354 - _Z35group_norm_nhwc_bwd_one_pass_kernelI11Bf16IOFp32WLi256ELi70ELi560EEv26Group_norm_nhwc_bwd_params)
        .other          _Z35group_norm_nhwc_bwd_one_pass_kernelI11Bf16IOFp32WLi256ELi70ELi560EEv26Group_norm_nhwc_bwd_params,@"STO_CUDA_ENTRY STV_DEFAULT"
_Z35group_norm_nhwc_bwd_one_pass_kernelI11Bf16IOFp32WLi256ELi70ELi560EEv26Group_norm_nhwc_bwd_params:
.text._Z35group_norm_nhwc_bwd_one_pass_kernelI11Bf16IOFp32WLi256ELi70ELi560EEv26Group_norm_nhwc_bwd_params:
        /* <DEDUP_REMOVED lines=21> */
.L_x_156:
[----:B------:R-:W1:Y:S01]  /*0150*/  LDC R8, c[0x0][0x410] ;  /* 0x00010400ff087b82 */ /* 0x000e620000000800 */
[----:B------:R-:W2:Y:S01]  /*0160*/  LDCU.128 UR16, c[0x0][0x400] ;  /* 0x00008000ff1077ac */ /* 0x000ea20008000c00 */
[----:B------:R-:W-:Y:S01]  /*0170*/  ISETP.LE.AND P3, PT, RZ, UR5, PT ;  /* 0x00000005ff007c0c */ /* 0x000fe2000bf63270 */
[----:B------:R-:W-:-:S05]  /*0180*/  HFMA2 R84, -RZ, RZ, 0, 0 ;  /* 0x00000000ff547431 */ /* 0x000fca00000001ff */
[----:B------:R-:W3:Y:S01]  /*0190*/  S2UR UR14, SR_CTAID.X ;  /* 0x00000000000e79c3 */ /* 0x000ee20000002500 */
[----:B------:R-:W-:Y:S01]  /*01a0*/  CS2R R82, SRZ ;  /* 0x0000000000527805 */ /* 0x000fe2000001ff00 */
[----:B------:R-:W-:Y:S01]  /*01b0*/  HFMA2 R81, -RZ, RZ, 0, 0 ;  /* 0x00000000ff517431 */ /* 0x000fe200000001ff */
[----:B------:R-:W-:Y:S01]  /*01c0*/  CS2R R78, SRZ ;  /* 0x00000000004e7805 */ /* 0x000fe2000001ff00 */
[----:B------:R-:W-:Y:S01]  /*01d0*/  HFMA2 R76, -RZ, RZ, 0, 0 ;  /* 0x00000000ff4c7431 */ /* 0x000fe200000001ff */
[----:B------:R-:W-:Y:S02]  /*01e0*/  MOV R75, RZ ;  /* 0x000000ff004b7202 */ /* 0x000fe40000000f00 */
[----:B------:R-:W-:Y:S01]  /*01f0*/  CS2R R72, SRZ ;  /* 0x0000000000487805 */ /* 0x000fe2000001ff00 */
[----:B------:R-:W-:Y:S02]  /*0200*/  HFMA2 R70, -RZ, RZ, 0, 0 ;  /* 0x00000000ff467431 */ /* 0x000fe400000001ff */
[----:B------:R-:W-:-:S02]  /*0210*/  HFMA2 R69, -RZ, RZ, 0, 0 ;  /* 0x00000000ff457431 */ /* 0x000fc400000001ff */
[----:B------:R-:W-:Y:S02]  /*0220*/  HFMA2 R66, -RZ, RZ, 0, 0 ;  /* 0x00000000ff427431 */ /* 0x000fe400000001ff */
[----:B------:R-:W-:Y:S01]  /*0230*/  HFMA2 R62, -RZ, RZ, 0, 0 ;  /* 0x00000000ff3e7431 */ /* 0x000fe200000001ff */
[----:B------:R-:W-:Y:S01]  /*0240*/  MOV R65, RZ ;  /* 0x000000ff00417202 */ /* 0x000fe20000000f00 */
[----:B------:R-:W-:Y:S01]  /*0250*/  HFMA2 R57, -RZ, RZ, 0, 0 ;  /* 0x00000000ff397431 */ /* 0x000fe200000001ff */
[----:B-1----:R-:W-:Y:S01]  /*0260*/  IABS R7, R8 ;  /* 0x0000000800077213 */ /* 0x002fe20000000000 */
[----:B------:R-:W-:Y:S01]  /*0270*/  HFMA2 R61, -RZ, RZ, 0, 0 ;  /* 0x00000000ff3d7431 */ /* 0x000fe200000001ff */
[----:B------:R-:W-:Y:S01]  /*0280*/  MOV R58, RZ ;  /* 0x000000ff003a7202 */ /* 0x000fe20000000f00 */
[----:B------:R-:W1:Y:S01]  /*0290*/  LDCU.64 UR6, c[0x0][0x3b8] ;  /* 0x00007700ff0677ac */ /* 0x000e620008000a00 */
[----:B0-----:R-:W4:Y:S08]  /*02a0*/  I2F.RP R3, R7 ;  /* 0x0000000700037306 */ /* 0x001f300000209400 */
[----:B----4-:R-:W4:Y:S02]  /*02b0*/  MUFU.RCP R3, R3 ;  /* 0x0000000300037308 */ /* 0x010f240000001000 */
[----:B----4-:R-:W-:-:S06]  /*02c0*/  IADD3 R4, PT, PT, R3, 0xffffffe, RZ ;  /* 0x0ffffffe03047810 */ /* 0x010fcc0007ffe0ff */
[----:B------:R4:W0:Y:S02]  /*02d0*/  F2I.FTZ.U32.TRUNC.NTZ R5, R4 ;  /* 0x0000000400057305 */ /* 0x000824000021f000 */
[----:B----4-:R-:W-:Y:S01]  /*02e0*/  HFMA2 R4, -RZ, RZ, 0, 0 ;  /* 0x00000000ff047431 */ /* 0x010fe200000001ff */
[----:B0-----:R-:W-:-:S05]  /*02f0*/  IADD3 R6, PT, PT, RZ, -R5, RZ ;  /* 0x80000005ff067210 */ /* 0x001fca0007ffe0ff */
[----:B------:R-:W-:Y:S01]  /*0300*/  IMAD R9, R6, R7, RZ ;  /* 0x0000000706097224 */ /* 0x000fe200078e02ff */
[----:B------:R-:W-:-:S03]  /*0310*/  IABS R6, UR5 ;  /* 0x0000000500067c13 */ /* 0x000fc60008000000 */
[----:B------:R-:W-:Y:S02]  /*0320*/  IMAD.HI.U32 R5, R5, R9, R4 ;  /* 0x0000000905057227 */ /* 0x000fe400078e0004 */
[----:B------:R-:W3:Y:S04]  /*0330*/  LDC R9, c[0x0][0x41c] ;  /* 0x00010700ff097b82 */ /* 0x000ee80000000800 */
[----:B------:R-:W-:-:S05]  /*0340*/  IMAD.HI.U32 R5, R5, R6, RZ ;  /* 0x0000000605057227 */ /* 0x000fca00078e00ff */
[----:B------:R-:W-:-:S05]  /*0350*/  IADD3 R3, PT, PT, -R5, RZ, RZ ;  /* 0x000000ff05037210 */ /* 0x000fca0007ffe1ff */
[----:B------:R-:W-:Y:S01]  /*0360*/  IMAD R4, R7, R3, R6 ;  /* 0x0000000307047224 */ /* 0x000fe200078e0206 */
[----:B------:R-:W-:-:S04]  /*0370*/  LOP3.LUT R6, R8, UR5, RZ, 0x3c, !PT ;  /* 0x0000000508067c12 */ /* 0x000fc8000f8e3cff */
[----:B------:R-:W-:Y:S02]  /*0380*/  ISETP.GT.U32.AND P4, PT, R7, R4, PT ;  /* 0x000000040700720c */ /* 0x000fe40003f84070 */
[----:B------:R-:W-:Y:S01]  /*0390*/  ISETP.GE.AND P0, PT, R6, RZ, PT ;  /* 0x000000ff0600720c */ /* 0x000fe20003f06270 */
[----:B---3--:R-:W-:-:S05]  /*03a0*/  IMAD R3, R9, UR14, R86 ;  /* 0x0000000e09037c24 */ /* 0x008fca000f8e0256 */
[----:B--2---:R-:W-:Y:S02]  /*03b0*/  ISETP.GE.U32.AND P2, PT, R3, UR16, PT ;  /* 0x0000001003007c0c */ /* 0x004fe4000bf46070 */
[----:B------:R-:W-:-:S03]  /*03c0*/  SHF.R.S32.HI R15, RZ, 0x1f, R3 ;  /* 0x0000001fff0f7819 */ /* 0x000fc60000011403 */
[-C--:B------:R-:W-:Y:S02]  /*03d0*/  @!P4 IADD3 R4, PT, PT, R4, -R7.reuse, RZ ;  /* 0x800000070404c210 */ /* 0x080fe40007ffe0ff */
[----:B------:R-:W-:Y:S02]  /*03e0*/  ISETP.GE.AND.EX P2, PT, R15, UR17, PT, P2 ;  /* 0x000000110f007c0c */ /* 0x000fe4000bf46320 */
[CC--:B------:R-:W-:Y:S02]  /*03f0*/  ISETP.GE.U32.AND P1, PT, R4.reuse, R7.reuse, PT ;  /* 0x000000070400720c */ /* 0x0c0fe40003f26070 */
[----:B------:R-:W-:Y:S02]  /*0400*/  ISETP.GT.U32.AND P5, PT, R7, R4, PT ;  /* 0x000000040700720c */ /* 0x000fe40003fa4070 */
[----:B------:R-:W-:Y:S02]  /*0410*/  IADD3 R7, PT, PT, R4, -R7, RZ ;  /* 0x8000000704077210 */ /* 0x000fe40007ffe0ff */
[----:B------:R-:W-:-:S02]  /*0420*/  @!P4 IADD3 R5, PT, PT, R5, 0x1, RZ ;  /* 0x000000010505c810 */ /* 0x000fc40007ffe0ff */
[----:B------:R-:W-:Y:S02]  /*0430*/  SEL R4, R7, R4, !P5 ;  /* 0x0000000407047207 */ /* 0x000fe40006800000 */
[----:B------:R-:W-:Y:S01]  /*0440*/  ISETP.NE.AND P5, PT, R8, RZ, PT ;  /* 0x000000ff0800720c */ /* 0x000fe20003fa5270 */
[----:B------:R-:W0:Y:S01]  /*0450*/  @!P2 LDC.64 R20, c[0x0][0x3f8] ;  /* 0x0000fe00ff14ab82 */ /* 0x000e220000000a00 */
[----:B------:R-:W-:Y:S02]  /*0460*/  LOP3.LUT R7, RZ, R8, RZ, 0x33, !PT ;  /* 0x00000008ff077212 */ /* 0x000fe400078e33ff */
[----:B------:R-:W-:Y:S02]  /*0470*/  @!P3 IADD3 R4, PT, PT, -R4, RZ, RZ ;  /* 0x000000ff0404b210 */ /* 0x000fe40007ffe1ff */
[----:B------:R-:W-:Y:S02]  /*0480*/  @P1 IADD3 R5, PT, PT, R5, 0x1, RZ ;  /* 0x0000000105051810 */ /* 0x000fe40007ffe0ff */
[----:B------:R-:W-:Y:S01]  /*0490*/  SEL R87, R7, R4, !P5 ;  /* 0x0000000407577207 */ /* 0x000fe20006800000 */
[----:B------:R-:W2:Y:S01]  /*04a0*/  @!P2 LDC.64 R22, c[0x0][0x398] ;  /* 0x0000e600ff16ab82 */ /* 0x000ea20000000a00 */
[----:B------:R-:W-:-:S02]  /*04b0*/  IADD3 R11, PT, PT, R3, 0x10, RZ ;  /* 0x00000010030b7810 */ /* 0x000fc40007ffe0ff */
[----:B------:R-:W-:Y:S01]  /*04c0*/  @!P0 IADD3 R5, PT, PT, -R5, RZ, RZ ;  /* 0x000000ff05058210 */ /* 0x000fe20007ffe1ff */
[----:B------:R-:W-:Y:S01]  /*04d0*/  IMAD R9, R87, 0x46, RZ ;  /* 0x0000004657097824 */ /* 0x000fe200078e02ff */
[----:B------:R-:W-:Y:S02]  /*04e0*/  ISETP.GE.U32.AND P4, PT, R11, UR16, PT ;  /* 0x000000100b007c0c */ /* 0x000fe4000bf86070 */
[----:B------:R-:W-:Y:S02]  /*04f0*/  SHF.R.S32.HI R17, RZ, 0x1f, R11 ;  /* 0x0000001fff117819 */ /* 0x000fe4000001140b */
[----:B------:R-:W-:Y:S02]  /*0500*/  SEL R5, R7, R5, !P5 ;  /* 0x0000000507057207 */ /* 0x000fe40006800000 */
[----:B------:R-:W-:Y:S02]  /*0510*/  ISETP.GE.AND.EX P4, PT, R17, UR17, PT, P4 ;  /* 0x0000001111007c0c */ /* 0x000fe4000bf86340 */
[----:B------:R-:W-:-:S02]  /*0520*/  IADD3 R90, P0, PT, R9, R2, RZ ;  /* 0x00000002095a7210 */ /* 0x000fc40007f1e0ff */
[----:B------:R-:W-:Y:S02]  /*0530*/  SHF.R.S32.HI R2, RZ, 0x1f, R5 ;  /* 0x0000001fff027819 */ /* 0x000fe40000011405 */
[----:B------:R-:W-:Y:S02]  /*0540*/  LEA.HI.X.SX32 R91, R9, RZ, 0x1, P0 ;  /* 0x000000ff095b7211 */ /* 0x000fe400000f0eff */
[----:B------:R-:W3:Y:S01]  /*0550*/  @!P2 LDC.64 R8, c[0x0][0x3a0] ;  /* 0x0000e800ff08ab82 */ /* 0x000ee20000000a00 */
[----:B------:R-:W-:Y:S01]  /*0560*/  IMAD R2, R2, UR18, RZ ;  /* 0x0000001202027c24 */ /* 0x000fe2000f8e02ff */
[----:B------:R-:W-:Y:S01]  /*0570*/  IADD3 R13, PT, PT, R3, 0x20, RZ ;  /* 0x00000020030d7810 */ /* 0x000fe20007ffe0ff */
[----:B------:R-:W-:-:S03]  /*0580*/  IMAD.WIDE.U32 R90, R5, UR18, R90 ;  /* 0x00000012055a7c25 */ /* 0x000fc6000f8e005a */
[----:B------:R-:W-:Y:S01]  /*0590*/  ISETP.GE.U32.AND P3, PT, R13, UR16, PT ;  /* 0x000000100d007c0c */ /* 0x000fe2000bf66070 */
[----:B------:R-:W-:Y:S01]  /*05a0*/  IMAD R93, R5, UR19, R2 ;  /* 0x00000013055d7c24 */ /* 0x000fe2000f8e0202 */
[----:B------:R-:W4:Y:S01]  /*05b0*/  @!P4 LDC.64 R24, c[0x0][0x3f8] ;  /* 0x0000fe00ff18cb82 */ /* 0x000f220000000a00 */
[----:B------:R-:W-:Y:S01]  /*05c0*/  @!P2 MOV R92, R90 ;  /* 0x0000005a005ca202 */ /* 0x000fe20000000f00 */
[-C--:B0-----:R-:W-:Y:S01]  /*05d0*/  @!P2 IMAD R2, R15, R20.reuse, RZ ;  /* 0x000000140f02a224 */ /* 0x081fe200078e02ff */
[----:B------:R-:W-:Y:S02]  /*05e0*/  SHF.R.S32.HI R19, RZ, 0x1f, R13 ;  /* 0x0000001fff137819 */ /* 0x000fe4000001140d */
[----:B------:R-:W-:Y:S01]  /*05f0*/  IADD3 R93, PT, PT, R91, R93, RZ ;  /* 0x0000005d5b5d7210 */ /* 0x000fe20007ffe0ff */
[----:B------:R-:W-:Y:S01]  /*0600*/  @!P2 IMAD R7, R3, R21, R2 ;  /* 0x000000150307a224 */ /* 0x000fe200078e0202 */
[----:B------:R-:W-:Y:S01]  /*0610*/  ISETP.GE.AND.EX P3, PT, R19, UR17, PT, P3 ;  /* 0x0000001113007c0c */ /* 0x000fe2000bf66330 */
[----:B------:R-:W0:Y:S01]  /*0620*/  @!P4 LDC.64 R26, c[0x0][0x3a0] ;  /* 0x0000e800ff1acb82 */ /* 0x000e220000000a00 */
[C---:B------:R-:W-:Y:S01]  /*0630*/  IADD3 R15, PT, PT, R3.reuse, 0x30, RZ ;  /* 0x00000030030f7810 */ /* 0x040fe20007ffe0ff */
[----:B------:R-:W-:-:S03]  /*0640*/  @!P2 IMAD.WIDE.U32 R4, R3, R20, R92 ;  /* 0x000000140304a225 */ /* 0x000fc600078e005c */
[----:B------:R-:W-:Y:S02]  /*0650*/  ISETP.GE.U32.AND P0, PT, R15, UR16, PT ;  /* 0x000000100f007c0c */ /* 0x000fe4000bf06070 */
[----:B------:R-:W-:Y:S02]  /*0660*/  @!P2 IADD3 R5, PT, PT, R5, R7, RZ ;  /* 0x000000070505a210 */ /* 0x000fe40007ffe0ff */
[C---:B------:R-:W-:Y:S02]  /*0670*/  @!P2 SHF.L.U32 R7, R4.reuse, 0x1, RZ ;  /* 0x000000010407a819 */ /* 0x040fe400000006ff */
[----:B------:R-:W-:Y:S01]  /*0680*/  @!P2 SHF.L.U64.HI R2, R4, 0x1, R5 ;  /* 0x000000010402a819 */ /* 0x000fe20000010205 */
[----:B------:R-:W1:Y:S01]  /*0690*/  @!P3 LDC.64 R28, c[0x0][0x3f8] ;  /* 0x0000fe00ff1cbb82 */ /* 0x000e620000000a00 */
[----:B---3--:R-:W-:Y:S02]  /*06a0*/  @!P2 IADD3 R4, P1, PT, R7, R8, RZ ;  /* 0x000000080704a210 */ /* 0x008fe40007f3e0ff */
[----:B------:R-:W-:Y:S01]  /*06b0*/  SHF.R.S32.HI R21, RZ, 0x1f, R15 ;  /* 0x0000001fff157819 */ /* 0x000fe2000001140f */
[----:B----4-:R-:W-:Y:S01]  /*06c0*/  @!P4 IMAD R6, R17, R24, RZ ;  /* 0x000000181106c224 */ /* 0x010fe200078e02ff */
[----:B------:R-:W-:-:S02]  /*06d0*/  @!P2 IADD3.X R5, PT, PT, R2, R9, RZ, P1, !PT ;  /* 0x000000090205a210 */ /* 0x000fc40000ffe4ff */
[----:B------:R-:W-:Y:S01]  /*06e0*/  ISETP.GE.AND.EX P0, PT, R21, UR17, PT, P0 ;  /* 0x0000001115007c0c */ /* 0x000fe2000bf06300 */
[----:B------:R-:W-:Y:S01]  /*06f0*/  @!P4 IMAD R17, R11, R25, R6 ;  /* 0x000000190b11c224 */ /* 0x000fe200078e0206 */
[----:B------:R-:W-:Y:S01]  /*0700*/  @!P4 MOV R8, R90 ;  /* 0x0000005a0008c202 */ /* 0x000fe20000000f00 */
[----:B------:R-:W3:Y:S01]  /*0710*/  @!P3 LDC.64 R30, c[0x0][0x3a0] ;  /* 0x0000e800ff1ebb82 */ /* 0x000ee20000000a00 */
[----:B------:R-:W-:Y:S01]  /*0720*/  @!P4 MOV R9, R93 ;  /* 0x0000005d0009c202 */ /* 0x000fe20000000f00 */
[----:B------:R0:W4:Y:S01]  /*0730*/  @!P2 LDG.E R84, desc[UR10][R4.64] ;  /* 0x0000000a0454a981 */ /* 0x000122000c1e1900 */
[----:B--2---:R-:W-:Y:S01]  /*0740*/  @!P2 IADD3 R6, P1, PT, R7, R22, RZ ;  /* 0x000000160706a210 */ /* 0x004fe20007f3e0ff */
[----:B------:R-:W-:-:S04]  /*0750*/  @!P4 IMAD.WIDE.U32 R8, R11, R24, R8 ;  /* 0x000000180b08c225 */ /* 0x000fc800078e0008 */
[----:B------:R-:W2:Y:S01]  /*0760*/  @!P4 LDC.64 R24, c[0x0][0x398] ;  /* 0x0000e600ff18cb82 */ /* 0x000ea20000000a00 */
[----:B------:R-:W-:Y:S02]  /*0770*/  @!P4 IADD3 R11, PT, PT, R9, R17, RZ ;  /* 0x00000011090bc210 */ /* 0x000fe40007ffe0ff */
[----:B------:R-:W-:-:S05]  /*0780*/  IADD3 R17, PT, PT, R3, 0x40, RZ ;  /* 0x0000004003117810 */ /* 0x000fca0007ffe0ff */
[----:B------:R-:W3:Y:S01]  /*0790*/  @!P0 LDC.64 R32, c[0x0][0x3f8] ;  /* 0x0000fe00ff208b82 */ /* 0x000ee20000000a00 */
[----:B------:R-:W-:Y:S02]  /*07a0*/  @!P2 IADD3.X R7, PT, PT, R2, R23, RZ, P1, !PT ;  /* 0x000000170207a210 */ /* 0x000fe40000ffe4ff */
[----:B------:R-:W-:Y:S02]  /*07b0*/  ISETP.GE.U32.AND P1, PT, R17, UR16, PT ;  /* 0x0000001011007c0c */ /* 0x000fe4000bf26070 */
[----:B------:R-:W-:Y:S01]  /*07c0*/  SHF.R.S32.HI R23, RZ, 0x1f, R17 ;  /* 0x0000001fff177819 */ /* 0x000fe20000011411 */
[----:B------:R-:W4:Y:S01]  /*07d0*/  @!P2 LDG.E R83, desc[UR10][R6.64] ;  /* 0x0000000a0653a981 */ /* 0x000f22000c1e1900 */
[C---:B------:R-:W-:Y:S02]  /*07e0*/  @!P4 SHF.L.U64.HI R2, R8.reuse, 0x1, R11 ;  /* 0x000000010802c819 */ /* 0x040fe4000001020b */
[----:B------:R-:W-:Y:S01]  /*07f0*/  @!P4 SHF.L.U32 R9, R8, 0x1, RZ ;  /* 0x000000010809c819 */ /* 0x000fe200000006ff */
[----:B-1----:R-:W-:Y:S01]  /*0800*/  @!P3 IMAD R8, R19, R28, RZ ;  /* 0x0000001c1308b224 */ /* 0x002fe200078e02ff */
[----:B------:R-:W-:-:S02]  /*0810*/  @!P3 MOV R10, R90 ;  /* 0x0000005a000ab202 */ /* 0x000fc40000000f00 */
[----:B------:R-:W-:Y:S02]  /*0820*/  @!P3 MOV R11, R93 ;  /* 0x0000005d000bb202 */ /* 0x000fe40000000f00 */
[----:B------:R-:W-:Y:S01]  /*0830*/  ISETP.GE.AND.EX P1, PT, R23, UR17, PT, P1 ;  /* 0x0000001117007c0c */ /* 0x000fe2000bf26310 */
[----:B------:R-:W-:Y:S01]  /*0840*/  @!P3 IMAD R19, R13, R29, R8 ;  /* 0x0000001d0d13b224 */ /* 0x000fe200078e0208 */
[----:B0-----:R-:W-:Y:S01]  /*0850*/  @!P4 IADD3 R4, P5, PT, R9, R26, RZ ;  /* 0x0000001a0904c210 */ /* 0x001fe20007fbe0ff */
[----:B------:R-:W-:Y:S01]  /*0860*/  @!P3 IMAD.WIDE.U32 R10, R13, R28, R10 ;  /* 0x0000001c0d0ab225 */ /* 0x000fe200078e000a */
[----:B--2---:R-:W-:Y:S01]  /*0870*/  @!P4 IADD3 R8, P2, PT, R9, R24, RZ ;  /* 0x000000180908c210 */ /* 0x004fe20007f5e0ff */
[----:B------:R-:W0:Y:S01]  /*0880*/  @!P0 LDC.64 R28, c[0x0][0x398] ;  /* 0x0000e600ff1c8b82 */ /* 0x000e220000000a00 */
[----:B------:R-:W-:Y:S02]  /*0890*/  @!P4 IADD3.X R5, PT, PT, R2, R27, RZ, P5, !PT ;  /* 0x0000001b0205c210 */ /* 0x000fe40002ffe4ff */
[----:B------:R-:W-:-:S02]  /*08a0*/  @!P3 IADD3 R11, PT, PT, R11, R19, RZ ;  /* 0x000000130b0bb210 */ /* 0x000fc40007ffe0ff */
[----:B------:R-:W-:Y:S01]  /*08b0*/  @!P4 IADD3.X R9, PT, PT, R2, R25, RZ, P2, !PT ;  /* 0x000000190209c210 */ /* 0x000fe200017fe4ff */
[----:B------:R1:W2:Y:S02]  /*08c0*/  @!P4 LDG.E R82, desc[UR10][R4.64] ;  /* 0x0000000a0452c981 */ /* 0x0002a4000c1e1900 */
[----:B------:R-:W0:Y:S01]  /*08d0*/  @!P3 LDC.64 R26, c[0x0][0x398] ;  /* 0x0000e600ff1abb82 */ /* 0x000e220000000a00 */
[C---:B------:R-:W-:Y:S01]  /*08e0*/  @!P3 SHF.L.U32 R13, R10.reuse, 0x1, RZ ;  /* 0x000000010a0db819 */ /* 0x040fe200000006ff */
[----:B------:R0:W2:Y:S01]  /*08f0*/  @!P4 LDG.E R81, desc[UR10][R8.64] ;  /* 0x0000000a0851c981 */ /* 0x0000a2000c1e1900 */
[----:B------:R-:W-:Y:S01]  /*0900*/  @!P3 SHF.L.U64.HI R2, R10, 0x1, R11 ;  /* 0x000000010a02b819 */ /* 0x000fe2000001020b */
[----:B---3--:R-:W-:-:S04]  /*0910*/  @!P0 IMAD R10, R21, R32, RZ ;  /* 0x00000020150a8224 */ /* 0x008fc800078e02ff */
[----:B------:R-:W3:Y:S01]  /*0920*/  @!P1 LDC.64 R34, c[0x0][0x3f8] ;  /* 0x0000fe00ff229b82 */ /* 0x000ee20000000a00 */
[----:B-1----:R-:W-:Y:S01]  /*0930*/  @!P0 IMAD R5, R15, R33, R10 ;  /* 0x000000210f058224 */ /* 0x002fe200078e020a */
[----:B------:R-:W-:-:S06]  /*0940*/  @!P0 MOV R10, R90 ;  /* 0x0000005a000a8202 */ /* 0x000fcc0000000f00 */
[----:B------:R-:W1:Y:S01]  /*0950*/  @!P0 LDC.64 R18, c[0x0][0x3a0] ;  /* 0x0000e800ff128b82 */ /* 0x000e620000000a00 */
[----:B------:R-:W-:Y:S02]  /*0960*/  @!P0 MOV R11, R93 ;  /* 0x0000005d000b8202 */ /* 0x000fe40000000f00 */
[----:B------:R-:W-:Y:S02]  /*0970*/  @!P3 IADD3 R6, P2, PT, R13, R30, RZ ;  /* 0x0000001e0d06b210 */ /* 0x000fe40007f5e0ff */
[----:B------:R-:W-:Y:S01]  /*0980*/  IADD3 R21, PT, PT, R3, 0x50, RZ ;  /* 0x0000005003157810 */ /* 0x000fe20007ffe0ff */
[----:B------:R-:W-:Y:S01]  /*0990*/  @!P0 IMAD.WIDE.U32 R10, R15, R32, R10 ;  /* 0x000000200f0a8225 */ /* 0x000fe200078e000a */
[----:B------:R-:W-:Y:S01]  /*09a0*/  @!P3 IADD3.X R7, PT, PT, R2, R31, RZ, P2, !PT ;  /* 0x0000001f0207b210 */ /* 0x000fe200017fe4ff */
[----:B------:R-:W1:Y:S01]  /*09b0*/  @!P1 LDC.64 R32, c[0x0][0x398] ;  /* 0x0000e600ff209b82 */ /* 0x000e620000000a00 */
[----:B------:R-:W-:Y:S02]  /*09c0*/  ISETP.GE.U32.AND P2, PT, R21, UR16, PT ;  /* 0x0000001015007c0c */ /* 0x000fe4000bf46070 */
[----:B------:R-:W-:Y:S01]  /*09d0*/  SHF.R.S32.HI R15, RZ, 0x1f, R21 ;  /* 0x0000001fff0f7819 */ /* 0x000fe20000011415 */
[----:B------:R1:W2:Y:S03]  /*09e0*/  @!P3 LDG.E R79, desc[UR10][R6.64] ;  /* 0x0000000a064fb981 */ /* 0x0002a6000c1e1900 */
[----:B------:R-:W-:-:S02]  /*09f0*/  ISETP.GE.AND.EX P2, PT, R15, UR17, PT, P2 ;  /* 0x000000110f007c0c */ /* 0x000fc4000bf46320 */
[----:B0-----:R-:W-:Y:S02]  /*0a00*/  @!P3 IADD3 R4, P4, PT, R13, R26, RZ ;  /* 0x0000001a0d04b210 */ /* 0x001fe40007f9e0ff */
[----:B------:R-:W-:Y:S02]  /*0a10*/  @!P0 IADD3 R9, PT, PT, R11, R5, RZ ;  /* 0x000000050b098210 */ /* 0x000fe40007ffe0ff */
[----:B------:R-:W-:Y:S02]  /*0a20*/  @!P0 SHF.L.U32 R13, R10, 0x1, RZ ;  /* 0x000000010a0d8819 */ /* 0x000fe400000006ff */
[----:B------:R-:W-:Y:S01]  /*0a30*/  @!P3 IADD3.X R5, PT, PT, R2, R27, RZ, P4, !PT ;  /* 0x0000001b0205b210 */ /* 0x000fe200027fe4ff */
[----:B---3--:R-:W-:Y:S01]  /*0a40*/  @!P1 IMAD R8, R23, R34, RZ ;  /* 0x0000002217089224 */ /* 0x008fe200078e02ff */
[----:B------:R-:W-:Y:S02]  /*0a50*/  @!P0 SHF.L.U64.HI R2, R10, 0x1, R9 ;  /* 0x000000010a028819 */ /* 0x000fe40000010209 */
[----:B-1----:R-:W-:Y:S01]  /*0a60*/  @!P0 IADD3 R10, P4, PT, R13, R18, RZ ;  /* 0x000000120d0a8210 */ /* 0x002fe20007f9e0ff */
[----:B------:R-:W0:Y:S01]  /*0a70*/  @!P2 LDC.64 R30, c[0x0][0x3f8] ;  /* 0x0000fe00ff1eab82 */ /* 0x000e220000000a00 */
[----:B------:R-:W-:Y:S01]  /*0a80*/  IADD3 R23, PT, PT, R3, 0x60, RZ ;  /* 0x0000006003177810 */ /* 0x000fe20007ffe0ff */
[----:B------:R1:W3:Y:S01]  /*0a90*/  @!P3 LDG.E R78, desc[UR10][R4.64] ;  /* 0x0000000a044eb981 */ /* 0x0002e2000c1e1900 */
[----:B------:R-:W-:-:S02]  /*0aa0*/  @!P0 IADD3.X R11, PT, PT, R2, R19, RZ, P4, !PT ;  /* 0x00000013020b8210 */ /* 0x000fc400027fe4ff */
[----:B------:R-:W-:Y:S02]  /*0ab0*/  ISETP.GE.U32.AND P4, PT, R23, UR16, PT ;  /* 0x0000001017007c0c */ /* 0x000fe4000bf86070 */
[----:B------:R-:W-:Y:S01]  /*0ac0*/  SHF.R.S32.HI R27, RZ, 0x1f, R23 ;  /* 0x0000001fff1b7819 */ /* 0x000fe20000011417 */
[----:B------:R-:W0:Y:S01]  /*0ad0*/  @!P1 LDC.64 R18, c[0x0][0x3a0] ;  /* 0x0000e800ff129b82 */ /* 0x000e220000000a00 */
[----:B------:R-:W-:Y:S02]  /*0ae0*/  @!P1 MOV R6, R90 ;  /* 0x0000005a00069202 */ /* 0x000fe40000000f00 */
[----:B------:R-:W-:Y:S02]  /*0af0*/  @!P1 MOV R7, R93 ;  /* 0x0000005d00079202 */ /* 0x000fe40000000f00 */
[----:B------:R-:W-:Y:S01]  /*0b00*/  IADD3 R25, PT, PT, R3, 0x70, RZ ;  /* 0x0000007003197810 */ /* 0x000fe20007ffe0ff */
[----:B------:R-:W-:Y:S01]  /*0b10*/  @!P1 IMAD R9, R17, R35, R8 ;  /* 0x0000002311099224 */ /* 0x000fe200078e0208 */
[----:B------:R-:W-:Y:S01]  /*0b20*/  ISETP.GE.AND.EX P4, PT, R27, UR17, PT, P4 ;  /* 0x000000111b007c0c */ /* 0x000fe2000bf86340 */
[----:B-1----:R-:W1:Y:S01]  /*0b30*/  @!P2 LDC.64 R4, c[0x0][0x3a0] ;  /* 0x0000e800ff04ab82 */ /* 0x002e620000000a00 */
[----:B------:R-:W-:Y:S01]  /*0b40*/  @!P0 IADD3 R12, P3, PT, R13, R28, RZ ;  /* 0x0000001c0d0c8210 */ /* 0x000fe20007f7e0ff */
[----:B------:R-:W-:Y:S01]  /*0b50*/  @!P1 IMAD.WIDE.U32 R6, R17, R34, R6 ;  /* 0x0000002211069225 */ /* 0x000fe200078e0006 */
[----:B------:R0:W3:Y:S02]  /*0b60*/  @!P0 LDG.E R76, desc[UR10][R10.64] ;  /* 0x0000000a0a4c8981 */ /* 0x0000e4000c1e1900 */
[----:B------:R-:W-:-:S02]  /*0b70*/  @!P0 IADD3.X R13, PT, PT, R2, R29, RZ, P3, !PT ;  /* 0x0000001d020d8210 */ /* 0x000fc40001ffe4ff */
[----:B------:R-:W-:Y:S02]  /*0b80*/  ISETP.GE.U32.AND P3, PT, R25, UR16, PT ;  /* 0x0000001019007c0c */ /* 0x000fe4000bf66070 */
[----:B------:R-:W-:Y:S01]  /*0b90*/  SHF.R.S32.HI R29, RZ, 0x1f, R25 ;  /* 0x0000001fff1d7819 */ /* 0x000fe20000011419 */
[----:B------:R-:W3:Y:S01]  /*0ba0*/  @!P0 LDG.E R75, desc[UR10][R12.64] ;  /* 0x0000000a0c4b8981 */ /* 0x000ee2000c1e1900 */
[----:B------:R-:W-:Y:S02]  /*0bb0*/  @!P1 IADD3 R7, PT, PT, R7, R9, RZ ;  /* 0x0000000907079210 */ /* 0x000fe40007ffe0ff */
[----:B------:R-:W-:Y:S01]  /*0bc0*/  ISETP.GE.AND.EX P3, PT, R29, UR17, PT, P3 ;  /* 0x000000111d007c0c */ /* 0x000fe2000bf66330 */
[----:B------:R-:W1:Y:S01]  /*0bd0*/  @!P4 LDC.64 R8, c[0x0][0x3f8] ;  /* 0x0000fe00ff08cb82 */ /* 0x000e620000000a00 */
[C---:B------:R-:W-:Y:S01]  /*0be0*/  @!P1 SHF.L.U32 R17, R6.reuse, 0x1, RZ ;  /* 0x0000000106119819 */ /* 0x040fe200000006ff */
[----:B0-----:R-:W-:Y:S01]  /*0bf0*/  @!P2 IMAD R10, R15, R30, RZ ;  /* 0x0000001e0f0aa224 */ /* 0x001fe200078e02ff */
[----:B------:R-:W-:-:S02]  /*0c00*/  @!P1 SHF.L.U64.HI R2, R6, 0x1, R7 ;  /* 0x0000000106029819 */ /* 0x000fc40000010207 */
[----:B------:R-:W-:-:S03]  /*0c10*/  @!P1 IADD3 R14, P5, PT, R17, R18, RZ ;  /* 0x00000012110e9210 */ /* 0x000fc60007fbe0ff */
[----:B------:R-:W0:Y:S01]  /*0c20*/  @!P2 LDC.64 R6, c[0x0][0x398] ;  /* 0x0000e600ff06ab82 */ /* 0x000e220000000a00 */
[----:B------:R-:W-:Y:S01]  /*0c30*/  @!P2 IMAD R31, R21, R31, R10 ;  /* 0x0000001f151fa224 */ /* 0x000fe200078e020a */
[----:B------:R-:W-:Y:S02]  /*0c40*/  @!P1 IADD3.X R15, PT, PT, R2, R19, RZ, P5, !PT ;  /* 0x00000013020f9210 */ /* 0x000fe40002ffe4ff */
[----:B------:R-:W-:-:S04]  /*0c50*/  @!P1 IADD3 R16, P0, PT, R17, R32, RZ ;  /* 0x0000002011109210 */ /* 0x000fc80007f1e0ff */
[----:B------:R-:W0:Y:S01]  /*0c60*/  @!P3 LDC.64 R10, c[0x0][0x3f8] ;  /* 0x0000fe00ff0abb82 */ /* 0x000e220000000a00 */
[----:B------:R-:W-:Y:S01]  /*0c70*/  @!P2 MOV R18, R90 ;  /* 0x0000005a0012a202 */ /* 0x000fe20000000f00 */
[----:B------:R1:W3:Y:S01]  /*0c80*/  @!P1 LDG.E R73, desc[UR10][R14.64] ;  /* 0x0000000a0e499981 */ /* 0x0002e2000c1e1900 */
[----:B------:R-:W-:Y:S02]  /*0c90*/  @!P2 MOV R19, R93 ;  /* 0x0000005d0013a202 */ /* 0x000fe40000000f00 */
[----:B------:R-:W-:Y:S01]  /*0ca0*/  @!P1 IADD3.X R17, PT, PT, R2, R33, RZ, P0, !PT ;  /* 0x0000002102119210 */ /* 0x000fe200007fe4ff */
[----:B------:R-:W-:Y:S01]  /*0cb0*/  @!P2 IMAD.WIDE.U32 R18, R21, R30, R18 ;  /* 0x0000001e1512a225 */ /* 0x000fe200078e0012 */
[----:B------:R-:W-:-:S03]  /*0cc0*/  IADD3 R21, PT, PT, R3, 0x80, RZ ;  /* 0x0000008003157810 */ /* 0x000fc60007ffe0ff */
[----:B------:R1:W3:Y:S02]  /*0cd0*/  @!P1 LDG.E R72, desc[UR10][R16.64] ;  /* 0x0000000a10489981 */ /* 0x0002e4000c1e1900 */
[----:B-1----:R-:W-:Y:S01]  /*0ce0*/  @!P4 IMAD R2, R27, R8, RZ ;  /* 0x000000081b02c224 */ /* 0x002fe200078e02ff */
[----:B------:R-:W-:Y:S01]  /*0cf0*/  ISETP.GE.U32.AND P1, PT, R21, UR16, PT ;  /* 0x0000001015007c0c */ /* 0x000fe2000bf26070 */
[----:B------:R-:W1:Y:S01]  /*0d00*/  @!P4 LDC.64 R14, c[0x0][0x3a0] ;  /* 0x0000e800ff0ecb82 */ /* 0x000e620000000a00 */
[----:B------:R-:W-:Y:S02]  /*0d10*/  SHF.R.S32.HI R27, RZ, 0x1f, R21 ;  /* 0x0000001fff1b7819 */ /* 0x000fe40000011415 */
[----:B------:R-:W-:Y:S02]  /*0d20*/  @!P2 IADD3 R19, PT, PT, R19, R31, RZ ;  /* 0x0000001f1313a210 */ /* 0x000fe40007ffe0ff */
[----:B------:R-:W-:Y:S02]  /*0d30*/  @!P2 SHF.L.U32 R13, R18, 0x1, RZ ;  /* 0x00000001120da819 */ /* 0x000fe400000006ff */
[----:B------:R-:W-:-:S02]  /*0d40*/  @!P4 MOV R16, R90 ;  /* 0x0000005a0010c202 */ /* 0x000fc40000000f00 */
[----:B------:R-:W-:Y:S02]  /*0d50*/  @!P4 MOV R17, R93 ;  /* 0x0000005d0011c202 */ /* 0x000fe40000000f00 */
[----:B------:R-:W-:Y:S01]  /*0d60*/  ISETP.GE.AND.EX P1, PT, R27, UR17, PT, P1 ;  /* 0x000000111b007c0c */ /* 0x000fe2000bf26310 */
[C---:B------:R-:W-:Y:S01]  /*0d70*/  @!P4 IMAD R31, R23.reuse, R9, R2 ;  /* 0x00000009171fc224 */ /* 0x040fe200078e0202 */
[----:B------:R-:W-:Y:S01]  /*0d80*/  @!P2 SHF.L.U64.HI R20, R18, 0x1, R19 ;  /* 0x000000011214a819 */ /* 0x000fe20000010213 */
[----:B------:R-:W-:Y:S01]  /*0d90*/  @!P4 IMAD.WIDE.U32 R16, R23, R8, R16 ;  /* 0x000000081710c225 */ /* 0x000fe200078e0010 */
[C---:B0-----:R-:W-:Y:S01]  /*0da0*/  @!P2 IADD3 R12, P5, PT, R13.reuse, R6, RZ ;  /* 0x000000060d0ca210 */ /* 0x041fe20007fbe0ff */
[----:B------:R-:W0:Y:S01]  /*0db0*/  @!P3 LDC.64 R8, c[0x0][0x3a0] ;  /* 0x0000e800ff08bb82 */ /* 0x000e220000000a00 */
[----:B------:R-:W-:Y:S01]  /*0dc0*/  @!P2 IADD3 R18, P0, PT, R13, R4, RZ ;  /* 0x000000040d12a210 */ /* 0x000fe20007f1e0ff */
[----:B------:R-:W-:Y:S01]  /*0dd0*/  @!P3 IMAD R6, R29, R10, RZ ;  /* 0x0000000a1d06b224 */ /* 0x000fe200078e02ff */
[----:B------:R-:W-:-:S02]  /*0de0*/  @!P2 IADD3.X R13, PT, PT, R20, R7, RZ, P5, !PT ;  /* 0x00000007140da210 */ /* 0x000fc40002ffe4ff */
[----:B------:R-:W-:Y:S01]  /*0df0*/  @!P4 IADD3 R7, PT, PT, R17, R31, RZ ;  /* 0x0000001f1107c210 */ /* 0x000fe20007ffe0ff */
[C---:B------:R-:W-:Y:S01]  /*0e00*/  @!P3 IMAD R31, R25.reuse, R11, R6 ;  /* 0x0000000b191fb224 */ /* 0x040fe200078e0206 */
[C---:B------:R-:W-:Y:S01]  /*0e10*/  @!P4 SHF.L.U32 R23, R16.reuse, 0x1, RZ ;  /* 0x000000011017c819 */ /* 0x040fe200000006ff */
[----:B------:R1:W3:Y:S01]  /*0e20*/  @!P2 LDG.E R69, desc[UR10][R12.64] ;  /* 0x0000000a0c45a981 */ /* 0x0002e2000c1e1900 */
[----:B------:R-:W-:Y:S02]  /*0e30*/  @!P4 SHF.L.U64.HI R22, R16, 0x1, R7 ;  /* 0x000000011016c819 */ /* 0x000fe40000010207 */
[----:B------:R-:W0:Y:S01]  /*0e40*/  @!P1 LDC.64 R6, c[0x0][0x3f8] ;  /* 0x0000fe00ff069b82 */ /* 0x000e220000000a00 */
[----:B------:R-:W-:Y:S02]  /*0e50*/  @!P3 MOV R16, R90 ;  /* 0x0000005a0010b202 */ /* 0x000fe40000000f00 */
[----:B------:R-:W-:Y:S02]  /*0e60*/  @!P3 MOV R17, R93 ;  /* 0x0000005d0011b202 */ /* 0x000fe40000000f00 */
[----:B------:R-:W-:Y:S01]  /*0e70*/  @!P2 IADD3.X R19, PT, PT, R20, R5, RZ, P0, !PT ;  /* 0x000000051413a210 */ /* 0x000fe200007fe4ff */
[----:B------:R-:W-:-:S02]  /*0e80*/  @!P3 IMAD.WIDE.U32 R10, R25, R10, R16 ;  /* 0x0000000a190ab225 */ /* 0x000fc400078e0010 */
[----:B------:R-:W4:Y:S01]  /*0e90*/  @!P4 LDC.64 R4, c[0x0][0x398] ;  /* 0x0000e600ff04cb82 */ /* 0x000f220000000a00 */
[----:B-1----:R-:W-:Y:S01]  /*0ea0*/  @!P4 IADD3 R16, P0, PT, R23, R14, RZ ;  /* 0x0000000e1710c210 */ /* 0x002fe20007f1e0ff */
[----:B------:R0:W3:Y:S01]  /*0eb0*/  @!P2 LDG.E R70, desc[UR10][R18.64] ;  /* 0x0000000a1246a981 */ /* 0x0000e2000c1e1900 */
[----:B------:R-:W-:Y:S02]  /*0ec0*/  IADD3 R2, PT, PT, R3, 0x90, RZ ;  /* 0x0000009003027810 */ /* 0x000fe40007ffe0ff */
[----:B------:R-:W-:Y:S02]  /*0ed0*/  @!P3 IADD3 R11, PT, PT, R11, R31, RZ ;  /* 0x0000001f0b0bb210 */ /* 0x000fe40007ffe0ff */
[----:B------:R-:W-:Y:S01]  /*0ee0*/  @!P4 IADD3.X R17, PT, PT, R22, R15, RZ, P0, !PT ;  /* 0x0000000f1611c210 */ /* 0x000fe200007fe4ff */
[----:B------:R-:W1:Y:S01]  /*0ef0*/  @!P1 LDC.64 R12, c[0x0][0x3a0] ;  /* 0x0000e800ff0c9b82 */ /* 0x000e620000000a00 */
[----:B------:R-:W-:Y:S02]  /*0f00*/  @!P3 SHF.L.U32 R31, R10, 0x1, RZ ;  /* 0x000000010a1fb819 */ /* 0x000fe400000006ff */
[----:B------:R-:W-:Y:S01]  /*0f10*/  ISETP.GE.U32.AND P5, PT, R2, UR16, PT ;  /* 0x0000001002007c0c */ /* 0x000fe2000bfa6070 */
[----:B------:R0:W3:Y:S01]  /*0f20*/  @!P4 LDG.E R66, desc[UR10][R16.64] ;  /* 0x0000000a1042c981 */ /* 0x0000e2000c1e1900 */
[----:B------:R-:W-:-:S03]  /*0f30*/  SHF.R.S32.HI R29, RZ, 0x1f, R2 ;  /* 0x0000001fff1d7819 */ /* 0x000fc60000011402 */
[----:B------:R-:W1:Y:S01]  /*0f40*/  @!P3 LDC.64 R14, c[0x0][0x398] ;  /* 0x0000e600ff0ebb82 */ /* 0x000e620000000a00 */
[----:B0-----:R-:W-:Y:S01]  /*0f50*/  @!P3 IADD3 R18, P0, PT, R31, R8, RZ ;  /* 0x000000081f12b210 */ /* 0x001fe20007f1e0ff */
[----:B------:R-:W-:Y:S01]  /*0f60*/  @!P1 IMAD R8, R27, R6, RZ ;  /* 0x000000061b089224 */ /* 0x000fe200078e02ff */
[----:B------:R-:W-:Y:S02]  /*0f70*/  ISETP.GE.AND.EX P5, PT, R29, UR17, PT, P5 ;  /* 0x000000111d007c0c */ /* 0x000fe4000bfa6350 */
[----:B------:R-:W-:Y:S01]  /*0f80*/  @!P3 SHF.L.U64.HI R20, R10, 0x1, R11 ;  /* 0x000000010a14b819 */ /* 0x000fe2000001020b */
[----:B------:R-:W-:-:S03]  /*0f90*/  @!P1 IMAD R27, R21, R7, R8 ;  /* 0x00000007151b9224 */ /* 0x000fc600078e0208 */
[----:B------:R-:W-:Y:S02]  /*0fa0*/  @!P3 IADD3.X R19, PT, PT, R20, R9, RZ, P0, !PT ;  /* 0x000000091413b210 */ /* 0x000fe400007fe4ff */
[----:B------:R-:W0:Y:S01]  /*0fb0*/  @!P1 LDC.64 R8, c[0x0][0x398] ;  /* 0x0000e600ff089b82 */ /* 0x000e220000000a00 */
[----:B------:R-:W-:Y:S02]  /*0fc0*/  @!P1 MOV R16, R90 ;  /* 0x0000005a00109202 */ /* 0x000fe40000000f00 */
[----:B------:R-:W-:Y:S01]  /*0fd0*/  @!P1 MOV R17, R93 ;  /* 0x0000005d00119202 */ /* 0x000fe20000000f00 */
[----:B------:R1:W3:Y:S01]  /*0fe0*/  @!P3 LDG.E R62, desc[UR10][R18.64] ;  /* 0x0000000a123eb981 */ /* 0x0002e2000c1e1900 */
[----:B----4-:R-:W-:-:S03]  /*0ff0*/  @!P4 IADD3 R4, P2, PT, R23, R4, RZ ;  /* 0x000000041704c210 */ /* 0x010fc60007f5e0ff */
[----:B------:R-:W4:Y:S01]  /*1000*/  @!P5 LDC.64 R10, c[0x0][0x3f8] ;  /* 0x0000fe00ff0adb82 */ /* 0x000f220000000a00 */
[----:B------:R-:W-:Y:S01]  /*1010*/  @!P1 IMAD.WIDE.U32 R16, R21, R6, R16 ;  /* 0x0000000615109225 */ /* 0x000fe200078e0010 */
[----:B------:R-:W-:Y:S02]  /*1020*/  @!P4 IADD3.X R5, PT, PT, R22, R5, RZ, P2, !PT ;  /* 0x000000051605c210 */ /* 0x000fe400017fe4ff */
[----:B------:R-:W-:Y:S02]  /*1030*/  IADD3 R23, PT, PT, R3, 0xa0, RZ ;  /* 0x000000a003177810 */ /* 0x000fe40007ffe0ff */
[----:B-1----:R-:W-:Y:S01]  /*1040*/  @!P3 IADD3 R14, P2, PT, R31, R14, RZ ;  /* 0x0000000e1f0eb210 */ /* 0x002fe20007f5e0ff */
[----:B------:R1:W3:Y:S01]  /*1050*/  @!P4 LDG.E R65, desc[UR10][R4.64] ;  /* 0x0000000a0441c981 */ /* 0x0002e2000c1e1900 */
[----:B------:R-:W-:Y:S01]  /*1060*/  @!P1 IADD3 R17, PT, PT, R17, R27, RZ ;  /* 0x0000001b11119210 */ /* 0x000fe20007ffe0ff */
[----:B------:R-:W2:Y:S01]  /*1070*/  @!P5 LDC.64 R6, c[0x0][0x398] ;  /* 0x0000e600ff06db82 */ /* 0x000ea20000000a00 */
[----:B------:R-:W-:-:S02]  /*1080*/  @!P1 SHF.L.U32 R19, R16, 0x1, RZ ;  /* 0x0000000110139819 */ /* 0x000fc400000006ff */
[----:B------:R-:W-:Y:S02]  /*1090*/  @!P3 IADD3.X R15, PT, PT, R20, R15, RZ, P2, !PT ;  /* 0x0000000f140fb210 */ /* 0x000fe400017fe4ff */
[----:B------:R-:W-:Y:S02]  /*10a0*/  ISETP.GE.U32.AND P0, PT, R23, UR16, PT ;  /* 0x0000001017007c0c */ /* 0x000fe4000bf06070 */
[----:B------:R-:W-:Y:S01]  /*10b0*/  SHF.R.S32.HI R25, RZ, 0x1f, R23 ;  /* 0x0000001fff197819 */ /* 0x000fe20000011417 */
[----:B-1----:R-:W1:Y:S01]  /*10c0*/  @!P5 LDC.64 R4, c[0x0][0x3a0] ;  /* 0x0000e800ff04db82 */ /* 0x002e620000000a00 */
[----:B------:R-:W-:Y:S01]  /*10d0*/  @!P1 SHF.L.U64.HI R18, R16, 0x1, R17 ;  /* 0x0000000110129819 */ /* 0x000fe20000010211 */
[----:B------:R-:W3:Y:S01]  /*10e0*/  @!P3 LDG.E R61, desc[UR10][R14.64] ;  /* 0x0000000a0e3db981 */ /* 0x000ee2000c1e1900 */
[----:B------:R-:W-:Y:S02]  /*10f0*/  @!P1 IADD3 R12, P2, PT, R19, R12, RZ ;  /* 0x0000000c130c9210 */ /* 0x000fe40007f5e0ff */
[----:B------:R-:W-:-:S02]  /*1100*/  ISETP.GE.AND.EX P0, PT, R25, UR17, PT, P0 ;  /* 0x0000001119007c0c */ /* 0x000fc4000bf06300 */
[C---:B------:R-:W-:Y:S02]  /*1110*/  @!P1 IADD3.X R13, PT, PT, R18.reuse, R13, RZ, P2, !PT ;  /* 0x0000000d120d9210 */ /* 0x040fe400017fe4ff */
[----:B0-----:R-:W-:Y:S01]  /*1120*/  @!P1 IADD3 R8, P2, PT, R19, R8, RZ ;  /* 0x0000000813089210 */ /* 0x001fe20007f5e0ff */
[----:B----4-:R-:W-:Y:S01]  /*1130*/  @!P5 IMAD R29, R29, R10, RZ ;  /* 0x0000000a1d1dd224 */ /* 0x010fe200078e02ff */
[----:B------:R-:W-:Y:S01]  /*1140*/  @!P5 MOV R16, R90 ;  /* 0x0000005a0010d202 */ /* 0x000fe20000000f00 */
[----:B------:R-:W4:Y:S01]  /*1150*/  @!P1 LDG.E R58, desc[UR10][R12.64] ;  /* 0x0000000a0c3a9981 */ /* 0x000f22000c1e1900 */
[----:B------:R-:W-:Y:S02]  /*1160*/  @!P1 IADD3.X R9, PT, PT, R18, R9, RZ, P2, !PT ;  /* 0x0000000912099210 */ /* 0x000fe400017fe4ff */
[----:B------:R-:W-:Y:S02]  /*1170*/  @!P5 MOV R17, R93 ;  /* 0x0000005d0011d202 */ /* 0x000fe40000000f00 */
[----:B------:R-:W-:Y:S01]  /*1180*/  IADD3 R27, PT, PT, R3, 0xb0, RZ ;  /* 0x000000b0031b7810 */ /* 0x000fe20007ffe0ff */
[----:B------:R0:W4:Y:S01]  /*1190*/  @!P1 LDG.E R57, desc[UR10][R8.64] ;  /* 0x0000000a08399981 */ /* 0x000122000c1e1900 */
[----:B------:R-:W-:-:S02]  /*11a0*/  @!P5 IMAD R29, R2, R11, R29 ;  /* 0x0000000b021dd224 */ /* 0x000fc400078e021d */
[----:B------:R-:W-:Y:S01]  /*11b0*/  ISETP.GE.U32.AND P1, PT, R27, UR16, PT ;  /* 0x000000101b007c0c */ /* 0x000fe2000bf26070 */
[----:B------:R-:W-:Y:S01]  /*11c0*/  @!P5 IMAD.WIDE.U32 R16, R2, R10, R16 ;  /* 0x0000000a0210d225 */ /* 0x000fe200078e0010 */
[----:B------:R-:W-:Y:S01]  /*11d0*/  SHF.R.S32.HI R31, RZ, 0x1f, R27 ;  /* 0x0000001fff1f7819 */ /* 0x000fe2000001141b */
[----:B------:R-:W1:Y:S03]  /*11e0*/  @!P0 LDC.64 R10, c[0x0][0x3f8] ;  /* 0x0000fe00ff0a8b82 */ /* 0x000e660000000a00 */
[----:B------:R-:W-:Y:S02]  /*11f0*/  ISETP.GE.AND.EX P1, PT, R31, UR17, PT, P1 ;  /* 0x000000111f007c0c */ /* 0x000fe4000bf26310 */
[----:B------:R-:W-:Y:S02]  /*1200*/  @!P5 IADD3 R17, PT, PT, R17, R29, RZ ;  /* 0x0000001d1111d210 */ /* 0x000fe40007ffe0ff */
[C---:B------:R-:W-:Y:S01]  /*1210*/  @!P5 SHF.L.U32 R19, R16.reuse, 0x1, RZ ;  /* 0x000000011013d819 */ /* 0x040fe200000006ff */
[----:B0-----:R-:W0:Y:S01]  /*1220*/  @!P0 LDC.64 R8, c[0x0][0x398] ;  /* 0x0000e600ff088b82 */ /* 0x001e220000000a00 */
[----:B------:R-:W-:-:S02]  /*1230*/  @!P5 SHF.L.U64.HI R16, R16, 0x1, R17 ;  /* 0x000000011010d819 */ /* 0x000fc40000010211 */
[C---:B--2---:R-:W-:Y:S02]  /*1240*/  @!P5 IADD3 R18, P3, PT, R19.reuse, R6, RZ ;  /* 0x000000061312d210 */ /* 0x044fe40007f7e0ff */
[----:B-1----:R-:W-:Y:S02]  /*1250*/  @!P5 IADD3 R4, P2, PT, R19, R4, RZ ;  /* 0x000000041304d210 */ /* 0x002fe40007f5e0ff */
[C---:B------:R-:W-:Y:S02]  /*1260*/  @!P5 IADD3.X R19, PT, PT, R16.reuse, R7, RZ, P3, !PT ;  /* 0x000000071013d210 */ /* 0x040fe40001ffe4ff */
[----:B------:R-:W-:Y:S01]  /*1270*/  IADD3 R29, PT, PT, R3, 0xc0, RZ ;  /* 0x000000c0031d7810 */ /* 0x000fe20007ffe0ff */
[----:B------:R-:W1:Y:S01]  /*1280*/  @!P1 LDC.64 R6, c[0x0][0x3f8] ;  /* 0x0000fe00ff069b82 */ /* 0x000e620000000a00 */
[----:B------:R-:W-:Y:S02]  /*1290*/  MOV R54, RZ ;  /* 0x000000ff00367202 */ /* 0x000fe40000000f00 */
[----:B------:R-:W-:-:S02]  /*12a0*/  @!P5 IADD3.X R5, PT, PT, R16, R5, RZ, P2, !PT ;  /* 0x000000051005d210 */ /* 0x000fc400017fe4ff */
[----:B------:R-:W-:Y:S02]  /*12b0*/  ISETP.GE.U32.AND P4, PT, R29, UR16, PT ;  /* 0x000000101d007c0c */ /* 0x000fe4000bf86070 */
[----:B------:R-:W-:Y:S01]  /*12c0*/  SHF.R.S32.HI R33, RZ, 0x1f, R29 ;  /* 0x0000001fff217819 */ /* 0x000fe2000001141d */
[----:B------:R2:W4:Y:S01]  /*12d0*/  @!P5 LDG.E R54, desc[UR10][R4.64] ;  /* 0x0000000a0436d981 */ /* 0x000522000c1e1900 */
[----:B------:R-:W-:Y:S01]  /*12e0*/  @!P0 IMAD R2, R25, R10, RZ ;  /* 0x0000000a19028224 */ /* 0x000fe200078e02ff */
[----:B------:R-:W0:Y:S01]  /*12f0*/  @!P0 LDC.64 R16, c[0x0][0x3a0] ;  /* 0x0000e800ff108b82 */ /* 0x000e220000000a00 */
[----:B------:R-:W-:Y:S02]  /*1300*/  ISETP.GE.AND.EX P4, PT, R33, UR17, PT, P4 ;  /* 0x0000001121007c0c */ /* 0x000fe4000bf86340 */
[----:B------:R-:W-:Y:S01]  /*1310*/  @!P0 IMAD R13, R23, R11, R2 ;  /* 0x0000000b170d8224 */ /* 0x000fe200078e0202 */
[----:B--2---:R-:W-:Y:S02]  /*1320*/  @!P0 MOV R4, R90 ;  /* 0x0000005a00048202 */ /* 0x004fe40000000f00 */
[----:B------:R-:W-:Y:S01]  /*1330*/  @!P0 MOV R5, R93 ;  /* 0x0000005d00058202 */ /* 0x000fe20000000f00 */
[----:B------:R-:W-:-:S02]  /*1340*/  HFMA2 R53, -RZ, RZ, 0, 0 ;  /* 0x00000000ff357431 */ /* 0x000fc400000001ff */
[----:B------:R-:W-:Y:S01]  /*1350*/  @!P0 IMAD.WIDE.U32 R10, R23, R10, R4 ;  /* 0x0000000a170a8225 */ /* 0x000fe200078e0004 */
[C---:B------:R-:W-:Y:S02]  /*1360*/  IADD3 R20, PT, PT, R3.reuse, 0xd0, RZ ;  /* 0x000000d003147810 */ /* 0x040fe40007ffe0ff */
[----:B------:R-:W-:Y:S02]  /*1370*/  IADD3 R25, PT, PT, R3, 0xe0, RZ ;  /* 0x000000e003197810 */ /* 0x000fe40007ffe0ff */
[----:B------:R-:W-:Y:S02]  /*1380*/  @!P0 IADD3 R5, PT, PT, R11, R13, RZ ;  /* 0x0000000d0b058210 */ /* 0x000fe40007ffe0ff */
[----:B------:R-:W-:Y:S01]  /*1390*/  IADD3 R14, PT, PT, R3, 0xf0, RZ ;  /* 0x000000f0030e7810 */ /* 0x000fe20007ffe0ff */
[----:B------:R-:W2:Y:S01]  /*13a0*/  @!P1 LDC.64 R12, c[0x0][0x3a0] ;  /* 0x0000e800ff0c9b82 */ /* 0x000ea20000000a00 */
[----:B------:R-:W-:Y:S01]  /*13b0*/  ISETP.GE.U32.AND P2, PT, R20, UR16, PT ;  /* 0x0000001014007c0c */ /* 0x000fe2000bf46070 */
[----:B------:R-:W-:Y:S01]  /*13c0*/  UIMAD.WIDE UR6, UR5, 0x8, UR6 ;  /* 0x00000008050678a5 */ /* 0x000fe2000f8e0206 */
[----:B------:R-:W-:Y:S01]  /*13d0*/  SHF.R.S32.HI R35, RZ, 0x1f, R20 ;  /* 0x0000001fff237819 */ /* 0x000fe20000011414 */
[----:B-1----:R-:W-:Y:S01]  /*13e0*/  @!P1 IMAD R22, R31, R6, RZ ;  /* 0x000000061f169224 */ /* 0x002fe200078e02ff */
[----:B------:R1:W4:Y:S03]  /*13f0*/  @!P5 LDG.E R53, desc[UR10][R18.64] ;  /* 0x0000000a1235d981 */ /* 0x000326000c1e1900 */
[----:B------:R-:W2:Y:S01]  /*1400*/  @!P4 LDC.64 R2, c[0x0][0x3f8] ;  /* 0x0000fe00ff02cb82 */ /* 0x000ea20000000a00 */
[----:B------:R-:W-:Y:S01]  /*1410*/  ISETP.GE.AND.EX P2, PT, R35, UR17, PT, P2 ;  /* 0x0000001123007c0c */ /* 0x000fe2000bf46320 */
[----:B------:R-:W-:Y:S01]  /*1420*/  @!P1 IMAD R31, R27, R7, R22 ;  /* 0x000000071b1f9224 */ /* 0x000fe200078e0216 */
[----:B------:R-:W-:-:S02]  /*1430*/  @!P0 SHF.L.U64.HI R24, R10, 0x1, R5 ;  /* 0x000000010a188819 */ /* 0x000fc40000010205 */
[----:B------:R-:W-:Y:S01]  /*1440*/  MOV R11, UR7 ;  /* 0x00000007000b7c02 */ /* 0x000fe20008000f00 */
[----:B------:R-:W-:Y:S01]  /*1450*/  HFMA2 R50, -RZ, RZ, 0, 0 ;  /* 0x00000000ff327431 */ /* 0x000fe200000001ff */
[----:B-1----:R-:W-:Y:S01]  /*1460*/  @!P0 SHF.L.U32 R19, R10, 0x1, RZ ;  /* 0x000000010a138819 */ /* 0x002fe200000006ff */
[----:B------:R-:W1:Y:S01]  /*1470*/  @!P1 LDC.64 R4, c[0x0][0x398] ;  /* 0x0000e600ff049b82 */ /* 0x000e620000000a00 */
[----:B------:R-:W-:Y:S01]  /*1480*/  MOV R10, UR6 ;  /* 0x00000006000a7c02 */ /* 0x000fe20008000f00 */
[----:B------:R-:W-:Y:S01]  /*1490*/  HFMA2 R49, -RZ, RZ, 0, 0 ;  /* 0x00000000ff317431 */ /* 0x000fe200000001ff */
[----:B------:R-:W-:Y:S01]  /*14a0*/  @!P1 MOV R22, R90 ;  /* 0x0000005a00169202 */ /* 0x000fe20000000f00 */
[----:B------:R-:W-:Y:S01]  /*14b0*/  HFMA2 R45, -RZ, RZ, 0, 0 ;  /* 0x00000000ff2d7431 */ /* 0x000fe200000001ff */
[----:B------:R-:W-:Y:S02]  /*14c0*/  @!P1 MOV R23, R93 ;  /* 0x0000005d00179202 */ /* 0x000fe40000000f00 */
[----:B------:R-:W-:Y:S01]  /*14d0*/  MOV R42, RZ ;  /* 0x000000ff002a7202 */ /* 0x000fe20000000f00 */
[----:B------:R-:W4:Y:S01]  /*14e0*/  LDG.E.64 R10, desc[UR10][R10.64] ;  /* 0x0000000a0a0a7981 */ /* 0x000f22000c1e1b00 */
[----:B0-----:R-:W-:Y:S01]  /*14f0*/  @!P0 IADD3 R16, P6, PT, R19, R16, RZ ;  /* 0x0000001013108210 */ /* 0x001fe20007fde0ff */
[----:B------:R-:W-:Y:S01]  /*1500*/  @!P1 IMAD.WIDE.U32 R22, R27, R6, R22 ;  /* 0x000000061b169225 */ /* 0x000fe200078e0016 */
[----:B------:R-:W-:Y:S01]  /*1510*/  ISETP.GE.U32.AND P3, PT, R25, UR16, PT ;  /* 0x0000001019007c0c */ /* 0x000fe2000bf66070 */
[----:B------:R-:W0:Y:S01]  /*1520*/  @!P2 LDC.64 R6, c[0x0][0x3f8] ;  /* 0x0000fe00ff06ab82 */ /* 0x000e220000000a00 */
[----:B------:R-:W-:-:S02]  /*1530*/  @!P0 IADD3.X R17, PT, PT, R24, R17, RZ, P6, !PT ;  /* 0x0000001118118210 */ /* 0x000fc400037fe4ff */
[----:B------:R-:W-:Y:S02]  /*1540*/  MOV R46, RZ ;  /* 0x000000ff002e7202 */ /* 0x000fe40000000f00 */
[----:B------:R-:W-:Y:S01]  /*1550*/  SHF.R.S32.HI R21, RZ, 0x1f, R25 ;  /* 0x0000001fff157819 */ /* 0x000fe20000011419 */
[----:B--2---:R-:W-:Y:S01]  /*1560*/  @!P4 IMAD R26, R33, R2, RZ ;  /* 0x00000002211ac224 */ /* 0x004fe200078e02ff */
[----:B------:R-:W-:Y:S01]  /*1570*/  @!P0 IADD3 R18, P6, PT, R19, R8, RZ ;  /* 0x0000000813128210 */ /* 0x000fe20007fde0ff */
[----:B------:R1:W2:Y:S01]  /*1580*/  @!P0 LDG.E R50, desc[UR10][R16.64] ;  /* 0x0000000a10328981 */ /* 0x0002a2000c1e1900 */
[----:B------:R-:W-:Y:S01]  /*1590*/  @!P1 IADD3 R23, PT, PT, R23, R31, RZ ;  /* 0x0000001f17179210 */ /* 0x000fe20007ffe0ff */
[----:B------:R-:W-:Y:S01]  /*15a0*/  HFMA2 R41, -RZ, RZ, 0, 0 ;  /* 0x00000000ff297431 */ /* 0x000fe200000001ff */
[----:B------:R-:W-:Y:S01]  /*15b0*/  @!P1 SHF.L.U32 R31, R22, 0x1, RZ ;  /* 0x00000001161f9819 */ /* 0x000fe200000006ff */
[----:B------:R-:W3:Y:S01]  /*15c0*/  LDCU.U8 UR7, c[0x0][0x414] ;  /* 0x00008280ff0777ac */ /* 0x000ee20008000000 */
[----:B------:R-:W-:-:S02]  /*15d0*/  ISETP.GE.AND.EX P3, PT, R21, UR17, PT, P3 ;  /* 0x0000001115007c0c */ /* 0x000fc4000bf66330 */
[----:B------:R-:W-:Y:S02]  /*15e0*/  @!P0 IADD3.X R19, PT, PT, R24, R9, RZ, P6, !PT ;  /* 0x0000000918138210 */ /* 0x000fe400037fe4ff */
[----:B------:R-:W-:Y:S01]  /*15f0*/  @!P1 SHF.L.U64.HI R24, R22, 0x1, R23 ;  /* 0x0000000116189819 */ /* 0x000fe20000010217 */
[----:B------:R-:W0:Y:S01]  /*1600*/  @!P4 LDC.64 R8, c[0x0][0x3a0] ;  /* 0x0000e800ff08cb82 */ /* 0x000e220000000a00 */
[----:B------:R-:W-:Y:S01]  /*1610*/  @!P1 IADD3 R22, P6, PT, R31, R12, RZ ;  /* 0x0000000c1f169210 */ /* 0x000fe20007fde0ff */
[----:B------:R-:W-:Y:S01]  /*1620*/  @!P4 IMAD R33, R29, R3, R26 ;  /* 0x000000031d21c224 */ /* 0x000fe200078e021a */
[----:B------:R-:W-:Y:S01]  /*1630*/  @!P4 MOV R26, R90 ;  /* 0x0000005a001ac202 */ /* 0x000fe20000000f00 */
[----:B------:R0:W2:Y:S01]  /*1640*/  @!P0 LDG.E R49, desc[UR10][R18.64] ;  /* 0x0000000a12318981 */ /* 0x0000a2000c1e1900 */
[----:B------:R-:W-:Y:S02]  /*1650*/  @!P1 IADD3.X R23, PT, PT, R24, R13, RZ, P6, !PT ;  /* 0x0000000d18179210 */ /* 0x000fe400037fe4ff */
[----:B------:R-:W-:Y:S01]  /*1660*/  @!P4 MOV R27, R93 ;  /* 0x0000005d001bc202 */ /* 0x000fe20000000f00 */
[----:B------:R-:W0:Y:S01]  /*1670*/  @!P4 LDC.64 R12, c[0x0][0x398] ;  /* 0x0000e600ff0ccb82 */ /* 0x000e220000000a00 */
[----:B-1----:R-:W-:Y:S01]  /*1680*/  @!P1 IADD3 R16, P0, PT, R31, R4, RZ ;  /* 0x000000041f109210 */ /* 0x002fe20007f1e0ff */
[----:B0-----:R-:W-:Y:S01]  /*1690*/  @!P2 IMAD R35, R35, R6, RZ ;  /* 0x000000062323a224 */ /* 0x001fe200078e02ff */
[----:B------:R-:W-:Y:S01]  /*16a0*/  ISETP.GE.U32.AND P5, PT, R14, UR16, PT ;  /* 0x000000100e007c0c */ /* 0x000fe2000bfa6070 */
[----:B------:R-:W-:Y:S01]  /*16b0*/  @!P4 IMAD.WIDE.U32 R26, R29, R2, R26 ;  /* 0x000000021d1ac225 */ /* 0x000fe200078e001a */
[----:B------:R-:W-:Y:S01]  /*16c0*/  SHF.R.S32.HI R15, RZ, 0x1f, R14 ;  /* 0x0000001fff0f7819 */ /* 0x000fe2000001140e */
[----:B------:R0:W2:Y:S02]  /*16d0*/  @!P1 LDG.E R46, desc[UR10][R22.64] ;  /* 0x0000000a162e9981 */ /* 0x0000a4000c1e1900 */
[----:B------:R-:W1:Y:S01]  /*16e0*/  @!P3 LDC.64 R2, c[0x0][0x3f8] ;  /* 0x0000fe00ff02bb82 */ /* 0x000e620000000a00 */
[----:B------:R-:W-:-:S02]  /*16f0*/  @!P4 IADD3 R29, PT, PT, R27, R33, RZ ;  /* 0x000000211b1dc210 */ /* 0x000fc40007ffe0ff */
[----:B------:R-:W-:Y:S02]  /*1700*/  @!P1 IADD3.X R17, PT, PT, R24, R5, RZ, P0, !PT ;  /* 0x0000000518119210 */ /* 0x000fe400007fe4ff */
[----:B------:R-:W-:Y:S02]  /*1710*/  @!P2 MOV R18, R90 ;  /* 0x0000005a0012a202 */ /* 0x000fe40000000f00 */
[----:B------:R-:W-:Y:S01]  /*1720*/  @!P2 MOV R19, R93 ;  /* 0x0000005d0013a202 */ /* 0x000fe20000000f00 */
[----:B------:R-:W1:Y:S01]  /*1730*/  @!P2 LDC.64 R4, c[0x0][0x3a0] ;  /* 0x0000e800ff04ab82 */ /* 0x000e620000000a00 */
[----:B------:R-:W-:Y:S01]  /*1740*/  @!P4 SHF.L.U32 R27, R26, 0x1, RZ ;  /* 0x000000011a1bc819 */ /* 0x000fe200000006ff */
[C---:B------:R-:W-:Y:S01]  /*1750*/  @!P2 IMAD R35, R20.reuse, R7, R35 ;  /* 0x000000071423a224 */ /* 0x040fe200078e0223 */
[----:B------:R-:W-:Y:S01]  /*1760*/  ISETP.GE.AND.EX P5, PT, R15, UR17, PT, P5 ;  /* 0x000000110f007c0c */ /* 0x000fe2000bfa6350 */
[----:B------:R-:W-:Y:S01]  /*1770*/  @!P2 IMAD.WIDE.U32 R6, R20, R6, R18 ;  /* 0x000000061406a225 */ /* 0x000fe200078e0012 */
[----:B------:R-:W-:Y:S01]  /*1780*/  @!P4 SHF.L.U64.HI R26, R26, 0x1, R29 ;  /* 0x000000011a1ac819 */ /* 0x000fe2000001021d */
[----:B------:R-:W2:Y:S01]  /*1790*/  @!P1 LDG.E R45, desc[UR10][R16.64] ;  /* 0x0000000a102d9981 */ /* 0x000ea2000c1e1900 */
[----:B------:R-:W-:Y:S01]  /*17a0*/  @!P4 IADD3 R8, P0, PT, R27, R8, RZ ;  /* 0x000000081b08c210 */ /* 0x000fe20007f1e0ff */
[----:B0-----:R-:W0:Y:S01]  /*17b0*/  @!P2 LDC.64 R22, c[0x0][0x398] ;  /* 0x0000e600ff16ab82 */ /* 0x001e220000000a00 */
[----:B------:R-:W-:-:S02]  /*17c0*/  @!P2 IADD3 R7, PT, PT, R7, R35, RZ ;  /* 0x000000230707a210 */ /* 0x000fc40007ffe0ff */
[----:B------:R-:W-:Y:S02]  /*17d0*/  @!P4 IADD3.X R9, PT, PT, R26, R9, RZ, P0, !PT ;  /* 0x000000091a09c210 */ /* 0x000fe400007fe4ff */
[----:B------:R-:W-:Y:S02]  /*17e0*/  @!P4 IADD3 R12, P0, PT, R27, R12, RZ ;  /* 0x0000000c1b0cc210 */ /* 0x000fe40007f1e0ff */
[----:B------:R-:W-:Y:S01]  /*17f0*/  @!P2 SHF.L.U32 R27, R6, 0x1, RZ ;  /* 0x00000001061ba819 */ /* 0x000fe200000006ff */
[----:B------:R1:W2:Y:S01]  /*1800*/  @!P4 LDG.E R42, desc[UR10][R8.64] ;  /* 0x0000000a082ac981 */ /* 0x0002a2000c1e1900 */
[----:B------:R-:W-:Y:S01]  /*1810*/  @!P4 IADD3.X R13, PT, PT, R26, R13, RZ, P0, !PT ;  /* 0x0000000d1a0dc210 */ /* 0x000fe200007fe4ff */
[----:B-1----:R-:W-:Y:S01]  /*1820*/  @!P3 IMAD R24, R21, R2, RZ ;  /* 0x000000021518b224 */ /* 0x002fe200078e02ff */
[----:B------:R-:W-:Y:S01]  /*1830*/  @!P2 SHF.L.U64.HI R26, R6, 0x1, R7 ;  /* 0x00000001061aa819 */ /* 0x000fe20000010207 */
[----:B------:R-:W1:Y:S01]  /*1840*/  @!P3 LDC.64 R18, c[0x0][0x3a0] ;  /* 0x0000e800ff12bb82 */ /* 0x000e620000000a00 */
[----:B------:R-:W-:Y:S01]  /*1850*/  @!P3 MOV R8, R90 ;  /* 0x0000005a0008b202 */ /* 0x000fe20000000f00 */
[----:B------:R-:W2:Y:S01]  /*1860*/  @!P4 LDG.E R41, desc[UR10][R12.64] ;  /* 0x0000000a0c29c981 */ /* 0x000ea2000c1e1900 */
[----:B------:R-:W-:-:S05]  /*1870*/  @!P3 MOV R9, R93 ;  /* 0x0000005d0009b202 */ /* 0x000fca0000000f00 */
[----:B------:R-:W0:Y:S01]  /*1880*/  @!P5 LDC.64 R6, c[0x0][0x3f8] ;  /* 0x0000fe00ff06db82 */ /* 0x000e220000000a00 */
[C---:B------:R-:W-:Y:S02]  /*1890*/  @!P3 IMAD R17, R25.reuse, R3, R24 ;  /* 0x000000031911b224 */ /* 0x040fe400078e0218 */
[----:B------:R-:W-:Y:S01]  /*18a0*/  @!P3 IMAD.WIDE.U32 R8, R25, R2, R8 ;  /* 0x000000021908b225 */ /* 0x000fe200078e0008 */
[----:B------:R-:W-:-:S03]  /*18b0*/  @!P2 IADD3 R24, P0, PT, R27, R4, RZ ;  /* 0x000000041b18a210 */ /* 0x000fc60007f1e0ff */
[----:B------:R-:W-:Y:S01]  /*18c0*/  HFMA2 R3, -RZ, RZ, 0, 0 ;  /* 0x00000000ff037431 */ /* 0x000fe200000001ff */
[----:B------:R-:W3:Y:S01]  /*18d0*/  @!P3 LDC.64 R20, c[0x0][0x398] ;  /* 0x0000e600ff14bb82 */ /* 0x000ee20000000a00 */
[----:B------:R-:W-:Y:S02]  /*18e0*/  @!P3 IADD3 R9, PT, PT, R9, R17, RZ ;  /* 0x000000110909b210 */ /* 0x000fe40007ffe0ff */
[----:B------:R-:W-:Y:S02]  /*18f0*/  @!P2 IADD3.X R25, PT, PT, R26, R5, RZ, P0, !PT ;  /* 0x000000051a19a210 */ /* 0x000fe400007fe4ff */
[C---:B------:R-:W-:Y:S02]  /*1900*/  @!P3 SHF.L.U32 R5, R8.reuse, 0x1, RZ ;  /* 0x000000010805b819 */ /* 0x040fe400000006ff */
[----:B------:R-:W-:Y:S01]  /*1910*/  @!P3 SHF.L.U64.HI R2, R8, 0x1, R9 ;  /* 0x000000010802b819 */ /* 0x000fe20000010209 */
[----:B------:R-:W3:Y:S01]  /*1920*/  @!P5 LDC.64 R16, c[0x0][0x3a0] ;  /* 0x0000e800ff10db82 */ /* 0x000ee20000000a00 */
[----:B------:R0:W2:Y:S07]  /*1930*/  @!P2 LDG.E R3, desc[UR10][R24.64] ;  /* 0x0000000a1803a981 */ /* 0x0000ae000c1e1900 */
[----:B------:R-:W3:Y:S01]  /*1940*/  @!P5 LDC.64 R8, c[0x0][0x398] ;  /* 0x0000e600ff08db82 */ /* 0x000ee20000000a00 */
[----:B0-----:R-:W-:Y:S01]  /*1950*/  @!P5 IMAD R15, R15, R6, RZ ;  /* 0x000000060f0fd224 */ /* 0x001fe200078e02ff */
[----:B------:R-:W-:-:S02]  /*1960*/  @!P5 MOV R24, R90 ;  /* 0x0000005a0018d202 */ /* 0x000fc40000000f00 */
[----:B------:R-:W-:Y:S01]  /*1970*/  @!P5 MOV R25, R93 ;  /* 0x0000005d0019d202 */ /* 0x000fe20000000f00 */
[C---:B------:R-:W-:Y:S01]  /*1980*/  @!P5 IMAD R7, R14.reuse, R7, R15 ;  /* 0x000000070e07d224 */ /* 0x040fe200078e020f */
[----:B------:R-:W-:Y:S01]  /*1990*/  @!P2 IADD3 R22, P0, PT, R27, R22, RZ ;  /* 0x000000161b16a210 */ /* 0x000fe20007f1e0ff */
[----:B------:R-:W-:Y:S01]  /*19a0*/  @!P5 IMAD.WIDE.U32 R24, R14, R6, R24 ;  /* 0x000000060e18d225 */ /* 0x000fe200078e0018 */
[----:B------:R-:W-:Y:S01]  /*19b0*/  MOV R4, RZ ;  /* 0x000000ff00047202 */ /* 0x000fe20000000f00 */
[----:B------:R-:W0:Y:S01]  /*19c0*/  LDC.64 R14, c[0x0][0x3a8] ;  /* 0x0000ea00ff0e7b82 */ /* 0x000e220000000a00 */
[----:B------:R-:W-:Y:S02]  /*19d0*/  @!P2 IADD3.X R23, PT, PT, R26, R23, RZ, P0, !PT ;  /* 0x000000171a17a210 */ /* 0x000fe400007fe4ff */
[----:B------:R-:W-:Y:S02]  /*19e0*/  @!P5 IADD3 R7, PT, PT, R25, R7, RZ ;  /* 0x000000071907d210 */ /* 0x000fe40007ffe0ff */
[----:B-1----:R-:W-:Y:S01]  /*19f0*/  @!P3 IADD3 R18, P1, PT, R5, R18, RZ ;  /* 0x000000120512b210 */ /* 0x002fe20007f3e0ff */
[----:B------:R1:W2:Y:S01]  /*1a00*/  @!P2 LDG.E R4, desc[UR10][R22.64] ;  /* 0x0000000a1604a981 */ /* 0x0002a2000c1e1900 */
[----:B------:R-:W-:-:S02]  /*1a10*/  @!P5 SHF.L.U32 R25, R24, 0x1, RZ ;  /* 0x000000011819d819 */ /* 0x000fc400000006ff */
[----:B---3--:R-:W-:Y:S01]  /*1a20*/  @!P3 IADD3 R20, P4, PT, R5, R20, RZ ;  /* 0x000000140514b210 */ /* 0x008fe20007f9e0ff */
[----:B------:R-:W-:Y:S01]  /*1a30*/  HFMA2 R5, -RZ, RZ, 0, 0 ;  /* 0x00000000ff057431 */ /* 0x000fe200000001ff */
[----:B------:R-:W-:Y:S01]  /*1a40*/  @!P5 SHF.L.U64.HI R26, R24, 0x1, R7 ;  /* 0x00000001181ad819 */ /* 0x000fe20000010207 */
[----:B------:R-:W-:Y:S01]  /*1a50*/  HFMA2 R7, -RZ, RZ, 0, 0 ;  /* 0x00000000ff077431 */ /* 0x000fe200000001ff */
[----:B------:R-:W-:Y:S02]  /*1a60*/  @!P3 IADD3.X R19, PT, PT, R2, R19, RZ, P1, !PT ;  /* 0x000000130213b210 */ /* 0x000fe40000ffe4ff */
[C---:B------:R-:W-:Y:S02]  /*1a70*/  @!P5 IADD3 R24, P2, PT, R25.reuse, R8, RZ ;  /* 0x000000081918d210 */ /* 0x040fe40007f5e0ff */
[----:B-1----:R-:W-:Y:S02]  /*1a80*/  @!P5 IADD3 R22, P1, PT, R25, R16, RZ ;  /* 0x000000101916d210 */ /* 0x002fe40007f3e0ff */
[----:B------:R-:W-:Y:S01]  /*1a90*/  MOV R6, RZ ;  /* 0x000000ff00067202 */ /* 0x000fe20000000f00 */
[----:B------:R-:W3:Y:S01]  /*1aa0*/  @!P3 LDG.E R5, desc[UR10][R18.64] ;  /* 0x0000000a1205b981 */ /* 0x000ee2000c1e1900 */
[----:B------:R-:W-:-:S02]  /*1ab0*/  MOV R8, RZ ;  /* 0x000000ff00087202 */ /* 0x000fc40000000f00 */
[----:B------:R-:W-:Y:S02]  /*1ac0*/  @!P3 IADD3.X R21, PT, PT, R2, R21, RZ, P4, !PT ;  /* 0x000000150215b210 */ /* 0x000fe400027fe4ff */
[C---:B------:R-:W-:Y:S02]  /*1ad0*/  @!P5 IADD3.X R23, PT, PT, R26.reuse, R17, RZ, P1, !PT ;  /* 0x000000111a17d210 */ /* 0x040fe40000ffe4ff */
[----:B------:R-:W-:Y:S01]  /*1ae0*/  @!P5 IADD3.X R25, PT, PT, R26, R9, RZ, P2, !PT ;  /* 0x000000091a19d210 */ /* 0x000fe200017fe4ff */
[----:B------:R1:W3:Y:S04]  /*1af0*/  @!P3 LDG.E R6, desc[UR10][R20.64] ;  /* 0x0000000a1406b981 */ /* 0x0002e8000c1e1900 */
[----:B------:R-:W3:Y:S04]  /*1b00*/  @!P5 LDG.E R7, desc[UR10][R22.64] ;  /* 0x0000000a1607d981 */ /* 0x000ee8000c1e1900 */
[----:B------:R1:W3:Y:S01]  /*1b10*/  @!P5 LDG.E R8, desc[UR10][R24.64] ;  /* 0x0000000a1808d981 */ /* 0x0002e2000c1e1900 */
[----:B------:R-:W-:-:S13]  /*1b20*/  ISETP.NE.AND P0, PT, RZ, UR7, PT ;  /* 0x00000007ff007c0c */ /* 0x000fda000bf05270 */
[----:B------:R-:W1:Y:S01]  /*1b30*/  @P0 LDC.64 R12, c[0x0][0x3b0] ;  /* 0x0000ec00ff0c0b82 */ /* 0x000e620000000a00 */
[----:B------:R-:W-:Y:S02]  /*1b40*/  LOP3.LUT R2, R85, 0xffff, RZ, 0xc0, !PT ;  /* 0x0000ffff55027812 */ /* 0x000fe400078ec0ff */
[----:B------:R-:W-:-:S03]  /*1b50*/  CS2R R16, SRZ ;  /* 0x0000000000107805 */ /* 0x000fc6000001ff00 */
[----:B------:R-:W-:-:S04]  /*1b60*/  IMAD R9, R87, 0x46, R2 ;  /* 0x0000004657097824 */ /* 0x000fc800078e0202 */
[----:B-1----:R-:W-:-:S05]  /*1b70*/  @P0 IMAD.WIDE R12, R9, 0x4, R12 ;  /* 0x00000004090c0825 */ /* 0x002fca00078e020c */
[----:B------:R3:W5:Y:S01]  /*1b80*/  @P0 LDG.E.64 R16, desc[UR10][R12.64] ;  /* 0x0000000a0c100981 */ /* 0x000762000c1e1b00 */
[----:B0-----:R-:W-:Y:S01]  /*1b90*/  IMAD.WIDE R14, R9, 0x4, R14 ;  /* 0x00000004090e7825 */ /* 0x001fe200078e020e */
[----:B------:R-:W-:Y:S01]  /*1ba0*/  UISETP.NE.AND UP1, UPT, UR7, URZ, UPT ;  /* 0x000000ff0700728c */ /* 0x000fe2000bf25270 */
[----:B------:R-:W-:Y:S02]  /*1bb0*/  PRMT R20, R84, 0x7632, R20 ;  /* 0x0000763254147816 */ /* 0x000fe40000000014 */
[----:B------:R-:W-:Y:S01]  /*1bc0*/  PRMT R31, R83, 0x7632, R31 ;  /* 0x00007632531f7816 */ /* 0x000fe2000000001f */
[----:B------:R0:W5:Y:S01]  /*1bd0*/  LDG.E.64 R18, desc[UR10][R14.64] ;  /* 0x0000000a0e127981 */ /* 0x000162000c1e1b00 */
[----:B------:R-:W-:Y:S02]  /*1be0*/  PRMT R80, R82, 0x7632, R80 ;  /* 0x0000763252507816 */ /* 0x000fe40000000050 */
[----:B------:R-:W-:Y:S02]  /*1bf0*/  PRMT R24, R81, 0x7632, R24 ;  /* 0x0000763251187816 */ /* 0x000fe40000000018 */
[----:B------:R-:W-:-:S02]  /*1c00*/  PRMT R77, R79, 0x7632, R77 ;  /* 0x000076324f4d7816 */ /* 0x000fc4000000004d */
[----:B------:R-:W-:Y:S02]  /*1c10*/  PRMT R23, R78, 0x7632, R23 ;  /* 0x000076324e177816 */ /* 0x000fe40000000017 */
[----:B------:R-:W-:Y:S02]  /*1c20*/  PRMT R74, R76, 0x7632, R74 ;  /* 0x000076324c4a7816 */ /* 0x000fe4000000004a */
[----:B------:R-:W-:Y:S02]  /*1c30*/  PRMT R28, R75, 0x7632, R28 ;  /* 0x000076324b1c7816 */ /* 0x000fe4000000001c */
        /* <DEDUP_REMOVED lines=9> */
[----:B------:R-:W-:Y:S02]  /*1cd0*/  PRMT R71, R73, 0x7632, R71 ;  /* 0x0000763249477816 */ /* 0x000fe40000000047 */
[----:B------:R-:W-:Y:S02]  /*1ce0*/  PRMT R25, R72, 0x7632, R25 ;  /* 0x0000763248197816 */ /* 0x000fe40000000019 */
[----:B------:R-:W-:Y:S02]  /*1cf0*/  PRMT R67, R70, 0x7632, R67 ;  /* 0x0000763246437816 */ /* 0x000fe40000000043 */
[----:B------:R-:W-:Y:S02]  /*1d00*/  PRMT R68, R69, 0x7632, R68 ;  /* 0x0000763245447816 */ /* 0x000fe40000000044 */
[----:B-1----:R-:W-:Y:S02]  /*1d10*/  @P0 R2UR UR6, R9 ;  /* 0x00000000090602ca */ /* 0x002fe400000e0000 */
[----:B------:R-:W-:-:S02]  /*1d20*/  PRMT R63, R66, 0x7632, R63 ;  /* 0x00007632423f7816 */ /* 0x000fc4000000003f */
[----:B------:R-:W-:Y:S02]  /*1d30*/  PRMT R64, R65, 0x7632, R64 ;  /* 0x0000763241407816 */ /* 0x000fe40000000040 */
[----:B------:R-:W-:Y:S02]  /*1d40*/  PRMT R59, R62, 0x7632, R59 ;  /* 0x000076323e3b7816 */ /* 0x000fe4000000003b */
[----:B------:R-:W-:Y:S02]  /*1d50*/  PRMT R60, R61, 0x7632, R60 ;  /* 0x000076323d3c7816 */ /* 0x000fe4000000003c */
[----:B------:R-:W-:Y:S02]  /*1d60*/  PRMT R55, R58, 0x7632, R55 ;  /* 0x000076323a377816 */ /* 0x000fe40000000037 */
[----:B------:R-:W-:Y:S02]  /*1d70*/  PRMT R56, R57, 0x7632, R56 ;  /* 0x0000763239387816 */ /* 0x000fe40000000038 */
[----:B------:R-:W-:-:S02]  /*1d80*/  PRMT R51, R54, 0x7632, R51 ;  /* 0x0000763236337816 */ /* 0x000fc40000000033 */
[----:B------:R-:W-:Y:S02]  /*1d90*/  PRMT R52, R53, 0x7632, R52 ;  /* 0x0000763235347816 */ /* 0x000fe40000000034 */
[----:B--2---:R-:W-:Y:S02]  /*1da0*/  PRMT R47, R50, 0x7632, R47 ;  /* 0x00007632322f7816 */ /* 0x004fe4000000002f */
[----:B------:R-:W-:Y:S02]  /*1db0*/  PRMT R48, R49, 0x7632, R48 ;  /* 0x0000763231307816 */ /* 0x000fe40000000030 */
[----:B------:R-:W-:Y:S02]  /*1dc0*/  PRMT R43, R46, 0x7632, R43 ;  /* 0x000076322e2b7816 */ /* 0x000fe4000000002b */
[----:B------:R-:W-:Y:S02]  /*1dd0*/  PRMT R44, R45, 0x7632, R44 ;  /* 0x000076322d2c7816 */ /* 0x000fe4000000002c */
[----:B------:R-:W-:-:S02]  /*1de0*/  PRMT R9, R42, 0x7632, R9 ;  /* 0x000076322a097816 */ /* 0x000fc40000000009 */
[----:B------:R-:W-:Y:S02]  /*1df0*/  PRMT R40, R41, 0x7632, R40 ;  /* 0x0000763229287816 */ /* 0x000fe40000000028 */
[----:B------:R-:W-:Y:S01]  /*1e00*/  PRMT R10, R3, 0x7632, R10 ;  /* 0x00007632030a7816 */ /* 0x000fe2000000000a */
[----:B------:R-:W-:Y:S01]  /*1e10*/  UMOV UR9, 0x3f800000 ;  /* 0x3f80000000097882 */ /* 0x000fe20000000000 */
[----:B------:R-:W-:Y:S01]  /*1e20*/  @UP0 UMOV UR9, UR6 ;  /* 0x0000000600090c82 */ /* 0x000fe20008000000 */
[----:B------:R-:W-:Y:S02]  /*1e30*/  PRMT R11, R4, 0x7632, R11 ;  /* 0x00007632040b7816 */ /* 0x000fe4000000000b */
[----:B---3--:R-:W-:Y:S02]  /*1e40*/  PRMT R12, R5, 0x7632, R12 ;  /* 0x00007632050c7816 */ /* 0x008fe4000000000c */
[----:B------:R-:W-:Y:S02]  /*1e50*/  PRMT R13, R6, 0x7632, R13 ;  /* 0x00007632060d7816 */ /* 0x000fe4000000000d */
[----:B0-----:R-:W-:-:S02]  /*1e60*/  PRMT R14, R7, 0x7632, R14 ;  /* 0x00007632070e7816 */ /* 0x001fc4000000000e */
        /* <DEDUP_REMOVED lines=8> */
[----:B------:R-:W-:Y:S01]  /*1ef0*/  SHF.L.U32 R32, R82, 0x10, RZ ;  /* 0x0000001052207819 */ /* 0x000fe200000006ff */
[----:B-----5:R-:W-:Y:S01]  /*1f00*/  FMUL.FTZ R29, R18, R21 ;  /* 0x00000015121d7220 */ /* 0x020fe20000410000 */
[----:B------:R-:W-:Y:S01]  /*1f10*/  FMUL.FTZ R22, R22, UR9 ;  /* 0x0000000916167c20 */ /* 0x000fe20008410000 */
[----:B------:R-:W-:Y:S01]  /*1f20*/  FMUL.FTZ R30, R19, R20 ;  /* 0x00000014131e7220 */ /* 0x000fe20000410000 */
[----:B------:R-:W-:Y:S01]  /*1f30*/  FMUL.FTZ R27, R26, UR9 ;  /* 0x000000091a1b7c20 */ /* 0x000fe20008410000 */
[----:B------:R-:W-:Y:S01]  /*1f40*/  FADD.FTZ R31, RZ, R29 ;  /* 0x0000001dff1f7221 */ /* 0x000fe20000010000 */
[----:B------:R-:W-:Y:S01]  /*1f50*/  FFMA.FTZ R26, R22, R29, RZ ;  /* 0x0000001d161a7223 */ /* 0x000fe200000100ff */
[----:B------:R-:W-:Y:S01]  /*1f60*/  SHF.L.U32 R33, R81, 0x10, RZ ;  /* 0x0000001051217819 */ /* 0x000fe200000006ff */
[----:B------:R-:W-:Y:S01]  /*1f70*/  FADD.FTZ R32, R32, -UR8 ;  /* 0x8000000820207e21 */ /* 0x000fe20008010000 */
[----:B------:R-:W-:Y:S01]  /*1f80*/  FADD.FTZ R31, R30, R31 ;  /* 0x0000001f1e1f7221 */ /* 0x000fe20000010000 */
[----:B------:R-:W-:Y:S01]  /*1f90*/  FFMA.FTZ R30, R27, R30, R26 ;  /* 0x0000001e1b1e7223 */ /* 0x000fe2000001001a */
[----:B------:R-:W-:Y:S01]  /*1fa0*/  FFMA.FTZ R26, R21, R22, RZ ;  /* 0x00000016151a7223 */ /* 0x000fe200000100ff */
[----:B------:R-:W-:Y:S01]  /*1fb0*/  FMUL.FTZ R35, R32, UR9 ;  /* 0x0000000920237c20 */ /* 0x000fe20008410000 */
[----:B------:R-:W-:Y:S01]  /*1fc0*/  FMUL.FTZ R32, R18, R33 ;  /* 0x0000002112207220 */ /* 0x000fe20000410000 */
[----:B------:R-:W-:Y:S01]  /*1fd0*/  SHF.L.U32 R29, R80, 0x10, RZ ;  /* 0x00000010501d7819 */ /* 0x000fe200000006ff */
[----:B------:R-:W-:Y:S01]  /*1fe0*/  FADD.FTZ R22, RZ, R21 ;  /* 0x00000015ff167221 */ /* 0x000fe20000010000 */
[----:B------:R-:W-:Y:S01]  /*1ff0*/  FFMA.FTZ R21, R33, R35, R26 ;  /* 0x0000002321157223 */ /* 0x000fe2000001001a */
[----:B------:R-:W-:Y:S01]  /*2000*/  FADD.FTZ R26, R31, R32 ;  /* 0x000000201f1a7221 */ /* 0x000fe20000010000 */
[----:B------:R-:W-:Y:S01]  /*2010*/  SHF.L.U32 R24, R24, 0x10, RZ ;  /* 0x0000001018187819 */ /* 0x000fe200000006ff */
[----:B------:R-:W-:Y:S01]  /*2020*/  FADD.FTZ R29, R29, -UR8 ;  /* 0x800000081d1d7e21 */ /* 0x000fe20008010000 */
[----:B------:R-:W-:Y:S01]  /*2030*/  FADD.FTZ R31, RZ, R20 ;  /* 0x00000014ff1f7221 */ /* 0x000fe20000010000 */
[----:B------:R-:W-:Y:S01]  /*2040*/  FADD.FTZ R22, R33, R22 ;  /* 0x0000001621167221 */ /* 0x000fe20000010000 */
[----:B------:R-:W-:Y:S01]  /*2050*/  FFMA.FTZ R27, R20, R27, RZ ;  /* 0x0000001b141b7223 */ /* 0x000fe200000100ff */
[----:B------:R-:W-:Y:S01]  /*2060*/  FFMA.FTZ R32, R35, R32, R30 ;  /* 0x0000002023207223 */ /* 0x000fe2000001001e */
[----:B------:R-:W-:Y:S01]  /*2070*/  FMUL.FTZ R29, R29, UR9 ;  /* 0x000000091d1d7c20 */ /* 0x000fe20008410000 */
[----:B------:R-:W-:Y:S01]  /*2080*/  SHF.L.U32 R33, R79, 0x10, RZ ;  /* 0x000000104f217819 */ /* 0x000fe200000006ff */
[C---:B------:R-:W-:Y:S01]  /*2090*/  FADD.FTZ R20, R24.reuse, R31 ;  /* 0x0000001f18147221 */ /* 0x040fe20000010000 */
[----:B------:R-:W-:Y:S01]  /*20a0*/  FMUL.FTZ R30, R19, R24 ;  /* 0x00000018131e7220 */ /* 0x000fe20000410000 */
[----:B------:R-:W-:Y:S01]  /*20b0*/  SHF.L.U32 R31, R77, 0x10, RZ ;  /* 0x000000104d1f7819 */ /* 0x000fe200000006ff */
[----:B------:R-:W-:Y:S01]  /*20c0*/  FFMA.FTZ R24, R24, R29, R27 ;  /* 0x0000001d18187223 */ /* 0x000fe2000001001b */
[----:B------:R-:W-:Y:S01]  /*20d0*/  FADD.FTZ R33, R33, -UR8 ;  /* 0x8000000821217e21 */ /* 0x000fe20008010000 */
[----:B------:R-:W-:Y:S01]  /*20e0*/  FADD.FTZ R26, R30, R26 ;  /* 0x0000001a1e1a7221 */ /* 0x000fe20000010000 */
[----:B------:R-:W-:Y:S01]  /*20f0*/  FFMA.FTZ R27, R29, R30, R32 ;  /* 0x0000001e1d1b7223 */ /* 0x000fe20000010020 */
[----:B------:R-:W-:Y:S01]  /*2100*/  SHF.L.U32 R30, R78, 0x10, RZ ;  /* 0x000000104e1e7819 */ /* 0x000fe200000006ff */
[----:B------:R-:W-:Y:S01]  /*2110*/  FADD.FTZ R31, R31, -UR8 ;  /* 0x800000081f1f7e21 */ /* 0x000fe20008010000 */
[----:B------:R-:W-:Y:S01]  /*2120*/  SHF.L.U32 R29, R23, 0x10, RZ ;  /* 0x00000010171d7819 */ /* 0x000fe200000006ff */
[----:B------:R-:W-:Y:S01]  /*2130*/  FMUL.FTZ R32, R33, UR9 ;  /* 0x0000000921207c20 */ /* 0x000fe20008410000 */
[----:B------:R-:W-:Y:S01]  /*2140*/  SHF.L.U32 R34, R75, 0x10, RZ ;  /* 0x000000104b227819 */ /* 0x000fe200000006ff */
[----:B------:R-:W-:Y:S01]  /*2150*/  FMUL.FTZ R23, R31, UR9 ;  /* 0x000000091f177c20 */ /* 0x000fe20008410000 */
[----:B------:R-:W-:Y:S01]  /*2160*/  FMUL.FTZ R31, R18, R30 ;  /* 0x0000001e121f7220 */ /* 0x000fe20000410000 */
[----:B------:R-:W-:Y:S01]  /*2170*/  FADD.FTZ R22, R22, R30 ;  /* 0x0000001e16167221 */ /* 0x000fe20000010000 */
[----:B------:R-:W-:Y:S01]  /*2180*/  FFMA.FTZ R21, R30, R32, R21 ;  /* 0x000000201e157223 */ /* 0x000fe20000010015 */
[----:B------:R-:W-:Y:S01]  /*2190*/  FADD.FTZ R20, R20, R29 ;  /* 0x0000001d14147221 */ /* 0x000fe20000010000 */
[----:B------:R-:W-:Y:S01]  /*21a0*/  FFMA.FTZ R24, R29, R23, R24 ;  /* 0x000000171d187223 */ /* 0x000fe20000010018 */
[----:B------:R-:W-:Y:S01]  /*21b0*/  FMUL.FTZ R30, R19, R29 ;  /* 0x0000001d131e7220 */ /* 0x000fe20000410000 */
[----:B------:R-:W-:Y:S01]  /*21c0*/  FADD.FTZ R29, R26, R31 ;  /* 0x0000001f1a1d7221 */ /* 0x000fe20000010000 */
[----:B------:R-:W-:Y:S01]  /*21d0*/  FFMA.FTZ R32, R32, R31, R27 ;  /* 0x0000001f20207223 */ /* 0x000fe2000001001b */
[----:B------:R-:W-:Y:S01]  /*21e0*/  SHF.L.U32 R33, R76, 0x10, RZ ;  /* 0x000000104c217819 */ /* 0x000fe200000006ff */
[----:B------:R-:W-:Y:S01]  /*21f0*/  FADD.FTZ R22, R22, R34 ;  /* 0x0000002216167221 */ /* 0x000fe20000010000 */
[----:B------:R-:W-:Y:S01]  /*2200*/  FADD.FTZ R29, R30, R29 ;  /* 0x0000001d1e1d7221 */ /* 0x000fe20000010000 */
[----:B------:R-:W-:Y:S01]  /*2210*/  FFMA.FTZ R26, R23, R30, R32 ;  /* 0x0000001e171a7223 */ /* 0x000fe20000010020 */
[----:B------:R-:W-:Y:S01]  /*2220*/  SHF.L.U32 R27, R74, 0x10, RZ ;  /* 0x000000104a1b7819 */ /* 0x000fe200000006ff */
[----:B------:R-:W-:Y:S01]  /*2230*/  FMUL.FTZ R30, R18, R34 ;  /* 0x00000022121e7220 */ /* 0x000fe20000410000 */
[----:B------:R-:W-:Y:S01]  /*2240*/  SHF.L.U32 R31, R73, 0x10, RZ ;  /* 0x00000010491f7819 */ /* 0x000fe200000006ff */
[----:B------:R-:W-:Y:S01]  /*2250*/  FADD.FTZ R33, R33, -UR8 ;  /* 0x8000000821217e21 */ /* 0x000fe20008010000 */
[----:B------:R-:W-:Y:S01]  /*2260*/  SHF.L.U32 R32, R72, 0x10, RZ ;  /* 0x0000001048207819 */ /* 0x000fe200000006ff */
[----:B------:R-:W-:Y:S01]  /*2270*/  FADD.FTZ R23, R29, R30 ;  /* 0x0000001e1d177221 */ /* 0x000fe20000010000 */
[----:B------:R-:W-:Y:S01]  /*2280*/  FADD.FTZ R29, R27, -UR8 ;  /* 0x800000081b1d7e21 */ /* 0x000fe20008010000 */
[----:B------:R-:W-:Y:S01]  /*2290*/  SHF.L.U32 R27, R28, 0x10, RZ ;  /* 0x000000101c1b7819 */ /* 0x000fe200000006ff */
[----:B------:R-:W-:Y:S01]  /*22a0*/  FMUL.FTZ R33, R33, UR9 ;  /* 0x0000000921217c20 */ /* 0x000fe20008410000 */
[----:B------:R-:W-:Y:S01]  /*22b0*/  FADD.FTZ R28, R31, -UR8 ;  /* 0x800000081f1c7e21 */ /* 0x000fe20008010000 */
[----:B------:R-:W-:Y:S01]  /*22c0*/  SHF.L.U32 R31, R71, 0x10, RZ ;  /* 0x00000010471f7819 */ /* 0x000fe200000006ff */
[----:B------:R-:W-:Y:S01]  /*22d0*/  FMUL.FTZ R29, R29, UR9 ;  /* 0x000000091d1d7c20 */ /* 0x000fe20008410000 */
[----:B------:R-:W-:Y:S01]  /*22e0*/  FFMA.FTZ R21, R34, R33, R21 ;  /* 0x0000002122157223 */ /* 0x000fe20000010015 */
[----:B------:R-:W-:Y:S01]  /*22f0*/  FFMA.FTZ R26, R33, R30, R26 ;  /* 0x0000001e211a7223 */ /* 0x000fe2000001001a */
[----:B------:R-:W-:Y:S01]  /*2300*/  FMUL.FTZ R28, R28, UR9 ;  /* 0x000000091c1c7c20 */ /* 0x000fe20008410000 */
[----:B------:R-:W-:Y:S01]  /*2310*/  FMUL.FTZ R30, R19, R27 ;  /* 0x0000001b131e7220 */ /* 0x000fe20000410000 */
[----:B------:R-:W-:Y:S01]  /*2320*/  FADD.FTZ R31, R31, -UR8 ;  /* 0x800000081f1f7e21 */ /* 0x000fe20008010000 */
[----:B------:R-:W-:Y:S01]  /*2330*/  FFMA.FTZ R24, R27, R29, R24 ;  /* 0x0000001d1b187223 */ /* 0x000fe20000010018 */
[----:B------:R-:W-:Y:S01]  /*2340*/  FADD.FTZ R22, R22, R32 ;  /* 0x0000002016167221 */ /* 0x000fe20000010000 */
[----:B------:R-:W-:Y:S01]  /*2350*/  FFMA.FTZ R21, R32, R28, R21 ;  /* 0x0000001c20157223 */ /* 0x000fe20000010015 */
[----:B------:R-:W-:Y:S01]  /*2360*/  SHF.L.U32 R25, R25, 0x10, RZ ;  /* 0x0000001019197819 */ /* 0x000fe200000006ff */
[----:B------:R-:W-:Y:S01]  /*2370*/  FADD.FTZ R20, R20, R27 ;  /* 0x0000001b14147221 */ /* 0x000fe20000010000 */
[----:B------:R-:W-:Y:S01]  /*2380*/  FMUL.FTZ R32, R18, R32 ;  /* 0x0000002012207220 */ /* 0x000fe20000410000 */
[----:B------:R-:W-:Y:S01]  /*2390*/  FADD.FTZ R23, R30, R23 ;  /* 0x000000171e177221 */ /* 0x000fe20000010000 */
[----:B------:R-:W-:Y:S01]  /*23a0*/  FFMA.FTZ R29, R29, R30, R26 ;  /* 0x0000001e1d1d7223 */ /* 0x000fe2000001001a */
[----:B------:R-:W-:Y:S01]  /*23b0*/  SHF.L.U32 R27, R70, 0x10, RZ ;  /* 0x00000010461b7819 */ /* 0x000fe200000006ff */
[----:B------:R-:W-:Y:S01]  /*23c0*/  FMUL.FTZ R31, R31, UR9 ;  /* 0x000000091f1f7c20 */ /* 0x000fe20008410000 */
[----:B------:R-:W-:Y:S01]  /*23d0*/  FADD.FTZ R23, R23, R32 ;  /* 0x0000002017177221 */ /* 0x000fe20000010000 */
[----:B------:R-:W-:Y:S01]  /*23e0*/  FFMA.FTZ R28, R28, R32, R29 ;  /* 0x000000201c1c7223 */ /* 0x000fe2000001001d */
[----:B------:R-:W-:Y:S01]  /*23f0*/  FMUL.FTZ R26, R19, R25 ;  /* 0x00000019131a7220 */ /* 0x000fe20000410000 */
[----:B------:R-:W-:Y:S01]  /*2400*/  FADD.FTZ R20, R20, R25 ;  /* 0x0000001914147221 */ /* 0x000fe20000010000 */
[----:B------:R-:W-:Y:S01]  /*2410*/  FFMA.FTZ R24, R25, R31, R24 ;  /* 0x0000001f19187223 */ /* 0x000fe20000010018 */
[----:B------:R-:W-:Y:S01]  /*2420*/  FADD.FTZ R27, R27, -UR8 ;  /* 0x800000081b1b7e21 */ /* 0x000fe20008010000 */
[----:B------:R-:W-:Y:S01]  /*2430*/  SHF.L.U32 R25, R67, 0x10, RZ ;  /* 0x0000001043197819 */ /* 0x000fe200000006ff */
[----:B------:R-:W-:Y:S01]  /*2440*/  FADD.FTZ R23, R26, R23 ;  /* 0x000000171a177221 */ /* 0x000fe20000010000 */
[----:B------:R-:W-:Y:S01]  /*2450*/  FFMA.FTZ R28, R31, R26, R28 ;  /* 0x0000001a1f1c7223 */ /* 0x000fe2000001001c */
[----:B------:R-:W-:Y:S01]  /*2460*/  SHF.L.U32 R26, R69, 0x10, RZ ;  /* 0x00000010451a7819 */ /* 0x000fe200000006ff */
[----:B------:R-:W-:Y:S01]  /*2470*/  FMUL.FTZ R27, R27, UR9 ;  /* 0x000000091b1b7c20 */ /* 0x000fe20008410000 */
[----:B------:R-:W-:Y:S01]  /*2480*/  FADD.FTZ R29, R25, -UR8 ;  /* 0x80000008191d7e21 */ /* 0x000fe20008010000 */
[----:B------:R-:W-:-:S02]  /*2490*/  SHF.L.U32 R31, R66, 0x10, RZ ;  /* 0x00000010421f7819 */ /* 0x000fc400000006ff */
[----:B------:R-:W-:Y:S01]  /*24a0*/  FADD.FTZ R22, R22, R26 ;  /* 0x0000001a16167221 */ /* 0x000fe20000010000 */
[----:B------:R-:W-:Y:S01]  /*24b0*/  FFMA.FTZ R21, R26, R27, R21 ;  /* 0x0000001b1a157223 */ /* 0x000fe20000010015 */
[----:B------:R-:W-:Y:S01]  /*24c0*/  SHF.L.U32 R25, R68, 0x10, RZ ;  /* 0x0000001044197819 */ /* 0x000fe200000006ff */
[----:B------:R-:W-:Y:S01]  /*24d0*/  FMUL.FTZ R26, R18, R26 ;  /* 0x0000001a121a7220 */ /* 0x000fe20000410000 */
[----:B------:R-:W-:Y:S01]  /*24e0*/  FMUL.FTZ R29, R29, UR9 ;  /* 0x000000091d1d7c20 */ /* 0x000fe20008410000 */
[----:B------:R-:W-:Y:S01]  /*24f0*/  FADD.FTZ R31, R31, -UR8 ;  /* 0x800000081f1f7e21 */ /* 0x000fe20008010000 */
[----:B------:R-:W-:Y:S01]  /*2500*/  SHF.L.U32 R32, R41, 0x10, RZ ;  /* 0x0000001029207819 */ /* 0x000fe200000006ff */
[----:B------:R-:W-:Y:S01]  /*2510*/  FADD.FTZ R23, R23, R26 ;  /* 0x0000001a17177221 */ /* 0x000fe20000010000 */
[----:B------:R-:W-:Y:S01]  /*2520*/  FFMA.FTZ R28, R27, R26, R28 ;  /* 0x0000001a1b1c7223 */ /* 0x000fe2000001001c */
[----:B------:R-:W-:Y:S01]  /*2530*/  FADD.FTZ R20, R20, R25 ;  /* 0x0000001914147221 */ /* 0x000fe20000010000 */
[----:B------:R-:W-:Y:S01]  /*2540*/  FFMA.FTZ R24, R25, R29, R24 ;  /* 0x0000001d19187223 */ /* 0x000fe20000010018 */
[----:B------:R-:W-:Y:S01]  /*2550*/  FMUL.FTZ R30, R19, R25 ;  /* 0x00000019131e7220 */ /* 0x000fe20000410000 */
[----:B------:R-:W-:Y:S01]  /*2560*/  SHF.L.U32 R26, R65, 0x10, RZ ;  /* 0x00000010411a7819 */ /* 0x000fe200000006ff */
[----:B------:R-:W-:Y:S01]  /*2570*/  FMUL.FTZ R31, R31, UR9 ;  /* 0x000000091f1f7c20 */ /* 0x000fe20008410000 */
[----:B------:R-:W-:Y:S01]  /*2580*/  SHF.L.U32 R25, R63, 0x10, RZ ;  /* 0x000000103f197819 */ /* 0x000fe200000006ff */
[----:B------:R-:W-:Y:S01]  /*2590*/  FADD.FTZ R23, R30, R23 ;  /* 0x000000171e177221 */ /* 0x000fe20000010000 */
[----:B------:R-:W-:Y:S01]  /*25a0*/  FFMA.FTZ R28, R29, R30, R28 ;  /* 0x0000001e1d1c7223 */ /* 0x000fe2000001001c */
[----:B------:R-:W-:Y:S01]  /*25b0*/  FMUL.FTZ R30, R18, R26 ;  /* 0x0000001a121e7220 */ /* 0x000fe20000410000 */
[----:B------:R-:W-:Y:S01]  /*25c0*/  FADD.FTZ R22, R22, R26 ;  /* 0x0000001a16167221 */ /* 0x000fe20000010000 */
[----:B------:R-:W-:Y:S01]  /*25d0*/  FFMA.FTZ R21, R26, R31, R21 ;  /* 0x0000001f1a157223 */ /* 0x000fe20000010015 */
[----:B------:R-:W-:Y:S01]  /*25e0*/  SHF.L.U32 R27, R62, 0x10, RZ ;  /* 0x000000103e1b7819 */ /* 0x000fe200000006ff */
[----:B------:R-:W-:Y:S01]  /*25f0*/  FADD.FTZ R26, R25, -UR8 ;  /* 0x80000008191a7e21 */ /* 0x000fe20008010000 */
[----:B------:R-:W-:Y:S01]  /*2600*/  SHF.L.U32 R25, R64, 0x10, RZ ;  /* 0x0000001040197819 */ /* 0x000fe200000006ff */
[----:B------:R-:W-:Y:S01]  /*2610*/  FFMA.FTZ R31, R31, R30, R28 ;  /* 0x0000001e1f1f7223 */ /* 0x000fe2000001001c */
[----:B------:R-:W-:Y:S01]  /*2620*/  FADD.FTZ R23, R23, R30 ;  /* 0x0000001e17177221 */ /* 0x000fe20000010000 */
[----:B------:R-:W-:Y:S01]  /*2630*/  FMUL.FTZ R26, R26, UR9 ;  /* 0x000000091a1a7c20 */ /* 0x000fe20008410000 */
[----:B------:R-:W-:Y:S01]  /*2640*/  FADD.FTZ R29, R27, -UR8 ;  /* 0x800000081b1d7e21 */ /* 0x000fe20008010000 */
[----:B------:R-:W-:Y:S01]  /*2650*/  SHF.L.U32 R28, R61, 0x10, RZ ;  /* 0x000000103d1c7819 */ /* 0x000fe200000006ff */
[----:B------:R-:W-:Y:S01]  /*2660*/  FADD.FTZ R20, R20, R25 ;  /* 0x0000001914147221 */ /* 0x000fe20000010000 */
[----:B------:R-:W-:Y:S01]  /*2670*/  SHF.L.U32 R27, R59, 0x10, RZ ;  /* 0x000000103b1b7819 */ /* 0x000fe200000006ff */
[----:B------:R-:W-:Y:S01]  /*2680*/  FFMA.FTZ R24, R25, R26, R24 ;  /* 0x0000001a19187223 */ /* 0x000fe20000010018 */
[----:B------:R-:W-:Y:S01]  /*2690*/  FMUL.FTZ R30, R29, UR9 ;  /* 0x000000091d1e7c20 */ /* 0x000fe20008410000 */
[----:B------:R-:W-:Y:S01]  /*26a0*/  FMUL.FTZ R25, R19, R25 ;  /* 0x0000001913197220 */ /* 0x000fe20000410000 */
[----:B------:R-:W-:Y:S01]  /*26b0*/  FADD.FTZ R22, R22, R28 ;  /* 0x0000001c16167221 */ /* 0x000fe20000010000 */
[----:B------:R-:W-:Y:S01]  /*26c0*/  FADD.FTZ R27, R27, -UR8 ;  /* 0x800000081b1b7e21 */ /* 0x000fe20008010000 */
        /* <DEDUP_REMOVED lines=49> */
[----:B------:R-:W-:Y:S01]  /*29e0*/  FFMA.FTZ R24, R25, R26, R24 ;  /* 0x0000001a19187223 */ /* 0x000fe20000010018 */
[----:B------:R-:W-:Y:S01]  /*29f0*/  SHF.L.U32 R27, R47, 0x10, RZ ;  /* 0x000000102f1b7819 */ /* 0x000fe200000006ff */
[----:B------:R-:W-:Y:S01]  /*2a00*/  FMUL.FTZ R30, R29, UR9 ;  /* 0x000000091d1e7c20 */ /* 0x000fe20008410000 */
[----:B------:R-:W-:Y:S01]  /*2a10*/  FMUL.FTZ R25, R19, R25 ;  /* 0x0000001913197220 */ /* 0x000fe20000410000 */
[----:B------:R-:W-:Y:S01]  /*2a20*/  FADD.FTZ R22, R22, R28 ;  /* 0x0000001c16167221 */ /* 0x000fe20000010000 */
[----:B------:R-:W-:Y:S01]  /*2a30*/  SHF.L.U32 R29, R46, 0x10, RZ ;  /* 0x000000102e1d7819 */ /* 0x000fe200000006ff */
[----:B------:R-:W-:Y:S01]  /*2a40*/  FFMA.FTZ R21, R28, R30, R21 ;  /* 0x0000001e1c157223 */ /* 0x000fe20000010015 */
[----:B------:R-:W-:Y:S01]  /*2a50*/  FADD.FTZ R23, R25, R23 ;  /* 0x0000001719177221 */ /* 0x000fe20000010000 */
[----:B------:R-:W-:Y:S01]  /*2a60*/  FFMA.FTZ R31, R26, R25, R31 ;  /* 0x000000191a1f7223 */ /* 0x000fe2000001001f */
[----:B------:R-:W-:Y:S01]  /*2a70*/  FMUL.FTZ R28, R18, R28 ;  /* 0x0000001c121c7220 */ /* 0x000fe20000410000 */
[----:B------:R-:W-:Y:S01]  /*2a80*/  FADD.FTZ R27, R27, -UR8 ;  /* 0x800000081b1b7e21 */ /* 0x000fe20008010000 */
[----:B------:R-:W-:Y:S01]  /*2a90*/  SHF.L.U32 R25, R48, 0x10, RZ ;  /* 0x0000001030197819 */ /* 0x000fe200000006ff */
[----:B------:R-:W-:Y:S01]  /*2aa0*/  FADD.FTZ R29, R29, -UR8 ;  /* 0x800000081d1d7e21 */ /* 0x000fe20008010000 */
[----:B------:R-:W-:Y:S01]  /*2ab0*/  FADD.FTZ R23, R23, R28 ;  /* 0x0000001c17177221 */ /* 0x000fe20000010000 */
[----:B------:R-:W-:Y:S01]  /*2ac0*/  FMUL.FTZ R27, R27, UR9 ;  /* 0x000000091b1b7c20 */ /* 0x000fe20008410000 */
[----:B------:R-:W-:Y:S01]  /*2ad0*/  FFMA.FTZ R28, R30, R28, R31 ;  /* 0x0000001c1e1c7223 */ /* 0x000fe2000001001f */
[----:B------:R-:W-:Y:S01]  /*2ae0*/  FMUL.FTZ R26, R19, R25 ;  /* 0x00000019131a7220 */ /* 0x000fe20000410000 */
[----:B------:R-:W-:Y:S01]  /*2af0*/  FADD.FTZ R20, R20, R25 ;  /* 0x0000001914147221 */ /* 0x000fe20000010000 */
[----:B------:R-:W-:Y:S01]  /*2b00*/  FFMA.FTZ R24, R25, R27, R24 ;  /* 0x0000001b19187223 */ /* 0x000fe20000010018 */
        /* <DEDUP_REMOVED lines=12> */
[----:B------:R-:W-:Y:S01]  /*2bd0*/  FMUL.FTZ R30, R19, R25 ;  /* 0x00000019131e7220 */ /* 0x000fe20000410000 */
[----:B------:R-:W-:Y:S01]  /*2be0*/  FADD.FTZ R20, R20, R25 ;  /* 0x0000001914147221 */ /* 0x000fe20000010000 */
[----:B------:R-:W-:Y:S01]  /*2bf0*/  FFMA.FTZ R28, R29, R26, R28 ;  /* 0x0000001a1d1c7223 */ /* 0x000fe2000001001c */
[----:B------:R-:W-:Y:S01]  /*2c00*/  FADD.FTZ R31, R31, -UR8 ;  /* 0x800000081f1f7e21 */ /* 0x000fe20008010000 */
[----:B------:R-:W-:Y:S01]  /*2c10*/  FADD.FTZ R23, R23, R26 ;  /* 0x0000001a17177221 */ /* 0x000fe20000010000 */
[----:B------:R-:W-:Y:S01]  /*2c20*/  FFMA.FTZ R24, R25, R27, R24 ;  /* 0x0000001b19187223 */ /* 0x000fe20000010018 */
[----:B------:R-:W-:Y:S01]  /*2c30*/  FFMA.FTZ R25, R27, R30, R28 ;  /* 0x0000001e1b197223 */ /* 0x000fe2000001001c */
[----:B------:R-:W-:Y:S01]  /*2c40*/  FMUL.FTZ R28, R31, UR9 ;  /* 0x000000091f1c7c20 */ /* 0x000fe20008410000 */
[----:B------:R-:W-:Y:S01]  /*2c50*/  FADD.FTZ R26, R30, R23 ;  /* 0x000000171e1a7221 */ /* 0x000fe20000010000 */
[----:B------:R-:W-:Y:S01]  /*2c60*/  SHF.L.U32 R27, R9, 0x10, RZ ;  /* 0x00000010091b7819 */ /* 0x000fe200000006ff */
[----:B------:R-:W-:Y:S01]  /*2c70*/  FMUL.FTZ R29, R18, R32 ;  /* 0x00000020121d7220 */ /* 0x000fe20000410000 */
[----:B------:R-:W-:Y:S01]  /*2c80*/  SHF.L.U32 R30, R3, 0x10, RZ ;  /* 0x00000010031e7819 */ /* 0x000fe200000006ff */
[----:B------:R-:W-:Y:S01]  /*2c90*/  FFMA.FTZ R23, R32, R28, R21 ;  /* 0x0000001c20177223 */ /* 0x000fe20000010015 */
[----:B------:R-:W-:Y:S01]  /*2ca0*/  SHF.L.U32 R31, R4, 0x10, RZ ;  /* 0x00000010041f7819 */ /* 0x000fe200000006ff */
[----:B------:R-:W-:Y:S01]  /*2cb0*/  FADD.FTZ R21, R26, R29 ;  /* 0x0000001d1a157221 */ /* 0x000fe20000010000 */
[----:B------:R-:W-:Y:S01]  /*2cc0*/  FADD.FTZ R26, R27, -UR8 ;  /* 0x800000081b1a7e21 */ /* 0x000fe20008010000 */
[----:B------:R-:W-:Y:S01]  /*2cd0*/  SHF.L.U32 R27, R40, 0x10, RZ ;  /* 0x00000010281b7819 */ /* 0x000fe200000006ff */
[----:B------:R-:W-:Y:S01]  /*2ce0*/  FADD.FTZ R30, R30, -UR8 ;  /* 0x800000081e1e7e21 */ /* 0x000fe20008010000 */
[----:B------:R-:W-:Y:S01]  /*2cf0*/  FFMA.FTZ R25, R28, R29, R25 ;  /* 0x0000001d1c197223 */ /* 0x000fe20000010019 */
[----:B------:R-:W-:Y:S01]  /*2d00*/  FMUL.FTZ R28, R26, UR9 ;  /* 0x000000091a1c7c20 */ /* 0x000fe20008410000 */
[----:B------:R-:W-:Y:S01]  /*2d10*/  SHF.L.U32 R29, R10, 0x10, RZ ;  /* 0x000000100a1d7819 */ /* 0x000fe200000006ff */
[----:B------:R-:W-:Y:S01]  /*2d20*/  FMUL.FTZ R26, R30, UR9 ;  /* 0x000000091e1a7c20 */ /* 0x000fe20008410000 */
[----:B------:R-:W-:Y:S01]  /*2d30*/  FMUL.FTZ R30, R19, R27 ;  /* 0x0000001b131e7220 */ /* 0x000fe20000410000 */
[----:B------:R-:W-:Y:S01]  /*2d40*/  FADD.FTZ R22, R22, R32 ;  /* 0x0000002016167221 */ /* 0x000fe20000010000 */
[----:B------:R-:W-:Y:S01]  /*2d50*/  FMUL.FTZ R32, R18, R31 ;  /* 0x0000001f12207220 */ /* 0x000fe20000410000 */
[----:B------:R-:W-:Y:S01]  /*2d60*/  FADD.FTZ R29, R29, -UR8 ;  /* 0x800000081d1d7e21 */ /* 0x000fe20008010000 */
[----:B------:R-:W-:Y:S01]  /*2d70*/  FADD.FTZ R21, R30, R21 ;  /* 0x000000151e157221 */ /* 0x000fe20000010000 */
[----:B------:R-:W-:Y:S01]  /*2d80*/  FFMA.FTZ R25, R28, R30, R25 ;  /* 0x0000001e1c197223 */ /* 0x000fe20000010019 */
[----:B------:R-:W-:Y:S01]  /*2d90*/  FADD.FTZ R20, R20, R27 ;  /* 0x0000001b14147221 */ /* 0x000fe20000010000 */
[----:B------:R-:W-:Y:S01]  /*2da0*/  FFMA.FTZ R24, R27, R28, R24 ;  /* 0x0000001c1b187223 */ /* 0x000fe20000010018 */
[----:B------:R-:W-:Y:S01]  /*2db0*/  SHF.L.U32 R27, R11, 0x10, RZ ;  /* 0x000000100b1b7819 */ /* 0x000fe200000006ff */
[----:B------:R-:W-:Y:S01]  /*2dc0*/  FADD.FTZ R21, R21, R32 ;  /* 0x0000002015157221 */ /* 0x000fe20000010000 */
[----:B------:R-:W-:Y:S01]  /*2dd0*/  FMUL.FTZ R29, R29, UR9 ;  /* 0x000000091d1d7c20 */ /* 0x000fe20008410000 */
[----:B------:R-:W-:Y:S01]  /*2de0*/  FFMA.FTZ R32, R26, R32, R25 ;  /* 0x000000201a207223 */ /* 0x000fe20000010019 */
[----:B------:R-:W-:Y:S01]  /*2df0*/  SHF.L.U32 R25, R5, 0x10, RZ ;  /* 0x0000001005197819 */ /* 0x000fe200000006ff */
[----:B------:R-:W-:Y:S01]  /*2e00*/  FFMA.FTZ R23, R31, R26, R23 ;  /* 0x0000001a1f177223 */ /* 0x000fe20000010017 */
[----:B------:R-:W-:Y:S01]  /*2e10*/  FMUL.FTZ R28, R19, R27 ;  /* 0x0000001b131c7220 */ /* 0x000fe20000410000 */
[----:B------:R-:W-:Y:S01]  /*2e20*/  FADD.FTZ R20, R20, R27 ;  /* 0x0000001b14147221 */ /* 0x000fe20000010000 */
[----:B------:R-:W-:Y:S01]  /*2e30*/  FFMA.FTZ R24, R27, R29, R24 ;  /* 0x0000001d1b187223 */ /* 0x000fe20000010018 */
[----:B------:R-:W-:Y:S01]  /*2e40*/  SHF.L.U32 R26, R6, 0x10, RZ ;  /* 0x00000010061a7819 */ /* 0x000fe200000006ff */
[----:B------:R-:W-:Y:S01]  /*2e50*/  FADD.FTZ R30, R25, -UR8 ;  /* 0x80000008191e7e21 */ /* 0x000fe20008010000 */
[----:B------:R-:W-:Y:S01]  /*2e60*/  SHF.L.U32 R27, R12, 0x10, RZ ;  /* 0x000000100c1b7819 */ /* 0x000fe200000006ff */
[----:B------:R-:W-:Y:S01]  /*2e70*/  FADD.FTZ R25, R28, R21 ;  /* 0x000000151c197221 */ /* 0x000fe20000010000 */
[----:B------:R-:W-:Y:S01]  /*2e80*/  FFMA.FTZ R32, R29, R28, R32 ;  /* 0x0000001c1d207223 */ /* 0x000fe20000010020 */
[----:B------:R-:W-:Y:S01]  /*2e90*/  SHF.L.U32 R21, R13, 0x10, RZ ;  /* 0x000000100d157819 */ /* 0x000fe200000006ff */
[----:B------:R-:W-:Y:S01]  /*2ea0*/  FMUL.FTZ R28, R18, R26 ;  /* 0x0000001a121c7220 */ /* 0x000fe20000410000 */
[----:B------:R-:W-:Y:S01]  /*2eb0*/  FMUL.FTZ R29, R30, UR9 ;  /* 0x000000091e1d7c20 */ /* 0x000fe20008410000 */
[----:B------:R-:W-:Y:S01]  /*2ec0*/  FADD.FTZ R27, R27, -UR8 ;  /* 0x800000081b1b7e21 */ /* 0x000fe20008010000 */
[----:B------:R-:W-:Y:S01]  /*2ed0*/  FADD.FTZ R22, R22, R31 ;  /* 0x0000001f16167221 */ /* 0x000fe20000010000 */
[----:B------:R-:W-:Y:S01]  /*2ee0*/  FADD.FTZ R31, R25, R28 ;  /* 0x0000001c191f7221 */ /* 0x000fe20000010000 */
[----:B------:R-:W-:Y:S01]  /*2ef0*/  FMUL.FTZ R30, R19, R21 ;  /* 0x00000015131e7220 */ /* 0x000fe20000410000 */
[----:B------:R-:W-:Y:S01]  /*2f00*/  FFMA.FTZ R32, R29, R28, R32 ;  /* 0x0000001c1d207223 */ /* 0x000fe20000010020 */
[----:B------:R-:W-:Y:S01]  /*2f10*/  FMUL.FTZ R25, R27, UR9 ;  /* 0x000000091b197c20 */ /* 0x000fe20008410000 */
        /* <DEDUP_REMOVED lines=9> */
[----:B------:R-:W-:Y:S01]  /*2fb0*/  FFMA.FTZ R23, R26, R29, R23 ;  /* 0x0000001d1a177223 */ /* 0x000fe20000010017 */
[----:B------:R-:W-:Y:S01]  /*2fc0*/  FADD.FTZ R29, R22, R26 ;  /* 0x0000001a161d7221 */ /* 0x000fe20000010000 */
[----:B------:R-:W-:Y:S01]  /*2fd0*/  FADD.FTZ R35, R31, R34 ;  /* 0x000000221f237221 */ /* 0x000fe20000010000 */
[----:B------:R-:W-:Y:S01]  /*2fe0*/  FMUL.FTZ R22, R19, R32 ;  /* 0x0000002013167220 */ /* 0x000fe20000410000 */
[----:B------:R-:W-:Y:S01]  /*2ff0*/  FFMA.FTZ R30, R27, R34, R30 ;  /* 0x000000221b1e7223 */ /* 0x000fe2000001001e */
        /* <DEDUP_REMOVED lines=10> */
.L_x_92:
[----:B------:R-:W-:Y:S02]  /*30a0*/  SHF.L.U32 R21, R80, 0x10, RZ ;  /* 0x0000001050157819 */ /* 0x000fe400000006ff */
[----:B------:R-:W-:Y:S02]  /*30b0*/  SHF.L.U32 R20, R20, 0x10, RZ ;  /* 0x0000001014147819 */ /* 0x000fe400000006ff */
[----:B------:R-:W-:Y:S01]  /*30c0*/  SHF.L.U32 R39, R24, 0x10, RZ ;  /* 0x0000001018277819 */ /* 0x000fe200000006ff */
[----:B------:R-:W-:Y:S01]  /*30d0*/  FADD.FTZ R30, R21, -UR8 ;  /* 0x80000008151e7e21 */ /* 0x000fe20008010000 */
[----:B------:R-:W-:Y:S01]  /*30e0*/  SHF.L.U32 R21, R84, 0x10, RZ ;  /* 0x0000001054157819 */ /* 0x000fe200000006ff */
[----:B------:R-:W-:Y:S01]  /*30f0*/  FADD.FTZ R20, R20, -UR8 ;  /* 0x8000000814147e21 */ /* 0x000fe20008010000 */
[----:B------:R-:W-:Y:S01]  /*3100*/  SHF.L.U32 R89, R81, 0x10, RZ ;  /* 0x0000001051597819 */ /* 0x000fe200000006ff */
[----:B------:R-:W-:Y:S01]  /*3110*/  FMUL.FTZ R30, R30, UR9 ;  /* 0x000000091e1e7c20 */ /* 0x000fe20008410000 */
[----:B------:R-:W-:Y:S01]  /*3120*/  SHF.L.U32 R23, R23, 0x10, RZ ;  /* 0x0000001017177819 */ /* 0x000fe200000006ff */
[----:B------:R-:W-:Y:S01]  /*3130*/  FADD.FTZ R21, R21, -UR8 ;  /* 0x8000000815157e21 */ /* 0x000fe20008010000 */
[----:B------:R-:W-:Y:S01]  /*3140*/  FMUL.FTZ R20, R20, UR9 ;  /* 0x0000000914147c20 */ /* 0x000fe20008410000 */
[--C-:B-----5:R-:W-:Y:S01]  /*3150*/  FFMA.FTZ R27, R19, R30, R17.reuse ;  /* 0x0000001e131b7223 */ /* 0x120fe20000010011 */
[----:B------:R-:W-:Y:S01]  /*3160*/  SHF.L.U32 R28, R28, 0x10, RZ ;  /* 0x000000101c1c7819 */ /* 0x000fe200000006ff */
[----:B------:R-:W-:Y:S01]  /*3170*/  FMUL.FTZ R21, R21, UR9 ;  /* 0x0000000915157c20 */ /* 0x000fe20008410000 */
[----:B------:R-:W-:Y:S01]  /*3180*/  FFMA.FTZ R32, R19, R20, R17 ;  /* 0x0000001413207223 */ /* 0x000fe20000010011 */
[----:B------:R-:W-:-:S02]  /*3190*/  FMUL.FTZ R29, R27, -1.4426950216293334961 ;  /* 0xbfb8aa3b1b1d7820 */ /* 0x000fc40000410000 */
[----:B------:R-:W-:Y:S01]  /*31a0*/  FFMA.FTZ R22, R18, R21, R16 ;  /* 0x0000001512167223 */ /* 0x000fe20000010010 */
[----:B------:R-:W-:-:S03]  /*31b0*/  FMUL.FTZ R26, R32, -1.4426950216293334961 ;  /* 0xbfb8aa3b201a7820 */ /* 0x000fc60000410000 */
[----:B------:R-:W-:Y:S01]  /*31c0*/  FMUL.FTZ R36, R22, -1.4426950216293334961 ;  /* 0xbfb8aa3b16247820 */ /* 0x000fe20000410000 */
[----:B------:R-:W0:Y:S08]  /*31d0*/  MUFU.EX2 R29, R29 ;  /* 0x0000001d001d7308 */ /* 0x000e300000000800 */
[----:B------:R-:W1:Y:S08]  /*31e0*/  MUFU.EX2 R36, R36 ;  /* 0x0000002400247308 */ /* 0x000e700000000800 */
[----:B------:R-:W2:Y:S01]  /*31f0*/  MUFU.EX2 R26, R26 ;  /* 0x0000001a001a7308 */ /* 0x000ea20000000800 */
[----:B0-----:R-:W-:-:S07]  /*3200*/  FADD.FTZ R34, R29, 1 ;  /* 0x3f8000001d227421 */ /* 0x001fce0000010000 */
[----:B------:R-:W0:Y:S01]  /*3210*/  MUFU.RCP R34, R34 ;  /* 0x0000002200227308 */ /* 0x000e220000001000 */
[----:B-1----:R-:W-:Y:S01]  /*3220*/  FADD.FTZ R33, R36, 1 ;  /* 0x3f80000024217421 */ /* 0x002fe20000010000 */
[----:B------:R-:W-:-:S06]  /*3230*/  SHF.L.U32 R36, R31, 0x10, RZ ;  /* 0x000000101f247819 */ /* 0x000fcc00000006ff */
[----:B------:R-:W1:Y:S01]  /*3240*/  MUFU.RCP R33, R33 ;  /* 0x0000002100217308 */ /* 0x000e620000001000 */
[----:B--2---:R-:W-:Y:S01]  /*3250*/  FADD.FTZ R35, R26, 1 ;  /* 0x3f8000001a237421 */ /* 0x004fe20000010000 */
[----:B------:R-:W-:-:S05]  /*3260*/  SHF.L.U32 R26, R82, 0x10, RZ ;  /* 0x00000010521a7819 */ /* 0x000fca00000006ff */
[----:B------:R-:W-:Y:S01]  /*3270*/  FADD.FTZ R26, R26, -UR8 ;  /* 0x800000081a1a7e21 */ /* 0x000fe20008010000 */
[----:B------:R-:W2:Y:S01]  /*3280*/  MUFU.RCP R35, R35 ;  /* 0x0000002300237308 */ /* 0x000ea20000001000 */
[----:B0-----:R-:W-:Y:S01]  /*3290*/  FADD.FTZ R24, -R34, 1 ;  /* 0x3f80000022187421 */ /* 0x001fe20000010100 */
[----:B------:R-:W-:Y:S01]  /*32a0*/  FMUL.FTZ R39, R39, R34 ;  /* 0x0000002227277220 */ /* 0x000fe20000410000 */
[----:B------:R-:W-:Y:S02]  /*32b0*/  FMUL.FTZ R29, R26, UR9 ;  /* 0x000000091a1d7c20 */ /* 0x000fe40008410000 */
[----:B------:R-:W-:Y:S02]  /*32c0*/  FFMA.FTZ R24, R27, R24, 1 ;  /* 0x3f8000001b187423 */ /* 0x000fe40000010018 */
[----:B------:R-:W-:Y:S01]  /*32d0*/  FFMA.FTZ R26, R18, R29, R16 ;  /* 0x0000001d121a7223 */ /* 0x000fe20000010010 */
[----:B-1----:R-:W-:Y:S01]  /*32e0*/  FADD.FTZ R27, -R33, 1 ;  /* 0x3f800000211b7421 */ /* 0x002fe20000010100 */
[----:B------:R-:W-:-:S02]  /*32f0*/  FMUL.FTZ R39, R39, R24 ;  /* 0x0000001827277220 */ /* 0x000fc40000410000 */
[----:B------:R-:W-:Y:S01]  /*3300*/  FMUL.FTZ R31, R26, -1.4426950216293334961 ;  /* 0xbfb8aa3b1a1f7820 */ /* 0x000fe20000410000 */
[----:B------:R-:W-:Y:S01]  /*3310*/  FFMA.FTZ R34, R22, R27, 1 ;  /* 0x3f80000016227423 */ /* 0x000fe2000001001b */
[----:B------:R-:W-:Y:S02]  /*3320*/  SHF.L.U32 R27, R77, 0x10, RZ ;  /* 0x000000104d1b7819 */ /* 0x000fe400000006ff */
[----:B------:R-:W-:Y:S02]  /*3330*/  SHF.L.U32 R22, R83, 0x10, RZ ;  /* 0x0000001053167819 */ /* 0x000fe400000006ff */
[----:B------:R-:W0:Y:S01]  /*3340*/  MUFU.EX2 R31, R31 ;  /* 0x0000001f001f7308 */ /* 0x000e220000000800 */
[----:B--2---:R-:W-:Y:S01]  /*3350*/  FMUL.FTZ R37, R36, R35 ;  /* 0x0000002324257220 */ /* 0x004fe20000410000 */
[----:B------:R-:W-:Y:S01]  /*3360*/  FADD.FTZ R27, R27, -UR8 ;  /* 0x800000081b1b7e21 */ /* 0x000fe20008010000 */
[----:B------:R-:W-:Y:S01]  /*3370*/  FADD.FTZ R35, -R35, 1 ;  /* 0x3f80000023237421 */ /* 0x000fe20000010100 */
[----:B------:R-:W-:-:S02]  /*3380*/  FMUL.FTZ R33, R22, R33 ;  /* 0x0000002116217220 */ /* 0x000fc40000410000 */
[----:B------:R-:W-:Y:S01]  /*3390*/  FMUL.FTZ R22, R27, UR9 ;  /* 0x000000091b167c20 */ /* 0x000fe20008410000 */
[----:B------:R-:W-:Y:S01]  /*33a0*/  SHF.L.U32 R27, R79, 0x10, RZ ;  /* 0x000000104f1b7819 */ /* 0x000fe200000006ff */
[----:B------:R-:W-:Y:S01]  /*33b0*/  FMUL.FTZ R33, R33, R34 ;  /* 0x0000002221217220 */ /* 0x000fe20000410000 */
[----:B------:R-:W-:Y:S01]  /*33c0*/  FFMA.FTZ R32, R32, R35, 1 ;  /* 0x3f80000020207423 */ /* 0x000fe20000010023 */
[----:B------:R-:W-:-:S03]  /*33d0*/  FFMA.FTZ R36, R19, R22, R17 ;  /* 0x0000001613247223 */ /* 0x000fc60000010011 */
[----:B------:R-:W-:Y:S01]  /*33e0*/  FMUL.FTZ R37, R37, R32 ;  /* 0x0000002025257220 */ /* 0x000fe20000410000 */
[----:B------:R-:W-:Y:S01]  /*33f0*/  FMUL.FTZ R35, R36, -1.4426950216293334961 ;  /* 0xbfb8aa3b24237820 */ /* 0x000fe20000410000 */
[----:B0-----:R-:W-:Y:S01]  /*3400*/  FADD.FTZ R38, R31, 1 ;  /* 0x3f8000001f267421 */ /* 0x001fe20000010000 */
[----:B------:R-:W-:-:S04]  /*3410*/  FADD.FTZ R31, R27, -UR8 ;  /* 0x800000081b1f7e21 */ /* 0x000fc80008010000 */
[----:B------:R-:W-:Y:S01]  /*3420*/  MUFU.EX2 R35, R35 ;  /* 0x0000002300237308 */ /* 0x000fe20000000800 */
[----:B------:R-:W-:-:S04]  /*3430*/  FMUL.FTZ R31, R31, UR9 ;  /* 0x000000091f1f7c20 */ /* 0x000fc80008410000 */
[----:B------:R-:W-:-:S03]  /*3440*/  FFMA.FTZ R34, R18, R31, R16 ;  /* 0x0000001f12227223 */ /* 0x000fc60000010010 */
[----:B------:R-:W0:Y:S01]  /*3450*/  MUFU.RCP R38, R38 ;  /* 0x0000002600267308 */ /* 0x000e220000001000 */
[----:B------:R-:W-:-:S07]  /*3460*/  FMUL.FTZ R88, R34, -1.4426950216293334961 ;  /* 0xbfb8aa3b22587820 */ /* 0x000fce0000410000 */
[----:B------:R-:W1:Y:S01]  /*3470*/  MUFU.EX2 R88, R88 ;  /* 0x0000005800587308 */ /* 0x000e620000000800 */
[----:B0-----:R-:W-:Y:S01]  /*3480*/  FADD.FTZ R27, -R38, 1 ;  /* 0x3f800000261b7421 */ /* 0x001fe20000010100 */
[----:B------:R-:W-:Y:S01]  /*3490*/  FMUL.FTZ R38, R89, R38 ;  /* 0x0000002659267220 */ /* 0x000fe20000410000 */
[----:B------:R-:W-:Y:S02]  /*34a0*/  FADD.FTZ R89, R35, 1 ;  /* 0x3f80000023597421 */ /* 0x000fe40000010000 */
[----:B------:R-:W-:-:S03]  /*34b0*/  FFMA.FTZ R27, R26, R27, 1 ;  /* 0x3f8000001a1b7423 */ /* 0x000fc6000001001b */
[----:B------:R-:W0:Y:S01]  /*34c0*/  MUFU.RCP R26, R89 ;  /* 0x00000059001a7308 */ /* 0x000e220000001000 */
[----:B-1----:R-:W-:Y:S01]  /*34d0*/  FADD.FTZ R35, R88, 1 ;  /* 0x3f80000058237421 */ /* 0x002fe20000010000 */
[----:B------:R-:W-:Y:S01]  /*34e0*/  FMUL.FTZ R32, R38, R27 ;  /* 0x0000001b26207220 */ /* 0x000fe20000410000 */
[----:B------:R-:W-:Y:S02]  /*34f0*/  SHF.L.U32 R27, R76, 0x10, RZ ;  /* 0x000000104c1b7819 */ /* 0x000fe400000006ff */
[----:B------:R-:W-:-:S03]  /*3500*/  SHF.L.U32 R38, R78, 0x10, RZ ;  /* 0x000000104e267819 */ /* 0x000fc600000006ff */
[----:B------:R-:W1:Y:S01]  /*3510*/  MUFU.RCP R35, R35 ;  /* 0x0000002300237308 */ /* 0x000e620000001000 */
[----:B------:R-:W-:-:S04]  /*3520*/  FADD.FTZ R27, R27, -UR8 ;  /* 0x800000081b1b7e21 */ /* 0x000fc80008010000 */
[----:B------:R-:W-:Y:S01]  /*3530*/  FMUL.FTZ R27, R27, UR9 ;  /* 0x000000091b1b7c20 */ /* 0x000fe20008410000 */
[----:B0-----:R-:W-:Y:S01]  /*3540*/  FMUL.FTZ R23, R23, R26 ;  /* 0x0000001a17177220 */ /* 0x001fe20000410000 */
[----:B------:R-:W-:-:S04]  /*3550*/  FADD.FTZ R26, -R26, 1 ;  /* 0x3f8000001a1a7421 */ /* 0x000fc80000010100 */
[----:B------:R-:W-:Y:S01]  /*3560*/  FFMA.FTZ R26, R36, R26, 1 ;  /* 0x3f800000241a7423 */ /* 0x000fe2000001001a */
[----:B-1----:R-:W-:Y:S01]  /*3570*/  FADD.FTZ R89, -R35, 1 ;  /* 0x3f80000023597421 */ /* 0x002fe20000010100 */
[----:B------:R-:W-:Y:S02]  /*3580*/  FMUL.FTZ R35, R38, R35 ;  /* 0x0000002326237220 */ /* 0x000fe40000410000 */
[----:B------:R-:W-:Y:S01]  /*3590*/  FMUL.FTZ R26, R23, R26 ;  /* 0x0000001a171a7220 */ /* 0x000fe20000410000 */
[----:B------:R-:W-:Y:S01]  /*35a0*/  FFMA.FTZ R36, R34, R89, 1 ;  /* 0x3f80000022247423 */ /* 0x000fe20000010059 */
[----:B------:R-:W-:-:S03]  /*35b0*/  FFMA.FTZ R34, R18, R27, R16 ;  /* 0x0000001b12227223 */ /* 0x000fc60000010010 */
[----:B------:R-:W-:Y:S01]  /*35c0*/  FMUL.FTZ R24, R35, R36 ;  /* 0x0000002423187220 */ /* 0x000fe20000410000 */
[----:B------:R-:W-:Y:S01]  /*35d0*/  FMUL.FTZ R38, R34, -1.4426950216293334961 ;  /* 0xbfb8aa3b22267820 */ /* 0x000fe20000410000 */
[----:B------:R-:W-:-:S04]  /*35e0*/  FMUL.FTZ R36, R18, R33 ;  /* 0x0000002112247220 */ /* 0x000fc80000410000 */
[----:B------:R-:W-:Y:S01]  /*35f0*/  FFMA.FTZ R89, R21, R36, RZ ;  /* 0x0000002415597223 */ /* 0x000fe200000100ff */
[----:B------:R-:W0:Y:S02]  /*3600*/  MUFU.EX2 R38, R38 ;  /* 0x0000002600267308 */ /* 0x000e240000000800 */
[----:B0-----:R-:W-:Y:S01]  /*3610*/  FADD.FTZ R35, R38, 1 ;  /* 0x3f80000026237421 */ /* 0x001fe20000010000 */
[----:B------:R-:W-:Y:S01]  /*3620*/  FADD.FTZ R38, RZ, R36 ;  /* 0x00000024ff267221 */ /* 0x000fe20000010000 */
[----:B------:R-:W-:-:S04]  /*3630*/  SHF.L.U32 R36, R75, 0x10, RZ ;  /* 0x000000104b247819 */ /* 0x000fc800000006ff */
[----:B------:R0:W1:Y:S02]  /*3640*/  MUFU.RCP R23, R35 ;  /* 0x0000002300177308 */ /* 0x0000640000001000 */
[----:B0-----:R-:W-:-:S04]  /*3650*/  FMUL.FTZ R35, R19, R37 ;  /* 0x0000002513237220 */ /* 0x001fc80000410000 */
[----:B------:R-:W-:Y:S01]  /*3660*/  FFMA.FTZ R88, R20, R35, R89 ;  /* 0x0000002314587223 */ /* 0x000fe20000010059 */
[----:B------:R-:W-:Y:S01]  /*3670*/  FADD.FTZ R38, R35, R38 ;  /* 0x0000002623267221 */ /* 0x000fe20000010000 */
[----:B------:R-:W-:Y:S01]  /*3680*/  FADD.FTZ R35, RZ, R33 ;  /* 0x00000021ff237221 */ /* 0x000fe20000010000 */
[----:B-1----:R-:W-:Y:S01]  /*3690*/  FMUL.FTZ R36, R36, R23 ;  /* 0x0000001724247220 */ /* 0x002fe20000410000 */
[----:B------:R-:W-:Y:S02]  /*36a0*/  FADD.FTZ R23, -R23, 1 ;  /* 0x3f80000017177421 */ /* 0x000fe40000010100 */
[----:B------:R-:W-:Y:S02]  /*36b0*/  FADD.FTZ R35, R35, R32 ;  /* 0x0000002023237221 */ /* 0x000fe40000010000 */
[----:B------:R-:W-:Y:S01]  /*36c0*/  FFMA.FTZ R23, R34, R23, 1 ;  /* 0x3f80000022177423 */ /* 0x000fe20000010017 */
[----:B------:R-:W-:Y:S01]  /*36d0*/  FFMA.FTZ R34, R21, R33, RZ ;  /* 0x0000002115227223 */ /* 0x000fe200000100ff */
[----:B------:R-:W-:-:S02]  /*36e0*/  SHF.L.U32 R21, R74, 0x10, RZ ;  /* 0x000000104a157819 */ /* 0x000fc400000006ff */
[----:B------:R-:W-:Y:S01]  /*36f0*/  FMUL.FTZ R23, R36, R23 ;  /* 0x0000001724177220 */ /* 0x000fe20000410000 */
[-C--:B------:R-:W-:Y:S02]  /*3700*/  FFMA.FTZ R34, R29, R32.reuse, R34 ;  /* 0x000000201d227223 */ /* 0x080fe40000010022 */
[----:B------:R-:W-:Y:S01]  /*3710*/  FADD.FTZ R36, R21, -UR8 ;  /* 0x8000000815247e21 */ /* 0x000fe20008010000 */
[----:B------:R-:W-:Y:S01]  /*3720*/  FMUL.FTZ R21, R18, R32 ;  /* 0x0000002012157220 */ /* 0x000fe20000410000 */
[----:B------:R-:W-:Y:S02]  /*3730*/  FFMA.FTZ R34, R31, R24, R34 ;  /* 0x000000181f227223 */ /* 0x000fe40000010022 */
[----:B------:R-:W-:Y:S01]  /*3740*/  FMUL.FTZ R36, R36, UR9 ;  /* 0x0000000924247c20 */ /* 0x000fe20008410000 */
[----:B------:R-:W-:Y:S01]  /*3750*/  FFMA.FTZ R88, R29, R21, R88 ;  /* 0x000000151d587223 */ /* 0x000fe20000010058 */
[----:B------:R-:W-:Y:S01]  /*3760*/  FADD.FTZ R38, R38, R21 ;  /* 0x0000001526267221 */ /* 0x000fe20000010000 */
[----:B------:R-:W-:Y:S01]  /*3770*/  FFMA.FTZ R34, R27, R23, R34 ;  /* 0x000000171b227223 */ /* 0x000fe20000010022 */
[----:B------:R-:W-:-:S04]  /*3780*/  FFMA.FTZ R29, R19, R36, R17 ;  /* 0x00000024131d7223 */ /* 0x000fc80000010011 */
[----:B------:R-:W-:-:S06]  /*3790*/  FMUL.FTZ R32, R29, -1.4426950216293334961 ;  /* 0xbfb8aa3b1d207820 */ /* 0x000fcc0000410000 */
[----:B------:R-:W0:Y:S02]  /*37a0*/  MUFU.EX2 R32, R32 ;  /* 0x0000002000207308 */ /* 0x000e240000000800 */
[----:B0-----:R-:W-:-:S06]  /*37b0*/  FADD.FTZ R89, R32, 1 ;  /* 0x3f80000020597421 */ /* 0x001fcc0000010000 */
[----:B------:R-:W0:Y:S02]  /*37c0*/  MUFU.RCP R89, R89 ;  /* 0x0000005900597308 */ /* 0x000e240000001000 */
[----:B0-----:R-:W-:Y:S01]  /*37d0*/  FADD.FTZ R33, -R89, 1 ;  /* 0x3f80000059217421 */ /* 0x001fe20000010100 */
[----:B------:R-:W-:Y:S01]  /*37e0*/  FMUL.FTZ R28, R28, R89 ;  /* 0x000000591c1c7220 */ /* 0x000fe20000410000 */
[----:B------:R-:W-:Y:S01]  /*37f0*/  FFMA.FTZ R89, R20, R37, RZ ;  /* 0x0000002514597223 */ /* 0x000fe200000100ff */
[----:B------:R-:W-:Y:S01]  /*3800*/  FADD.FTZ R20, RZ, R37 ;  /* 0x00000025ff147221 */ /* 0x000fe20000010000 */
[----:B------:R-:W-:Y:S01]  /*3810*/  FFMA.FTZ R29, R29, R33, 1 ;  /* 0x3f8000001d1d7423 */ /* 0x000fe20000010021 */
[----:B------:R-:W-:Y:S01]  /*3820*/  SHF.L.U32 R33, R73, 0x10, RZ ;  /* 0x0000001049217819 */ /* 0x000fe200000006ff */
[----:B------:R-:W-:Y:S01]  /*3830*/  FFMA.FTZ R37, R30, R39, R89 ;  /* 0x000000271e257223 */ /* 0x000fe20000010059 */
[----:B------:R-:W-:Y:S01]  /*3840*/  SHF.L.U32 R89, R72, 0x10, RZ ;  /* 0x0000001048597819 */ /* 0x000fe200000006ff */
[----:B------:R-:W-:-:S02]  /*3850*/  FMUL.FTZ R29, R28, R29 ;  /* 0x0000001d1c1d7220 */ /* 0x000fc40000410000 */
[----:B------:R-:W-:Y:S01]  /*3860*/  FADD.FTZ R33, R33, -UR8 ;  /* 0x8000000821217e21 */ /* 0x000fe20008010000 */
[----:B------:R-:W-:-:S03]  /*3870*/  FFMA.FTZ R37, R22, R26, R37 ;  /* 0x0000001a16257223 */ /* 0x000fc60000010025 */
[----:B------:R-:W-:-:S04]  /*3880*/  FMUL.FTZ R33, R33, UR9 ;  /* 0x0000000921217c20 */ /* 0x000fc80008410000 */
[----:B------:R-:W-:-:S04]  /*3890*/  FFMA.FTZ R28, R18, R33, R16 ;  /* 0x00000021121c7223 */ /* 0x000fc80000010010 */
[----:B------:R-:W-:-:S06]  /*38a0*/  FMUL.FTZ R21, R28, -1.4426950216293334961 ;  /* 0xbfb8aa3b1c157820 */ /* 0x000fcc0000410000 */
[----:B------:R-:W0:Y:S02]  /*38b0*/  MUFU.EX2 R21, R21 ;  /* 0x0000001500157308 */ /* 0x000e240000000800 */
[----:B0-----:R-:W-:Y:S01]  /*38c0*/  FADD.FTZ R32, R21, 1 ;  /* 0x3f80000015207421 */ /* 0x001fe20000010000 */
[----:B------:R-:W-:Y:S01]  /*38d0*/  FADD.FTZ R21, R20, R39 ;  /* 0x0000002714157221 */ /* 0x000fe20000010000 */
[----:B------:R-:W-:-:S04]  /*38e0*/  FMUL.FTZ R39, R19, R39 ;  /* 0x0000002713277220 */ /* 0x000fc80000410000 */
[----:B------:R-:W0:Y:S01]  /*38f0*/  MUFU.RCP R32, R32 ;  /* 0x0000002000207308 */ /* 0x000e220000001000 */
[----:B------:R-:W-:Y:S01]  /*3900*/  FFMA.FTZ R30, R30, R39, R88 ;  /* 0x000000271e1e7223 */ /* 0x000fe20000010058 */
[----:B------:R-:W-:Y:S01]  /*3910*/  FADD.FTZ R39, R39, R38 ;  /* 0x0000002627277221 */ /* 0x000fe20000010000 */
[----:B------:R-:W-:Y:S01]  /*3920*/  SHF.L.U32 R38, R25, 0x10, RZ ;  /* 0x0000001019267819 */ /* 0x000fe200000006ff */
[----:B0-----:R-:W-:Y:S01]  /*3930*/  FMUL.FTZ R20, R89, R32 ;  /* 0x0000002059147220 */ /* 0x001fe20000410000 */
[----:B------:R-:W-:-:S04]  /*3940*/  FADD.FTZ R89, -R32, 1 ;  /* 0x3f80000020597421 */ /* 0x000fc80000010100 */
        /* <DEDUP_REMOVED lines=13> */
[----:B------:R-:W-:Y:S01]  /*3a20*/  FFMA.FTZ R20, R20, R38, 1 ;  /* 0x3f80000014147423 */ /* 0x000fe20000010026 */
[----:B------:R-:W-:Y:S01]  /*3a30*/  FADD.FTZ R38, R35, R24 ;  /* 0x0000001823267221 */ /* 0x000fe20000010000 */
[----:B------:R-:W-:Y:S02]  /*3a40*/  FMUL.FTZ R35, R18, R24 ;  /* 0x0000001812237220 */ /* 0x000fe40000410000 */
[----:B------:R-:W-:Y:S01]  /*3a50*/  FMUL.FTZ R20, R25, R20 ;  /* 0x0000001419147220 */ /* 0x000fe20000410000 */
[----:B------:R-:W-:Y:S01]  /*3a60*/  SHF.L.U32 R25, R70, 0x10, RZ ;  /* 0x0000001046197819 */ /* 0x000fe200000006ff */
[----:B------:R-:W-:Y:S01]  /*3a70*/  FFMA.FTZ R31, R31, R35, R30 ;  /* 0x000000231f1f7223 */ /* 0x000fe2000001001e */
[----:B------:R-:W-:Y:S01]  /*3a80*/  FADD.FTZ R39, R39, R35 ;  /* 0x0000002327277221 */ /* 0x000fe20000010000 */
[----:B------:R-:W-:Y:S02]  /*3a90*/  SHF.L.U32 R35, R69, 0x10, RZ ;  /* 0x0000001045237819 */ /* 0x000fe400000006ff */
        /* <DEDUP_REMOVED lines=10> */
[----:B------:R-:W-:-:S03]  /*3b40*/  SHF.L.U32 R30, R67, 0x10, RZ ;  /* 0x00000010431e7819 */ /* 0x000fc600000006ff */
[----:B------:R-:W-:Y:S02]  /*3b50*/  FMUL.FTZ R24, R35, R24 ;  /* 0x0000001823187220 */ /* 0x000fe40000410000 */
[----:B------:R-:W-:Y:S01]  /*3b60*/  FADD.FTZ R35, R30, -UR8 ;  /* 0x800000081e237e21 */ /* 0x000fe20008010000 */
[----:B------:R-:W-:Y:S01]  /*3b70*/  FADD.FTZ R30, R21, R26 ;  /* 0x0000001a151e7221 */ /* 0x000fe20000010000 */
[----:B------:R-:W-:Y:S01]  /*3b80*/  FMUL.FTZ R21, R19, R26 ;  /* 0x0000001a13157220 */ /* 0x000fe20000410000 */
[----:B------:R-:W-:Y:S01]  /*3b90*/  FFMA.FTZ R34, R25, R24, R34 ;  /* 0x0000001819227223 */ /* 0x000fe20000010022 */
[----:B------:R-:W-:Y:S02]  /*3ba0*/  FMUL.FTZ R26, R35, UR9 ;  /* 0x00000009231a7c20 */ /* 0x000fe40008410000 */
[----:B------:R-:W-:Y:S01]  /*3bb0*/  FFMA.FTZ R88, R22, R21, R31 ;  /* 0x0000001516587223 */ /* 0x000fe2000001001f */
[----:B------:R-:W-:Y:S01]  /*3bc0*/  FADD.FTZ R39, R21, R39 ;  /* 0x0000002715277221 */ /* 0x000fe20000010000 */
[----:B------:R-:W-:Y:S01]  /*3bd0*/  FFMA.FTZ R22, R19, R26, R17 ;  /* 0x0000001a13167223 */ /* 0x000fe20000010011 */
[----:B------:R-:W-:-:S03]  /*3be0*/  SHF.L.U32 R21, R68, 0x10, RZ ;  /* 0x0000001044157819 */ /* 0x000fc600000006ff */
[----:B------:R-:W-:-:S06]  /*3bf0*/  FMUL.FTZ R35, R22, -1.4426950216293334961 ;  /* 0xbfb8aa3b16237820 */ /* 0x000fcc0000410000 */
[----:B------:R-:W0:Y:S02]  /*3c00*/  MUFU.EX2 R35, R35 ;  /* 0x0000002300237308 */ /* 0x000e240000000800 */
[----:B0-----:R-:W-:-:S06]  /*3c10*/  FADD.FTZ R89, R35, 1 ;  /* 0x3f80000023597421 */ /* 0x001fcc0000010000 */
[----:B------:R-:W0:Y:S02]  /*3c20*/  MUFU.RCP R31, R89 ;  /* 0x00000059001f7308 */ /* 0x000e240000001000 */
[----:B0-----:R-:W-:Y:S01]  /*3c30*/  FMUL.FTZ R21, R21, R31 ;  /* 0x0000001f15157220 */ /* 0x001fe20000410000 */
[----:B------:R-:W-:-:S04]  /*3c40*/  FADD.FTZ R31, -R31, 1 ;  /* 0x3f8000001f1f7421 */ /* 0x000fc80000010100 */
[----:B------:R-:W-:Y:S01]  /*3c50*/  FFMA.FTZ R22, R22, R31, 1 ;  /* 0x3f80000016167423 */ /* 0x000fe2000001001f */
[----:B------:R-:W-:-:S03]  /*3c60*/  FADD.FTZ R31, R38, R23 ;  /* 0x00000017261f7221 */ /* 0x000fc60000010000 */
[----:B------:R-:W-:Y:S01]  /*3c70*/  FMUL.FTZ R22, R21, R22 ;  /* 0x0000001615167220 */ /* 0x000fe20000410000 */
[----:B------:R-:W-:Y:S01]  /*3c80*/  SHF.L.U32 R21, R66, 0x10, RZ ;  /* 0x0000001042157819 */ /* 0x000fe200000006ff */
[----:B------:R-:W-:-:S04]  /*3c90*/  FADD.FTZ R31, R31, R32 ;  /* 0x000000201f1f7221 */ /* 0x000fc80000010000 */
[----:B------:R-:W-:Y:S01]  /*3ca0*/  FADD.FTZ R35, R21, -UR8 ;  /* 0x8000000815237e21 */ /* 0x000fe20008010000 */
[----:B------:R-:W-:-:S03]  /*3cb0*/  FMUL.FTZ R21, R18, R23 ;  /* 0x0000001712157220 */ /* 0x000fc60000410000 */
[----:B------:R-:W-:Y:S01]  /*3cc0*/  FMUL.FTZ R23, R35, UR9 ;  /* 0x0000000923177c20 */ /* 0x000fe20008410000 */
[----:B------:R-:W-:Y:S01]  /*3cd0*/  FFMA.FTZ R89, R27, R21, R88 ;  /* 0x000000151b597223 */ /* 0x000fe20000010058 */
[----:B------:R-:W-:Y:S01]  /*3ce0*/  FADD.FTZ R39, R39, R21 ;  /* 0x0000001527277221 */ /* 0x000fe20000010000 */
[----:B------:R-:W-:Y:S01]  /*3cf0*/  SHF.L.U32 R21, R65, 0x10, RZ ;  /* 0x0000001041157819 */ /* 0x000fe200000006ff */
[----:B------:R-:W-:-:S04]  /*3d00*/  FFMA.FTZ R27, R18, R23, R16 ;  /* 0x00000017121b7223 */ /* 0x000fc80000010010 */
[----:B------:R-:W-:-:S06]  /*3d10*/  FMUL.FTZ R38, R27, -1.4426950216293334961 ;  /* 0xbfb8aa3b1b267820 */ /* 0x000fcc0000410000 */
[----:B------:R-:W0:Y:S02]  /*3d20*/  MUFU.EX2 R38, R38 ;  /* 0x0000002600267308 */ /* 0x000e240000000800 */
[----:B0-----:R-:W-:Y:S01]  /*3d30*/  FADD.FTZ R88, R38, 1 ;  /* 0x3f80000026587421 */ /* 0x001fe20000010000 */
[----:B------:R-:W-:-:S05]  /*3d40*/  FMUL.FTZ R38, R19, R29 ;  /* 0x0000001d13267220 */ /* 0x000fca0000410000 */
[----:B------:R-:W0:Y:S01]  /*3d50*/  MUFU.RCP R35, R88 ;  /* 0x0000005800237308 */ /* 0x000e220000001000 */
[----:B------:R-:W-:Y:S01]  /*3d60*/  FADD.FTZ R39, R38, R39 ;  /* 0x0000002726277221 */ /* 0x000fe20000010000 */
[----:B0-----:R-:W-:Y:S01]  /*3d70*/  FMUL.FTZ R21, R21, R35 ;  /* 0x0000002315157220 */ /* 0x001fe20000410000 */
[----:B------:R-:W-:-:S04]  /*3d80*/  FADD.FTZ R35, -R35, 1 ;  /* 0x3f80000023237421 */ /* 0x000fc80000010100 */
[----:B------:R-:W-:Y:S01]  /*3d90*/  FFMA.FTZ R35, R27, R35, 1 ;  /* 0x3f8000001b237423 */ /* 0x000fe20000010023 */
[----:B------:R-:W-:-:S03]  /*3da0*/  SHF.L.U32 R27, R63, 0x10, RZ ;  /* 0x000000103f1b7819 */ /* 0x000fc600000006ff */
[----:B------:R-:W-:Y:S01]  /*3db0*/  FMUL.FTZ R21, R21, R35 ;  /* 0x0000002315157220 */ /* 0x000fe20000410000 */
[----:B------:R-:W-:Y:S01]  /*3dc0*/  FADD.FTZ R35, R30, R29 ;  /* 0x0000001d1e237221 */ /* 0x000fe20000010000 */
[----:B------:R-:W-:Y:S01]  /*3dd0*/  FADD.FTZ R88, R27, -UR8 ;  /* 0x800000081b587e21 */ /* 0x000fe20008010000 */
[C---:B------:R-:W-:Y:S01]  /*3de0*/  FFMA.FTZ R27, R36.reuse, R29, R37 ;  /* 0x0000001d241b7223 */ /* 0x040fe20000010025 */
[----:B------:R-:W-:Y:S01]  /*3df0*/  FFMA.FTZ R36, R36, R38, R89 ;  /* 0x0000002624247223 */ /* 0x000fe20000010059 */
[----:B------:R-:W-:Y:S01]  /*3e00*/  SHF.L.U32 R38, R64, 0x10, RZ ;  /* 0x0000001040267819 */ /* 0x000fe200000006ff */
[----:B------:R-:W-:Y:S01]  /*3e10*/  FMUL.FTZ R30, R88, UR9 ;  /* 0x00000009581e7c20 */ /* 0x000fe20008410000 */
[----:B------:R-:W-:Y:S01]  /*3e20*/  FADD.FTZ R35, R35, R20 ;  /* 0x0000001423237221 */ /* 0x000fe20000010000 */
[----:B------:R-:W-:Y:S01]  /*3e30*/  FFMA.FTZ R27, R28, R20, R27 ;  /* 0x000000141c1b7223 */ /* 0x000fe2000001001b */
[----:B------:R-:W-:Y:S01]  /*3e40*/  FFMA.FTZ R34, R23, R21, R34 ;  /* 0x0000001517227223 */ /* 0x000fe20000010022 */
[----:B------:R-:W-:-:S02]  /*3e50*/  FFMA.FTZ R29, R19, R30, R17 ;  /* 0x0000001e131d7223 */ /* 0x000fc40000010011 */
[----:B------:R-:W-:Y:S02]  /*3e60*/  FFMA.FTZ R27, R26, R22, R27 ;  /* 0x000000161a1b7223 */ /* 0x000fe4000001001b */
[----:B------:R-:W-:-:S06]  /*3e70*/  FMUL.FTZ R88, R29, -1.4426950216293334961 ;  /* 0xbfb8aa3b1d587820 */ /* 0x000fcc0000410000 */
[----:B------:R-:W0:Y:S02]  /*3e80*/  MUFU.EX2 R88, R88 ;  /* 0x0000005800587308 */ /* 0x000e240000000800 */
[----:B0-----:R-:W-:-:S06]  /*3e90*/  FADD.FTZ R37, R88, 1 ;  /* 0x3f80000058257421 */ /* 0x001fcc0000010000 */
[----:B------:R-:W0:Y:S02]  /*3ea0*/  MUFU.RCP R37, R37 ;  /* 0x0000002500257308 */ /* 0x000e240000001000 */
[----:B0-----:R-:W-:Y:S01]  /*3eb0*/  FADD.FTZ R89, -R37, 1 ;  /* 0x3f80000025597421 */ /* 0x001fe20000010100 */
[----:B------:R-:W-:-:S03]  /*3ec0*/  FMUL.FTZ R38, R38, R37 ;  /* 0x0000002526267220 */ /* 0x000fc60000410000 */
[----:B------:R-:W-:Y:S01]  /*3ed0*/  FFMA.FTZ R29, R29, R89, 1 ;  /* 0x3f8000001d1d7423 */ /* 0x000fe20000010059 */
[----:B------:R-:W-:-:S03]  /*3ee0*/  FMUL.FTZ R89, R18, R32 ;  /* 0x0000002012597220 */ /* 0x000fc60000410000 */
[----:B------:R-:W-:Y:S01]  /*3ef0*/  FMUL.FTZ R29, R38, R29 ;  /* 0x0000001d261d7220 */ /* 0x000fe20000410000 */
[----:B------:R-:W-:Y:S01]  /*3f00*/  SHF.L.U32 R38, R62, 0x10, RZ ;  /* 0x000000103e267819 */ /* 0x000fe200000006ff */
[----:B------:R-:W-:Y:S01]  /*3f10*/  FFMA.FTZ R33, R33, R89, R36 ;  /* 0x0000005921217223 */ /* 0x000fe20000010024 */
[----:B------:R-:W-:Y:S01]  /*3f20*/  FADD.FTZ R39, R39, R89 ;  /* 0x0000005927277221 */ /* 0x000fe20000010000 */
[----:B------:R-:W-:Y:S01]  /*3f30*/  SHF.L.U32 R89, R61, 0x10, RZ ;  /* 0x000000103d597819 */ /* 0x000fe200000006ff */
[----:B------:R-:W-:Y:S01]  /*3f40*/  FFMA.FTZ R27, R30, R29, R27 ;  /* 0x0000001d1e1b7223 */ /* 0x000fe2000001001b */
        /* <DEDUP_REMOVED lines=8> */
[----:B------:R-:W-:Y:S01]  /*3fd0*/  FADD.FTZ R89, -R36, 1 ;  /* 0x3f80000024597421 */ /* 0x000fe20000010100 */
[----:B------:R-:W-:-:S03]  /*3fe0*/  FMUL.FTZ R36, R19, R20 ;  /* 0x0000001413247220 */ /* 0x000fc60000410000 */
[----:B------:R-:W-:Y:S01]  /*3ff0*/  FFMA.FTZ R89, R32, R89, 1 ;  /* 0x3f80000020597423 */ /* 0x000fe20000010059 */
[----:B------:R-:W-:Y:S01]  /*4000*/  FFMA.FTZ R38, R28, R36, R33 ;  /* 0x000000241c267223 */ /* 0x000fe20000010021 */
[----:B------:R-:W-:Y:S01]  /*4010*/  FADD.FTZ R39, R36, R39 ;  /* 0x0000002724277221 */ /* 0x000fe20000010000 */
[----:B------:R-:W-:Y:S01]  /*4020*/  SHF.L.U32 R36, R60, 0x10, RZ ;  /* 0x000000103c247819 */ /* 0x000fe200000006ff */
        /* <DEDUP_REMOVED lines=14> */
[----:B------:R-:W-:Y:S01]  /*4110*/  FFMA.FTZ R25, R25, R33, R38 ;  /* 0x0000002119197223 */ /* 0x000fe20000010026 */
[----:B------:R-:W-:Y:S01]  /*4120*/  FADD.FTZ R39, R39, R33 ;  /* 0x0000002127277221 */ /* 0x000fe20000010000 */
[----:B------:R-:W-:Y:S01]  /*4130*/  FMUL.FTZ R28, R36, R89 ;  /* 0x00000059241c7220 */ /* 0x000fe20000410000 */
[----:B------:R-:W-:-:S02]  /*4140*/  SHF.L.U32 R36, R58, 0x10, RZ ;  /* 0x000000103a247819 */ /* 0x000fc400000006ff */
[----:B------:R-:W-:Y:S01]  /*4150*/  SHF.L.U32 R33, R57, 0x10, RZ ;  /* 0x0000001039217819 */ /* 0x000fe200000006ff */
[----:B------:R-:W-:Y:S02]  /*4160*/  FFMA.FTZ R27, R20, R28, R27 ;  /* 0x0000001c141b7223 */ /* 0x000fe4000001001b */
[----:B------:R-:W-:Y:S01]  /*4170*/  FADD.FTZ R89, R36, -UR8 ;  /* 0x8000000824597e21 */ /* 0x000fe20008010000 */
[----:B------:R-:W-:-:S03]  /*4180*/  FADD.FTZ R36, R31, R24 ;  /* 0x000000181f247221 */ /* 0x000fc60000010000 */
[----:B------:R-:W-:-:S04]  /*4190*/  FMUL.FTZ R31, R89, UR9 ;  /* 0x00000009591f7c20 */ /* 0x000fc80008410000 */
[----:B------:R-:W-:-:S04]  /*41a0*/  FFMA.FTZ R24, R18, R31, R16 ;  /* 0x0000001f12187223 */ /* 0x000fc80000010010 */
[----:B------:R-:W-:-:S06]  /*41b0*/  FMUL.FTZ R88, R24, -1.4426950216293334961 ;  /* 0xbfb8aa3b18587820 */ /* 0x000fcc0000410000 */
[----:B------:R-:W0:Y:S02]  /*41c0*/  MUFU.EX2 R88, R88 ;  /* 0x0000005800587308 */ /* 0x000e240000000800 */
[----:B0-----:R-:W-:Y:S01]  /*41d0*/  FADD.FTZ R89, R88, 1 ;  /* 0x3f80000058597421 */ /* 0x001fe20000010000 */
[----:B------:R-:W-:-:S05]  /*41e0*/  FMUL.FTZ R88, R19, R22 ;  /* 0x0000001613587220 */ /* 0x000fca0000410000 */
[----:B------:R-:W0:Y:S01]  /*41f0*/  MUFU.RCP R38, R89 ;  /* 0x0000005900267308 */ /* 0x000e220000001000 */
[----:B------:R-:W-:Y:S01]  /*4200*/  FFMA.FTZ R26, R26, R88, R25 ;  /* 0x000000581a1a7223 */ /* 0x000fe20000010019 */
[----:B------:R-:W-:Y:S01]  /*4210*/  FADD.FTZ R39, R88, R39 ;  /* 0x0000002758277221 */ /* 0x000fe20000010000 */
[----:B------:R-:W-:Y:S01]  /*4220*/  SHF.L.U32 R88, R56, 0x10, RZ ;  /* 0x0000001038587819 */ /* 0x000fe200000006ff */
[----:B0-----:R-:W-:Y:S01]  /*4230*/  FMUL.FTZ R33, R33, R38 ;  /* 0x0000002621217220 */ /* 0x001fe20000410000 */
[----:B------:R-:W-:-:S04]  /*4240*/  FADD.FTZ R38, -R38, 1 ;  /* 0x3f80000026267421 */ /* 0x000fc80000010100 */
[----:B------:R-:W-:Y:S01]  /*4250*/  FFMA.FTZ R24, R24, R38, 1 ;  /* 0x3f80000018187423 */ /* 0x000fe20000010026 */
[----:B------:R-:W-:-:S03]  /*4260*/  FADD.FTZ R38, R35, R22 ;  /* 0x0000001623267221 */ /* 0x000fc60000010000 */
        /* <DEDUP_REMOVED lines=9> */
[----:B------:R-:W-:-:S05]  /*4300*/  FMUL.FTZ R35, R18, R21 ;  /* 0x0000001512237220 */ /* 0x000fca0000410000 */
[----:B------:R0:W1:Y:S01]  /*4310*/  MUFU.RCP R33, R89 ;  /* 0x0000005900217308 */ /* 0x0000620000001000 */
[----:B------:R-:W-:Y:S01]  /*4320*/  FADD.FTZ R39, R39, R35 ;  /* 0x0000002327277221 */ /* 0x000fe20000010000 */
[----:B0-----:R-:W-:Y:S01]  /*4330*/  FFMA.FTZ R89, R23, R35, R26 ;  /* 0x0000002317597223 */ /* 0x001fe2000001001a */
[----:B------:R-:W-:Y:S01]  /*4340*/  SHF.L.U32 R35, R53, 0x10, RZ ;  /* 0x0000001035237819 */ /* 0x000fe200000006ff */
[----:B-1----:R-:W-:Y:S01]  /*4350*/  FMUL.FTZ R88, R88, R33 ;  /* 0x0000002158587220 */ /* 0x002fe20000410000 */
[----:B------:R-:W-:-:S04]  /*4360*/  FADD.FTZ R33, -R33, 1 ;  /* 0x3f80000021217421 */ /* 0x000fc80000010100 */
[----:B------:R-:W-:Y:S01]  /*4370*/  FFMA.FTZ R25, R25, R33, 1 ;  /* 0x3f80000019197423 */ /* 0x000fe20000010021 */
[----:B------:R-:W-:-:S03]  /*4380*/  SHF.L.U32 R33, R54, 0x10, RZ ;  /* 0x0000001036217819 */ /* 0x000fc600000006ff */
[----:B------:R-:W-:Y:S02]  /*4390*/  FMUL.FTZ R25, R88, R25 ;  /* 0x0000001958197220 */ /* 0x000fe40000410000 */
[----:B------:R-:W-:Y:S01]  /*43a0*/  FADD.FTZ R88, R33, -UR8 ;  /* 0x8000000821587e21 */ /* 0x000fe20008010000 */
[----:B------:R-:W-:Y:S01]  /*43b0*/  FADD.FTZ R33, R36, R21 ;  /* 0x0000001524217221 */ /* 0x000fe20000010000 */
[----:B------:R-:W-:Y:S02]  /*43c0*/  FFMA.FTZ R27, R22, R25, R27 ;  /* 0x00000019161b7223 */ /* 0x000fe4000001001b */
[----:B------:R-:W-:Y:S01]  /*43d0*/  FMUL.FTZ R21, R88, UR9 ;  /* 0x0000000958157c20 */ /* 0x000fe20008410000 */
[----:B------:R-:W-:-:S03]  /*43e0*/  FADD.FTZ R33, R33, R32 ;  /* 0x0000002021217221 */ /* 0x000fc60000010000 */
        /* <DEDUP_REMOVED lines=13> */
[----:B------:R-:W-:-:S03]  /*44c0*/  SHF.L.U32 R35, R51, 0x10, RZ ;  /* 0x0000001033237819 */ /* 0x000fc600000006ff */
[----:B------:R-:W-:Y:S02]  /*44d0*/  FFMA.FTZ R34, R21, R23, R34 ;  /* 0x0000001715227223 */ /* 0x000fe40000010022 */
[----:B------:R-:W-:Y:S01]  /*44e0*/  FADD.FTZ R88, R35, -UR8 ;  /* 0x8000000823587e21 */ /* 0x000fe20008010000 */
[----:B------:R-:W-:-:S03]  /*44f0*/  FADD.FTZ R35, R38, R29 ;  /* 0x0000001d26237221 */ /* 0x000fc60000010000 */
[----:B------:R-:W-:-:S04]  /*4500*/  FMUL.FTZ R26, R88, UR9 ;  /* 0x00000009581a7c20 */ /* 0x000fc80008410000 */
[----:B------:R-:W-:-:S04]  /*4510*/  FFMA.FTZ R29, R19, R26, R17 ;  /* 0x0000001a131d7223 */ /* 0x000fc80000010011 */
        /* <DEDUP_REMOVED lines=20> */
[----:B------:R0:W1:Y:S02]  /*4660*/  MUFU.RCP R32, R88 ;  /* 0x0000005800207308 */ /* 0x0000640000001000 */
[----:B0-----:R-:W-:-:S04]  /*4670*/  FMUL.FTZ R88, R19, R28 ;  /* 0x0000001c13587220 */ /* 0x001fc80000410000 */
[----:B------:R-:W-:Y:S01]  /*4680*/  FFMA.FTZ R38, R20, R88, R37 ;  /* 0x0000005814267223 */ /* 0x000fe20000010025 */
[----:B-1----:R-:W-:Y:S01]  /*4690*/  FMUL.FTZ R89, R89, R32 ;  /* 0x0000002059597220 */ /* 0x002fe20000410000 */
[----:B------:R-:W-:-:S04]  /*46a0*/  FADD.FTZ R32, -R32, 1 ;  /* 0x3f80000020207421 */ /* 0x000fc80000010100 */
[----:B------:R-:W-:Y:S01]  /*46b0*/  FFMA.FTZ R30, R30, R32, 1 ;  /* 0x3f8000001e1e7423 */ /* 0x000fe20000010020 */
[----:B------:R-:W-:-:S03]  /*46c0*/  SHF.L.U32 R32, R47, 0x10, RZ ;  /* 0x000000102f207819 */ /* 0x000fc600000006ff */
[----:B------:R-:W-:Y:S02]  /*46d0*/  FMUL.FTZ R30, R89, R30 ;  /* 0x0000001e591e7220 */ /* 0x000fe40000410000 */
[----:B------:R-:W-:Y:S01]  /*46e0*/  FADD.FTZ R89, R32, -UR8 ;  /* 0x8000000820597e21 */ /* 0x000fe20008010000 */
[----:B------:R-:W-:Y:S01]  /*46f0*/  FADD.FTZ R32, R35, R28 ;  /* 0x0000001c23207221 */ /* 0x000fe20000010000 */
[----:B------:R-:W-:Y:S01]  /*4700*/  FADD.FTZ R35, R88, R36 ;  /* 0x0000002458237221 */ /* 0x000fe20000010000 */
[----:B------:R-:W-:Y:S01]  /*4710*/  SHF.L.U32 R36, R48, 0x10, RZ ;  /* 0x0000001030247819 */ /* 0x000fe200000006ff */
[----:B------:R-:W-:Y:S01]  /*4720*/  FMUL.FTZ R28, R89, UR9 ;  /* 0x00000009591c7c20 */ /* 0x000fe20008410000 */
[----:B------:R-:W-:Y:S01]  /*4730*/  FADD.FTZ R32, R32, R25 ;  /* 0x0000001920207221 */ /* 0x000fe20000010000 */
[----:B------:R-:W-:Y:S01]  /*4740*/  FMUL.FTZ R25, R19, R25 ;  /* 0x0000001913197220 */ /* 0x000fe20000410000 */
        /* <DEDUP_REMOVED lines=15> */
[----:B------:R-:W-:Y:S01]  /*4840*/  FADD.FTZ R35, R25, R35 ;  /* 0x0000002319237221 */ /* 0x000fe20000010000 */
[----:B------:R-:W-:Y:S01]  /*4850*/  FFMA.FTZ R27, R28, R20, R27 ;  /* 0x000000141c1b7223 */ /* 0x000fe2000001001b */
[----:B------:R-:W-:Y:S01]  /*4860*/  FADD.FTZ R88, R36, -UR8 ;  /* 0x8000000824587e21 */ /* 0x000fe20008010000 */
[----:B------:R-:W-:-:S03]  /*4870*/  FADD.FTZ R36, R33, R24 ;  /* 0x0000001821247221 */ /* 0x000fc60000010000 */
[----:B------:R-:W-:-:S04]  /*4880*/  FMUL.FTZ R33, R88, UR9 ;  /* 0x0000000958217c20 */ /* 0x000fc80008410000 */
[----:B------:R-:W-:-:S04]  /*4890*/  FFMA.FTZ R24, R18, R33, R16 ;  /* 0x0000002112187223 */ /* 0x000fc80000010010 */
[----:B------:R-:W-:-:S06]  /*48a0*/  FMUL.FTZ R88, R24, -1.4426950216293334961 ;  /* 0xbfb8aa3b18587820 */ /* 0x000fcc0000410000 */
[----:B------:R-:W0:Y:S02]  /*48b0*/  MUFU.EX2 R88, R88 ;  /* 0x0000005800587308 */ /* 0x000e240000000800 */
[----:B0-----:R-:W-:Y:S01]  /*48c0*/  FADD.FTZ R38, R88, 1 ;  /* 0x3f80000058267421 */ /* 0x001fe20000010000 */
[----:B------:R-:W-:Y:S01]  /*48d0*/  FFMA.FTZ R88, R22, R25, R31 ;  /* 0x0000001916587223 */ /* 0x000fe2000001001f */
[----:B------:R-:W-:-:S04]  /*48e0*/  SHF.L.U32 R25, R44, 0x10, RZ ;  /* 0x000000102c197819 */ /* 0x000fc800000006ff */
[----:B------:R-:W0:Y:S02]  /*48f0*/  MUFU.RCP R38, R38 ;  /* 0x0000002600267308 */ /* 0x000e240000001000 */
[----:B0-----:R-:W-:Y:S01]  /*4900*/  FADD.FTZ R89, -R38, 1 ;  /* 0x3f80000026597421 */ /* 0x001fe20000010100 */
[----:B------:R-:W-:-:S03]  /*4910*/  FMUL.FTZ R37, R37, R38 ;  /* 0x0000002625257220 */ /* 0x000fc60000410000 */
[----:B------:R-:W-:-:S04]  /*4920*/  FFMA.FTZ R24, R24, R89, 1 ;  /* 0x3f80000018187423 */ /* 0x000fc80000010059 */
        /* <DEDUP_REMOVED lines=22> */
[----:B------:R-:W-:Y:S01]  /*4a90*/  FMUL.FTZ R23, R89, UR9 ;  /* 0x0000000959177c20 */ /* 0x000fe20008410000 */
[----:B------:R-:W-:-:S03]  /*4aa0*/  FADD.FTZ R25, R25, R30 ;  /* 0x0000001e19197221 */ /* 0x000fc60000010000 */
[----:B------:R-:W-:-:S04]  /*4ab0*/  FFMA.FTZ R21, R18, R23, R16 ;  /* 0x0000001712157223 */ /* 0x000fc80000010010 */
[----:B------:R-:W-:-:S06]  /*4ac0*/  FMUL.FTZ R88, R21, -1.4426950216293334961 ;  /* 0xbfb8aa3b15587820 */ /* 0x000fcc0000410000 */
[----:B------:R-:W0:Y:S02]  /*4ad0*/  MUFU.EX2 R88, R88 ;  /* 0x0000005800587308 */ /* 0x000e240000000800 */
[----:B0-----:R-:W-:Y:S01]  /*4ae0*/  FADD.FTZ R36, R88, 1 ;  /* 0x3f80000058247421 */ /* 0x001fe20000010000 */
[----:B------:R-:W-:-:S04]  /*4af0*/  FMUL.FTZ R88, R19, R29 ;  /* 0x0000001d13587220 */ /* 0x000fc80000410000 */
[----:B------:R-:W-:Y:S01]  /*4b00*/  FADD.FTZ R35, R88, R35 ;  /* 0x0000002358237221 */ /* 0x000fe20000010000 */
[----:B------:R-:W0:Y:S02]  /*4b10*/  MUFU.RCP R36, R36 ;  /* 0x0000002400247308 */ /* 0x000e240000001000 */
[----:B0-----:R-:W-:Y:S01]  /*4b20*/  FADD.FTZ R89, -R36, 1 ;  /* 0x3f80000024597421 */ /* 0x001fe20000010100 */
[----:B------:R-:W-:Y:S01]  /*4b30*/  FMUL.FTZ R31, R31, R36 ;  /* 0x000000241f1f7220 */ /* 0x000fe20000410000 */
[----:B------:R-:W-:Y:S01]  /*4b40*/  FFMA.FTZ R36, R26, R88, R37 ;  /* 0x000000581a247223 */ /* 0x000fe20000010025 */
[----:B------:R-:W-:Y:S01]  /*4b50*/  SHF.L.U32 R88, R40, 0x10, RZ ;  /* 0x0000001028587819 */ /* 0x000fe200000006ff */
[----:B------:R-:W-:-:S04]  /*4b60*/  FFMA.FTZ R21, R21, R89, 1 ;  /* 0x3f80000015157423 */ /* 0x000fc80000010059 */
[----:B------:R-:W-:Y:S01]  /*4b70*/  FMUL.FTZ R21, R31, R21 ;  /* 0x000000151f157220 */ /* 0x000fe20000410000 */
[----:B------:R-:W-:-:S03]  /*4b80*/  SHF.L.U32 R31, R9, 0x10, RZ ;  /* 0x00000010091f7819 */ /* 0x000fc600000006ff */
[----:B------:R-:W-:Y:S02]  /*4b90*/  FFMA.FTZ R34, R23, R21, R34 ;  /* 0x0000001517227223 */ /* 0x000fe40000010022 */
[----:B------:R-:W-:Y:S01]  /*4ba0*/  FADD.FTZ R89, R31, -UR8 ;  /* 0x800000081f597e21 */ /* 0x000fe20008010000 */
[----:B------:R-:W-:-:S03]  /*4bb0*/  FADD.FTZ R31, R32, R29 ;  /* 0x0000001d201f7221 */ /* 0x000fc60000010000 */
[----:B------:R-:W-:Y:S01]  /*4bc0*/  FMUL.FTZ R32, R89, UR9 ;  /* 0x0000000959207c20 */ /* 0x000fe20008410000 */
[----:B------:R-:W-:-:S03]  /*4bd0*/  FADD.FTZ R31, R31, R20 ;  /* 0x000000141f1f7221 */ /* 0x000fc60000010000 */
[----:B------:R-:W-:Y:S01]  /*4be0*/  FFMA.FTZ R26, R19, R32, R17 ;  /* 0x00000020131a7223 */ /* 0x000fe20000010011 */
[----:B------:R-:W-:-:S03]  /*4bf0*/  FADD.FTZ R31, R31, R22 ;  /* 0x000000161f1f7221 */ /* 0x000fc60000010000 */
        /* <DEDUP_REMOVED lines=13> */
[----:B------:R-:W-:Y:S01]  /*4cd0*/  FADD.FTZ R31, R31, R26 ;  /* 0x0000001a1f1f7221 */ /* 0x000fe20000010000 */
        /* <DEDUP_REMOVED lines=16> */
[----:B------:R-:W-:-:S03]  /*4de0*/  SHF.L.U32 R36, R11, 0x10, RZ ;  /* 0x000000100b247819 */ /* 0x000fc600000006ff */
        /* <DEDUP_REMOVED lines=24> */
[----:B------:R-:W-:-:S04]  /*4f70*/  FMUL.FTZ R88, R19, R22 ;  /* 0x0000001613587220 */ /* 0x000fc80000410000 */
[----:B------:R-:W-:Y:S01]  /*4f80*/  FFMA.FTZ R38, R38, R88, R33 ;  /* 0x0000005826267223 */ /* 0x000fe20000010021 */
[----:B------:R-:W0:Y:S02]  /*4f90*/  MUFU.RCP R39, R39 ;  /* 0x0000002700277308 */ /* 0x000e240000001000 */
[----:B0-----:R-:W-:Y:S01]  /*4fa0*/  FADD.FTZ R89, -R39, 1 ;  /* 0x3f80000027597421 */ /* 0x001fe20000010100 */
[----:B------:R-:W-:-:S03]  /*4fb0*/  FMUL.FTZ R37, R37, R39 ;  /* 0x0000002725257220 */ /* 0x000fc60000410000 */
[----:B------:R-:W-:-:S04]  /*4fc0*/  FFMA.FTZ R24, R24, R89, 1 ;  /* 0x3f80000018187423 */ /* 0x000fc80000010059 */
[----:B------:R-:W-:Y:S01]  /*4fd0*/  FMUL.FTZ R24, R37, R24 ;  /* 0x0000001825187220 */ /* 0x000fe20000410000 */
[----:B------:R-:W-:-:S05]  /*4fe0*/  SHF.L.U32 R37, R12, 0x10, RZ ;  /* 0x000000100c257819 */ /* 0x000fca00000006ff */
[----:B------:R-:W-:-:S04]  /*4ff0*/  FADD.FTZ R37, R37, -UR8 ;  /* 0x8000000825257e21 */ /* 0x000fc80008010000 */
[----:B------:R-:W-:Y:S01]  /*5000*/  FMUL.FTZ R22, R37, UR9 ;  /* 0x0000000925167c20 */ /* 0x000fe20008410000 */
[----:B------:R-:W-:Y:S01]  /*5010*/  FADD.FTZ R37, R88, R35 ;  /* 0x0000002358257221 */ /* 0x000fe20000010000 */
[----:B------:R-:W-:Y:S02]  /*5020*/  SHF.L.U32 R88, R13, 0x10, RZ ;  /* 0x000000100d587819 */ /* 0x000fe400000006ff */
[----:B------:R-:W-:-:S04]  /*5030*/  FFMA.FTZ R33, R19, R22, R17 ;  /* 0x0000001613217223 */ /* 0x000fc80000010011 */
[----:B------:R-:W-:-:S06]  /*5040*/  FMUL.FTZ R89, R33, -1.4426950216293334961 ;  /* 0xbfb8aa3b21597820 */ /* 0x000fcc0000410000 */
[----:B------:R-:W0:Y:S02]  /*5050*/  MUFU.EX2 R89, R89 ;  /* 0x0000005900597308 */ /* 0x000e240000000800 */
[----:B0-----:R-:W-:Y:S01]  /*5060*/  FADD.FTZ R39, R89, 1 ;  /* 0x3f80000059277421 */ /* 0x001fe20000010000 */
[----:B------:R-:W-:-:S04]  /*5070*/  FMUL.FTZ R89, R18, R21 ;  /* 0x0000001512597220 */ /* 0x000fc80000410000 */
[----:B------:R-:W-:Y:S01]  /*5080*/  FADD.FTZ R37, R37, R89 ;  /* 0x0000005925257221 */ /* 0x000fe20000010000 */
[----:B------:R-:W0:Y:S02]  /*5090*/  MUFU.RCP R39, R39 ;  /* 0x0000002700277308 */ /* 0x000e240000001000 */
[----:B0-----:R-:W-:Y:S01]  /*50a0*/  FMUL.FTZ R35, R88, R39 ;  /* 0x0000002758237220 */ /* 0x001fe20000410000 */
[----:B------:R-:W-:Y:S01]  /*50b0*/  FADD.FTZ R88, -R39, 1 ;  /* 0x3f80000027587421 */ /* 0x000fe20000010100 */
[----:B------:R-:W-:Y:S01]  /*50c0*/  FFMA.FTZ R39, R23, R89, R38 ;  /* 0x0000005917277223 */ /* 0x000fe20000010026 */
[----:B------:R-:W-:Y:S02]  /*50d0*/  SHF.L.U32 R89, R8, 0x10, RZ ;  /* 0x0000001008597819 */ /* 0x000fe400000006ff */
        /* <DEDUP_REMOVED lines=27> */
[----:B0-----:R-:W-:-:S06]  /*5290*/  FADD.FTZ R39, R32, 1 ;  /* 0x3f80000020277421 */ /* 0x001fcc0000010000 */
[----:B------:R-:W0:Y:S02]  /*52a0*/  MUFU.RCP R39, R39 ;  /* 0x0000002700277308 */ /* 0x000e240000001000 */
[----:B0-----:R-:W-:Y:S01]  /*52b0*/  FADD.FTZ R89, -R39, 1 ;  /* 0x3f80000027597421 */ /* 0x001fe20000010100 */
[----:B------:R-:W-:Y:S01]  /*52c0*/  FMUL.FTZ R32, R88, R39 ;  /* 0x0000002758207220 */ /* 0x000fe20000410000 */
[-C--:B------:R-:W-:Y:S02]  /*52d0*/  FFMA.FTZ R39, R29, R30.reuse, R34 ;  /* 0x0000001e1d277223 */ /* 0x080fe40000010022 */
[----:B------:R-:W-:Y:S01]  /*52e0*/  FFMA.FTZ R38, R38, R89, 1 ;  /* 0x3f80000026267423 */ /* 0x000fe20000010059 */
[----:B------:R-:W-:Y:S01]  /*52f0*/  FMUL.FTZ R89, R18, R30 ;  /* 0x0000001e12597220 */ /* 0x000fe20000410000 */
[----:B------:R-:W-:Y:S02]  /*5300*/  FADD.FTZ R30, R31, R28 ;  /* 0x0000001c1f1e7221 */ /* 0x000fe40000010000 */
[----:B------:R-:W-:Y:S01]  /*5310*/  FMUL.FTZ R32, R32, R38 ;  /* 0x0000002620207220 */ /* 0x000fe20000410000 */
[----:B------:R-:W-:Y:S01]  /*5320*/  FFMA.FTZ R36, R29, R89, R36 ;  /* 0x000000591d247223 */ /* 0x000fe20000010024 */
[----:B------:R-:W-:Y:S01]  /*5330*/  FADD.FTZ R34, R37, R89 ;  /* 0x0000005925227221 */ /* 0x000fe20000010000 */
[----:B------:R-:W-:Y:S01]  /*5340*/  FMUL.FTZ R29, R19, R28 ;  /* 0x0000001c131d7220 */ /* 0x000fe20000410000 */
[----:B------:R-:W-:-:S03]  /*5350*/  FFMA.FTZ R28, R25, R24, R39 ;  /* 0x00000018191c7223 */ /* 0x000fc60000010027 */
[----:B------:R-:W-:Y:S01]  /*5360*/  FFMA.FTZ R36, R20, R29, R36 ;  /* 0x0000001d14247223 */ /* 0x000fe20000010024 */
[----:B------:R-:W-:Y:S01]  /*5370*/  FADD.FTZ R34, R29, R34 ;  /* 0x000000221d227221 */ /* 0x000fe20000010000 */
[----:B------:R-:W-:Y:S01]  /*5380*/  FMUL.FTZ R29, R18, R24 ;  /* 0x00000018121d7220 */ /* 0x000fe20000410000 */
[----:B------:R-:W-:Y:S01]  /*5390*/  FADD.FTZ R24, R35, R24 ;  /* 0x0000001823187221 */ /* 0x000fe20000010000 */
[----:B------:R-:W-:Y:S02]  /*53a0*/  FFMA.FTZ R28, R21, R23, R28 ;  /* 0x00000017151c7223 */ /* 0x000fe4000001001c */
[----:B------:R-:W-:Y:S01]  /*53b0*/  FFMA.FTZ R31, R25, R29, R36 ;  /* 0x0000001d191f7223 */ /* 0x000fe20000010024 */
[----:B------:R-:W-:Y:S01]  /*53c0*/  FADD.FTZ R34, R34, R29 ;  /* 0x0000001d22227221 */ /* 0x000fe20000010000 */
[----:B------:R-:W-:Y:S01]  /*53d0*/  FMUL.FTZ R29, R19, R33 ;  /* 0x00000021131d7220 */ /* 0x000fe20000410000 */
[----:B------:R-:W-:-:S03]  /*53e0*/  FMUL.FTZ R25, R18, R23 ;  /* 0x0000001712197220 */ /* 0x000fc60000410000 */
[----:B------:R-:W-:Y:S01]  /*53f0*/  FFMA.FTZ R20, R22, R29, R31 ;  /* 0x0000001d16147223 */ /* 0x000fe2000001001f */
[----:B------:R-:W-:Y:S01]  /*5400*/  FADD.FTZ R34, R29, R34 ;  /* 0x000000221d227221 */ /* 0x000fe20000010000 */
[-C--:B------:R-:W-:Y:S01]  /*5410*/  FMUL.FTZ R29, R19, R32.reuse ;  /* 0x00000020131d7220 */ /* 0x080fe20000410000 */
[----:B------:R-:W-:Y:S01]  /*5420*/  FADD.FTZ R31, R30, R33 ;  /* 0x000000211e1f7221 */ /* 0x000fe20000010000 */
[----:B------:R-:W-:Y:S01]  /*5430*/  FFMA.FTZ R35, R21, R25, R20 ;  /* 0x0000001915237223 */ /* 0x000fe20000010014 */
[----:B------:R-:W-:Y:S01]  /*5440*/  FADD.FTZ R34, R34, R25 ;  /* 0x0000001922227221 */ /* 0x000fe20000010000 */
[----:B------:R-:W-:Y:S01]  /*5450*/  FADD.FTZ R30, R24, R23 ;  /* 0x00000017181e7221 */ /* 0x000fe20000010000 */
[----:B------:R-:W-:Y:S01]  /*5460*/  FADD.FTZ R31, R31, R32 ;  /* 0x000000201f1f7221 */ /* 0x000fe20000010000 */
[C---:B------:R-:W-:Y:S01]  /*5470*/  FFMA.FTZ R22, R26.reuse, R29, R35 ;  /* 0x0000001d1a167223 */ /* 0x040fe20000010023 */
[----:B------:R-:W-:Y:S01]  /*5480*/  FADD.FTZ R20, R29, R34 ;  /* 0x000000221d147221 */ /* 0x000fe20000010000 */
[----:B------:R-:W-:-:S07]  /*5490*/  FFMA.FTZ R29, R26, R32, R27 ;  /* 0x000000201a1d7223 */ /* 0x000fce000001001b */
.L_x_93:
        /* <DEDUP_REMOVED lines=45> */
[----:B------:R1:W2:Y:S03]  /*5770*/  SHFL.DOWN PT, R26, R21, 0x10, R23 ;  /* 0x0a000000151a7989 */ /* 0x0002a600000e0017 */
[----:B-1----:R-:W-:-:S07]  /*5780*/  @!P2 LOP3.LUT R23, R20, 0xf8, RZ, 0xc0, !PT ;  /* 0x000000f81417a812 */ /* 0x002fce00078ec0ff */
[----:B0-----:R-:W-:Y:S01]  /*5790*/  @!P0 FADD.FTZ R22, R22, R25 ;  /* 0x0000001916168221 */ /* 0x001fe20000010000 */
[----:B--2---:R-:W-:-:S04]  /*57a0*/  @!P0 FADD.FTZ R21, R21, R26 ;  /* 0x0000001a15158221 */ /* 0x004fc80000010000 */
[----:B------:R-:W-:Y:S02]  /*57b0*/  MOV R20, R22 ;  /* 0x0000001600147202 */ /* 0x000fe40000000f00 */
[----:B------:R-:W-:-:S03]  /*57c0*/  ISETP.GT.U32.AND P0, PT, R24, 0x22, PT ;  /* 0x000000221800780c */ /* 0x000fc60003f04070 */
[----:B------:R0:W-:Y:S01]  /*57d0*/  @!P2 STS.64 [R23+UR12+0x18], R20 ;  /* 0x000018141700a988 */ /* 0x0001e20008000a0c */
[----:B------:R-:W-:Y:S06]  /*57e0*/  BAR.SYNC.DEFER_BLOCKING 0x0 ;  /* 0x0000000000007b1d */ /* 0x000fec0000010000 */
[----:B------:R-:W-:Y:S05]  /*57f0*/  @P1 BRA `(.L_x_95) ;  /* 0x0000000000b01947 */ /* 0x000fea0003800000 */
[----:B------:R-:W-:-:S09]  /*5800*/  ULEA UR6, UR13, UR7, 0x18 ;  /* 0x000000070d067291 */ /* 0x000fd2000f8ec0ff */
[----:B------:R-:W0:Y:S04]  /*5810*/  LDS.128 R36, [UR6+0x20] ;  /* 0x00002006ff247984 */ /* 0x000e280008000c00 */
[----:B------:R-:W1:Y:S04]  /*5820*/  LDS.128 R24, [UR6+0x30] ;  /* 0x00003006ff187984 */ /* 0x000e680008000c00 */
[----:B------:R-:W2:Y:S01]  /*5830*/  LDS.128 R32, [UR6+0x40] ;  /* 0x00004006ff207984 */ /* 0x000ea20008000c00 */
[----:B0-----:R-:W-:Y:S01]  /*5840*/  FADD.FTZ R23, R20, R36 ;  /* 0x0000002414177221 */ /* 0x001fe20000010000 */
[----:B------:R-:W-:-:S03]  /*5850*/  FADD.FTZ R20, R21, R37 ;  /* 0x0000002515147221 */ /* 0x000fc60000010000 */
[----:B------:R-:W-:Y:S01]  /*5860*/  FADD.FTZ R23, R23, R38 ;  /* 0x0000002617177221 */ /* 0x000fe20000010000 */
[----:B------:R-:W-:-:S03]  /*5870*/  FADD.FTZ R20, R20, R39 ;  /* 0x0000002714147221 */ /* 0x000fc60000010000 */
[----:B-1----:R-:W-:Y:S01]  /*5880*/  FADD.FTZ R23, R23, R24 ;  /* 0x0000001817177221 */ /* 0x002fe20000010000 */
[----:B------:R-:W-:-:S03]  /*5890*/  FADD.FTZ R24, R20, R25 ;  /* 0x0000001914187221 */ /* 0x000fc60000010000 */
[----:B------:R-:W-:Y:S01]  /*58a0*/  FADD.FTZ R25, R23, R26 ;  /* 0x0000001a17197221 */ /* 0x000fe20000010000 */
[----:B------:R-:W-:Y:S01]  /*58b0*/  FADD.FTZ R36, R24, R27 ;  /* 0x0000001b18247221 */ /* 0x000fe20000010000 */
[----:B------:R-:W0:Y:S02]  /*58c0*/  LDS.128 R20, [UR6+0x50] ;  /* 0x00005006ff147984 */ /* 0x000e240008000c00 */
[----:B--2---:R-:W-:Y:S01]  /*58d0*/  FADD.FTZ R37, R25, R32 ;  /* 0x0000002019257221 */ /* 0x004fe20000010000 */
[----:B------:R-:W-:Y:S01]  /*58e0*/  FADD.FTZ R32, R36, R33 ;  /* 0x0000002124207221 */ /* 0x000fe20000010000 */
[----:B------:R-:W1:Y:S02]  /*58f0*/  LDS.128 R24, [UR6+0x60] ;  /* 0x00006006ff187984 */ /* 0x000e640008000c00 */
[----:B------:R-:W-:Y:S01]  /*5900*/  FADD.FTZ R33, R37, R34 ;  /* 0x0000002225217221 */ /* 0x000fe20000010000 */
[----:B------:R-:W-:Y:S01]  /*5910*/  FADD.FTZ R32, R32, R35 ;  /* 0x0000002320207221 */ /* 0x000fe20000010000 */
[----:B------:R-:W2:Y:S02]  /*5920*/  LDS.128 R36, [UR6+0x70] ;  /* 0x00007006ff247984 */ /* 0x000ea40008000c00 */
        /* <DEDUP_REMOVED lines=25> */
.L_x_95:
[----:B------:R-:W-:Y:S05]  /*5ac0*/  BSYNC.RECONVERGENT B0 ;  /* 0x0000000000007941 */ /* 0x000fea0003800200 */
.L_x_94:
[----:B------:R-:W-:Y:S06]  /*5ad0*/  BAR.SYNC.DEFER_BLOCKING 0x0 ;  /* 0x0000000000007b1d */ /* 0x000fec0000010000 */
[----:B------:R-:W-:Y:S04]  /*5ae0*/  BSSY.RECONVERGENT B0, `(.L_x_96) ;  /* 0x000004d000007945 */ /* 0x000fe80003800200 */
[----:B------:R-:W-:Y:S05]  /*5af0*/  @P0 BRA `(.L_x_97) ;  /* 0x00000004002c0947 */ /* 0x000fea0003800000 */
[----:B------:R-:W0:Y:S04]  /*5b00*/  LDS.128 R32, [R88+0x230] ;  /* 0x0002300058207984 */ /* 0x000e280000000c00 */
        /* <DEDUP_REMOVED lines=15> */
[----:B------:R-:W-:Y:S01]  /*5c00*/  FADD.FTZ R22, R22, R27 ;  /* 0x0000001b16167221 */ /* 0x000fe20000010000 */
[----:B------:R-:W2:Y:S01]  /*5c10*/  LDS.128 R28, [R88+0xd20] ;  /* 0x000d2000581c7984 */ /* 0x000ea20000000c00 */
        /* <DEDUP_REMOVED lines=38> */
[----:B------:R-:W0:Y:S01]  /*5e80*/  LDS.128 R24, [R88+0x1c70] ;  /* 0x001c700058187984 */ /* 0x000e220000000c00 */
        /* <DEDUP_REMOVED lines=18> */
.L_x_97:
[----:B------:R-:W-:Y:S05]  /*5fb0*/  BSYNC.RECONVERGENT B0 ;  /* 0x0000000000007941 */ /* 0x000fea0003800200 */
.L_x_96:
        /* <DEDUP_REMOVED lines=28> */
.L_x_99:
[----:B------:R-:W-:Y:S05]  /*6180*/  BSYNC.RECONVERGENT B0 ;  /* 0x0000000000007941 */ /* 0x000fea0003800200 */
.L_x_98:
[----:B------:R-:W2:Y:S02]  /*6190*/  LDCU UR6, c[0x0][0x370] ;  /* 0x00006e00ff0677ac */ /* 0x000ea40008000800 */
[----:B--2---:R-:W-:-:S09]  /*61a0*/  UISETP.GE.U32.AND UP0, UPT, UR6, 0x2, UPT ;  /* 0x000000020600788c */ /* 0x004fd2000bf06070 */
[----:B------:R-:W-:Y:S05]  /*61b0*/  BRA.U !UP0, `(.L_x_100) ;  /* 0x0000000908d07547 */ /* 0x000fea000b800000 */
[----:B-1----:R-:W1:Y:S01]  /*61c0*/  LDC R27, c[0x0][0x374] ;  /* 0x0000dd00ff1b7b82 */ /* 0x002e620000000800 */
[----:B------:R-:W-:Y:S01]  /*61d0*/  ULOP3.LUT UR6, UR4, 0x1, URZ, 0xc0, !UPT ;  /* 0x0000000104067892 */ /* 0x000fe2000f8ec0ff */
[----:B------:R-:W2:Y:S06]  /*61e0*/  S2R R30, SR_CTAID.Y ;  /* 0x00000000001e7919 */ /* 0x000eac0000002600 */
[----:B------:R-:W3:Y:S08]  /*61f0*/  LDC R22, c[0x0][0x370] ;  /* 0x0000dc00ff167b82 */ /* 0x000ef00000000800 */
[----:B------:R-:W4:Y:S01]  /*6200*/  LDC.64 R88, c[0x0][0x3d0] ;  /* 0x0000f400ff587b82 */ /* 0x000f220000000a00 */
[----:B-1----:R-:W-:-:S04]  /*6210*/  IMAD R25, R27, UR6, RZ ;  /* 0x000000061b197c24 */ /* 0x002fc8000f8e02ff */
[----:B---3--:R-:W-:-:S05]  /*6220*/  IMAD R22, R25, R22, RZ ;  /* 0x0000001619167224 */ /* 0x008fca00078e02ff */
[----:B0-----:R-:W-:-:S05]  /*6230*/  SHF.L.U32 R23, R22, 0x1, RZ ;  /* 0x0000000116177819 */ /* 0x001fca00000006ff */
[----:B----4-:R-:W-:Y:S01]  /*6240*/  IMAD.WIDE R88, R23, 0x4, R88 ;  /* 0x0000000417587825 */ /* 0x010fe200078e0258 */
[----:B--2---:R-:W-:Y:S06]  /*6250*/  @P1 BRA `(.L_x_101) ;  /* 0x00000000005c1947 */ /* 0x004fec0003800000 */
[----:B------:R-:W0:Y:S01]  /*6260*/  LDC.64 R22, c[0x0][0x3c8] ;  /* 0x0000f200ff167b82 */ /* 0x000e220000000a00 */
[----:B------:R-:W-:Y:S01]  /*6270*/  ULOP3.LUT UP0, UR6, UR4, 0x2, URZ, 0xc0, !UPT ;  /* 0x0000000204067892 */ /* 0x000fe2000f80c0ff */
[----:B------:R-:W-:Y:S01]  /*6280*/  IADD3 R25, PT, PT, R25, R30, RZ ;  /* 0x0000001e19197210 */ /* 0x000fe20007ffe0ff */
[----:B------:R-:W-:Y:S02]  /*6290*/  IMAD R29, R27, UR14, R30 ;  /* 0x0000000e1b1d7c24 */ /* 0x000fe4000f8e021e */
[----:B------:R-:W-:-:S03]  /*62a0*/  UIADD3 UR6, UPT, UPT, -UR6, 0x1, URZ ;  /* 0x0000000106067890 */ /* 0x000fc6000fffe1ff */
[----:B------:R-:W1:Y:S01]  /*62b0*/  LDC R26, c[0x0][0x370] ;  /* 0x0000dc00ff1a7b82 */ /* 0x000e620000000800 */
[----:B------:R-:W-:Y:S02]  /*62c0*/  PLOP3.LUT P0, PT, PT, PT, UP0, 0x80, 0x8 ;  /* 0x000000000008781c */ /* 0x000fe40003f0f008 */
[----:B------:R-:W-:Y:S01]  /*62d0*/  MOV R31, UR6 ;  /* 0x00000006001f7c02 */ /* 0x000fe20008000f00 */
[----:B0-----:R-:W-:-:S04]  /*62e0*/  IMAD.WIDE.U32 R22, R25, 0x4, R22 ;  /* 0x0000000419167825 */ /* 0x001fc800078e0016 */
[----:B------:R-:W-:Y:S01]  /*62f0*/  IMAD.WIDE.U32 R24, R29, 0x8, R88 ;  /* 0x000000081d187825 */ /* 0x000fe200078e0058 */
[----:B-1----:R-:W-:-:S04]  /*6300*/  SEL R29, R26, RZ, !P0 ;  /* 0x000000ff1a1d7207 */ /* 0x002fc80004000000 */
[----:B------:R0:W-:Y:S01]  /*6310*/  STG.E.64 desc[UR10][R24.64], R20 ;  /* 0x0000001418007986 */ /* 0x0001e2000c101b0a */
[----:B------:R-:W-:Y:S01]  /*6320*/  ISETP.NE.AND P0, PT, R29, -0x1, PT ;  /* 0xffffffff1d00780c */ /* 0x000fe20003f05270 */
[----:B------:R-:W-:Y:S06]  /*6330*/  MEMBAR.ALL.GPU ;  /* 0x0000000000007992 */ /* 0x000fec000000a000 */
[----:B------:R-:W-:-:S00]  /*6340*/  ERRBAR ;  /* 0x00000000000079ab */ /* 0x000fc00000000000 */
[----:B------:R-:W-:Y:S06]  /*6350*/  CGAERRBAR ;  /* 0x00000000000075ab */ /* 0x000fec0000000000 */
[----:B------:R0:W-:Y:S01]  /*6360*/  REDG.E.ADD.S32.STRONG.GPU desc[UR10][R22.64], R31 ;  /* 0x0000001f1600798e */ /* 0x0001e2000c12e30a */
[----:B------:R-:W-:Y:S05]  /*6370*/  @!P0 BRA `(.L_x_101) ;  /* 0x0000000000148947 */ /* 0x000fea0003800000 */
.L_x_102:
[----:B0-----:R-:W2:Y:S04]  /*6380*/  LDG.E.STRONG.GPU R24, desc[UR10][R22.64] ;  /* 0x0000000a16187981 */ /* 0x001ea8000c1ef900 */
[----:B--2---:R-:W-:Y:S01]  /*6390*/  CCTL.IVALL ;  /* 0x00000000ff00798f */ /* 0x004fe20002000000 */
[----:B------:R-:W-:Y:S05]  /*63a0*/  YIELD ;  /* 0x0000000000007946 */ /* 0x000fea0003800000 */
[----:B------:R-:W-:-:S13]  /*63b0*/  ISETP.NE.AND P0, PT, R24, R29, PT ;  /* 0x0000001d1800720c */ /* 0x000fda0003f05270 */
[----:B------:R-:W-:Y:S05]  /*63c0*/  @P0 BRA `(.L_x_102) ;  /* 0xfffffffc00ec0947 */ /* 0x000fea000383ffff */
.L_x_101:
[----:B0-----:R-:W0:Y:S01]  /*63d0*/  LDC R22, c[0x0][0x370] ;  /* 0x0000dc00ff167b82 */ /* 0x001e220000000800 */
[----:B------:R-:W-:Y:S05]  /*63e0*/  WARPSYNC.ALL ;  /* 0x0000000000007948 */ /* 0x000fea0003800000 */
[----:B0-----:R-:W-:Y:S02]  /*63f0*/  ISETP.GE.U32.AND P0, PT, R22, 0x8, PT ;  /* 0x000000081600780c */ /* 0x001fe40003f06070 */
[----:B------:R-:W-:Y:S01]  /*6400*/  BAR.SYNC.DEFER_BLOCKING 0x0 ;  /* 0x0000000000007b1d */ /* 0x000fe20000010000 */
[----:B------:R-:W-:-:S10]  /*6410*/  HFMA2 R32, -RZ, RZ, 0, 0 ;  /* 0x00000000ff207431 */ /* 0x000fd400000001ff */
[----:B------:R-:W-:Y:S05]  /*6420*/  @!P0 BRA `(.L_x_103) ;  /* 0x0000000400248947 */ /* 0x000fea0003800000 */
[C-C-:B------:R-:W-:Y:S01]  /*6430*/  IMAD R39, R27.reuse, 0x7, R30.reuse ;  /* 0x000000071b277824 */ /* 0x140fe200078e021e */
[CC--:B------:R-:W-:Y:S01]  /*6440*/  LEA R38, R27.reuse, R30.reuse, 0x1 ;  /* 0x0000001e1b267211 */ /* 0x0c0fe200078e08ff */
[C-C-:B------:R-:W-:Y:S01]  /*6450*/  IMAD R36, R27.reuse, 0x3, R30.reuse ;  /* 0x000000031b247824 */ /* 0x140fe200078e021e */
[CC--:B------:R-:W-:Y:S01]  /*6460*/  LEA R37, R27.reuse, R30.reuse, 0x2 ;  /* 0x0000001e1b257211 */ /* 0x0c0fe200078e10ff */
[C-C-:B------:R-:W-:Y:S01]  /*6470*/  IMAD R35, R27.reuse, 0x5, R30.reuse ;  /* 0x000000051b237824 */ /* 0x140fe200078e021e */
[----:B------:R-:W-:Y:S01]  /*6480*/  IADD3 R32, PT, PT, R30, R27, RZ ;  /* 0x0000001b1e207210 */ /* 0x000fe20007ffe0ff */
[----:B------:R-:W-:Y:S01]  /*6490*/  IMAD R31, R27, 0x6, R30 ;  /* 0x000000061b1f7824 */ /* 0x000fe200078e021e */
[----:B------:R-:W-:Y:S01]  /*64a0*/  MOV R33, RZ ;  /* 0x000000ff00217202 */ /* 0x000fe20000000f00 */
[----:B------:R-:W-:Y:S01]  /*64b0*/  UIADD3 UR6, UPT, UPT, -UR14, URZ, URZ ;  /* 0x000000ff0e067290 */ /* 0x000fe2000fffe1ff */
[----:B------:R-:W-:-:S11]  /*64c0*/  MOV R34, R30 ;  /* 0x0000001e00227202 */ /* 0x000fd60000000f00 */
.L_x_104:
[----:B------:R-:W-:-:S13]  /*64d0*/  ISETP.EQ.OR P2, PT, RZ, UR6, P1 ;  /* 0x00000006ff007c0c */ /* 0x000fda0008f42670 */
[----:B------:R-:W-:-:S06]  /*64e0*/  @!P2 IMAD.WIDE.U32 R22, R34, 0x8, R88 ;  /* 0x000000082216a825 */ /* 0x000fcc00078e0058 */
[----:B------:R-:W2:Y:S01]  /*64f0*/  @!P2 LDG.E.64 R22, desc[UR10][R22.64] ;  /* 0x0000000a1616a981 */ /* 0x000ea2000c1e1b00 */
[----:B------:R-:W-:-:S04]  /*6500*/  IADD3 R24, PT, PT, R33, 0x1, RZ ;  /* 0x0000000121187810 */ /* 0x000fc80007ffe0ff */
[----:B------:R-:W-:Y:S02]  /*6510*/  ISETP.EQ.OR P3, PT, R24, UR14, P1 ;  /* 0x0000000e18007c0c */ /* 0x000fe40008f62670 */
[----:B------:R-:W-:-:S04]  /*6520*/  IADD3 R24, PT, PT, R33, 0x2, RZ ;  /* 0x0000000221187810 */ /* 0x000fc80007ffe0ff */
[----:B------:R-:W-:Y:S02]  /*6530*/  ISETP.EQ.OR P4, PT, R24, UR14, P1 ;  /* 0x0000000e18007c0c */ /* 0x000fe40008f82670 */
[----:B------:R-:W-:-:S04]  /*6540*/  IADD3 R24, PT, PT, R33, 0x3, RZ ;  /* 0x0000000321187810 */ /* 0x000fc80007ffe0ff */
[----:B------:R-:W-:Y:S01]  /*6550*/  ISETP.EQ.OR P0, PT, R24, UR14, P1 ;  /* 0x0000000e18007c0c */ /* 0x000fe20008f02670 */
[----:B------:R-:W-:-:S06]  /*6560*/  @!P3 IMAD.WIDE.U32 R26, R32, 0x8, R88 ;  /* 0x00000008201ab825 */ /* 0x000fcc00078e0058 */
[--C-:B------:R-:W-:Y:S01]  /*6570*/  @!P4 IMAD.WIDE.U32 R28, R38, 0x8, R88.reuse ;  /* 0x00000008261cc825 */ /* 0x100fe200078e0058 */
[----:B------:R-:W3:Y:S05]  /*6580*/  @!P3 LDG.E.64 R26, desc[UR10][R26.64] ;  /* 0x0000000a1a1ab981 */ /* 0x000eea000c1e1b00 */
[----:B------:R-:W-:Y:S01]  /*6590*/  @!P0 IMAD.WIDE.U32 R24, R36, 0x8, R88 ;  /* 0x0000000824188825 */ /* 0x000fe200078e0058 */
[----:B------:R-:W4:Y:S05]  /*65a0*/  @!P4 LDG.E.64 R28, desc[UR10][R28.64] ;  /* 0x0000000a1c1cc981 */ /* 0x000f2a000c1e1b00 */
[----:B------:R-:W5:Y:S01]  /*65b0*/  @!P0 LDG.E.64 R24, desc[UR10][R24.64] ;  /* 0x0000000a18188981 */ /* 0x000f62000c1e1b00 */
[----:B--2---:R-:W-:Y:S01]  /*65c0*/  @!P2 FADD.FTZ R20, R20, R22 ;  /* 0x000000161414a221 */ /* 0x004fe20000010000 */
[----:B------:R-:W-:Y:S01]  /*65d0*/  IADD3 R22, PT, PT, R33, 0x4, RZ ;  /* 0x0000000421167810 */ /* 0x000fe20007ffe0ff */
[----:B------:R-:W-:-:S03]  /*65e0*/  @!P2 FADD.FTZ R21, R21, R23 ;  /* 0x000000171515a221 */ /* 0x000fc60000010000 */
[----:B------:R-:W-:-:S13]  /*65f0*/  ISETP.EQ.OR P2, PT, R22, UR14, P1 ;  /* 0x0000000e16007c0c */ /* 0x000fda0008f42670 */
[----:B------:R-:W-:-:S06]  /*6600*/  @!P2 IMAD.WIDE.U32 R22, R37, 0x8, R88 ;  /* 0x000000082516a825 */ /* 0x000fcc00078e0058 */
[----:B------:R-:W2:Y:S01]  /*6610*/  @!P2 LDG.E.64 R22, desc[UR10][R22.64] ;  /* 0x0000000a1616a981 */ /* 0x000ea2000c1e1b00 */
[----:B---3--:R-:W-:Y:S01]  /*6620*/  @!P3 FADD.FTZ R20, R20, R26 ;  /* 0x0000001a1414b221 */ /* 0x008fe20000010000 */
[----:B------:R-:W-:Y:S01]  /*6630*/  IADD3 R26, PT, PT, R33, 0x5, RZ ;  /* 0x00000005211a7810 */ /* 0x000fe20007ffe0ff */
[----:B------:R-:W-:-:S03]  /*6640*/  @!P3 FADD.FTZ R21, R21, R27 ;  /* 0x0000001b1515b221 */ /* 0x000fc60000010000 */
[----:B------:R-:W-:Y:S01]  /*6650*/  ISETP.EQ.OR P3, PT, R26, UR14, P1 ;  /* 0x0000000e1a007c0c */ /* 0x000fe20008f62670 */
[----:B----4-:R-:W-:Y:S01]  /*6660*/  @!P4 FADD.FTZ R20, R20, R28 ;  /* 0x0000001c1414c221 */ /* 0x010fe20000010000 */
[----:B------:R-:W-:Y:S01]  /*6670*/  IADD3 R28, PT, PT, R33, 0x6, RZ ;  /* 0x00000006211c7810 */ /* 0x000fe20007ffe0ff */
[----:B------:R-:W-:Y:S02]  /*6680*/  @!P4 FADD.FTZ R21, R21, R29 ;  /* 0x0000001d1515c221 */ /* 0x000fe40000010000 */
[----:B-----5:R-:W-:Y:S01]  /*6690*/  @!P0 FADD.FTZ R20, R20, R24 ;  /* 0x0000001814148221 */ /* 0x020fe20000010000 */
[----:B------:R-:W-:Y:S02]  /*66a0*/  ISETP.EQ.OR P4, PT, R28, UR14, P1 ;  /* 0x0000000e1c007c0c */ /* 0x000fe40008f82670 */
[----:B------:R-:W-:Y:S01]  /*66b0*/  IADD3 R24, PT, PT, R33, 0x7, RZ ;  /* 0x0000000721187810 */ /* 0x000fe20007ffe0ff */
[----:B------:R-:W-:-:S03]  /*66c0*/  @!P0 FADD.FTZ R21, R21, R25 ;  /* 0x0000001915158221 */ /* 0x000fc60000010000 */
[----:B------:R-:W-:Y:S01]  /*66d0*/  ISETP.EQ.OR P0, PT, R24, UR14, P1 ;  /* 0x0000000e18007c0c */ /* 0x000fe20008f02670 */
[----:B------:R-:W-:-:S06]  /*66e0*/  @!P3 IMAD.WIDE.U32 R26, R35, 0x8, R88 ;  /* 0x00000008231ab825 */ /* 0x000fcc00078e0058 */
[--C-:B------:R-:W-:Y:S01]  /*66f0*/  @!P4 IMAD.WIDE.U32 R24, R31, 0x8, R88.reuse ;  /* 0x000000081f18c825 */ /* 0x100fe200078e0058 */
[----:B------:R-:W3:Y:S05]  /*6700*/  @!P3 LDG.E.64 R26, desc[UR10][R26.64] ;  /* 0x0000000a1a1ab981 */ /* 0x000eea000c1e1b00 */
[----:B------:R-:W-:Y:S01]  /*6710*/  @!P0 IMAD.WIDE.U32 R28, R39, 0x8, R88 ;  /* 0x00000008271c8825 */ /* 0x000fe200078e0058 */
[----:B------:R-:W4:Y:S05]  /*6720*/  @!P4 LDG.E.64 R24, desc[UR10][R24.64] ;  /* 0x0000000a1818c981 */ /* 0x000f2a000c1e1b00 */
[----:B------:R-:W5:Y:S01]  /*6730*/  @!P0 LDG.E.64 R28, desc[UR10][R28.64] ;  /* 0x0000000a1c1c8981 */ /* 0x000f62000c1e1b00 */
[----:B------:R-:W-:Y:S01]  /*6740*/  IADD3 R33, PT, PT, R33, 0x8, RZ ;  /* 0x0000000821217810 */ /* 0x000fe20007ffe0ff */
[----:B------:R-:W-:Y:S01]  /*6750*/  UIADD3 UR6, UPT, UPT, UR6, 0x8, URZ ;  /* 0x0000000806067890 */ /* 0x000fe2000fffe0ff */
[----:B--2---:R-:W-:Y:S01]  /*6760*/  @!P2 FADD.FTZ R21, R21, R23 ;  /* 0x000000171515a221 */ /* 0x004fe20000010000 */
[----:B------:R-:W-:Y:S01]  /*6770*/  @!P2 FADD.FTZ R20, R20, R22 ;  /* 0x000000161414a221 */ /* 0x000fe20000010000 */
[----:B------:R-:W0:Y:S08]  /*6780*/  LDC R23, c[0x0][0x374] ;  /* 0x0000dd00ff177b82 */ /* 0x000e300000000800 */
[----:B------:R-:W1:Y:S02]  /*6790*/  LDC R22, c[0x0][0x370] ;  /* 0x0000dc00ff167b82 */ /* 0x000e640000000800 */
[----:B-1----:R-:W-:-:S04]  /*67a0*/  LOP3.LUT R22, R22, 0x7ffffff8, RZ, 0xc0, !PT ;  /* 0x7ffffff816167812 */ /* 0x002fc800078ec0ff */
[----:B------:R-:W-:Y:S01]  /*67b0*/  ISETP.NE.AND P2, PT, R33, R22, PT ;  /* 0x000000162100720c */ /* 0x000fe20003f45270 */
[----:B---3--:R-:W-:Y:S01]  /*67c0*/  @!P3 FADD.FTZ R20, R20, R26 ;  /* 0x0000001a1414b221 */ /* 0x008fe20000010000 */
[----:B------:R-:W-:-:S03]  /*67d0*/  @!P3 FADD.FTZ R21, R21, R27 ;  /* 0x0000001b1515b221 */ /* 0x000fc60000010000 */
[----:B----4-:R-:W-:Y:S01]  /*67e0*/  @!P4 FADD.FTZ R20, R20, R24 ;  /* 0x000000181414c221 */ /* 0x010fe20000010000 */
[----:B------:R-:W-:Y:S01]  /*67f0*/  @!P4 FADD.FTZ R21, R21, R25 ;  /* 0x000000191515c221 */ /* 0x000fe20000010000 */
[C---:B0-----:R-:W-:Y:S02]  /*6800*/  LEA R34, R23.reuse, R34, 0x3 ;  /* 0x0000002217227211 */ /* 0x041fe400078e18ff */
[C---:B------:R-:W-:Y:S01]  /*6810*/  LEA R39, R23.reuse, R39, 0x3 ;  /* 0x0000002717277211 */ /* 0x040fe200078e18ff */
[----:B-----5:R-:W-:Y:S01]  /*6820*/  @!P0 FADD.FTZ R20, R20, R28 ;  /* 0x0000001c14148221 */ /* 0x020fe20000010000 */
[----:B------:R-:W-:Y:S01]  /*6830*/  LEA R31, R23, R31, 0x3 ;  /* 0x0000001f171f7211 */ /* 0x000fe200078e18ff */
[----:B------:R-:W-:Y:S01]  /*6840*/  @!P0 FADD.FTZ R21, R21, R29 ;  /* 0x0000001d15158221 */ /* 0x000fe20000010000 */
[C---:B------:R-:W-:Y:S02]  /*6850*/  LEA R35, R23.reuse, R35, 0x3 ;  /* 0x0000002317237211 */ /* 0x040fe400078e18ff */
[----:B------:R-:W-:-:S02]  /*6860*/  LEA R37, R23, R37, 0x3 ;  /* 0x0000002517257211 */ /* 0x000fc400078e18ff */
[C---:B------:R-:W-:Y:S02]  /*6870*/  LEA R36, R23.reuse, R36, 0x3 ;  /* 0x0000002417247211 */ /* 0x040fe400078e18ff */
[C---:B------:R-:W-:Y:S02]  /*6880*/  LEA R38, R23.reuse, R38, 0x3 ;  /* 0x0000002617267211 */ /* 0x040fe400078e18ff */
[----:B------:R-:W-:Y:S01]  /*6890*/  LEA R32, R23, R32, 0x3 ;  /* 0x0000002017207211 */ /* 0x000fe200078e18ff */
[----:B------:R-:W-:Y:S06]  /*68a0*/  @P2 BRA `(.L_x_104) ;  /* 0xfffffffc00082947 */ /* 0x000fec000383ffff */
[----:B------:R-:W-:-:S07]  /*68b0*/  MOV R32, R22 ;  /* 0x0000001600207202 */ /* 0x000fce0000000f00 */
.L_x_103:
[----:B------:R-:W0:Y:S02]  /*68c0*/  LDCU UR6, c[0x0][0x370] ;  /* 0x00006e00ff0677ac */ /* 0x000e240008000800 */
[----:B0-----:R-:W-:-:S09]  /*68d0*/  ULOP3.LUT UP0, URZ, UR6, 0x7, URZ, 0xc0, !UPT ;  /* 0x0000000706ff7892 */ /* 0x001fd2000f80c0ff */
[----:B------:R-:W-:Y:S05]  /*68e0*/  BRA.U !UP0, `(.L_x_100) ;  /* 0x0000000508047547 */ /* 0x000fea000b800000 */
[----:B------:R-:W0:Y:S01]  /*68f0*/  LDC R31, c[0x0][0x374] ;  /* 0x0000dd00ff1f7b82 */ /* 0x000e220000000800 */
[----:B------:R-:W1:Y:S01]  /*6900*/  LDCU UR6, c[0x0][0x370] ;  /* 0x00006e00ff0677ac */ /* 0x000e620008000800 */
[----:B------:R-:W2:Y:S01]  /*6910*/  LDCU UR7, c[0x0][0x370] ;  /* 0x00006e00ff0777ac */ /* 0x000ea20008000800 */
[----:B-1----:R-:W-:-:S04]  /*6920*/  ULOP3.LUT UR6, UR6, 0x7, URZ, 0xc0, !UPT ;  /* 0x0000000706067892 */ /* 0x002fc8000f8ec0ff */
[----:B------:R-:W-:Y:S02]  /*6930*/  UIADD3 UR6, UPT, UPT, UR6, -0x1, URZ ;  /* 0xffffffff06067890 */ /* 0x000fe4000fffe0ff */
[----:B--2---:R-:W-:Y:S02]  /*6940*/  ULOP3.LUT UP1, UR7, UR7, 0x3, URZ, 0xc0, !UPT ;  /* 0x0000000307077892 */ /* 0x004fe4000f82c0ff */
[----:B------:R-:W-:-:S09]  /*6950*/  UISETP.GE.U32.AND UP0, UPT, UR6, 0x3, UPT ;  /* 0x000000030600788c */ /* 0x000fd2000bf06070 */
        /* <DEDUP_REMOVED lines=8> */
[----:B0-----:R-:W-:-:S04]  /*69e0*/  @!P0 IMAD R23, R32, R31, R30 ;  /* 0x0000001f20178224 */ /* 0x001fc800078e021e */
        /* <DEDUP_REMOVED lines=20> */
.L_x_105:
[----:B------:R-:W-:Y:S05]  /*6b30*/  BRA.U !UP1, `(.L_x_100) ;  /* 0x0000000109707547 */ /* 0x000fea000b800000 */
[----:B------:R-:W1:Y:S01]  /*6b40*/  LDC R26, c[0x0][0x370] ;  /* 0x0000dc00ff1a7b82 */ /* 0x000e620000000800 */
[----:B------:R-:W-:Y:S01]  /*6b50*/  UISETP.NE.AND UP0, UPT, UR7, 0x1, UPT ;  /* 0x000000010700788c */ /* 0x000fe2000bf05270 */
[----:B-1----:R-:W-:-:S08]  /*6b60*/  LOP3.LUT R26, R26, 0x1, RZ, 0xc0, !PT ;  /* 0x000000011a1a7812 */ /* 0x002fd000078ec0ff */
[----:B------:R-:W-:Y:S05]  /*6b70*/  BRA.U !UP0, `(.L_x_106) ;  /* 0x0000000108387547 */ /* 0x000fea000b800000 */
[C---:B------:R-:W-:Y:S02]  /*6b80*/  IADD3 R25, PT, PT, R32.reuse, 0x1, RZ ;  /* 0x0000000120197810 */ /* 0x040fe40007ffe0ff */
[----:B------:R-:W-:Y:S02]  /*6b90*/  ISETP.EQ.OR P2, PT, R32, UR14, P1 ;  /* 0x0000000e20007c0c */ /* 0x000fe40008f42670 */
[----:B------:R-:W-:-:S11]  /*6ba0*/  ISETP.EQ.OR P0, PT, R25, UR14, P1 ;  /* 0x0000000e19007c0c */ /* 0x000fd60008f02670 */
[-CC-:B0-----:R-:W-:Y:S02]  /*6bb0*/  @!P2 IMAD R23, R32, R31.reuse, R30.reuse ;  /* 0x0000001f2017a224 */ /* 0x181fe400078e021e */
[----:B------:R-:W-:Y:S02]  /*6bc0*/  @!P0 IMAD R25, R25, R31, R30 ;  /* 0x0000001f19198224 */ /* 0x000fe400078e021e */
[----:B------:R-:W-:-:S04]  /*6bd0*/  @!P2 IMAD.WIDE.U32 R22, R23, 0x8, R88 ;  /* 0x000000081716a825 */ /* 0x000fc800078e0058 */
[----:B------:R-:W-:Y:S02]  /*6be0*/  @!P0 IMAD.WIDE.U32 R24, R25, 0x8, R88 ;  /* 0x0000000819188825 */ /* 0x000fe400078e0058 */
[----:B------:R-:W2:Y:S04]  /*6bf0*/  @!P2 LDG.E.64 R22, desc[UR10][R22.64] ;  /* 0x0000000a1616a981 */ /* 0x000ea8000c1e1b00 */
[----:B------:R-:W3:Y:S01]  /*6c00*/  @!P0 LDG.E.64 R24, desc[UR10][R24.64] ;  /* 0x0000000a18188981 */ /* 0x000ee2000c1e1b00 */
[----:B------:R-:W-:Y:S01]  /*6c10*/  IADD3 R32, PT, PT, R32, 0x2, RZ ;  /* 0x0000000220207810 */ /* 0x000fe20007ffe0ff */
[----:B--2---:R-:W-:Y:S01]  /*6c20*/  @!P2 FADD.FTZ R20, R20, R22 ;  /* 0x000000161414a221 */ /* 0x004fe20000010000 */
[----:B------:R-:W-:-:S03]  /*6c30*/  @!P2 FADD.FTZ R21, R21, R23 ;  /* 0x000000171515a221 */ /* 0x000fc60000010000 */
[----:B---3--:R-:W-:Y:S01]  /*6c40*/  @!P0 FADD.FTZ R20, R20, R24 ;  /* 0x0000001814148221 */ /* 0x008fe20000010000 */
[----:B------:R-:W-:-:S07]  /*6c50*/  @!P0 FADD.FTZ R21, R21, R25 ;  /* 0x0000001915158221 */ /* 0x000fce0000010000 */
.L_x_106:
[----:B------:R-:W-:Y:S01]  /*6c60*/  ISETP.EQ.OR P0, PT, R32, UR14, P1 ;  /* 0x0000000e20007c0c */ /* 0x000fe20008f02670 */
[----:B------:R-:W-:Y:S03]  /*6c70*/  BSSY.RECONVERGENT B0, `(.L_x_100) ;  /* 0x0000008000007945 */ /* 0x000fe60003800200 */
[----:B------:R-:W-:-:S13]  /*6c80*/  ISETP.NE.U32.OR P0, PT, R26, 0x1, P0 ;  /* 0x000000011a00780c */ /* 0x000fda0000705470 */
[----:B------:R-:W-:Y:S05]  /*6c90*/  @P0 BRA `(.L_x_107) ;  /* 0x0000000000140947 */ /* 0x000fea0003800000 */
[----:B0-----:R-:W-:-:S04]  /*6ca0*/  IMAD R23, R31, R32, R30 ;  /* 0x000000201f177224 */ /* 0x001fc800078e021e */
[----:B------:R-:W-:-:S06]  /*6cb0*/  IMAD.WIDE.U32 R22, R23, 0x8, R88 ;  /* 0x0000000817167825 */ /* 0x000fcc00078e0058 */
[----:B------:R-:W2:Y:S02]  /*6cc0*/  LDG.E.64 R22, desc[UR10][R22.64] ;  /* 0x0000000a16167981 */ /* 0x000ea4000c1e1b00 */
[----:B--2---:R-:W-:Y:S01]  /*6cd0*/  FADD.FTZ R20, R20, R22 ;  /* 0x0000001614147221 */ /* 0x004fe20000010000 */
[----:B------:R-:W-:-:S07]  /*6ce0*/  FADD.FTZ R21, R21, R23 ;  /* 0x0000001715157221 */ /* 0x000fce0000010000 */
.L_x_107:
[----:B------:R-:W-:Y:S05]  /*6cf0*/  BSYNC.RECONVERGENT B0 ;  /* 0x0000000000007941 */ /* 0x000fea0003800200 */
.L_x_100:
[----:B------:R-:W2:Y:S01]  /*6d00*/  S2UR UR7, SR_CgaCtaId ;  /* 0x00000000000779c3 */ /* 0x000ea20000008800 */
[----:B------:R-:W-:Y:S01]  /*6d10*/  UMOV UR6, 0x400 ;  /* 0x0000040000067882 */ /* 0x000fe20000000000 */
[----:B------:R-:W3:Y:S01]  /*6d20*/  LDCU UR13, c[0x0][0x42c] ;  /* 0x00008580ff0d77ac */ /* 0x000ee20008000800 */
[----:B------:R-:W-:Y:S01]  /*6d30*/  SHF.L.U32 R82, R82, 0x10, RZ ;  /* 0x0000001052527819 */ /* 0x000fe200000006ff */
[----:B------:R-:W4:Y:S04]  /*6d40*/  LDCU.U8 UR15, c[0x0][0x414] ;  /* 0x00008280ff0f77ac */ /* 0x000f280008000000 */
[----:B-1----:R-:W1:Y:S01]  /*6d50*/  LDC R25, c[0x0][0x41c] ;  /* 0x00010700ff197b82 */ /* 0x002e620000000800 */
[----:B--2---:R-:W-:Y:S02]  /*6d60*/  ULEA UR6, UR7, UR6, 0x18 ;  /* 0x0000000607067291 */ /* 0x004fe4000f8ec0ff */
[----:B----4-:R-:W-:Y:S01]  /*6d70*/  UISETP.NE.AND UP0, UPT, UR15, URZ, UPT ;  /* 0x000000ff0f00728c */ /* 0x010fe2000bf05270 */
[----:B-1----:R-:W-:-:S06]  /*6d80*/  IMAD R25, R25, UR14, R86 ;  /* 0x0000000e19197c24 */ /* 0x002fcc000f8e0256 */
[----:B------:R0:W-:Y:S01]  /*6d90*/  @!P1 STS.64 [UR6+0xb0], R20 ;  /* 0x0000b014ff009988 */ /* 0x0001e20008000a06 */
[----:B------:R-:W-:Y:S01]  /*6da0*/  BAR.SYNC.DEFER_BLOCKING 0x0 ;  /* 0x0000000000007b1d */ /* 0x000fe20000010000 */
[----:B------:R-:W-:Y:S02]  /*6db0*/  IADD3 R27, PT, PT, R25, 0x10, RZ ;  /* 0x00000010191b7810 */ /* 0x000fe40007ffe0ff */
[C---:B0-----:R-:W-:Y:S02]  /*6dc0*/  PRMT R21, R84.reuse, 0x7632, R21 ;  /* 0x0000763254157816 */ /* 0x041fe40000000015 */
[----:B------:R-:W-:Y:S02]  /*6dd0*/  SHF.L.U32 R84, R84, 0x10, RZ ;  /* 0x0000001054547819 */ /* 0x000fe400000006ff */
[----:B------:R-:W-:Y:S02]  /*6de0*/  SHF.L.U32 R21, R21, 0x10, RZ ;  /* 0x0000001015157819 */ /* 0x000fe400000006ff */
[----:B------:R-:W-:Y:S01]  /*6df0*/  SHF.R.S32.HI R20, RZ, 0x1f, R25 ;  /* 0x0000001fff147819 */ /* 0x000fe20000011419 */
[----:B------:R-:W-:-:S04]  /*6e00*/  FADD.FTZ R84, R84, -UR8 ;  /* 0x8000000854547e21 */ /* 0x000fc80008010000 */
[----:B------:R-:W-:Y:S01]  /*6e10*/  FMUL.FTZ R29, R84, UR9 ;  /* 0x00000009541d7c20 */ /* 0x000fe20008410000 */
[----:B------:R-:W3:Y:S01]  /*6e20*/  LDS.64 R22, [UR6+0xb0] ;  /* 0x0000b006ff167984 */ /* 0x000ee20008000a00 */
[----:B------:R-:W0:Y:S02]  /*6e30*/  LDCU.64 UR6, c[0x0][0x400] ;  /* 0x00008000ff0677ac */ /* 0x000e240008000a00 */
[----:B0-----:R-:W-:Y:S02]  /*6e40*/  ISETP.GE.U32.AND P0, PT, R25, UR6, PT ;  /* 0x0000000619007c0c */ /* 0x001fe4000bf06070 */
[----:B------:R-:W-:Y:S02]  /*6e50*/  ISETP.GE.U32.AND P1, PT, R27, UR6, PT ;  /* 0x000000061b007c0c */ /* 0x000fe4000bf26070 */
[----:B------:R-:W-:Y:S01]  /*6e60*/  ISETP.GE.AND.EX P0, PT, R20, UR7, PT, P0 ;  /* 0x0000000714007c0c */ /* 0x000fe2000bf06300 */
[----:B---3--:R-:W-:Y:S01]  /*6e70*/  FMUL.FTZ R22, R22, UR13 ;  /* 0x0000000d16167c20 */ /* 0x008fe20008410000 */
[----:B------:R-:W-:Y:S01]  /*6e80*/  FMUL.FTZ R24, R23, UR13 ;  /* 0x0000000d17187c20 */ /* 0x000fe20008410000 */
[----:B------:R-:W-:-:S03]  /*6e90*/  FADD.FTZ R23, R21, -UR8 ;  /* 0x8000000815177e21 */ /* 0x000fc60008010000 */
[----:B------:R-:W-:Y:S01]  /*6ea0*/  R2UR UR12, R22 ;  /* 0x00000000160c72ca */ /* 0x000fe200000e0000 */
[----:B------:R-:W-:Y:S01]  /*6eb0*/  FMUL.FTZ R23, R23, UR9 ;  /* 0x0000000917177c20 */ /* 0x000fe20008410000 */
[C---:B------:R-:W-:Y:S02]  /*6ec0*/  PRMT R22, R83.reuse, 0x7632, R22 ;  /* 0x0000763253167816 */ /* 0x040fe40000000016 */
[----:B------:R-:W-:Y:S02]  /*6ed0*/  SHF.L.U32 R83, R83, 0x10, RZ ;  /* 0x0000001053537819 */ /* 0x000fe400000006ff */
[----:B------:R-:W-:-:S07]  /*6ee0*/  SHF.L.U32 R22, R22, 0x10, RZ ;  /* 0x0000001016167819 */ /* 0x000fce00000006ff */
[----:B------:R-:W-:Y:S01]  /*6ef0*/  FFMA.FTZ R21, R29, UR12, R24 ;  /* 0x0000000c1d157c23 */ /* 0x000fe20008010018 */
        /* <DEDUP_REMOVED lines=19> */
.L_x_108:
[----:B------:R-:W-:Y:S01]  /*7030*/  FFMA.FTZ R28, R23, UR12, R24 ;  /* 0x0000000c171c7c23 */ /* 0x000fe20008010018 */
        /* <DEDUP_REMOVED lines=11> */
[----:B------:R-:W1:Y:S01]  /*70f0*/  LDCU.64 UR14, c[0x0][0x380] ;  /* 0x00007000ff0e77ac */ /* 0x000e620008000a00 */
[----:B0-----:R-:W-:Y:S01]  /*7100*/  IMAD R22, R20, UR16, RZ ;  /* 0x0000001014167c24 */ /* 0x001fe2000f8e02ff */
[----:B------:R-:W-:-:S03]  /*7110*/  MOV R20, R90 ;  /* 0x0000005a00147202 */ /* 0x000fc60000000f00 */
[C---:B------:R-:W-:Y:S02]  /*7120*/  IMAD R23, R25.reuse, UR17, R22 ;  /* 0x0000001119177c24 */ /* 0x040fe4000f8e0216 */
[----:B------:R-:W-:-:S03]  /*7130*/  IMAD.WIDE.U32 R20, R25, UR16, R20 ;  /* 0x0000001019147c25 */ /* 0x000fc6000f8e0014 */
[----:B-1----:R-:W-:Y:S02]  /*7140*/  LEA R22, P0, R20, UR14, 0x1 ;  /* 0x0000000e14167c11 */ /* 0x002fe4000f8008ff */
[----:B------:R-:W-:Y:S02]  /*7150*/  IADD3 R23, PT, PT, R21, R23, RZ ;  /* 0x0000001715177210 */ /* 0x000fe40007ffe0ff */
[----:B------:R-:W-:Y:S02]  /*7160*/  F2FP.BF16.F32.PACK_AB R21, R28, R83 ;  /* 0x000000531c15723e */ /* 0x000fe400000010ff */
[----:B------:R-:W-:-:S05]  /*7170*/  LEA.HI.X R23, R20, UR15, R23, 0x1, P0 ;  /* 0x0000000f14177c11 */ /* 0x000fca00080f0c17 */
[----:B------:R0:W-:Y:S02]  /*7180*/  STG.E desc[UR10][R22.64], R21 ;  /* 0x0000001516007986 */ /* 0x0001e4000c10190a */
.L_x_110:
[----:B------:R-:W-:Y:S05]  /*7190*/  BSYNC.RECONVERGENT B0 ;  /* 0x0000000000007941 */ /* 0x000fea0003800200 */
.L_x_109:
[C---:B------:R-:W-:Y:S01]  /*71a0*/  PRMT R20, R81.reuse, 0x7632, R20 ;  /* 0x0000763251147816 */ /* 0x040fe20000000014 */
[----:B0-----:R-:W-:Y:S01]  /*71b0*/  FMUL.FTZ R21, R82, UR9 ;  /* 0x0000000952157c20 */ /* 0x001fe20008410000 */
[----:B------:R-:W-:Y:S01]  /*71c0*/  FADD.FTZ R80, R80, -UR8 ;  /* 0x8000000850507e21 */ /* 0x000fe20008010000 */
[----:B------:R-:W-:Y:S02]  /*71d0*/  ISETP.GE.AND.EX P1, PT, R26, UR7, PT, P1 ;  /* 0x000000071a007c0c */ /* 0x000fe4000bf26310 */
[----:B------:R-:W-:Y:S01]  /*71e0*/  SHF.L.U32 R81, R81, 0x10, RZ ;  /* 0x0000001051517819 */ /* 0x000fe200000006ff */
[----:B------:R-:W-:Y:S01]  /*71f0*/  FFMA.FTZ R35, R21, UR12, R24 ;  /* 0x0000000c15237c23 */ /* 0x000fe20008010018 */
[----:B------:R-:W-:Y:S01]  /*7200*/  SHF.L.U32 R20, R20, 0x10, RZ ;  /* 0x0000001014147819 */ /* 0x000fe200000006ff */
[----:B------:R-:W-:Y:S01]  /*7210*/  FMUL.FTZ R37, R80, UR9 ;  /* 0x0000000950257c20 */ /* 0x000fe20008410000 */
[----:B------:R-:W-:Y:S07]  /*7220*/  BRA.U !UP0, `(.L_x_111) ;  /* 0x0000000108487547 */ /* 0x000fee000b800000 */
        /* <DEDUP_REMOVED lines=18> */
.L_x_111:
[----:B------:R-:W-:Y:S01]  /*7350*/  FFMA.FTZ R22, R37, UR12, R24 ;  /* 0x0000000c25167c23 */ /* 0x000fe20008010018 */
[----:B------:R-:W-:Y:S01]  /*7360*/  BSSY.RECONVERGENT B0, `(.L_x_112) ;  /* 0x0000014000007945 */ /* 0x000fe20003800200 */
[----:B------:R-:W-:Y:S01]  /*7370*/  FFMA.FTZ R35, R18, R81, -R35 ;  /* 0x0000005112237223 */ /* 0x000fe20000010823 */
[----:B------:R-:W-:Y:S01]  /*7380*/  SHF.L.U32 R79, R79, 0x10, RZ ;  /* 0x000000104f4f7819 */ /* 0x000fe200000006ff */
[----:B------:R-:W-:Y:S01]  /*7390*/  FFMA.FTZ R22, R19, R20, -R22 ;  /* 0x0000001413167223 */ /* 0x000fe20000010816 */
[----:B------:R-:W-:Y:S01]  /*73a0*/  IADD3 R29, PT, PT, R25, 0x20, RZ ;  /* 0x00000020191d7810 */ /* 0x000fe20007ffe0ff */
[----:B------:R-:W-:Y:S06]  /*73b0*/  @P1 BRA `(.L_x_113) ;  /* 0x0000000000381947 */ /* 0x000fec0003800000 */
[----:B------:R-:W0:Y:S01]  /*73c0*/  LDCU.64 UR14, c[0x0][0x3f8] ;  /* 0x00007f00ff0e77ac */ /* 0x000e220008000a00 */
[----:B------:R-:W-:Y:S01]  /*73d0*/  MOV R20, R90 ;  /* 0x0000005a00147202 */ /* 0x000fe20000000f00 */
[----:B------:R-:W-:Y:S01]  /*73e0*/  FMUL.FTZ R35, R35, UR9 ;  /* 0x0000000923237c20 */ /* 0x000fe20008410000 */
[----:B------:R-:W-:Y:S01]  /*73f0*/  MOV R21, R93 ;  /* 0x0000005d00157202 */ /* 0x000fe20000000f00 */
[----:B------:R-:W1:Y:S01]  /*7400*/  LDCU.64 UR16, c[0x0][0x380] ;  /* 0x00007000ff1077ac */ /* 0x000e620008000a00 */
[----:B0-----:R-:W-:Y:S02]  /*7410*/  IMAD R26, R26, UR14, RZ ;  /* 0x0000000e1a1a7c24 */ /* 0x001fe4000f8e02ff */
[----:B------:R-:W-:-:S04]  /*7420*/  IMAD.WIDE.U32 R20, R27, UR14, R20 ;  /* 0x0000000e1b147c25 */ /* 0x000fc8000f8e0014 */
[----:B------:R-:W-:Y:S02]  /*7430*/  IMAD R27, R27, UR15, R26 ;  /* 0x0000000f1b1b7c24 */ /* 0x000fe4000f8e021a */
[----:B------:R-:W-:Y:S01]  /*7440*/  FMUL.FTZ R26, R22, UR9 ;  /* 0x00000009161a7c20 */ /* 0x000fe20008410000 */
[----:B-1----:R-:W-:Y:S02]  /*7450*/  LEA R22, P0, R20, UR16, 0x1 ;  /* 0x0000001014167c11 */ /* 0x002fe4000f8008ff */
[----:B------:R-:W-:Y:S02]  /*7460*/  IADD3 R27, PT, PT, R21, R27, RZ ;  /* 0x0000001b151b7210 */ /* 0x000fe40007ffe0ff */
[----:B------:R-:W-:Y:S02]  /*7470*/  F2FP.BF16.F32.PACK_AB R21, R26, R35 ;  /* 0x000000231a15723e */ /* 0x000fe400000010ff */
[----:B------:R-:W-:-:S05]  /*7480*/  LEA.HI.X R23, R20, UR17, R27, 0x1, P0 ;  /* 0x0000001114177c11 */ /* 0x000fca00080f0c1b */
[----:B------:R0:W-:Y:S02]  /*7490*/  STG.E desc[UR10][R22.64], R21 ;  /* 0x0000001516007986 */ /* 0x0001e4000c10190a */
.L_x_113:
[----:B------:R-:W-:Y:S05]  /*74a0*/  BSYNC.RECONVERGENT B0 ;  /* 0x0000000000007941 */ /* 0x000fea0003800200 */
.L_x_112:
[----:B------:R-:W-:Y:S01]  /*74b0*/  SHF.L.U32 R77, R77, 0x10, RZ ;  /* 0x000000104d4d7819 */ /* 0x000fe200000006ff */
[----:B------:R-:W-:Y:S01]  /*74c0*/  FADD.FTZ R79, R79, -UR8 ;  /* 0x800000084f4f7e21 */ /* 0x000fe20008010000 */
[----:B------:R-:W-:Y:S02]  /*74d0*/  IADD3 R27, PT, PT, R25, 0x30, RZ ;  /* 0x00000030191b7810 */ /* 0x000fe40007ffe0ff */
[----:B------:R-:W-:Y:S01]  /*74e0*/  ISETP.GE.U32.AND P0, PT, R29, UR6, PT ;  /* 0x000000061d007c0c */ /* 0x000fe2000bf06070 */
[----:B------:R-:W-:Y:S01]  /*74f0*/  FMUL.FTZ R79, R79, UR9 ;  /* 0x000000094f4f7c20 */ /* 0x000fe20008410000 */
[----:B------:R-:W-:Y:S01]  /*7500*/  SHF.R.S32.HI R20, RZ, 0x1f, R29 ;  /* 0x0000001fff147819 */ /* 0x000fe2000001141d */
[----:B------:R-:W-:Y:S01]  /*7510*/  FADD.FTZ R77, R77, -UR8 ;  /* 0x800000084d4d7e21 */ /* 0x000fe20008010000 */
[----:B0-----:R-:W-:Y:S01]  /*7520*/  PRMT R22, R78, 0x7632, R22 ;  /* 0x000076324e167816 */ /* 0x001fe20000000016 */
[----:B------:R-:W-:Y:S01]  /*7530*/  FFMA.FTZ R37, R79, UR12, R24 ;  /* 0x0000000c4f257c23 */ /* 0x000fe20008010018 */
[----:B------:R-:W-:Y:S01]  /*7540*/  ISETP.GE.U32.AND P1, PT, R27, UR6, PT ;  /* 0x000000061b007c0c */ /* 0x000fe2000bf26070 */
[----:B------:R-:W-:Y:S01]  /*7550*/  FMUL.FTZ R77, R77, UR9 ;  /* 0x000000094d4d7c20 */ /* 0x000fe20008410000 */
[----:B------:R-:W-:-:S02]  /*7560*/  ISETP.GE.AND.EX P0, PT, R20, UR7, PT, P0 ;  /* 0x0000000714007c0c */ /* 0x000fc4000bf06300 */
[----:B------:R-:W-:Y:S02]  /*7570*/  SHF.L.U32 R21, R78, 0x10, RZ ;  /* 0x000000104e157819 */ /* 0x000fe400000006ff */
[----:B------:R-:W-:Y:S02]  /*7580*/  SHF.L.U32 R76, R76, 0x10, RZ ;  /* 0x000000104c4c7819 */ /* 0x000fe400000006ff */
        /* <DEDUP_REMOVED lines=20> */
.L_x_114:
        /* <DEDUP_REMOVED lines=22> */
.L_x_116:
[----:B------:R-:W-:Y:S05]  /*7830*/  BSYNC.RECONVERGENT B0 ;  /* 0x0000000000007941 */ /* 0x000fea0003800200 */
.L_x_115:
        /* <DEDUP_REMOVED lines=27> */
.L_x_117:
[----:B------:R-:W-:Y:S01]  /*79f0*/  FFMA.FTZ R22, R37, UR12, R24 ;  /* 0x0000000c25167c23 */ /* 0x000fe20008010018 */
[----:B------:R-:W-:Y:S01]  /*7a00*/  BSSY.RECONVERGENT B0, `(.L_x_118) ;  /* 0x0000014000007945 */ /* 0x000fe20003800200 */
[----:B------:R-:W-:Y:S01]  /*7a10*/  FFMA.FTZ R35, R18, R75, -R35 ;  /* 0x0000004b12237223 */ /* 0x000fe20000010823 */
[----:B------:R-:W-:Y:S01]  /*7a20*/  IADD3 R31, PT, PT, R25, 0x40, RZ ;  /* 0x00000040191f7810 */ /* 0x000fe20007ffe0ff */
        /* <DEDUP_REMOVED lines=17> */
.L_x_119:
[----:B------:R-:W-:Y:S05]  /*7b40*/  BSYNC.RECONVERGENT B0 ;  /* 0x0000000000007941 */ /* 0x000fea0003800200 */
.L_x_118:
[----:B------:R-:W-:Y:S02]  /*7b50*/  SHF.L.U32 R73, R73, 0x10, RZ ;  /* 0x0000001049497819 */ /* 0x000fe400000006ff */
[----:B------:R-:W-:Y:S02]  /*7b60*/  SHF.L.U32 R71, R71, 0x10, RZ ;  /* 0x0000001047477819 */ /* 0x000fe400000006ff */
[----:B------:R-:W-:Y:S01]  /*7b70*/  ISETP.GE.U32.AND P0, PT, R31, UR6, PT ;  /* 0x000000061f007c0c */ /* 0x000fe2000bf06070 */
[----:B------:R-:W-:Y:S01]  /*7b80*/  FADD.FTZ R73, R73, -UR8 ;  /* 0x8000000849497e21 */ /* 0x000fe20008010000 */
[----:B------:R-:W-:Y:S01]  /*7b90*/  ISETP.GE.U32.AND P1, PT, R29, UR6, PT ;  /* 0x000000061d007c0c */ /* 0x000fe2000bf26070 */
[----:B------:R-:W-:Y:S01]  /*7ba0*/  FADD.FTZ R71, R71, -UR8 ;  /* 0x8000000847477e21 */ /* 0x000fe20008010000 */
[----:B------:R-:W-:Y:S01]  /*7bb0*/  SHF.R.S32.HI R20, RZ, 0x1f, R31 ;  /* 0x0000001fff147819 */ /* 0x000fe2000001141f */
[----:B------:R-:W-:Y:S01]  /*7bc0*/  FMUL.FTZ R73, R73, UR9 ;  /* 0x0000000949497c20 */ /* 0x000fe20008410000 */
[----:B------:R-:W-:Y:S01]  /*7bd0*/  SHF.R.S32.HI R26, RZ, 0x1f, R29 ;  /* 0x0000001fff1a7819 */ /* 0x000fe2000001141d */
[----:B------:R-:W-:Y:S01]  /*7be0*/  FMUL.FTZ R71, R71, UR9 ;  /* 0x0000000947477c20 */ /* 0x000fe20008410000 */
[----:B0-----:R-:W-:Y:S01]  /*7bf0*/  PRMT R22, R72, 0x7632, R22 ;  /* 0x0000763248167816 */ /* 0x001fe20000000016 */
[----:B------:R-:W-:Y:S01]  /*7c00*/  FFMA.FTZ R35, R73, UR12, R24 ;  /* 0x0000000c49237c23 */ /* 0x000fe20008010018 */
[----:B------:R-:W-:-:S02]  /*7c10*/  ISETP.GE.AND.EX P0, PT, R20, UR7, PT, P0 ;  /* 0x0000000714007c0c */ /* 0x000fc4000bf06300 */
[----:B------:R-:W-:Y:S02]  /*7c20*/  ISETP.GE.AND.EX P1, PT, R26, UR7, PT, P1 ;  /* 0x000000071a007c0c */ /* 0x000fe4000bf26310 */
        /* <DEDUP_REMOVED lines=22> */
.L_x_120:
[----:B------:R-:W-:Y:S01]  /*7d90*/  FFMA.FTZ R28, R71, UR12, R24 ;  /* 0x0000000c471c7c23 */ /* 0x000fe20008010018 */
[----:B------:R-:W-:Y:S01]  /*7da0*/  BSSY.RECONVERGENT B0, `(.L_x_121) ;  /* 0x0000014000007945 */ /* 0x000fe20003800200 */
[----:B------:R-:W-:Y:S01]  /*7db0*/  FFMA.FTZ R35, R18, R21, -R35 ;  /* 0x0000001512237223 */ /* 0x000fe20000010823 */
[----:B------:R-:W-:Y:S01]  /*7dc0*/  SHF.L.U32 R67, R67, 0x10, RZ ;  /* 0x0000001043437819 */ /* 0x000fe200000006ff */
[----:B------:R-:W-:Y:S01]  /*7dd0*/  FADD.FTZ R70, R70, -UR8 ;  /* 0x8000000846467e21 */ /* 0x000fe20008010000 */
        /* <DEDUP_REMOVED lines=16> */
.L_x_122:
[----:B------:R-:W-:Y:S05]  /*7ee0*/  BSYNC.RECONVERGENT B0 ;  /* 0x0000000000007941 */ /* 0x000fea0003800200 */
.L_x_121:
[----:B------:R-:W-:Y:S01]  /*7ef0*/  FMUL.FTZ R21, R70, UR9 ;  /* 0x0000000946157c20 */ /* 0x000fe20008410000 */
[----:B------:R-:W-:Y:S01]  /*7f00*/  FADD.FTZ R67, R67, -UR8 ;  /* 0x8000000843437e21 */ /* 0x000fe20008010000 */
[----:B------:R-:W-:Y:S02]  /*7f10*/  SHF.L.U32 R69, R69, 0x10, RZ ;  /* 0x0000001045457819 */ /* 0x000fe400000006ff */
[----:B------:R-:W-:Y:S01]  /*7f20*/  SHF.L.U32 R68, R68, 0x10, RZ ;  /* 0x0000001044447819 */ /* 0x000fe200000006ff */
[----:B------:R-:W-:Y:S01]  /*7f30*/  FFMA.FTZ R35, R21, UR12, R24 ;  /* 0x0000000c15237c23 */ /* 0x000fe20008010018 */
[----:B------:R-:W-:Y:S01]  /*7f40*/  FMUL.FTZ R67, R67, UR9 ;  /* 0x0000000943437c20 */ /* 0x000fe20008410000 */
        /* <DEDUP_REMOVED lines=19> */
.L_x_123:
[----:B------:R-:W-:Y:S01]  /*8080*/  FFMA.FTZ R20, R67, UR12, R24 ;  /* 0x0000000c43147c23 */ /* 0x000fe20008010018 */
[----:B------:R-:W-:Y:S01]  /*8090*/  BSSY.RECONVERGENT B0, `(.L_x_124) ;  /* 0x0000014000007945 */ /* 0x000fe20003800200 */
[----:B------:R-:W-:Y:S01]  /*80a0*/  FFMA.FTZ R35, R18, R69, -R35 ;  /* 0x0000004512237223 */ /* 0x000fe20000010823 */
[----:B------:R-:W-:Y:S01]  /*80b0*/  IADD3 R31, PT, PT, R25, 0x60, RZ ;  /* 0x00000060191f7810 */ /* 0x000fe20007ffe0ff */
[----:B------:R-:W-:Y:S01]  /*80c0*/  FFMA.FTZ R68, R19, R68, -R20 ;  /* 0x0000004413447223 */ /* 0x000fe20000010814 */
[----:B0-----:R-:W-:Y:S01]  /*80d0*/  IADD3 R27, PT, PT, R25, 0x70, RZ ;  /* 0x00000070191b7810 */ /* 0x001fe20007ffe0ff */
        /* <DEDUP_REMOVED lines=15> */
.L_x_125:
[----:B------:R-:W-:Y:S05]  /*81d0*/  BSYNC.RECONVERGENT B0 ;  /* 0x0000000000007941 */ /* 0x000fea0003800200 */
.L_x_124:
[----:B------:R-:W-:Y:S02]  /*81e0*/  SHF.L.U32 R66, R66, 0x10, RZ ;  /* 0x0000001042427819 */ /* 0x000fe400000006ff */
[----:B------:R-:W-:Y:S02]  /*81f0*/  SHF.L.U32 R63, R63, 0x10, RZ ;  /* 0x000000103f3f7819 */ /* 0x000fe400000006ff */
[----:B------:R-:W-:Y:S01]  /*8200*/  ISETP.GE.U32.AND P0, PT, R31, UR6, PT ;  /* 0x000000061f007c0c */ /* 0x000fe2000bf06070 */
[----:B------:R-:W-:Y:S01]  /*8210*/  FADD.FTZ R66, R66, -UR8 ;  /* 0x8000000842427e21 */ /* 0x000fe20008010000 */
[----:B------:R-:W-:Y:S01]  /*8220*/  ISETP.GE.U32.AND P1, PT, R27, UR6, PT ;  /* 0x000000061b007c0c */ /* 0x000fe2000bf26070 */
[----:B------:R-:W-:Y:S01]  /*8230*/  FADD.FTZ R63, R63, -UR8 ;  /* 0x800000083f3f7e21 */ /* 0x000fe20008010000 */
[----:B------:R-:W-:Y:S01]  /*8240*/  SHF.R.S32.HI R34, RZ, 0x1f, R31 ;  /* 0x0000001fff227819 */ /* 0x000fe2000001141f */
[----:B0-----:R-:W-:Y:S01]  /*8250*/  FMUL.FTZ R21, R66, UR9 ;  /* 0x0000000942157c20 */ /* 0x001fe20008410000 */
[----:B------:R-:W-:Y:S01]  /*8260*/  SHF.R.S32.HI R26, RZ, 0x1f, R27 ;  /* 0x0000001fff1a7819 */ /* 0x000fe2000001141b */
[----:B------:R-:W-:Y:S01]  /*8270*/  FMUL.FTZ R63, R63, UR9 ;  /* 0x000000093f3f7c20 */ /* 0x000fe20008410000 */
[----:B------:R-:W-:Y:S01]  /*8280*/  ISETP.GE.AND.EX P0, PT, R34, UR7, PT, P0 ;  /* 0x0000000722007c0c */ /* 0x000fe2000bf06300 */
[----:B------:R-:W-:Y:S01]  /*8290*/  FFMA.FTZ R37, R21, UR12, R24 ;  /* 0x0000000c15257c23 */ /* 0x000fe20008010018 */
        /* <DEDUP_REMOVED lines=23> */
.L_x_126:
        /* <DEDUP_REMOVED lines=10> */
[----:B------:R-:W-:Y:S01]  /*84b0*/  MOV R21, R93 ;  /* 0x0000005d00157202 */ /* 0x000fe20000000f00 */
[----:B------:R-:W1:Y:S01]  /*84c0*/  LDCU.64 UR16, c[0x0][0x380] ;  /* 0x00007000ff1077ac */ /* 0x000e620008000a00 */
[----:B------:R-:W-:Y:S01]  /*84d0*/  FMUL.FTZ R28, R28, UR9 ;  /* 0x000000091c1c7c20 */ /* 0x000fe20008410000 */
[----:B0-----:R-:W-:Y:S02]  /*84e0*/  IMAD R34, R34, UR14, RZ ;  /* 0x0000000e22227c24 */ /* 0x001fe4000f8e02ff */
[----:B------:R-:W-:-:S04]  /*84f0*/  IMAD.WIDE.U32 R20, R31, UR14, R20 ;  /* 0x0000000e1f147c25 */ /* 0x000fc8000f8e0014 */
[----:B------:R-:W-:Y:S01]  /*8500*/  IMAD R31, R31, UR15, R34 ;  /* 0x0000000f1f1f7c24 */ /* 0x000fe2000f8e0222 */
[----:B-1----:R-:W-:-:S04]  /*8510*/  LEA R22, P0, R20, UR16, 0x1 ;  /* 0x0000001014167c11 */ /* 0x002fc8000f8008ff */
[----:B------:R-:W-:Y:S02]  /*8520*/  IADD3 R31, PT, PT, R21, R31, RZ ;  /* 0x0000001f151f7210 */ /* 0x000fe40007ffe0ff */
[----:B------:R-:W-:Y:S02]  /*8530*/  F2FP.BF16.F32.PACK_AB R21, R28, R37 ;  /* 0x000000251c15723e */ /* 0x000fe400000010ff */
[----:B------:R-:W-:-:S05]  /*8540*/  LEA.HI.X R23, R20, UR17, R31, 0x1, P0 ;  /* 0x0000001114177c11 */ /* 0x000fca00080f0c1f */
[----:B------:R0:W-:Y:S02]  /*8550*/  STG.E desc[UR10][R22.64], R21 ;  /* 0x0000001516007986 */ /* 0x0001e4000c10190a */
.L_x_128:
[----:B------:R-:W-:Y:S05]  /*8560*/  BSYNC.RECONVERGENT B0 ;  /* 0x0000000000007941 */ /* 0x000fea0003800200 */
.L_x_127:
[----:B0-----:R-:W-:Y:S01]  /*8570*/  FMUL.FTZ R21, R62, UR9 ;  /* 0x000000093e157c20 */ /* 0x001fe20008410000 */
        /* <DEDUP_REMOVED lines=24> */
.L_x_129:
        /* <DEDUP_REMOVED lines=21> */
.L_x_131:
[----:B------:R-:W-:Y:S05]  /*8850*/  BSYNC.RECONVERGENT B0 ;  /* 0x0000000000007941 */ /* 0x000fea0003800200 */
.L_x_130:
        /* <DEDUP_REMOVED lines=35> */
.L_x_132:
        /* <DEDUP_REMOVED lines=21> */
.L_x_134:
[----:B------:R-:W-:Y:S05]  /*8be0*/  BSYNC.RECONVERGENT B0 ;  /* 0x0000000000007941 */ /* 0x000fea0003800200 */
.L_x_133:
        /* <DEDUP_REMOVED lines=25> */
.L_x_135:
        /* <DEDUP_REMOVED lines=8> */
[----:B------:R-:W-:Y:S02]  /*8e00*/  MOV R26, R90 ;  /* 0x0000005a001a7202 */ /* 0x000fe40000000f00 */
[----:B------:R-:W-:Y:S01]  /*8e10*/  MOV R27, R93 ;  /* 0x0000005d001b7202 */ /* 0x000fe20000000f00 */
[----:B------:R-:W1:Y:S01]  /*8e20*/  LDCU.64 UR16, c[0x0][0x380] ;  /* 0x00007000ff1077ac */ /* 0x000e620008000a00 */
[----:B0-----:R-:W-:Y:S02]  /*8e30*/  IMAD R23, R20, UR14, RZ ;  /* 0x0000000e14177c24 */ /* 0x001fe4000f8e02ff */
[----:B------:R-:W-:Y:S01]  /*8e40*/  FMUL.FTZ R20, R52, UR9 ;  /* 0x0000000934147c20 */ /* 0x000fe20008410000 */
        /* <DEDUP_REMOVED lines=8> */
.L_x_137:
[----:B------:R-:W-:Y:S05]  /*8ed0*/  BSYNC.RECONVERGENT B0 ;  /* 0x0000000000007941 */ /* 0x000fea0003800200 */
.L_x_136:
        /* <DEDUP_REMOVED lines=35> */
.L_x_138:
        /* <DEDUP_REMOVED lines=21> */
.L_x_140:
[----:B------:R-:W-:Y:S05]  /*9260*/  BSYNC.RECONVERGENT B0 ;  /* 0x0000000000007941 */ /* 0x000fea0003800200 */
.L_x_139:
        /* <DEDUP_REMOVED lines=25> */
.L_x_141:
        /* <DEDUP_REMOVED lines=21> */
.L_x_143:
[----:B------:R-:W-:Y:S05]  /*9550*/  BSYNC.RECONVERGENT B0 ;  /* 0x0000000000007941 */ /* 0x000fea0003800200 */
.L_x_142:
[----:B------:R-:W-:Y:S01]  /*9560*/  SHF.L.U32 R22, R9, 0x10, RZ ;  /* 0x0000001009167819 */ /* 0x000fe200000006ff */
[----:B------:R-:W-:Y:S01]  /*9570*/  FADD.FTZ R42, R42, -UR8 ;  /* 0x800000082a2a7e21 */ /* 0x000fe20008010000 */
[C---:B0-----:R-:W-:Y:S02]  /*9580*/  IADD3 R20, PT, PT, R25.reuse, 0xd0, RZ ;  /* 0x000000d019147810 */ /* 0x041fe40007ffe0ff */
[----:B------:R-:W-:Y:S01]  /*9590*/  IADD3 R9, PT, PT, R25, 0xe0, RZ ;  /* 0x000000e019097810 */ /* 0x000fe20007ffe0ff */
[----:B------:R-:W-:Y:S01]  /*95a0*/  FADD.FTZ R22, R22, -UR8 ;  /* 0x8000000816167e21 */ /* 0x000fe20008010000 */
[----:B------:R-:W-:Y:S01]  /*95b0*/  ISETP.GE.U32.AND P0, PT, R37, UR6, PT ;  /* 0x0000000625007c0c */ /* 0x000fe2000bf06070 */
[----:B------:R-:W-:Y:S01]  /*95c0*/  FMUL.FTZ R33, R42, UR9 ;  /* 0x000000092a217c20 */ /* 0x000fe20008410000 */
[----:B------:R-:W-:Y:S01]  /*95d0*/  ISETP.GE.U32.AND P1, PT, R20, UR6, PT ;  /* 0x0000000614007c0c */ /* 0x000fe2000bf26070 */
[----:B------:R-:W-:Y:S01]  /*95e0*/  FMUL.FTZ R35, R22, UR9 ;  /* 0x0000000916237c20 */ /* 0x000fe20008410000 */
[----:B------:R-:W-:-:S02]  /*95f0*/  SHF.R.S32.HI R32, RZ, 0x1f, R37 ;  /* 0x0000001fff207819 */ /* 0x000fc40000011425 */
[----:B------:R-:W-:Y:S02]  /*9600*/  SHF.R.S32.HI R21, RZ, 0x1f, R20 ;  /* 0x0000001fff157819 */ /* 0x000fe40000011414 */
[----:B------:R-:W-:Y:S02]  /*9610*/  SHF.L.U32 R41, R41, 0x10, RZ ;  /* 0x0000001029297819 */ /* 0x000fe400000006ff */
[----:B------:R-:W-:Y:S02]  /*9620*/  ISETP.GE.U32.AND P2, PT, R9, UR6, PT ;  /* 0x0000000609007c0c */ /* 0x000fe4000bf46070 */
[----:B------:R-:W-:Y:S02]  /*9630*/  ISETP.GE.AND.EX P0, PT, R32, UR7, PT, P0 ;  /* 0x0000000720007c0c */ /* 0x000fe4000bf06300 */
[----:B------:R-:W-:Y:S02]  /*9640*/  ISETP.GE.AND.EX P1, PT, R21, UR7, PT, P1 ;  /* 0x0000000715007c0c */ /* 0x000fe4000bf26310 */
[----:B------:R-:W-:-:S02]  /*9650*/  SHF.L.U32 R40, R40, 0x10, RZ ;  /* 0x0000001028287819 */ /* 0x000fc400000006ff */
        /* <DEDUP_REMOVED lines=21> */
.L_x_144:
[--C-:B------:R-:W-:Y:S01]  /*97b0*/  FFMA.FTZ R3, R33, UR12, R24.reuse ;  /* 0x0000000c21037c23 */ /* 0x100fe20008010018 */
[----:B------:R-:W-:Y:S01]  /*97c0*/  FADD.FTZ R34, R34, -UR8 ;  /* 0x8000000822227e21 */ /* 0x000fe20008010000 */
[----:B------:R-:W-:Y:S01]  /*97d0*/  FADD.FTZ R36, R36, -UR8 ;  /* 0x8000000824247e21 */ /* 0x000fe20008010000 */
[----:B------:R-:W-:Y:S01]  /*97e0*/  FFMA.FTZ R10, R35, UR12, R24 ;  /* 0x0000000c230a7c23 */ /* 0x000fe20008010018 */
[----:B------:R-:W-:Y:S01]  /*97f0*/  BSSY.RECONVERGENT B0, `(.L_x_145) ;  /* 0x0000014000007945 */ /* 0x000fe20003800200 */
[----:B------:R-:W-:Y:S01]  /*9800*/  FFMA.FTZ R3, R18, R41, -R3 ;  /* 0x0000002912037223 */ /* 0x000fe20000010803 */
[----:B------:R-:W-:Y:S01]  /*9810*/  FMUL.FTZ R29, R34, UR9 ;  /* 0x00000009221d7c20 */ /* 0x000fe20008410000 */
[----:B------:R-:W-:Y:S01]  /*9820*/  FMUL.FTZ R31, R36, UR9 ;  /* 0x00000009241f7c20 */ /* 0x000fe20008410000 */
        /* <DEDUP_REMOVED lines=16> */
.L_x_146:
[----:B------:R-:W-:Y:S05]  /*9930*/  BSYNC.RECONVERGENT B0 ;  /* 0x0000000000007941 */ /* 0x000fea0003800200 */
.L_x_145:
[----:B0-----:R-:W-:Y:S01]  /*9940*/  SHF.L.U32 R3, R4, 0x10, RZ ;  /* 0x0000001004037819 */ /* 0x001fe200000006ff */
[--C-:B------:R-:W-:Y:S01]  /*9950*/  FFMA.FTZ R33, R29, UR12, R24.reuse ;  /* 0x0000000c1d217c23 */ /* 0x100fe20008010018 */
[----:B------:R-:W-:Y:S01]  /*9960*/  FFMA.FTZ R32, R31, UR12, R24 ;  /* 0x0000000c1f207c23 */ /* 0x000fe20008010018 */
        /* <DEDUP_REMOVED lines=20> */
.L_x_147:
[----:B------:R-:W-:Y:S01]  /*9ab0*/  BSSY.RECONVERGENT B0, `(.L_x_148) ;  /* 0x0000013000007945 */ /* 0x000fe20003800200 */
[----:B------:R-:W-:Y:S01]  /*9ac0*/  FFMA.FTZ R33, R18, R3, -R33 ;  /* 0x0000000312217223 */ /* 0x000fe20000010821 */
[----:B------:R-:W-:Y:S01]  /*9ad0*/  SHF.L.U32 R22, R5, 0x10, RZ ;  /* 0x0000001005167819 */ /* 0x000fe200000006ff */
[----:B------:R-:W-:Y:S01]  /*9ae0*/  FFMA.FTZ R3, R19, R4, -R32 ;  /* 0x0000000413037223 */ /* 0x000fe20000010820 */
        /* <DEDUP_REMOVED lines=10> */
[C---:B-1----:R-:W-:Y:S02]  /*9b90*/  LEA R4, P0, R10.reuse, UR16, 0x1 ;  /* 0x000000100a047c11 */ /* 0x042fe4000f8008ff */
[----:B------:R-:W-:Y:S02]  /*9ba0*/  IADD3 R21, PT, PT, R11, R21, RZ ;  /* 0x000000150b157210 */ /* 0x000fe40007ffe0ff */
[----:B------:R-:W-:Y:S02]  /*9bb0*/  F2FP.BF16.F32.PACK_AB R3, R3, R20 ;  /* 0x000000140303723e */ /* 0x000fe400000010ff */
[----:B------:R-:W-:-:S05]  /*9bc0*/  LEA.HI.X R5, R10, UR17, R21, 0x1, P0 ;  /* 0x000000110a057c11 */ /* 0x000fca00080f0c15 */
[----:B------:R0:W-:Y:S02]  /*9bd0*/  STG.E desc[UR10][R4.64], R3 ;  /* 0x0000000304007986 */ /* 0x0001e4000c10190a */
.L_x_149:
[----:B------:R-:W-:Y:S05]  /*9be0*/  BSYNC.RECONVERGENT B0 ;  /* 0x0000000000007941 */ /* 0x000fea0003800200 */
.L_x_148:
[----:B------:R-:W-:Y:S01]  /*9bf0*/  SHF.L.U32 R12, R12, 0x10, RZ ;  /* 0x000000100c0c7819 */ /* 0x000fe200000006ff */
[----:B------:R-:W-:Y:S01]  /*9c00*/  FADD.FTZ R22, R22, -UR8 ;  /* 0x8000000816167e21 */ /* 0x000fe20008010000 */
[----:B------:R-:W-:Y:S02]  /*9c10*/  SHF.R.S32.HI R20, RZ, 0x1f, R9 ;  /* 0x0000001fff147819 */ /* 0x000fe40000011409 */
[----:B0-----:R-:W-:Y:S01]  /*9c20*/  SHF.L.U32 R3, R6, 0x10, RZ ;  /* 0x0000001006037819 */ /* 0x001fe200000006ff */
[----:B------:R-:W-:Y:S01]  /*9c30*/  FMUL.FTZ R5, R22, UR9 ;  /* 0x0000000916057c20 */ /* 0x000fe20008410000 */
[----:B------:R-:W-:Y:S01]  /*9c40*/  FADD.FTZ R12, R12, -UR8 ;  /* 0x800000080c0c7e21 */ /* 0x000fe20008010000 */
[----:B------:R-:W-:Y:S02]  /*9c50*/  ISETP.GE.AND.EX P2, PT, R20, UR7, PT, P2 ;  /* 0x0000000714007c0c */ /* 0x000fe4000bf46320 */
[----:B------:R-:W-:Y:S01]  /*9c60*/  SHF.L.U32 R4, R13, 0x10, RZ ;  /* 0x000000100d047819 */ /* 0x000fe200000006ff */
[----:B------:R-:W-:Y:S01]  /*9c70*/  FFMA.FTZ R23, R5, UR12, R24 ;  /* 0x0000000c05177c23 */ /* 0x000fe20008010018 */
[----:B------:R-:W-:Y:S01]  /*9c80*/  SHF.L.U32 R22, R7, 0x10, RZ ;  /* 0x0000001007167819 */ /* 0x000fe200000006ff */
[----:B------:R-:W-:Y:S01]  /*9c90*/  FMUL.FTZ R27, R12, UR9 ;  /* 0x000000090c1b7c20 */ /* 0x000fe20008410000 */
        /* <DEDUP_REMOVED lines=20> */
.L_x_150:
[----:B------:R-:W-:Y:S01]  /*9de0*/  FFMA.FTZ R6, R27, UR12, R24 ;  /* 0x0000000c1b067c23 */ /* 0x000fe20008010018 */
[----:B------:R-:W-:Y:S01]  /*9df0*/  BSSY.RECONVERGENT B0, `(.L_x_151) ;  /* 0x0000015000007945 */ /* 0x000fe20003800200 */
[----:B------:R-:W-:Y:S01]  /*9e00*/  FFMA.FTZ R23, R18, R3, -R23 ;  /* 0x0000000312177223 */ /* 0x000fe20000010817 */
[----:B------:R-:W-:Y:S01]  /*9e10*/  FADD.FTZ R22, R22, -UR8 ;  /* 0x8000000816167e21 */ /* 0x000fe20008010000 */
[----:B------:R-:W-:Y:S01]  /*9e20*/  FADD.FTZ R26, R26, -UR8 ;  /* 0x800000081a1a7e21 */ /* 0x000fe20008010000 */
[----:B------:R-:W-:Y:S01]  /*9e30*/  IADD3 R25, PT, PT, R25, 0xf0, RZ ;  /* 0x000000f019197810 */ /* 0x000fe20007ffe0ff */
        /* <DEDUP_REMOVED lines=16> */
.L_x_152:
[----:B------:R-:W-:Y:S05]  /*9f40*/  BSYNC.RECONVERGENT B0 ;  /* 0x0000000000007941 */ /* 0x000fea0003800200 */
.L_x_151:
[----:B0-----:R-:W-:Y:S01]  /*9f50*/  FMUL.FTZ R5, R22, UR9 ;  /* 0x0000000916057c20 */ /* 0x001fe20008410000 */
[----:B------:R-:W-:Y:S01]  /*9f60*/  FMUL.FTZ R7, R26, UR9 ;  /* 0x000000091a077c20 */ /* 0x000fe20008410000 */
[----:B------:R-:W-:Y:S02]  /*9f70*/  ISETP.GE.U32.AND P0, PT, R25, UR6, PT ;  /* 0x0000000619007c0c */ /* 0x000fe4000bf06070 */
[--C-:B------:R-:W-:Y:S01]  /*9f80*/  FFMA.FTZ R13, R5, UR12, R24.reuse ;  /* 0x0000000c050d7c23 */ /* 0x100fe20008010018 */
[----:B------:R-:W-:Y:S01]  /*9f90*/  SHF.L.U32 R3, R8, 0x10, RZ ;  /* 0x0000001008037819 */ /* 0x000fe200000006ff */
[----:B------:R-:W-:Y:S01]  /*9fa0*/  FFMA.FTZ R24, R7, UR12, R24 ;  /* 0x0000000c07187c23 */ /* 0x000fe20008010018 */
[----:B------:R-:W-:Y:S02]  /*9fb0*/  SHF.R.S32.HI R12, RZ, 0x1f, R25 ;  /* 0x0000001fff0c7819 */ /* 0x000fe40000011419 */
        /* <DEDUP_REMOVED lines=20> */
.L_x_153:
        /* <DEDUP_REMOVED lines=18> */
.L_x_155:
[----:B------:R-:W-:Y:S05]  /*a220*/  BSYNC.RECONVERGENT B0 ;  /* 0x0000000000007941 */ /* 0x000fea0003800200 */
.L_x_154:
[----:B------:R-:W1:Y:S01]  /*a230*/  LDCU UR6, c[0x0][0x374] ;  /* 0x00006e80ff0677ac */ /* 0x000e620008000800 */
[----:B------:R-:W2:Y:S01]  /*a240*/  LDCU UR7, c[0x0][0x410] ;  /* 0x00008200ff0777ac */ /* 0x000ea20008000800 */
[----:B------:R-:W2:Y:S01]  /*a250*/  LDCU UR8, c[0x0][0x3e0] ;  /* 0x00007c00ff0877ac */ /* 0x000ea20008000800 */
[----:B------:R-:W-:Y:S02]  /*a260*/  UIADD3 UR4, UPT, UPT, UR4, 0x1, URZ ;  /* 0x0000000104047890 */ /* 0x000fe4000fffe0ff */
[----:B-1----:R-:W-:Y:S02]  /*a270*/  UIADD3 UR5, UPT, UPT, UR6, UR5, URZ ;  /* 0x0000000506057290 */ /* 0x002fe4000fffe0ff */
[----:B--2---:R-:W-:-:S04]  /*a280*/  UIMAD UR7, UR7, UR8, URZ ;  /* 0x00000008070772a4 */ /* 0x004fc8000f8e02ff */
[----:B------:R-:W-:-:S09]  /*a290*/  UISETP.GE.AND UP0, UPT, UR5, UR7, UPT ;  /* 0x000000070500728c */ /* 0x000fd2000bf06270 */
[----:B------:R-:W-:Y:S05]  /*a2a0*/  BRA.U !UP0, `(.L_x_156) ;  /* 0xffffff5d08a87547 */ /* 0x000fea000b83ffff */
.L_x_91:
        /* <DEDUP_REMOVED lines=16> */
.L_x_158:
[----:B------:R-:W-:Y:S05]  /*a3b0*/  BSYNC.RECONVERGENT B0 ;  /* 0x0000000000007941 */ /* 0x000fea0003800200 */
.L_x_157:
        /* <DEDUP_REMOVED lines=11> */
.L_x_160:
[----:B------:R-:W2:Y:S04]  /*a470*/  LDG.E.STRONG.GPU R5, desc[UR10][R2.64] ;  /* 0x0000000a02057981 */ /* 0x000ea8000c1ef900 */
[----:B--2---:R-:W-:Y:S01]  /*a480*/  CCTL.IVALL ;  /* 0x00000000ff00798f */ /* 0x004fe20002000000 */
[----:B------:R-:W-:Y:S05]  /*a490*/  YIELD ;  /* 0x0000000000007946 */ /* 0x000fea0003800000 */
[----:B------:R-:W-:-:S13]  /*a4a0*/  ISETP.NE.AND P0, PT, R5, R0, PT ;  /* 0x000000000500720c */ /* 0x000fda0003f05270 */
[----:B------:R-:W-:Y:S05]  /*a4b0*/  @P0 BRA `(.L_x_160) ;  /* 0xfffffffc00ec0947 */ /* 0x000fea000383ffff */
.L_x_159:
        /* <DEDUP_REMOVED lines=74> */
.L_x_163:
        /* <DEDUP_REMOVED lines=29> */
.L_x_162:
[----:B------:R-:W-:Y:S05]  /*ab30*/  BSYNC.RECONVERGENT B0 ;  /* 0x0000000000007941 */ /* 0x000fea0003800200 */
.L_x_161:
[----:B------:R-:W-:Y:S05]  /*ab40*/  @!P0 EXIT ;  /* 0x000000000000894d */ /* 0x000fea0003800000 */
[----:B------:R-:W-:Y:S01]  /*ab50*/  SHF.L.U64.HI R39, R30, 0x2, R35 ;  /* 0x000000021e277819 */ /* 0x000fe20000010223 */
[----:B------:R-:W1:Y:S01]  /*ab60*/  LDCU.64 UR4, c[0x0][0x3d8] ;  /* 0x00007b00ff0477ac */ /* 0x000e620008000a00 */
[C---:B------:R-:W-:Y:S02]  /*ab70*/  SHF.L.U64.HI R33, R4.reuse, 0x2, R5 ;  /* 0x0000000204217819 */ /* 0x040fe40000010205 */
[----:B------:R-:W-:Y:S01]  /*ab80*/  SHF.L.U32 R31, R4, 0x2, RZ ;  /* 0x00000002041f7819 */ /* 0x000fe200000006ff */
[----:B------:R-:W2:Y:S01]  /*ab90*/  LDCU.64 UR6, c[0x0][0x388] ;  /* 0x00007100ff0677ac */ /* 0x000ea20008000a00 */
[----:B------:R-:W-:Y:S02]  /*aba0*/  SHF.L.U32 R41, R30, 0x2, RZ ;  /* 0x000000021e297819 */ /* 0x000fe400000006ff */
[C---:B------:R-:W-:Y:S01]  /*abb0*/  SHF.L.U64.HI R35, R0.reuse, 0x2, R3 ;  /* 0x0000000200237819 */ /* 0x040fe20000010203 */
[----:B------:R-:W3:Y:S01]  /*abc0*/  LDCU.64 UR8, c[0x0][0x390] ;  /* 0x00007200ff0877ac */ /* 0x000ee20008000a00 */
[----:B------:R-:W-:-:S07]  /*abd0*/  SHF.L.U32 R37, R0, 0x2, RZ ;  /* 0x0000000200257819 */ /* 0x000fce00000006ff */
.L_x_164:
[C---:B0-----:R-:W-:Y:S02]  /*abe0*/  SHF.L.U32 R18, R2.reuse, 0x2, RZ ;  /* 0x0000000202127819 */ /* 0x041fe400000006ff */
[----:B------:R-:W-:Y:S02]  /*abf0*/  SHF.L.U64.HI R6, R2, 0x2, R7 ;  /* 0x0000000202067819 */ /* 0x000fe40000010207 */
[----:B-1----:R-:W-:-:S04]  /*ac00*/  IADD3 R4, P0, PT, R18, UR4, RZ ;  /* 0x0000000412047c10 */ /* 0x002fc8000ff1e0ff */
[----:B------:R-:W-:Y:S02]  /*ac10*/  IADD3.X R5, PT, PT, R6, UR5, RZ, P0, !PT ;  /* 0x0000000506057c10 */ /* 0x000fe400087fe4ff */
[C---:B------:R-:W-:Y:S02]  /*ac20*/  IADD3 R8, P0, PT, R4.reuse, R37, RZ ;  /* 0x0000002504087210 */ /* 0x040fe40007f1e0ff */
[C---:B----4-:R-:W-:Y:S01]  /*ac30*/  IADD3 R12, P1, PT, R4.reuse, R41, RZ ;  /* 0x00000029040c7210 */ /* 0x050fe20007f3e0ff */
[----:B------:R0:W4:Y:S01]  /*ac40*/  LDG.E R20, desc[UR10][R4.64] ;  /* 0x0000000a04147981 */ /* 0x000122000c1e1900 */
[C---:B------:R-:W-:Y:S02]  /*ac50*/  IADD3.X R9, PT, PT, R5.reuse, R35, RZ, P0, !PT ;  /* 0x0000002305097210 */ /* 0x040fe400007fe4ff */
[----:B------:R-:W-:Y:S02]  /*ac60*/  IADD3 R10, P0, PT, R4, R31, RZ ;  /* 0x0000001f040a7210 */ /* 0x000fe40007f1e0ff */
[C---:B------:R-:W-:Y:S01]  /*ac70*/  IADD3.X R13, PT, PT, R5.reuse, R39, RZ, P1, !PT ;  /* 0x00000027050d7210 */ /* 0x040fe20000ffe4ff */
[----:B------:R1:W4:Y:S01]  /*ac80*/  LDG.E R21, desc[UR10][R8.64] ;  /* 0x0000000a08157981 */ /* 0x000322000c1e1900 */
[----:B------:R-:W-:-:S03]  /*ac90*/  IADD3.X R11, PT, PT, R5, R33, RZ, P0, !PT ;  /* 0x00000021050b7210 */ /* 0x000fc600007fe4ff */
[----:B------:R-:W5:Y:S04]  /*aca0*/  LDG.E R23, desc[UR10][R12.64] ;  /* 0x0000000a0c177981 */ /* 0x000f68000c1e1900 */
[----:B------:R-:W5:Y:S01]  /*acb0*/  LDG.E R22, desc[UR10][R10.64] ;  /* 0x0000000a0a167981 */ /* 0x000f62000c1e1900 */
[C---:B------:R-:W-:Y:S02]  /*acc0*/  SHF.L.U32 R28, R2.reuse, 0x3, RZ ;  /* 0x00000003021c7819 */ /* 0x040fe400000006ff */
[----:B------:R-:W-:Y:S02]  /*acd0*/  SHF.L.U64.HI R29, R2, 0x3, R7 ;  /* 0x00000003021d7819 */ /* 0x000fe40000010207 */
[----:B------:R-:W-:Y:S02]  /*ace0*/  LOP3.LUT R16, R28, 0xfffffff8, RZ, 0xc0, !PT ;  /* 0xfffffff81c107812 */ /* 0x000fe400078ec0ff */
[----:B------:R-:W-:-:S02]  /*acf0*/  LOP3.LUT R18, R18, 0xfffffffc, RZ, 0xc0, !PT ;  /* 0xfffffffc12127812 */ /* 0x000fc400078ec0ff */
[----:B0-----:R-:W-:Y:S02]  /*ad00*/  LOP3.LUT R5, R29, 0x3, RZ, 0xc0, !PT ;  /* 0x000000031d057812 */ /* 0x001fe400078ec0ff */
[----:B--2---:R-:W-:Y:S02]  /*ad10*/  IADD3 R14, P0, PT, R16, UR6, RZ ;  /* 0x00000006100e7c10 */ /* 0x004fe4000ff1e0ff */
[----:B------:R-:W-:Y:S02]  /*ad20*/  LOP3.LUT R4, R6, 0x3, RZ, 0xc0, !PT ;  /* 0x0000000306047812 */ /* 0x000fe400078ec0ff */
[----:B------:R-:W-:Y:S02]  /*ad30*/  IADD3 R18, P2, PT, R18, UR4, RZ ;  /* 0x0000000412127c10 */ /* 0x000fe4000ff5e0ff */
[----:B---3--:R-:W-:Y:S02]  /*ad40*/  IADD3 R16, P1, PT, R16, UR8, RZ ;  /* 0x0000000810107c10 */ /* 0x008fe4000ff3e0ff */
[----:B------:R-:W-:-:S02]  /*ad50*/  IADD3.X R15, PT, PT, R5, UR7, RZ, P0, !PT ;  /* 0x00000007050f7c10 */ /* 0x000fc400087fe4ff */
[----:B------:R-:W-:Y:S02]  /*ad60*/  IADD3.X R19, PT, PT, R4, UR5, RZ, P2, !PT ;  /* 0x0000000504137c10 */ /* 0x000fe400097fe4ff */
[----:B------:R-:W-:Y:S02]  /*ad70*/  IADD3.X R17, PT, PT, R5, UR9, RZ, P1, !PT ;  /* 0x0000000905117c10 */ /* 0x000fe40008ffe4ff */
[C---:B------:R-:W-:Y:S02]  /*ad80*/  IADD3 R4, P0, PT, R18.reuse, R37, RZ ;  /* 0x0000002512047210 */ /* 0x040fe40007f1e0ff */
[C---:B------:R-:W-:Y:S02]  /*ad90*/  IADD3 R6, P1, PT, R18.reuse, R31, RZ ;  /* 0x0000001f12067210 */ /* 0x040fe40007f3e0ff */
[----:B-1----:R-:W-:Y:S02]  /*ada0*/  IADD3 R8, P2, PT, R18, R41, RZ ;  /* 0x0000002912087210 */ /* 0x002fe40007f5e0ff */
[----:B------:R-:W-:-:S02]  /*adb0*/  IADD3.X R5, PT, PT, R19, R35, RZ, P0, !PT ;  /* 0x0000002313057210 */ /* 0x000fc400007fe4ff */
[C---:B------:R-:W-:Y:S02]  /*adc0*/  IADD3.X R7, PT, PT, R19.reuse, R33, RZ, P1, !PT ;  /* 0x0000002113077210 */ /* 0x040fe40000ffe4ff */
[----:B------:R-:W-:Y:S01]  /*add0*/  IADD3.X R9, PT, PT, R19, R39, RZ, P2, !PT ;  /* 0x0000002713097210 */ /* 0x000fe200017fe4ff */
[----:B----4-:R-:W-:Y:S04]  /*ade0*/  STG.E.64 desc[UR10][R14.64], R20 ;  /* 0x000000140e007986 */ /* 0x010fe8000c101b0a */
[----:B-----5:R0:W-:Y:S04]  /*adf0*/  STG.E.64 desc[UR10][R16.64], R22 ;  /* 0x0000001610007986 */ /* 0x0201e8000c101b0a */
[----:B------:R-:W2:Y:S04]  /*ae00*/  LDG.E R24, desc[UR10][R18.64+0x8c0] ;  /* 0x0008c00a12187981 */ /* 0x000ea8000c1e1900 */
[----:B------:R-:W2:Y:S04]  /*ae10*/  LDG.E R25, desc[UR10][R4.64+0x8c0] ;  /* 0x0008c00a04197981 */ /* 0x000ea8000c1e1900 */
[----:B------:R-:W3:Y:S04]  /*ae20*/  LDG.E R26, desc[UR10][R6.64+0x8c0] ;  /* 0x0008c00a061a7981 */ /* 0x000ee8000c1e1900 */
[----:B------:R-:W3:Y:S01]  /*ae30*/  LDG.E R27, desc[UR10][R8.64+0x8c0] ;  /* 0x0008c00a081b7981 */ /* 0x000ee2000c1e1900 */
[----:B------:R-:W-:-:S04]  /*ae40*/  IADD3 R12, P0, PT, R28, 0x1180, RZ ;  /* 0x000011801c0c7810 */ /* 0x000fc80007f1e0ff */
        /* <DEDUP_REMOVED lines=9> */
[----:B0-----:R-:W3:Y:S04]  /*aee0*/  LDG.E R16, desc[UR10][R18.64+0x1180] ;  /* 0x0011800a12107981 */ /* 0x001ee8000c1e1900 */
        /* <DEDUP_REMOVED lines=8> */
[----:B-1----:R-:W-:Y:S02]  /*af70*/  IADD3 R10, P1, PT, R15, UR8, RZ ;  /* 0x000000080f0a7c10 */ /* 0x002fe4000ff3e0ff */
[----:B------:R-:W-:-:S02]  /*af80*/  IADD3.X R15, PT, PT, R22, UR7, RZ, P0, !PT ;  /* 0x00000007160f7c10 */ /* 0x000fc400087fe4ff */
[----:B------:R-:W-:-:S03]  /*af90*/  IADD3.X R11, PT, PT, R22, UR9, RZ, P1, !PT ;  /* 0x00000009160b7c10 */ /* 0x000fc60008ffe4ff */
[----:B---3--:R0:W-:Y:S04]  /*afa0*/  STG.E.64 desc[UR10][R14.64], R16 ;  /* 0x000000100e007986 */ /* 0x0081e8000c101b0a */
[----:B----4-:R4:W-:Y:S04]  /*afb0*/  STG.E.64 desc[UR10][R10.64], R20 ;  /* 0x000000140a007986 */ /* 0x0109e8000c101b0a */
[----:B------:R-:W3:Y:S04]  /*afc0*/  LDG.E R22, desc[UR10][R18.64+0x1a40] ;  /* 0x001a400a12167981 */ /* 0x000ee8000c1e1900 */
[----:B------:R-:W3:Y:S04]  /*afd0*/  LDG.E R23, desc[UR10][R4.64+0x1a40] ;  /* 0x001a400a04177981 */ /* 0x000ee8000c1e1900 */
[----:B------:R1:W5:Y:S04]  /*afe0*/  LDG.E R24, desc[UR10][R6.64+0x1a40] ;  /* 0x001a400a06187981 */ /* 0x000368000c1e1900 */
[----:B------:R-:W5:Y:S01]  /*aff0*/  LDG.E R25, desc[UR10][R8.64+0x1a40] ;  /* 0x001a400a08197981 */ /* 0x000f62000c1e1900 */
[----:B--2---:R-:W-:-:S04]  /*b000*/  IADD3 R13, P0, PT, R28, 0x3480, RZ ;  /* 0x000034801c0d7810 */ /* 0x004fc80007f1e0ff */
        /* <DEDUP_REMOVED lines=10> */
[----:B-1----:R-:W-:Y:S01]  /*b0b0*/  HFMA2 R7, -RZ, RZ, 0, 0 ;  /* 0x00000000ff077431 */ /* 0x002fe200000001ff */
[----:B---3--:R4:W-:Y:S04]  /*b0c0*/  STG.E.64 desc[UR10][R12.64], R22 ;  /* 0x000000160c007986 */ /* 0x0089e8000c101b0a */
[----:B-----5:R4:W-:Y:S07]  /*b0d0*/  STG.E.64 desc[UR10][R14.64], R24 ;  /* 0x000000180e007986 */ /* 0x0209ee000c101b0a */
[----:B------:R-:W-:Y:S05]  /*b0e0*/  @P0 BRA `(.L_x_164) ;  /* 0xfffffff800bc0947 */ /* 0x000fea000383ffff */
[----:B------:R-:W-:Y:S05]  /*b0f0*/  EXIT ;  /* 0x000000000000794d */ /* 0x000fea0003800000 */
.L_x_165:
        /* <DEDUP_REMOVED lines=16> */
.L_x_4354:


//--------------------- .text._Z35group_norm_nhwc_bwd_one_pass_kernelI11Bf16IOFp32WLi512ELi70ELi560EEv26Group_norm_nhwc_bwd_params --------------------------
	.section	.text._Z35group_norm_nhwc_bwd_one_pass_kernelI11Bf16IOFp32WLi512ELi70ELi560EEv26Group_norm_nhwc_bwd_params,"ax",@progbits
	.align	128
        .global         _Z35group_norm_nhwc_bwd_one_pass_kernelI11Bf16IOFp32WLi512ELi70ELi560EEv26Group_norm_nhwc_bwd_params
        .type           _Z35group_norm_nhwc_bwd_one_pass_kernelI11Bf16IOFp32WLi512ELi70ELi560EEv26Group_norm_nhwc_bwd_params,@function
        .size           _Z35group_norm_nhwc_bwd_one_pass_kernelI11Bf16IOFp32WLi512ELi70ELi560EEv26Group_norm_nhwc_bwd_params,(.L_x_4355 - _Z35group_norm_nhwc_bwd_one_pass_kernelI11Bf16IOFp32WLi512ELi70ELi560EEv26Group_norm_nhwc_bwd_params)
        .other          _Z35group_norm_nhwc_bwd_one_pass_kernelI11Bf16IOFp32WLi512ELi70ELi560EEv26Group_norm_nhwc_bwd_params,@"STO_CUDA_ENTRY STV_DEFAULT"
_Z35group_norm_nhwc_bwd_one_pass_kernelI11Bf16IOFp32WLi512ELi70ELi560EEv26Group_norm_nhwc_bwd_params:
.text._Z35group_norm_nhwc_bwd_one_pass_kernelI11Bf16IOFp32WLi512ELi70ELi560EEv26Group_norm_nhwc_bwd_params:
[----:B------:R-:W0:Y:S01]  /*0000*/  LDC R1, c[0x0][0x37c] ;  /* 0x0000df00ff017b82 */ /* 0x000e220000000800 */
[----:B------:R-:W1:Y:S07]  /*0010*/  S2R R3, SR_TID.X ;  /* 0x0000000000037919 */ /* 0x000e6e0000002100 */
[----:B------:R-:W2:Y:S01]  /*0020*/  S2UR UR8, SR_CTAID.Y ;  /* 0x00000000000879c3 */ /* 0x000ea20000002600 */
[----:B------:R-:W3:Y:S01]  /*0030*/  LDCU UR4, c[0x0][0x410] ;  /* 0x00008200ff0477ac */ /* 0x000ee20008000800 */
[----:B0-----:R-:W-:Y:S01]  /*0040*/  IADD3 R1, PT, PT, R1, -0x480, RZ ;  /* 0xfffffb8001017810 */ /* 0x001fe20007ffe0ff */
[----:B------:R-:W3:Y:S03]  /*0050*/  LDCU UR5, c[0x0][0x3e0] ;  /* 0x00007c00ff0577ac */ /* 0x000ee60008000800 */
[----:B------:R-:W-:-:S02]  /*0060*/  R2UR UR15, R1 ;  /* 0x00000000010f72ca */ /* 0x000fc400000e0000 */
[----:B------:R-:W0:Y:S01]  /*0070*/  S2UR UR6, SR_CTAID.X ;  /* 0x00000000000679c3 */ /* 0x000e220000002500 */
[----:B------:R-:W4:Y:S07]  /*0080*/  LDCU.64 UR10, c[0x0][0x358] ;  /* 0x00006b00ff0a77ac */ /* 0x000f2e0008000a00 */
[----:B------:R-:W0:Y:S01]  /*0090*/  LDC R5, c[0x0][0x41c] ;  /* 0x00010700ff057b82 */ /* 0x000e220000000800 */
[----:B---3--:R-:W-:-:S04]  /*00a0*/  UIMAD UR4, UR4, UR5, URZ ;  /* 0x00000005040472a4 */ /* 0x008fc8000f8e02ff */
[----:B--2---:R-:W-:Y:S01]  /*00b0*/  UISETP.GE.AND UP0, UPT, UR8, UR4, UPT ;  /* 0x000000040800728c */ /* 0x004fe2000bf06270 */
[----:B-1----:R-:W-:-:S05]  /*00c0*/  LOP3.LUT R0, R3, 0xffff, RZ, 0xc0, !PT ;  /* 0x0000ffff03007812 */ /* 0x002fca00078ec0ff */
[----:B------:R-:W-:-:S05]  /*00d0*/  IMAD R0, R0, 0x751, RZ ;  /* 0x0000075100007824 */ /* 0x000fca00078e02ff */
[----:B------:R-:W-:-:S04]  /*00e0*/  SHF.R.U32.HI R0, RZ, 0x10, R0 ;  /* 0x00000010ff007819 */ /* 0x000fc80000011600 */
[----:B------:R-:W-:Y:S01]  /*00f0*/  PRMT R2, R0, 0x9910, RZ ;  /* 0x0000991000027816 */ /* 0x000fe200000000ff */
[----:B0-----:R-:W-:-:S04]  /*0100*/  IMAD R0, R5, UR6, R0 ;  /* 0x0000000605007c24 */ /* 0x001fc8000f8e0200 */
[----:B------:R-:W-:-:S05]  /*0110*/  IMAD R2, R2, 0x23, RZ ;  /* 0x0000002302027824 */ /* 0x000fca00078e02ff */
[----:B------:R-:W-:-:S04]  /*0120*/  IADD3 R2, PT, PT, RZ, -R2, RZ ;  /* 0x80000002ff027210 */ /* 0x000fc80007ffe0ff */
[----:B------:R-:W-:-:S04]  /*0130*/  PRMT R2, R2, 0x7710, RZ ;  /* 0x0000771002027816 */ /* 0x000fc800000000ff */
[----:B------:R-:W-:Y:S01]  /*0140*/  IADD3 R2, PT, PT, R2, R3, RZ ;  /* 0x0000000302027210 */ /* 0x000fe20007ffe0ff */
[----:B----4-:R-:W-:Y:S06]  /*0150*/  BRA.U UP0, `(.L_x_166) ;  /* 0x0000010900887547 */ /* 0x010fec000b800000 */
[----:B------:R-:W-:Y:S01]  /*0160*/  SHF.L.U32 R2, R2, 0x1, RZ ;  /* 0x0000000102027819 */ /* 0x000fe200000006ff */
[----:B------:R-:W-:Y:S01]  /*0170*/  UMOV UR4, URZ ;  /* 0x000000ff00047c82 */ /* 0x000fe20008000000 */
[----:B------:R-:W-:Y:S02]  /*0180*/  SHF.R.S32.HI R3, RZ, 0x1f, R0 ;  /* 0x0000001fff037819 */ /* 0x000fe40000011400 */
[----:B------:R-:W-:-:S03]  /*0190*/  LOP3.LUT R2, R2, 0xffff, RZ, 0xc0, !PT ;  /* 0x0000ffff02027812 */ /* 0x000fc600078ec0ff */
[----:B------:R0:W-:Y:S04]  /*01a0*/  STL [R1+0x378], R3 ;  /* 0x0003780301007387 */ /* 0x0001e80000100800 */
[----:B------:R0:W-:Y:S02]  /*01b0*/  STL [R1+0x374], R2 ;  /* 0x0003740201007387 */ /* 0x0001e40000100800 */
.L_x_190:
[----:B------:R-:W2:Y:S01]  /*01c0*/  LDL R9, [R1+0x378] ;  /* 0x0003780001097983 */ /* 0x000ea20000100800 */
[----:B0-----:R-:W0:Y:S03]  /*01d0*/  LDCU UR14, c[0x0][0x410] ;  /* 0x00008200ff0e77ac */ /* 0x001e260008000800 */
[----:B------:R-:W3:Y:S01]  /*01e0*/  LDL.LU R6, [R1+0x374] ;  /* 0x0003740001067983 */ /* 0x000ee20000300800 */
[----:B------:R-:W-:Y:S01]  /*01f0*/  IABS R4, UR8 ;  /* 0x0000000800047c13 */ /* 0x000fe20008000000 */
[----:B------:R-:W-:Y:S01]  /*0200*/  UMOV UR6, URZ ;  /* 0x000000ff00067c82 */ /* 0x000fe20008000000 */
[----:B------:R-:W1:Y:S01]  /*0210*/  LDCU.128 UR16, c[0x0][0x400] ;  /* 0x00008000ff1077ac */ /* 0x000e620008000c00 */
[----:B0-----:R-:W-:-:S04]  /*0220*/  MOV R2, UR14 ;  /* 0x0000000e00027c02 */ /* 0x001fc80008000f00 */
[----:B------:R-:W-:-:S04]  /*0230*/  IABS R2, R2 ;  /* 0x0000000200027213 */ /* 0x000fc80000000000 */
[----:B------:R-:W-:-:S13]  /*0240*/  R2UR UR13, R2 ;  /* 0x00000000020d72ca */ /* 0x000fda00000e0000 */
[----:B------:R-:W0:Y:S08]  /*0250*/  I2F.RP R2, UR13 ;  /* 0x0000000d00027d06 */ /* 0x000e300008209400 */
[----:B0-----:R-:W0:Y:S02]  /*0260*/  MUFU.RCP R2, R2 ;  /* 0x0000000200027308 */ /* 0x001e240000001000 */
[----:B0-----:R-:W-:-:S06]  /*0270*/  IADD3 R3, PT, PT, R2, 0xffffffe, RZ ;  /* 0x0ffffffe02037810 */ /* 0x001fcc0007ffe0ff */
[----:B------:R-:W0:Y:S01]  /*0280*/  F2I.FTZ.U32.TRUNC.NTZ R3, R3 ;  /* 0x0000000300037305 */ /* 0x000e22000021f000 */
[----:B------:R-:W-:Y:S02]  /*0290*/  R2UR UR9, R4 ;  /* 0x00000000040972ca */ /* 0x000fe400000e0000 */
[----:B0-----:R-:W-:-:S13]  /*02a0*/  R2UR UR7, R3 ;  /* 0x00000000030772ca */ /* 0x001fda00000e0000 */
[----:B------:R-:W-:-:S04]  /*02b0*/  UIADD3 UR5, UPT, UPT, URZ, -UR7, URZ ;  /* 0x80000007ff057290 */ /* 0x000fc8000fffe0ff */
[----:B------:R-:W-:-:S04]  /*02c0*/  UIMAD UR5, UR5, UR13, URZ ;  /* 0x0000000d050572a4 */ /* 0x000fc8000f8e02ff */
[----:B------:R-:W-:-:S04]  /*02d0*/  UIMAD.WIDE.U32 UR6, UR7, UR5, UR6 ;  /* 0x00000005070672a5 */ /* 0x000fc8000f8e0006 */
[----:B------:R-:W-:-:S04]  /*02e0*/  UIMAD.WIDE.U32 UR6, UR7, UR9, URZ ;  /* 0x00000009070672a5 */ /* 0x000fc8000f8e00ff */
[----:B------:R-:W-:-:S04]  /*02f0*/  UIADD3 UR5, UPT, UPT, -UR7, URZ, URZ ;  /* 0x000000ff07057290 */ /* 0x000fc8000fffe1ff */
[----:B------:R-:W-:-:S04]  /*0300*/  UIMAD UR5, UR13, UR5, UR9 ;  /* 0x000000050d0572a4 */ /* 0x000fc8000f8e0209 */
[----:B------:R-:W-:Y:S01]  /*0310*/  UISETP.GT.U32.AND UP2, UPT, UR13, UR5, UPT ;  /* 0x000000050d00728c */ /* 0x000fe2000bf44070 */
[----:B-1----:R-:W-:Y:S01]  /*0320*/  ISETP.GE.U32.AND P0, PT, R0, UR16, PT ;  /* 0x0000001000007c0c */ /* 0x002fe2000bf06070 */
[----:B------:R-:W-:Y:S02]  /*0330*/  UISETP.GE.AND UP4, UPT, UR8, URZ, UPT ;  /* 0x000000ff0800728c */ /* 0x000fe4000bf86270 */
[----:B------:R-:W-:-:S07]  /*0340*/  ULOP3.LUT UR12, UR8, UR14, URZ, 0x3c, !UPT ;  /* 0x0000000e080c7292 */ /* 0x000fce000f8e3cff */
[----:B------:R-:W-:-:S04]  /*0350*/  @!UP2 UIADD3 UR5, UPT, UPT, UR5, -UR13, URZ ;  /* 0x8000000d0505a290 */ /* 0x000fc8000fffe0ff */
[----:B------:R-:W-:Y:S02]  /*0360*/  UIADD3 UR6, UPT, UPT, UR5, -UR13, URZ ;  /* 0x8000000d05067290 */ /* 0x000fe4000fffe0ff */
[----:B------:R-:W-:Y:S02]  /*0370*/  UISETP.GT.U32.AND UP3, UPT, UR13, UR5, UPT ;  /* 0x000000050d00728c */ /* 0x000fe4000bf64070 */
[----:B------:R-:W-:Y:S02]  /*0380*/  UISETP.GE.U32.AND UP1, UPT, UR5, UR13, UPT ;  /* 0x0000000d0500728c */ /* 0x000fe4000bf26070 */
[----:B------:R-:W-:Y:S02]  /*0390*/  @!UP2 UIADD3 UR7, UPT, UPT, UR7, 0x1, URZ ;  /* 0x000000010707a890 */ /* 0x000fe4000fffe0ff */
[----:B------:R-:W-:Y:S02]  /*03a0*/  USEL UR5, UR6, UR5, !UP3 ;  /* 0x0000000506057287 */ /* 0x000fe4000d800000 */
[----:B------:R-:W-:Y:S01]  /*03b0*/  UISETP.GE.AND UP2, UPT, UR12, URZ, UPT ;  /* 0x000000ff0c00728c */ /* 0x000fe2000bf46270 */
[----:B------:R-:W-:Y:S01]  /*03c0*/  IADD3 R5, PT, PT, R0, 0x10, RZ ;  /* 0x0000001000057810 */ /* 0x000fe20007ffe0ff */
[----:B------:R-:W-:-:S02]  /*03d0*/  ULOP3.LUT UR9, URZ, UR14, URZ, 0x33, !UPT ;  /* 0x0000000eff097292 */ /* 0x000fc4000f8e33ff */
[----:B------:R-:W-:Y:S02]  /*03e0*/  UISETP.NE.AND UP0, UPT, UR14, URZ, UPT ;  /* 0x000000ff0e00728c */ /* 0x000fe4000bf05270 */
[----:B------:R-:W-:Y:S02]  /*03f0*/  @!UP4 UIADD3 UR5, UPT, UPT, -UR5, URZ, URZ ;  /* 0x000000ff0505c290 */ /* 0x000fe4000fffe1ff */
[----:B------:R-:W-:Y:S01]  /*0400*/  @UP1 UIADD3 UR7, UPT, UPT, UR7, 0x1, URZ ;  /* 0x0000000107071890 */ /* 0x000fe2000fffe0ff */
[----:B------:R-:W-:Y:S01]  /*0410*/  ISETP.GE.U32.AND P1, PT, R5, UR16, PT ;  /* 0x0000001005007c0c */ /* 0x000fe2000bf26070 */
[----:B------:R-:W-:Y:S01]  /*0420*/  USEL UR13, UR9, UR5, !UP0 ;  /* 0x00000005090d7287 */ /* 0x000fe2000c000000 */
[----:B------:R-:W-:Y:S01]  /*0430*/  SHF.R.S32.HI R15, RZ, 0x1f, R5 ;  /* 0x0000001fff0f7819 */ /* 0x000fe20000011405 */
[----:B------:R-:W-:Y:S02]  /*0440*/  @!UP2 UIADD3 UR7, UPT, UPT, -UR7, URZ, URZ ;  /* 0x000000ff0707a290 */ /* 0x000fe4000fffe1ff */
[----:B------:R-:W-:Y:S01]  /*0450*/  UIMAD UR5, UR13, 0x46, URZ ;  /* 0x000000460d0578a4 */ /* 0x000fe2000f8e02ff */
[----:B------:R-:W-:Y:S01]  /*0460*/  ISETP.GE.AND.EX P4, PT, R15, UR17, PT, P1 ;  /* 0x000000110f007c0c */ /* 0x000fe2000bf86310 */
[----:B------:R-:W-:Y:S01]  /*0470*/  USEL UR7, UR9, UR7, !UP0 ;  /* 0x0000000709077287 */ /* 0x000fe2000c000000 */
[----:B------:R-:W-:-:S02]  /*0480*/  IADD3 R4, PT, PT, R0, 0x20, RZ ;  /* 0x0000002000047810 */ /* 0x000fc40007ffe0ff */
[----:B------:R-:W-:Y:S02]  /*0490*/  LOP3.LUT R52, R52, 0xfeffffff, RZ, 0xc0, !PT ;  /* 0xfeffffff34347812 */ /* 0x000fe400078ec0ff */
[C---:B------:R-:W-:Y:S02]  /*04a0*/  IADD3 R14, PT, PT, R0.reuse, 0x30, RZ ;  /* 0x00000030000e7810 */ /* 0x040fe40007ffe0ff */
[C---:B------:R-:W-:Y:S02]  /*04b0*/  IADD3 R22, PT, PT, R0.reuse, 0x40, RZ ;  /* 0x0000004000167810 */ /* 0x040fe40007ffe0ff */
[C---:B------:R-:W-:Y:S02]  /*04c0*/  IADD3 R47, PT, PT, R0.reuse, 0x80, RZ ;  /* 0x00000080002f7810 */ /* 0x040fe40007ffe0ff */
[----:B------:R-:W-:Y:S01]  /*04d0*/  IADD3 R51, PT, PT, R0, 0x90, RZ ;  /* 0x0000009000337810 */ /* 0x000fe20007ffe0ff */
[----:B------:R-:W0:Y:S01]  /*04e0*/  @!P4 LDC.64 R10, c[0x0][0x3f8] ;  /* 0x0000fe00ff0acb82 */ /* 0x000e220000000a00 */
[----:B------:R-:W-:Y:S01]  /*04f0*/  MOV R2, UR5 ;  /* 0x0000000500027c02 */ /* 0x000fe20008000f00 */
[----:B------:R1:W-:Y:S01]  /*0500*/  STL [R1+0x474], R39 ;  /* 0x0004742701007387 */ /* 0x0003e20000100800 */
[----:B------:R-:W-:Y:S01]  /*0510*/  MOV R3, UR18 ;  /* 0x0000001200037c02 */ /* 0x000fe20008000f00 */
[----:B------:R-:W4:Y:S01]  /*0520*/  LDCU.U8 UR9, c[0x0][0x414] ;  /* 0x00008280ff0977ac */ /* 0x000f220008000000 */
[----:B------:R-:W-:-:S02]  /*0530*/  ISETP.GE.U32.AND P1, PT, R4, UR16, PT ;  /* 0x0000001004007c0c */ /* 0x000fc4000bf26070 */
[----:B------:R-:W-:Y:S01]  /*0540*/  SHF.R.S32.HI R19, RZ, 0x1f, R4 ;  /* 0x0000001fff137819 */ /* 0x000fe20000011404 */
[----:B------:R-:W4:Y:S03]  /*0550*/  @!P4 LDC.64 R20, c[0x0][0x3a0] ;  /* 0x0000e800ff14cb82 */ /* 0x000f260000000a00 */
[----:B------:R-:W-:Y:S02]  /*0560*/  ISETP.GE.AND.EX P3, PT, R19, UR17, PT, P1 ;  /* 0x0000001113007c0c */ /* 0x000fe4000bf66310 */
[----:B------:R-:W-:-:S03]  /*0570*/  @P4 LOP3.LUT R52, R52, 0x1000000, RZ, 0xfc, !PT ;  /* 0x0100000034344812 */ /* 0x000fc600078efcff */
[----:B------:R-:W4:Y:S01]  /*0580*/  @!P4 LDC.64 R42, c[0x0][0x398] ;  /* 0x0000e600ff2acb82 */ /* 0x000f220000000a00 */
[----:B------:R-:W-:Y:S02]  /*0590*/  LOP3.LUT R52, R52, 0xff7fffff, RZ, 0xc0, !PT ;  /* 0xff7fffff34347812 */ /* 0x000fe400078ec0ff */
[----:B------:R-:W-:Y:S02]  /*05a0*/  ISETP.GE.U32.AND P1, PT, R14, UR16, PT ;  /* 0x000000100e007c0c */ /* 0x000fe4000bf26070 */
[----:B------:R-:W-:-:S03]  /*05b0*/  SHF.R.S32.HI R23, RZ, 0x1f, R14 ;  /* 0x0000001fff177819 */ /* 0x000fc6000001140e */
[----:B------:R-:W-:Y:S02]  /*05c0*/  @P3 LOP3.LUT R52, R52, 0x800000, RZ, 0xfc, !PT ;  /* 0x0080000034343812 */ /* 0x000fe400078efcff */
[----:B------:R-:W-:Y:S02]  /*05d0*/  ISETP.GE.AND.EX P6, PT, R23, UR17, PT, P1 ;  /* 0x0000001117007c0c */ /* 0x000fe4000bfc6310 */
[----:B------:R-:W-:-:S11]  /*05e0*/  ISETP.GE.U32.AND P1, PT, R22, UR16, PT ;  /* 0x0000001016007c0c */ /* 0x000fd6000bf26070 */
[----:B------:R-:W4:Y:S01]  /*05f0*/  @!P6 LDC.64 R36, c[0x0][0x3a0] ;  /* 0x0000e800ff24eb82 */ /* 0x000f220000000a00 */
[----:B--2---:R-:W-:-:S13]  /*0600*/  ISETP.GE.AND.EX P0, PT, R9, UR17, PT, P0 ;  /* 0x0000001109007c0c */ /* 0x004fda000bf06300 */
[----:B------:R-:W2:Y:S01]  /*0610*/  @!P0 LDC.64 R16, c[0x0][0x3f8] ;  /* 0x0000fe00ff108b82 */ /* 0x000ea20000000a00 */
[----:B---3--:R-:W-:Y:S01]  /*0620*/  IADD3 R6, P2, PT, R6, UR5, RZ ;  /* 0x0000000506067c10 */ /* 0x008fe2000ff5e0ff */
[----:B------:R-:W-:-:S03]  /*0630*/  USHF.R.S32.HI UR5, URZ, 0x1f, UR7 ;  /* 0x0000001fff057899 */ /* 0x000fc60008011407 */
[----:B------:R-:W-:Y:S01]  /*0640*/  LEA.HI.X.SX32 R7, R2, RZ, 0x1, P2 ;  /* 0x000000ff02077211 */ /* 0x000fe200010f0eff */
[----:B------:R-:W-:Y:S02]  /*0650*/  UIMAD UR5, UR5, UR18, URZ ;  /* 0x00000012050572a4 */ /* 0x000fe4000f8e02ff */
[----:B------:R-:W3:Y:S01]  /*0660*/  @!P0 LDC.64 R44, c[0x0][0x398] ;  /* 0x0000e600ff2c8b82 */ /* 0x000ee20000000a00 */
[----:B------:R-:W-:Y:S01]  /*0670*/  @!P0 SHF.R.S32.HI R9, RZ, 0x1f, R0 ;  /* 0x0000001fff098819 */ /* 0x000fe20000011400 */
[----:B------:R-:W-:Y:S02]  /*0680*/  UIMAD UR5, UR7, UR19, UR5 ;  /* 0x00000013070572a4 */ /* 0x000fe4000f8e0205 */
[----:B------:R-:W-:Y:S01]  /*0690*/  IMAD.WIDE.U32 R6, R3, UR7, R6 ;  /* 0x0000000703067c25 */ /* 0x000fe2000f8e0006 */
[----:B------:R-:W-:Y:S01]  /*06a0*/  SHF.R.S32.HI R49, RZ, 0x1f, R51 ;  /* 0x0000001fff317819 */ /* 0x000fe20000011433 */
[----:B------:R-:W-:Y:S01]  /*06b0*/  STL [R1+0x470], R53 ;  /* 0x0004703501007387 */ /* 0x000fe20000100800 */
[----:B-1----:R-:W-:Y:S01]  /*06c0*/  PRMT R39, RZ, 0x7610, R39 ;  /* 0x00007610ff277816 */ /* 0x002fe20000000027 */
[----:B------:R-:W1:Y:S01]  /*06d0*/  LDCU.64 UR6, c[0x0][0x3b8] ;  /* 0x00007700ff0677ac */ /* 0x000e620008000a00 */
[----:B------:R-:W-:Y:S01]  /*06e0*/  @!P0 MOV R8, R6 ;  /* 0x0000000600088202 */ /* 0x000fe20000000f00 */
[----:B------:R0:W-:Y:S01]  /*06f0*/  @!P0 STL [R1+0x378], R9 ;  /* 0x0003780901008387 */ /* 0x0001e20000100800 */
[----:B------:R-:W4:Y:S01]  /*0700*/  @!P0 LDC.64 R28, c[0x0][0x3a0] ;  /* 0x0000e800ff1c8b82 */ /* 0x000f220000000a00 */
[----:B--2---:R-:W-:Y:S01]  /*0710*/  @!P0 IMAD R2, R9, R16, RZ ;  /* 0x0000001009028224 */ /* 0x004fe200078e02ff */
[----:B0-----:R-:W-:-:S03]  /*0720*/  IADD3 R9, PT, PT, R7, UR5, RZ ;  /* 0x0000000507097c10 */ /* 0x001fc6000fffe0ff */
[----:B------:R-:W-:-:S03]  /*0730*/  @!P0 IMAD R17, R0, R17, R2 ;  /* 0x0000001100118224 */ /* 0x000fc600078e0202 */
[----:B------:R-:W0:Y:S01]  /*0740*/  @!P3 LDC.64 R2, c[0x0][0x3f8] ;  /* 0x0000fe00ff02bb82 */ /* 0x000e220000000a00 */
[----:B------:R-:W-:-:S05]  /*0750*/  @!P0 IMAD.WIDE.U32 R12, R0, R16, R8 ;  /* 0x00000010000c8225 */ /* 0x000fca00078e0008 */
[----:B------:R-:W-:Y:S02]  /*0760*/  @!P0 IADD3 R17, PT, PT, R13, R17, RZ ;  /* 0x000000110d118210 */ /* 0x000fe40007ffe0ff */
[C---:B------:R-:W-:Y:S02]  /*0770*/  @!P0 SHF.L.U32 R13, R12.reuse, 0x1, RZ ;  /* 0x000000010c0d8819 */ /* 0x040fe400000006ff */
[----:B------:R-:W-:Y:S02]  /*0780*/  @!P0 SHF.L.U64.HI R12, R12, 0x1, R17 ;  /* 0x000000010c0c8819 */ /* 0x000fe40000010211 */
[----:B---3--:R-:W-:Y:S01]  /*0790*/  @!P0 IADD3 R44, P3, PT, R13, R44, RZ ;  /* 0x0000002c0d2c8210 */ /* 0x008fe20007f7e0ff */
[----:B------:R-:W-:-:S03]  /*07a0*/  @!P4 IMAD R16, R15, R10, RZ ;  /* 0x0000000a0f10c224 */ /* 0x000fc600078e02ff */
[----:B------:R-:W-:Y:S01]  /*07b0*/  @!P0 IADD3.X R45, PT, PT, R12, R45, RZ, P3, !PT ;  /* 0x0000002d0c2d8210 */ /* 0x000fe20001ffe4ff */
[----:B------:R-:W-:Y:S01]  /*07c0*/  @!P4 IMAD R11, R5, R11, R16 ;  /* 0x0000000b050bc224 */ /* 0x000fe200078e0210 */
[----:B------:R-:W-:Y:S02]  /*07d0*/  LOP3.LUT P3, RZ, R52, 0x800000, RZ, 0xc0, !PT ;  /* 0x0080000034ff7812 */ /* 0x000fe4000786c0ff */
[----:B------:R-:W-:Y:S02]  /*07e0*/  SHF.R.S32.HI R15, RZ, 0x1f, R22 ;  /* 0x0000001fff0f7819 */ /* 0x000fe40000011416 */
[----:B------:R-:W-:Y:S02]  /*07f0*/  @!P4 MOV R16, R6 ;  /* 0x000000060010c202 */ /* 0x000fe40000000f00 */
[----:B------:R-:W-:Y:S02]  /*0800*/  @!P4 MOV R17, R9 ;  /* 0x000000090011c202 */ /* 0x000fe40000000f00 */
[----:B------:R-:W-:-:S02]  /*0810*/  ISETP.GE.AND.EX P5, PT, R15, UR17, PT, P1 ;  /* 0x000000110f007c0c */ /* 0x000fc4000bfa6310 */
[----:B------:R-:W-:Y:S01]  /*0820*/  LOP3.LUT R52, R52, 0xffbfffff, RZ, 0xc0, !PT ;  /* 0xffbfffff34347812 */ /* 0x000fe200078ec0ff */
[----:B------:R-:W-:Y:S01]  /*0830*/  @!P4 IMAD.WIDE.U32 R16, R5, R10, R16 ;  /* 0x0000000a0510c225 */ /* 0x000fe200078e0010 */
[----:B----4-:R-:W-:Y:S01]  /*0840*/  @!P0 IADD3 R28, P2, PT, R13, R28, RZ ;  /* 0x0000001c0d1c8210 */ /* 0x010fe20007f5e0ff */
[----:B------:R-:W2:Y:S01]  /*0850*/  @!P3 LDC.64 R40, c[0x0][0x3a0] ;  /* 0x0000e800ff28bb82 */ /* 0x000ea20000000a00 */
[----:B------:R-:W-:Y:S02]  /*0860*/  @P6 LOP3.LUT R52, R52, 0x400000, RZ, 0xfc, !PT ;  /* 0x0040000034346812 */ /* 0x000fe400078efcff */
[----:B------:R-:W-:Y:S01]  /*0870*/  @!P4 IADD3 R5, PT, PT, R17, R11, RZ ;  /* 0x0000000b1105c210 */ /* 0x000fe20007ffe0ff */
[----:B0-----:R-:W-:Y:S01]  /*0880*/  @!P3 IMAD R11, R19, R2, RZ ;  /* 0x00000002130bb224 */ /* 0x001fe200078e02ff */
[----:B------:R-:W-:Y:S02]  /*0890*/  IADD3 R10, PT, PT, R0, 0x50, RZ ;  /* 0x00000050000a7810 */ /* 0x000fe40007ffe0ff */
[----:B------:R-:W-:Y:S01]  /*08a0*/  LOP3.LUT R52, R52, 0xffdfffff, RZ, 0xc0, !PT ;  /* 0xffdfffff34347812 */ /* 0x000fe200078ec0ff */
[----:B------:R-:W-:Y:S01]  /*08b0*/  @!P3 IMAD R27, R4, R3, R11 ;  /* 0x00000003041bb224 */ /* 0x000fe200078e020b */
[----:B------:R-:W-:Y:S01]  /*08c0*/  @!P0 IADD3.X R29, PT, PT, R12, R29, RZ, P2, !PT ;  /* 0x0000001d0c1d8210 */ /* 0x000fe200017fe4ff */
[----:B------:R-:W0:Y:S01]  /*08d0*/  @!P3 LDC.64 R18, c[0x0][0x398] ;  /* 0x0000e600ff12bb82 */ /* 0x000e220000000a00 */
[----:B------:R-:W-:-:S02]  /*08e0*/  @!P4 SHF.L.U32 R25, R16, 0x1, RZ ;  /* 0x000000011019c819 */ /* 0x000fc400000006ff */
[----:B------:R-:W-:Y:S02]  /*08f0*/  ISETP.GE.U32.AND P2, PT, R10, UR16, PT ;  /* 0x000000100a007c0c */ /* 0x000fe4000bf46070 */
[----:B------:R-:W-:Y:S02]  /*0900*/  SHF.R.S32.HI R11, RZ, 0x1f, R10 ;  /* 0x0000001fff0b7819 */ /* 0x000fe4000001140a */
[----:B------:R-:W-:Y:S01]  /*0910*/  @P5 LOP3.LUT R52, R52, 0x200000, RZ, 0xfc, !PT ;  /* 0x0020000034345812 */ /* 0x000fe200078efcff */
[----:B------:R-:W3:Y:S01]  /*0920*/  @!P6 LDC.64 R12, c[0x0][0x3f8] ;  /* 0x0000fe00ff0ceb82 */ /* 0x000ee20000000a00 */
[----:B------:R-:W-:Y:S02]  /*0930*/  @!P4 SHF.L.U64.HI R24, R16, 0x1, R5 ;  /* 0x000000011018c819 */ /* 0x000fe40000010205 */
[----:B------:R-:W-:Y:S02]  /*0940*/  @!P4 IADD3 R20, P1, PT, R25, R20, RZ ;  /* 0x000000141914c210 */ /* 0x000fe40007f3e0ff */
[----:B------:R-:W-:-:S02]  /*0950*/  ISETP.GE.AND.EX P4, PT, R11, UR17, PT, P2 ;  /* 0x000000110b007c0c */ /* 0x000fc4000bf86320 */
[----:B------:R-:W-:Y:S01]  /*0960*/  LOP3.LUT P2, RZ, R52, 0x1000000, RZ, 0xc0, !PT ;  /* 0x0100000034ff7812 */ /* 0x000fe2000784c0ff */
[----:B------:R-:W4:Y:S01]  /*0970*/  @!P5 LDC.64 R34, c[0x0][0x3a0] ;  /* 0x0000e800ff22db82 */ /* 0x000f220000000a00 */
[----:B------:R-:W-:Y:S02]  /*0980*/  @!P3 MOV R16, R6 ;  /* 0x000000060010b202 */ /* 0x000fe40000000f00 */
[----:B------:R-:W-:-:S03]  /*0990*/  @!P3 MOV R17, R9 ;  /* 0x000000090011b202 */ /* 0x000fc60000000f00 */
[----:B------:R-:W-:Y:S02]  /*09a0*/  @!P3 IMAD.WIDE.U32 R2, R4, R2, R16 ;  /* 0x000000020402b225 */ /* 0x000fe400078e0010 */
[----:B------:R-:W1:Y:S04]  /*09b0*/  @!P5 LDC.64 R4, c[0x0][0x3f8] ;  /* 0x0000fe00ff04db82 */ /* 0x000e680000000a00 */
[----:B------:R-:W-:Y:S02]  /*09c0*/  @!P2 IADD3.X R21, PT, PT, R24, R21, RZ, P1, !PT ;  /* 0x000000151815a210 */ /* 0x000fe40000ffe4ff */
[----:B------:R-:W-:Y:S02]  /*09d0*/  @!P2 IADD3 R42, P1, PT, R25, R42, RZ ;  /* 0x0000002a192aa210 */ /* 0x000fe40007f3e0ff */
[----:B------:R-:W-:-:S02]  /*09e0*/  @!P3 IADD3 R3, PT, PT, R3, R27, RZ ;  /* 0x0000001b0303b210 */ /* 0x000fc40007ffe0ff */
[----:B------:R-:W-:Y:S01]  /*09f0*/  @!P3 SHF.L.U32 R25, R2, 0x1, RZ ;  /* 0x000000010219b819 */ /* 0x000fe200000006ff */
[----:B---3--:R-:W-:Y:S01]  /*0a00*/  @!P6 IMAD R23, R23, R12, RZ ;  /* 0x0000000c1717e224 */ /* 0x008fe200078e02ff */
[----:B------:R-:W-:Y:S01]  /*0a10*/  @!P2 IADD3.X R43, PT, PT, R24, R43, RZ, P1, !PT ;  /* 0x0000002b182ba210 */ /* 0x000fe20000ffe4ff */
[----:B------:R-:W3:Y:S01]  /*0a20*/  @!P6 LDC.64 R16, c[0x0][0x398] ;  /* 0x0000e600ff10eb82 */ /* 0x000ee20000000a00 */
[----:B------:R-:W-:Y:S02]  /*0a30*/  @!P3 SHF.L.U64.HI R26, R2, 0x1, R3 ;  /* 0x00000001021ab819 */ /* 0x000fe40000010203 */
[C---:B--2---:R-:W-:Y:S02]  /*0a40*/  @!P3 IADD3 R40, P1, PT, R25.reuse, R40, RZ ;  /* 0x000000281928b210 */ /* 0x044fe40007f3e0ff */
[----:B------:R-:W-:Y:S02]  /*0a50*/  @!P6 MOV R24, R6 ;  /* 0x000000060018e202 */ /* 0x000fe40000000f00 */
[----:B------:R-:W-:Y:S01]  /*0a60*/  @!P3 IADD3.X R41, PT, PT, R26, R41, RZ, P1, !PT ;  /* 0x000000291a29b210 */ /* 0x000fe20000ffe4ff */
[----:B------:R-:W2:Y:S01]  /*0a70*/  @!P4 LDC.64 R2, c[0x0][0x3f8] ;  /* 0x0000fe00ff02cb82 */ /* 0x000ea20000000a00 */
[----:B0-----:R-:W-:-:S02]  /*0a80*/  @!P3 IADD3 R18, P1, PT, R25, R18, RZ ;  /* 0x000000121912b210 */ /* 0x001fc40007f3e0ff */
[----:B------:R-:W-:Y:S01]  /*0a90*/  @!P6 MOV R25, R9 ;  /* 0x000000090019e202 */ /* 0x000fe20000000f00 */
[C---:B------:R-:W-:Y:S02]  /*0aa0*/  @!P6 IMAD R23, R14.reuse, R13, R23 ;  /* 0x0000000d0e17e224 */ /* 0x040fe400078e0217 */
[----:B------:R-:W-:Y:S02]  /*0ab0*/  @!P6 IMAD.WIDE.U32 R12, R14, R12, R24 ;  /* 0x0000000c0e0ce225 */ /* 0x000fe400078e0018 */
[----:B------:R-:W0:Y:S03]  /*0ac0*/  @!P4 LDC.64 R32, c[0x0][0x3a0] ;  /* 0x0000e800ff20cb82 */ /* 0x000e260000000a00 */
[----:B------:R-:W-:Y:S01]  /*0ad0*/  @!P6 IADD3 R13, PT, PT, R13, R23, RZ ;  /* 0x000000170d0de210 */ /* 0x000fe20007ffe0ff */
[----:B-1----:R-:W-:Y:S01]  /*0ae0*/  @!P5 IMAD R25, R15, R4, RZ ;  /* 0x000000040f19d224 */ /* 0x002fe200078e02ff */
[----:B------:R-:W-:-:S02]  /*0af0*/  @!P6 SHF.L.U32 R23, R12, 0x1, RZ ;  /* 0x000000010c17e819 */ /* 0x000fc400000006ff */
[----:B------:R-:W-:Y:S01]  /*0b00*/  @!P6 SHF.L.U64.HI R24, R12, 0x1, R13 ;  /* 0x000000010c18e819 */ /* 0x000fe2000001020d */
[----:B------:R-:W1:Y:S01]  /*0b10*/  @!P5 LDC.64 R14, c[0x0][0x398] ;  /* 0x0000e600ff0edb82 */ /* 0x000e620000000a00 */
[----:B------:R-:W-:Y:S02]  /*0b20*/  @!P5 MOV R12, R6 ;  /* 0x00000006000cd202 */ /* 0x000fe40000000f00 */
[----:B------:R-:W-:Y:S01]  /*0b30*/  @!P5 MOV R13, R9 ;  /* 0x00000009000dd202 */ /* 0x000fe20000000f00 */
[----:B------:R-:W-:Y:S01]  /*0b40*/  @!P5 IMAD R25, R22, R5, R25 ;  /* 0x000000051619d224 */ /* 0x000fe200078e0219 */
[----:B------:R-:W-:Y:S01]  /*0b50*/  @!P3 IADD3.X R19, PT, PT, R26, R19, RZ, P1, !PT ;  /* 0x000000131a13b210 */ /* 0x000fe20000ffe4ff */
[----:B------:R-:W-:Y:S01]  /*0b60*/  @!P5 IMAD.WIDE.U32 R4, R22, R4, R12 ;  /* 0x000000041604d225 */ /* 0x000fe200078e000c */
[----:B------:R-:W-:Y:S02]  /*0b70*/  @!P6 IADD3 R36, P1, PT, R23, R36, RZ ;  /* 0x000000241724e210 */ /* 0x000fe40007f3e0ff */
[----:B------:R-:W0:Y:S02]  /*0b80*/  @!P4 LDC.64 R12, c[0x0][0x398] ;  /* 0x0000e600ff0ccb82 */ /* 0x000e240000000a00 */
[----:B------:R-:W-:-:S02]  /*0b90*/  @!P5 IADD3 R5, PT, PT, R5, R25, RZ ;  /* 0x000000190505d210 */ /* 0x000fc40007ffe0ff */
[----:B------:R-:W-:Y:S02]  /*0ba0*/  @!P6 IADD3.X R37, PT, PT, R24, R37, RZ, P1, !PT ;  /* 0x000000251825e210 */ /* 0x000fe40000ffe4ff */
[----:B---3--:R-:W-:Y:S01]  /*0bb0*/  @!P6 IADD3 R16, P1, PT, R23, R16, RZ ;  /* 0x000000101710e210 */ /* 0x008fe20007f3e0ff */
[----:B--2---:R-:W-:Y:S01]  /*0bc0*/  @!P4 IMAD R23, R11, R2, RZ ;  /* 0x000000020b17c224 */ /* 0x004fe200078e02ff */
[C---:B------:R-:W-:Y:S02]  /*0bd0*/  @!P5 SHF.L.U32 R11, R4.reuse, 0x1, RZ ;  /* 0x00000001040bd819 */ /* 0x040fe400000006ff */
[----:B------:R-:W-:Y:S02]  /*0be0*/  @!P5 SHF.L.U64.HI R22, R4, 0x1, R5 ;  /* 0x000000010416d819 */ /* 0x000fe40000010205 */
[----:B------:R-:W-:Y:S02]  /*0bf0*/  @!P4 MOV R4, R6 ;  /* 0x000000060004c202 */ /* 0x000fe40000000f00 */
[----:B------:R-:W-:Y:S01]  /*0c00*/  @!P4 MOV R5, R9 ;  /* 0x000000090005c202 */ /* 0x000fe20000000f00 */
[----:B------:R-:W-:Y:S01]  /*0c10*/  @!P4 IMAD R23, R10, R3, R23 ;  /* 0x000000030a17c224 */ /* 0x000fe200078e0217 */
[----:B------:R-:W-:-:S02]  /*0c20*/  @!P6 IADD3.X R17, PT, PT, R24, R17, RZ, P1, !PT ;  /* 0x000000111811e210 */ /* 0x000fc40000ffe4ff */
[----:B----4-:R-:W-:Y:S01]  /*0c30*/  @!P5 IADD3 R34, P1, PT, R11, R34, RZ ;  /* 0x000000220b22d210 */ /* 0x010fe20007f3e0ff */
[----:B------:R-:W-:-:S03]  /*0c40*/  @!P4 IMAD.WIDE.U32 R2, R10, R2, R4 ;  /* 0x000000020a02c225 */ /* 0x000fc600078e0004 */
[----:B------:R-:W-:Y:S02]  /*0c50*/  @!P5 IADD3.X R35, PT, PT, R22, R35, RZ, P1, !PT ;  /* 0x000000231623d210 */ /* 0x000fe40000ffe4ff */
[----:B-1----:R-:W-:Y:S02]  /*0c60*/  @!P5 IADD3 R14, P1, PT, R11, R14, RZ ;  /* 0x0000000e0b0ed210 */ /* 0x002fe40007f3e0ff */
[----:B------:R-:W-:Y:S02]  /*0c70*/  @!P4 IADD3 R5, PT, PT, R3, R23, RZ ;  /* 0x000000170305c210 */ /* 0x000fe40007ffe0ff */
[----:B------:R-:W-:Y:S02]  /*0c80*/  @!P4 SHF.L.U32 R3, R2, 0x1, RZ ;  /* 0x000000010203c819 */ /* 0x000fe400000006ff */
[----:B------:R-:W-:Y:S02]  /*0c90*/  @!P5 IADD3.X R15, PT, PT, R22, R15, RZ, P1, !PT ;  /* 0x0000000f160fd210 */ /* 0x000fe40000ffe4ff */
[----:B------:R-:W-:-:S02]  /*0ca0*/  @!P4 SHF.L.U64.HI R2, R2, 0x1, R5 ;  /* 0x000000010202c819 */ /* 0x000fc40000010205 */
[C---:B0-----:R-:W-:Y:S02]  /*0cb0*/  @!P4 IADD3 R32, P1, PT, R3.reuse, R32, RZ ;  /* 0x000000200320c210 */ /* 0x041fe40007f3e0ff */
[----:B------:R-:W-:Y:S02]  /*0cc0*/  IADD3 R5, PT, PT, R0, 0x60, RZ ;  /* 0x0000006000057810 */ /* 0x000fe40007ffe0ff */
[C---:B------:R-:W-:Y:S02]  /*0cd0*/  @!P4 IADD3.X R33, PT, PT, R2.reuse, R33, RZ, P1, !PT ;  /* 0x000000210221c210 */ /* 0x040fe40000ffe4ff */
[----:B------:R-:W-:Y:S02]  /*0ce0*/  @!P4 IADD3 R12, P1, PT, R3, R12, RZ ;  /* 0x0000000c030cc210 */ /* 0x000fe40007f3e0ff */
[----:B------:R-:W-:Y:S02]  /*0cf0*/  SHF.R.S32.HI R3, RZ, 0x1f, R5 ;  /* 0x0000001fff037819 */ /* 0x000fe40000011405 */
[----:B------:R-:W-:-:S02]  /*0d00*/  @!P4 IADD3.X R13, PT, PT, R2, R13, RZ, P1, !PT ;  /* 0x0000000d020dc210 */ /* 0x000fc40000ffe4ff */
[----:B------:R-:W-:-:S04]  /*0d10*/  ISETP.GE.U32.AND P1, PT, R5, UR16, PT ;  /* 0x0000001005007c0c */ /* 0x000fc8000bf26070 */
[----:B------:R-:W-:-:S13]  /*0d20*/  ISETP.GE.AND.EX P2, PT, R3, UR17, PT, P1 ;  /* 0x0000001103007c0c */ /* 0x000fda000bf46310 */
[----:B------:R-:W0:Y:S08]  /*0d30*/  @!P2 LDC.64 R10, c[0x0][0x3f8] ;  /* 0x0000fe00ff0aab82 */ /* 0x000e300000000a00 */
[----:B------:R-:W1:Y:S01]  /*0d40*/  @!P2 LDC.64 R30, c[0x0][0x3a0] ;  /* 0x0000e800ff1eab82 */ /* 0x000e620000000a00 */
[----:B0-----:R-:W-:Y:S01]  /*0d50*/  @!P2 IMAD R2, R3, R10, RZ ;  /* 0x0000000a0302a224 */ /* 0x001fe200078e02ff */
[----:B------:R-:W-:-:S03]  /*0d60*/  @!P2 MOV R3, R9 ;  /* 0x000000090003a202 */ /* 0x000fc60000000f00 */
[----:B------:R-:W-:Y:S01]  /*0d70*/  @!P2 IMAD R11, R5, R11, R2 ;  /* 0x0000000b050ba224 */ /* 0x000fe200078e0202 */
[----:B------:R-:W-:-:S05]  /*0d80*/  @!P2 MOV R2, R6 ;  /* 0x000000060002a202 */ /* 0x000fca0000000f00 */
[----:B------:R-:W-:Y:S02]  /*0d90*/  @!P2 IMAD.WIDE.U32 R2, R5, R10, R2 ;  /* 0x0000000a0502a225 */ /* 0x000fe400078e0002 */
[----:B------:R-:W0:Y:S03]  /*0da0*/  @!P2 LDC.64 R4, c[0x0][0x398] ;  /* 0x0000e600ff04ab82 */ /* 0x000e260000000a00 */
[----:B------:R-:W-:Y:S02]  /*0db0*/  @!P2 IADD3 R3, PT, PT, R3, R11, RZ ;  /* 0x0000000b0303a210 */ /* 0x000fe40007ffe0ff */
[C---:B------:R-:W-:Y:S02]  /*0dc0*/  @!P2 SHF.L.U32 R25, R2.reuse, 0x1, RZ ;  /* 0x000000010219a819 */ /* 0x040fe400000006ff */
[----:B------:R-:W-:Y:S02]  /*0dd0*/  @!P2 SHF.L.U64.HI R2, R2, 0x1, R3 ;  /* 0x000000010202a819 */ /* 0x000fe40000010203 */
[----:B-1----:R-:W-:-:S02]  /*0de0*/  @!P2 IADD3 R30, P1, PT, R25, R30, RZ ;  /* 0x0000001e191ea210 */ /* 0x002fc40007f3e0ff */
[----:B------:R-:W-:Y:S02]  /*0df0*/  LOP3.LUT R52, R52, 0xffefffff, RZ, 0xc0, !PT ;  /* 0xffefffff34347812 */ /* 0x000fe400078ec0ff */
[----:B------:R-:W-:Y:S02]  /*0e00*/  @!P2 IADD3.X R31, PT, PT, R2, R31, RZ, P1, !PT ;  /* 0x0000001f021fa210 */ /* 0x000fe40000ffe4ff */
[----:B------:R-:W-:Y:S02]  /*0e10*/  @P4 LOP3.LUT R52, R52, 0x100000, RZ, 0xfc, !PT ;  /* 0x0010000034344812 */ /* 0x000fe400078efcff */
[----:B------:R-:W-:Y:S02]  /*0e20*/  IADD3 R11, PT, PT, R0, 0x70, RZ ;  /* 0x00000070000b7810 */ /* 0x000fe40007ffe0ff */
[----:B------:R-:W-:Y:S02]  /*0e30*/  LOP3.LUT R52, R52, 0xfff7ffff, RZ, 0xc0, !PT ;  /* 0xfff7ffff34347812 */ /* 0x000fe400078ec0ff */
[----:B0-----:R-:W-:-:S04]  /*0e40*/  @!P2 IADD3 R24, P1, PT, R25, R4, RZ ;  /* 0x000000041918a210 */ /* 0x001fc80007f3e0ff */
[----:B------:R-:W-:Y:S02]  /*0e50*/  @!P2 IADD3.X R25, PT, PT, R2, R5, RZ, P1, !PT ;  /* 0x000000050219a210 */ /* 0x000fe40000ffe4ff */
[----:B------:R-:W-:Y:S02]  /*0e60*/  SHF.R.S32.HI R5, RZ, 0x1f, R11 ;  /* 0x0000001fff057819 */ /* 0x000fe4000001140b */
[----:B------:R-:W-:Y:S02]  /*0e70*/  ISETP.GE.U32.AND P1, PT, R11, UR16, PT ;  /* 0x000000100b007c0c */ /* 0x000fe4000bf26070 */
[----:B------:R-:W-:Y:S02]  /*0e80*/  @P2 LOP3.LUT R52, R52, 0x80000, RZ, 0xfc, !PT ;  /* 0x0008000034342812 */ /* 0x000fe400078efcff */
        /* <DEDUP_REMOVED lines=12> */
[----:B-1----:R-:W-:-:S04]  /*0f50*/  @!P2 IADD3 R22, P1, PT, R11, R22, RZ ;  /* 0x000000160b16a210 */ /* 0x002fc80007f3e0ff */
[----:B------:R-:W-:Y:S02]  /*0f60*/  @!P2 IADD3.X R23, PT, PT, R2, R23, RZ, P1, !PT ;  /* 0x000000170217a210 */ /* 0x000fe40000ffe4ff */
[----:B------:R-:W-:Y:S02]  /*0f70*/  LOP3.LUT R52, R52, 0xfffbffff, RZ, 0xc0, !PT ;  /* 0xfffbffff34347812 */ /* 0x000fe400078ec0ff */
[----:B------:R-:W-:Y:S02]  /*0f80*/  SHF.R.S32.HI R27, RZ, 0x1f, R47 ;  /* 0x0000001fff1b7819 */ /* 0x000fe4000001142f */
[----:B0-----:R-:W-:-:S04]  /*0f90*/  @!P2 IADD3 R10, P1, PT, R11, R4, RZ ;  /* 0x000000040b0aa210 */ /* 0x001fc80007f3e0ff */
[----:B------:R-:W-:Y:S02]  /*0fa0*/  @!P2 IADD3.X R11, PT, PT, R2, R5, RZ, P1, !PT ;  /* 0x00000005020ba210 */ /* 0x000fe40000ffe4ff */
        /* <DEDUP_REMOVED lines=9> */
[----:B------:R-:W-:-:S05]  /*1040*/  @!P2 IMAD.WIDE.U32 R26, R47, R2, R26 ;  /* 0x000000022f1aa225 */ /* 0x000fca00078e001a */
[----:B------:R-:W-:Y:S02]  /*1050*/  @!P2 IADD3 R3, PT, PT, R27, R3, RZ ;  /* 0x000000031b03a210 */ /* 0x000fe40007ffe0ff */
[C---:B------:R-:W-:Y:S02]  /*1060*/  @!P2 SHF.L.U32 R27, R26.reuse, 0x1, RZ ;  /* 0x000000011a1ba819 */ /* 0x040fe400000006ff */
[----:B------:R-:W-:Y:S02]  /*1070*/  @!P2 SHF.L.U64.HI R26, R26, 0x1, R3 ;  /* 0x000000011a1aa819 */ /* 0x000fe40000010203 */
[----:B------:R-:W0:Y:S01]  /*1080*/  @!P2 LDC.64 R2, c[0x0][0x398] ;  /* 0x0000e600ff02ab82 */ /* 0x000e220000000a00 */
[----:B-1----:R-:W-:-:S04]  /*1090*/  @!P2 IADD3 R4, P1, PT, R27, R4, RZ ;  /* 0x000000041b04a210 */ /* 0x002fc80007f3e0ff */
[----:B------:R-:W-:Y:S02]  /*10a0*/  @!P2 IADD3.X R5, PT, PT, R26, R5, RZ, P1, !PT ;  /* 0x000000051a05a210 */ /* 0x000fe40000ffe4ff */
[----:B------:R-:W-:-:S04]  /*10b0*/  LOP3.LUT R52, R52, 0xfffdffff, RZ, 0xc0, !PT ;  /* 0xfffdffff34347812 */ /* 0x000fc800078ec0ff */
[----:B------:R-:W-:Y:S02]  /*10c0*/  @P2 LOP3.LUT R52, R52, 0x20000, RZ, 0xfc, !PT ;  /* 0x0002000034342812 */ /* 0x000fe400078efcff */
[----:B0-----:R-:W-:-:S04]  /*10d0*/  @!P2 IADD3 R2, P1, PT, R27, R2, RZ ;  /* 0x000000021b02a210 */ /* 0x001fc80007f3e0ff */
[----:B------:R-:W-:Y:S02]  /*10e0*/  @!P2 IADD3.X R3, PT, PT, R26, R3, RZ, P1, !PT ;  /* 0x000000031a03a210 */ /* 0x000fe40000ffe4ff */
[----:B------:R-:W-:-:S04]  /*10f0*/  ISETP.GE.U32.AND P1, PT, R51, UR16, PT ;  /* 0x0000001033007c0c */ /* 0x000fc8000bf26070 */
[----:B------:R-:W-:-:S13]  /*1100*/  ISETP.GE.AND.EX P2, PT, R49, UR17, PT, P1 ;  /* 0x0000001131007c0c */ /* 0x000fda000bf46310 */
[----:B------:R-:W0:Y:S08]  /*1110*/  @!P2 LDC.64 R46, c[0x0][0x3f8] ;  /* 0x0000fe00ff2eab82 */ /* 0x000e300000000a00 */
[----:B------:R-:W1:Y:S01]  /*1120*/  @!P2 LDC.64 R26, c[0x0][0x3a0] ;  /* 0x0000e800ff1aab82 */ /* 0x000e620000000a00 */
[----:B------:R-:W-:Y:S01]  /*1130*/  @!P2 MOV R48, R6 ;  /* 0x000000060030a202 */ /* 0x000fe20000000f00 */
[----:B------:R1:W-:Y:S01]  /*1140*/  STL.64 [R1+0x478], R28 ;  /* 0x0004781c01007387 */ /* 0x0003e20000100a00 */
[----:B0-----:R-:W-:Y:S01]  /*1150*/  @!P2 IMAD R38, R49, R46, RZ ;  /* 0x0000002e3126a224 */ /* 0x001fe200078e02ff */
[----:B------:R-:W-:-:S03]  /*1160*/  @!P2 MOV R49, R9 ;  /* 0x000000090031a202 */ /* 0x000fc60000000f00 */
[C---:B------:R-:W-:Y:S02]  /*1170*/  @!P2 IMAD R47, R51.reuse, R47, R38 ;  /* 0x0000002f332fa224 */ /* 0x040fe400078e0226 */
[----:B------:R-:W-:-:S05]  /*1180*/  @!P2 IMAD.WIDE.U32 R48, R51, R46, R48 ;  /* 0x0000002e3330a225 */ /* 0x000fca00078e0030 */
[----:B------:R-:W-:Y:S02]  /*1190*/  @!P2 IADD3 R47, PT, PT, R49, R47, RZ ;  /* 0x0000002f312fa210 */ /* 0x000fe40007ffe0ff */
[C---:B------:R-:W-:Y:S02]  /*11a0*/  @!P2 SHF.L.U32 R46, R48.reuse, 0x1, RZ ;  /* 0x00000001302ea819 */ /* 0x040fe400000006ff */
[----:B------:R-:W-:Y:S02]  /*11b0*/  @!P2 SHF.L.U64.HI R38, R48, 0x1, R47 ;  /* 0x000000013026a819 */ /* 0x000fe4000001022f */
[----:B-1----:R-:W-:-:S04]  /*11c0*/  @!P2 IADD3 R28, P1, PT, R46, R26, RZ ;  /* 0x0000001a2e1ca210 */ /* 0x002fc80007f3e0ff */
[----:B------:R-:W-:Y:S02]  /*11d0*/  @!P2 IADD3.X R29, PT, PT, R38, R27, RZ, P1, !PT ;  /* 0x0000001b261da210 */ /* 0x000fe40000ffe4ff */
[----:B------:R-:W0:Y:S03]  /*11e0*/  @!P2 LDC.64 R26, c[0x0][0x398] ;  /* 0x0000e600ff1aab82 */ /* 0x000e260000000a00 */
[----:B------:R0:W-:Y:S01]  /*11f0*/  @!P2 STL.64 [R1+0x128], R28 ;  /* 0x0001281c0100a387 */ /* 0x0001e20000100a00 */
[----:B------:R-:W-:-:S04]  /*1200*/  LOP3.LUT R52, R52, 0xfffeffff, RZ, 0xc0, !PT ;  /* 0xfffeffff34347812 */ /* 0x000fc800078ec0ff */
[----:B------:R-:W-:Y:S02]  /*1210*/  @P2 LOP3.LUT R52, R52, 0x10000, RZ, 0xfc, !PT ;  /* 0x0001000034342812 */ /* 0x000fe400078efcff */
[----:B0-----:R-:W-:-:S04]  /*1220*/  @!P2 IADD3 R28, P1, PT, R46, R26, RZ ;  /* 0x0000001a2e1ca210 */ /* 0x001fc80007f3e0ff */
[----:B------:R-:W-:Y:S02]  /*1230*/  @!P2 IADD3.X R29, PT, PT, R38, R27, RZ, P1, !PT ;  /* 0x0000001b261da210 */ /* 0x000fe40000ffe4ff */
[----:B------:R-:W-:-:S04]  /*1240*/  IADD3 R38, PT, PT, R0, 0xa0, RZ ;  /* 0x000000a000267810 */ /* 0x000fc80007ffe0ff */
[----:B------:R-:W-:Y:S02]  /*1250*/  SHF.R.S32.HI R48, RZ, 0x1f, R38 ;  /* 0x0000001fff307819 */ /* 0x000fe40000011426 */
[----:B------:R-:W-:Y:S01]  /*1260*/  ISETP.GE.U32.AND P1, PT, R38, UR16, PT ;  /* 0x0000001026007c0c */ /* 0x000fe2000bf26070 */
[----:B------:R0:W-:Y:S03]  /*1270*/  @!P2 STL.64 [R1+0x2e8], R28 ;  /* 0x0002e81c0100a387 */ /* 0x0001e60000100a00 */
[----:B------:R-:W-:-:S13]  /*1280*/  ISETP.GE.AND.EX P2, PT, R48, UR17, PT, P1 ;  /* 0x0000001130007c0c */ /* 0x000fda000bf46310 */
[----:B------:R-:W1:Y:S01]  /*1290*/  @!P2 LDC.64 R26, c[0x0][0x3f8] ;  /* 0x0000fe00ff1aab82 */ /* 0x000e620000000a00 */
[----:B------:R-:W-:-:S07]  /*12a0*/  @!P2 MOV R49, R9 ;  /* 0x000000090031a202 */ /* 0x000fce0000000f00 */
[----:B------:R-:W0:Y:S01]  /*12b0*/  @!P2 LDC.64 R46, c[0x0][0x3a0] ;  /* 0x0000e800ff2eab82 */ /* 0x000e220000000a00 */
[----:B-1----:R-:W-:-:S04]  /*12c0*/  @!P2 IMAD R48, R48, R26, RZ ;  /* 0x0000001a3030a224 */ /* 0x002fc800078e02ff */
[----:B------:R-:W-:Y:S01]  /*12d0*/  @!P2 IMAD R27, R38, R27, R48 ;  /* 0x0000001b261ba224 */ /* 0x000fe200078e0230 */
[----:B------:R-:W-:-:S05]  /*12e0*/  @!P2 MOV R48, R6 ;  /* 0x000000060030a202 */ /* 0x000fca0000000f00 */
[----:B------:R-:W-:-:S05]  /*12f0*/  @!P2 IMAD.WIDE.U32 R48, R38, R26, R48 ;  /* 0x0000001a2630a225 */ /* 0x000fca00078e0030 */
[----:B------:R-:W-:Y:S02]  /*1300*/  @!P2 IADD3 R27, PT, PT, R49, R27, RZ ;  /* 0x0000001b311ba210 */ /* 0x000fe40007ffe0ff */
[C---:B------:R-:W-:Y:S02]  /*1310*/  @!P2 SHF.L.U32 R38, R48.reuse, 0x1, RZ ;  /* 0x000000013026a819 */ /* 0x040fe400000006ff */
[----:B------:R-:W-:Y:S02]  /*1320*/  @!P2 SHF.L.U64.HI R48, R48, 0x1, R27 ;  /* 0x000000013030a819 */ /* 0x000fe4000001021b */
[----:B------:R-:W1:Y:S01]  /*1330*/  @!P2 LDC.64 R26, c[0x0][0x398] ;  /* 0x0000e600ff1aab82 */ /* 0x000e620000000a00 */
[----:B0-----:R-:W-:-:S04]  /*1340*/  @!P2 IADD3 R28, P1, PT, R38, R46, RZ ;  /* 0x0000002e261ca210 */ /* 0x001fc80007f3e0ff */
[----:B------:R-:W-:-:S05]  /*1350*/  @!P2 IADD3.X R29, PT, PT, R48, R47, RZ, P1, !PT ;  /* 0x0000002f301da210 */ /* 0x000fca0000ffe4ff */
[----:B------:R1:W-:Y:S01]  /*1360*/  @!P2 STL.64 [R1+0x2e0], R28 ;  /* 0x0002e01c0100a387 */ /* 0x0003e20000100a00 */
[----:B------:R-:W-:-:S04]  /*1370*/  LOP3.LUT R52, R52, 0xffff7fff, RZ, 0xc0, !PT ;  /* 0xffff7fff34347812 */ /* 0x000fc800078ec0ff */
[----:B------:R-:W-:Y:S02]  /*1380*/  @P2 LOP3.LUT R52, R52, 0x8000, RZ, 0xfc, !PT ;  /* 0x0000800034342812 */ /* 0x000fe400078efcff */
[----:B-1----:R-:W-:Y:S02]  /*1390*/  @!P2 IADD3 R28, P1, PT, R38, R26, RZ ;  /* 0x0000001a261ca210 */ /* 0x002fe40007f3e0ff */
[----:B------:R-:W-:Y:S02]  /*13a0*/  IADD3 R38, PT, PT, R0, 0xb0, RZ ;  /* 0x000000b000267810 */ /* 0x000fe40007ffe0ff */
[----:B------:R-:W-:Y:S02]  /*13b0*/  @!P2 IADD3.X R29, PT, PT, R48, R27, RZ, P1, !PT ;  /* 0x0000001b301da210 */ /* 0x000fe40000ffe4ff */
[----:B------:R-:W-:Y:S02]  /*13c0*/  SHF.R.S32.HI R46, RZ, 0x1f, R38 ;  /* 0x0000001fff2e7819 */ /* 0x000fe40000011426 */
[----:B------:R-:W-:Y:S01]  /*13d0*/  ISETP.GE.U32.AND P1, PT, R38, UR16, PT ;  /* 0x0000001026007c0c */ /* 0x000fe2000bf26070 */
[----:B------:R0:W-:Y:S03]  /*13e0*/  @!P2 STL.64 [R1+0x2d8], R28 ;  /* 0x0002d81c0100a387 */ /* 0x0001e60000100a00 */
[----:B------:R-:W-:-:S13]  /*13f0*/  ISETP.GE.AND.EX P2, PT, R46, UR17, PT, P1 ;  /* 0x000000112e007c0c */ /* 0x000fda000bf46310 */
[----:B------:R-:W1:Y:S01]  /*1400*/  @!P2 LDC.64 R26, c[0x0][0x3f8] ;  /* 0x0000fe00ff1aab82 */ /* 0x000e620000000a00 */
[----:B------:R-:W-:-:S07]  /*1410*/  @!P2 MOV R47, R9 ;  /* 0x00000009002fa202 */ /* 0x000fce0000000f00 */
[----:B------:R-:W2:Y:S01]  /*1420*/  @!P2 LDC.64 R50, c[0x0][0x3a0] ;  /* 0x0000e800ff32ab82 */ /* 0x000ea20000000a00 */
[----:B-1----:R-:W-:-:S04]  /*1430*/  @!P2 IMAD R46, R46, R26, RZ ;  /* 0x0000001a2e2ea224 */ /* 0x002fc800078e02ff */
[----:B------:R-:W-:Y:S01]  /*1440*/  @!P2 IMAD R27, R38, R27, R46 ;  /* 0x0000001b261ba224 */ /* 0x000fe200078e022e */
[----:B------:R-:W-:-:S05]  /*1450*/  @!P2 MOV R46, R6 ;  /* 0x00000006002ea202 */ /* 0x000fca0000000f00 */
[----:B------:R-:W-:-:S05]  /*1460*/  @!P2 IMAD.WIDE.U32 R46, R38, R26, R46 ;  /* 0x0000001a262ea225 */ /* 0x000fca00078e002e */
[----:B------:R-:W-:Y:S02]  /*1470*/  @!P2 IADD3 R27, PT, PT, R47, R27, RZ ;  /* 0x0000001b2f1ba210 */ /* 0x000fe40007ffe0ff */
[C---:B------:R-:W-:Y:S02]  /*1480*/  @!P2 SHF.L.U32 R26, R46.reuse, 0x1, RZ ;  /* 0x000000012e1aa819 */ /* 0x040fe400000006ff */
[----:B------:R-:W-:Y:S02]  /*1490*/  @!P2 SHF.L.U64.HI R27, R46, 0x1, R27 ;  /* 0x000000012e1ba819 */ /* 0x000fe4000001021b */
[----:B------:R-:W0:Y:S01]  /*14a0*/  @!P2 LDC.64 R46, c[0x0][0x398] ;  /* 0x0000e600ff2eab82 */ /* 0x000e220000000a00 */
[----:B--2---:R-:W-:-:S04]  /*14b0*/  @!P2 IADD3 R50, P1, PT, R26, R50, RZ ;  /* 0x000000321a32a210 */ /* 0x004fc80007f3e0ff */
[----:B------:R-:W-:Y:S02]  /*14c0*/  @!P2 IADD3.X R51, PT, PT, R27, R51, RZ, P1, !PT ;  /* 0x000000331b33a210 */ /* 0x000fe40000ffe4ff */
[----:B------:R-:W-:Y:S02]  /*14d0*/  IADD3 R38, PT, PT, R0, 0xc0, RZ ;  /* 0x000000c000267810 */ /* 0x000fe40007ffe0ff */
[----:B------:R-:W-:Y:S02]  /*14e0*/  LOP3.LUT R52, R52, 0xffffbfff, RZ, 0xc0, !PT ;  /* 0xffffbfff34347812 */ /* 0x000fe400078ec0ff */
[----:B------:R-:W-:Y:S02]  /*14f0*/  SHF.R.S32.HI R48, RZ, 0x1f, R38 ;  /* 0x0000001fff307819 */ /* 0x000fe40000011426 */
[----:B------:R-:W-:Y:S02]  /*1500*/  @P2 LOP3.LUT R52, R52, 0x4000, RZ, 0xfc, !PT ;  /* 0x0000400034342812 */ /* 0x000fe400078efcff */
[----:B0-----:R-:W-:-:S04]  /*1510*/  @!P2 IADD3 R28, P1, PT, R26, R46, RZ ;  /* 0x0000002e1a1ca210 */ /* 0x001fc80007f3e0ff */
[----:B------:R-:W-:Y:S02]  /*1520*/  @!P2 IADD3.X R29, PT, PT, R27, R47, RZ, P1, !PT ;  /* 0x0000002f1b1da210 */ /* 0x000fe40000ffe4ff */
[----:B------:R-:W-:-:S03]  /*1530*/  ISETP.GE.U32.AND P1, PT, R38, UR16, PT ;  /* 0x0000001026007c0c */ /* 0x000fc6000bf26070 */
[----:B------:R0:W-:Y:S01]  /*1540*/  @!P2 STL.64 [R1+0x2c8], R28 ;  /* 0x0002c81c0100a387 */ /* 0x0001e20000100a00 */
        /* <DEDUP_REMOVED lines=24> */
[----:B------:R-:W1:Y:S08]  /*16d0*/  @!P2 LDC.64 R26, c[0x0][0x3f8] ;  /* 0x0000fe00ff1aab82 */ /* 0x000e700000000a00 */
[----:B------:R-:W0:Y:S01]  /*16e0*/  @!P2 LDC.64 R46, c[0x0][0x3a0] ;  /* 0x0000e800ff2eab82 */ /* 0x000e220000000a00 */
[----:B------:R-:W-:Y:S01]  /*16f0*/  @!P2 MOV R49, R9 ;  /* 0x000000090031a202 */ /* 0x000fe20000000f00 */
[----:B-1----:R-:W-:-:S04]  /*1700*/  @!P2 IMAD R48, R48, R26, RZ ;  /* 0x0000001a3030a224 */ /* 0x002fc800078e02ff */
[----:B------:R-:W-:Y:S01]  /*1710*/  @!P2 IMAD R27, R38, R27, R48 ;  /* 0x0000001b261ba224 */ /* 0x000fe200078e0230 */
[----:B------:R-:W-:-:S05]  /*1720*/  @!P2 MOV R48, R6 ;  /* 0x000000060030a202 */ /* 0x000fca0000000f00 */
[----:B------:R-:W-:-:S05]  /*1730*/  @!P2 IMAD.WIDE.U32 R48, R38, R26, R48 ;  /* 0x0000001a2630a225 */ /* 0x000fca00078e0030 */
[----:B------:R-:W-:Y:S02]  /*1740*/  @!P2 IADD3 R27, PT, PT, R49, R27, RZ ;  /* 0x0000001b311ba210 */ /* 0x000fe40007ffe0ff */
[C---:B------:R-:W-:Y:S02]  /*1750*/  @!P2 SHF.L.U32 R26, R48.reuse, 0x1, RZ ;  /* 0x00000001301aa819 */ /* 0x040fe400000006ff */
[----:B------:R-:W-:Y:S02]  /*1760*/  @!P2 SHF.L.U64.HI R48, R48, 0x1, R27 ;  /* 0x000000013030a819 */ /* 0x000fe4000001021b */
[----:B0-----:R-:W-:-:S04]  /*1770*/  @!P2 IADD3 R28, P1, PT, R26, R46, RZ ;  /* 0x0000002e1a1ca210 */ /* 0x001fc80007f3e0ff */
[----:B------:R-:W-:Y:S02]  /*1780*/  @!P2 IADD3.X R29, PT, PT, R48, R47, RZ, P1, !PT ;  /* 0x0000002f301da210 */ /* 0x000fe40000ffe4ff */
[----:B------:R-:W0:Y:S01]  /*1790*/  @!P2 LDC.64 R46, c[0x0][0x398] ;  /* 0x0000e600ff2eab82 */ /* 0x000e220000000a00 */
[----:B------:R-:W-:Y:S02]  /*17a0*/  IADD3 R38, PT, PT, R0, 0xe0, RZ ;  /* 0x000000e000267810 */ /* 0x000fe40007ffe0ff */
[----:B------:R-:W-:Y:S01]  /*17b0*/  LOP3.LUT R52, R52, 0xffffefff, RZ, 0xc0, !PT ;  /* 0xffffefff34347812 */ /* 0x000fe200078ec0ff */
[----:B------:R-:W-:Y:S03]  /*17c0*/  @!P2 STL.64 [R1+0x160], R28 ;  /* 0x0001601c0100a387 */ /* 0x000fe60000100a00 */
[----:B------:R-:W-:Y:S02]  /*17d0*/  @P2 LOP3.LUT R52, R52, 0x1000, RZ, 0xfc, !PT ;  /* 0x0000100034342812 */ /* 0x000fe400078efcff */
[----:B0-----:R-:W-:-:S04]  /*17e0*/  @!P2 IADD3 R26, P1, PT, R26, R46, RZ ;  /* 0x0000002e1a1aa210 */ /* 0x001fc80007f3e0ff */
[----:B------:R-:W-:Y:S02]  /*17f0*/  @!P2 IADD3.X R27, PT, PT, R48, R47, RZ, P1, !PT ;  /* 0x0000002f301ba210 */ /* 0x000fe40000ffe4ff */
[----:B------:R-:W-:Y:S02]  /*1800*/  SHF.R.S32.HI R48, RZ, 0x1f, R38 ;  /* 0x0000001fff307819 */ /* 0x000fe40000011426 */
[----:B------:R-:W-:Y:S01]  /*1810*/  ISETP.GE.U32.AND P1, PT, R38, UR16, PT ;  /* 0x0000001026007c0c */ /* 0x000fe2000bf26070 */
[----:B------:R0:W-:Y:S03]  /*1820*/  @!P2 STL.64 [R1+0x2b0], R26 ;  /* 0x0002b01a0100a387 */ /* 0x0001e60000100a00 */
[----:B------:R-:W-:-:S13]  /*1830*/  ISETP.GE.AND.EX P2, PT, R48, UR17, PT, P1 ;  /* 0x0000001130007c0c */ /* 0x000fda000bf46310 */
[----:B0-----:R-:W0:Y:S01]  /*1840*/  @!P2 LDC.64 R26, c[0x0][0x3f8] ;  /* 0x0000fe00ff1aab82 */ /* 0x001e220000000a00 */
[----:B------:R-:W-:-:S07]  /*1850*/  @!P2 MOV R49, R9 ;  /* 0x000000090031a202 */ /* 0x000fce0000000f00 */
[----:B------:R-:W1:Y:S01]  /*1860*/  @!P2 LDC.64 R46, c[0x0][0x3a0] ;  /* 0x0000e800ff2eab82 */ /* 0x000e620000000a00 */
[----:B0-----:R-:W-:-:S04]  /*1870*/  @!P2 IMAD R48, R48, R26, RZ ;  /* 0x0000001a3030a224 */ /* 0x001fc800078e02ff */
        /* <DEDUP_REMOVED lines=8> */
[----:B------:R-:W-:-:S05]  /*1900*/  @!P2 IADD3.X R29, PT, PT, R48, R47, RZ, P1, !PT ;  /* 0x0000002f301da210 */ /* 0x000fca0000ffe4ff */
[----:B------:R0:W-:Y:S01]  /*1910*/  @!P2 STL.64 [R1+0x2a0], R28 ;  /* 0x0002a01c0100a387 */ /* 0x0001e20000100a00 */
[----:B------:R-:W-:-:S04]  /*1920*/  LOP3.LUT R52, R52, 0xfffff7ff, RZ, 0xc0, !PT ;  /* 0xfffff7ff34347812 */ /* 0x000fc800078ec0ff */
[----:B------:R-:W-:Y:S02]  /*1930*/  @P2 LOP3.LUT R52, R52, 0x800, RZ, 0xfc, !PT ;  /* 0x0000080034342812 */ /* 0x000fe400078efcff */
[----:B0-----:R-:W-:Y:S02]  /*1940*/  @!P2 IADD3 R28, P1, PT, R38, R26, RZ ;  /* 0x0000001a261ca210 */ /* 0x001fe40007f3e0ff */
        /* <DEDUP_REMOVED lines=75> */
[----:B0-----:R-:W0:Y:S08]  /*1e00*/  @!P2 LDC.64 R26, c[0x0][0x3f8] ;  /* 0x0000fe00ff1aab82 */ /* 0x001e300000000a00 */
[----:B------:R-:W1:Y:S01]  /*1e10*/  @!P2 LDC.64 R46, c[0x0][0x3a0] ;  /* 0x0000e800ff2eab82 */ /* 0x000e620000000a00 */
[----:B------:R-:W-:Y:S01]  /*1e20*/  @!P2 MOV R49, R9 ;  /* 0x000000090031a202 */ /* 0x000fe20000000f00 */
[----:B0-----:R-:W-:-:S04]  /*1e30*/  @!P2 IMAD R48, R48, R26, RZ ;  /* 0x0000001a3030a224 */ /* 0x001fc800078e02ff */
[----:B------:R-:W-:Y:S01]  /*1e40*/  @!P2 IMAD R27, R38, R27, R48 ;  /* 0x0000001b261ba224 */ /* 0x000fe200078e0230 */
[----:B------:R-:W-:-:S05]  /*1e50*/  @!P2 MOV R48, R6 ;  /* 0x000000060030a202 */ /* 0x000fca0000000f00 */
[----:B------:R-:W-:-:S05]  /*1e60*/  @!P2 IMAD.WIDE.U32 R48, R38, R26, R48 ;  /* 0x0000001a2630a225 */ /* 0x000fca00078e0030 */
[----:B------:R-:W-:Y:S02]  /*1e70*/  @!P2 IADD3 R27, PT, PT, R49, R27, RZ ;  /* 0x0000001b311ba210 */ /* 0x000fe40007ffe0ff */
[C---:B------:R-:W-:Y:S02]  /*1e80*/  @!P2 SHF.L.U32 R26, R48.reuse, 0x1, RZ ;  /* 0x00000001301aa819 */ /* 0x040fe400000006ff */
[----:B------:R-:W-:Y:S02]  /*1e90*/  @!P2 SHF.L.U64.HI R48, R48, 0x1, R27 ;  /* 0x000000013030a819 */ /* 0x000fe4000001021b */
[----:B-1----:R-:W-:-:S04]  /*1ea0*/  @!P2 IADD3 R28, P1, PT, R26, R46, RZ ;  /* 0x0000002e1a1ca210 */ /* 0x002fc80007f3e0ff */
        /* <DEDUP_REMOVED lines=163> */
[----:B------:R0:W-:Y:S02]  /*28e0*/  @!P2 STL.64 [R1+0x200], R28 ;  /* 0x0002001c0100a387 */ /* 0x0001e40000100a00 */
[----:B0-----:R-:W-:Y:S02]  /*28f0*/  @!P2 IADD3 R28, P1, PT, R38, R26, RZ ;  /* 0x0000001a261ca210 */ /* 0x001fe40007f3e0ff */
[----:B------:R-:W-:Y:S02]  /*2900*/  IADD3 R38, PT, PT, R0, 0x1a0, RZ ;  /* 0x000001a000267810 */ /* 0x000fe40007ffe0ff */
[----:B------:R-:W-:Y:S02]  /*2910*/  @!P2 IADD3.X R29, PT, PT, R48, R27, RZ, P1, !PT ;  /* 0x0000001b301da210 */ /* 0x000fe40000ffe4ff */
[----:B------:R-:W-:Y:S02]  /*2920*/  SHF.R.S32.HI R48, RZ, 0x1f, R38 ;  /* 0x0000001fff307819 */ /* 0x000fe40000011426 */
[----:B------:R-:W-:-:S04]  /*2930*/  ISETP.GE.U32.AND P1, PT, R38, UR16, PT ;  /* 0x0000001026007c0c */ /* 0x000fc8000bf26070 */
[----:B------:R-:W-:-:S13]  /*2940*/  ISETP.GE.AND.EX P1, PT, R48, UR17, PT, P1 ;  /* 0x0000001130007c0c */ /* 0x000fda000bf26310 */
[----:B------:R-:W0:Y:S01]  /*2950*/  @!P1 LDC.64 R26, c[0x0][0x3f8] ;  /* 0x0000fe00ff1a9b82 */ /* 0x000e220000000a00 */
        /* <DEDUP_REMOVED lines=10> */
[----:B------:R-:W-:Y:S01]  /*2a00*/  LOP3.LUT R52, R52, 0xfffffffe, RZ, 0xc0, !PT ;  /* 0xfffffffe34347812 */ /* 0x000fe200078ec0ff */
[----:B------:R1:W-:Y:S03]  /*2a10*/  @!P2 STL.64 [R1+0x1f8], R28 ;  /* 0x0001f81c0100a387 */ /* 0x0003e60000100a00 */
[----:B------:R-:W-:-:S02]  /*2a20*/  @P2 LOP3.LUT R52, R52, 0x1, RZ, 0xfc, !PT ;  /* 0x0000000134342812 */ /* 0x000fc400078efcff */
        /* <DEDUP_REMOVED lines=20> */
[----:B------:R1:W-:Y:S02]  /*2b70*/  @!P1 STL.64 [R1+0x1e0], R28 ;  /* 0x0001e01c01009387 */ /* 0x0003e40000100a00 */
        /* <DEDUP_REMOVED lines=83> */
[----:B------:R-:W-:-:S04]  /*30b0*/  LOP3.LUT R52, R52, 0x7fffffff, RZ, 0xc0, !PT ;  /* 0x7fffffff34347812 */ /* 0x000fc800078ec0ff */
[----:B------:R-:W-:-:S04]  /*30c0*/  @P1 LOP3.LUT R52, R52, 0x80000000, RZ, 0xfc, !PT ;  /* 0x8000000034341812 */ /* 0x000fc800078efcff */
[C---:B------:R-:W-:Y:S02]  /*30d0*/  LOP3.LUT P1, RZ, R52.reuse, 0x1000000, RZ, 0xc0, !PT ;  /* 0x0100000034ff7812 */ /* 0x040fe4000782c0ff */
[----:B------:R-:W-:Y:S01]  /*30e0*/  LOP3.LUT R52, R52, 0xbfffffff, RZ, 0xc0, !PT ;  /* 0xbfffffff34347812 */ /* 0x000fe200078ec0ff */
[----:B------:R-:W-:Y:S03]  /*30f0*/  STL [R1+0x390], R6 ;  /* 0x0003900601007387 */ /* 0x000fe60000100800 */
[----:B------:R-:W-:Y:S01]  /*3100*/  @P2 LOP3.LUT R52, R52, 0x40000000, RZ, 0xfc, !PT ;  /* 0x4000000034342812 */ /* 0x000fe200078efcff */
[----:B------:R2:W-:Y:S04]  /*3110*/  STL.64 [R1+0x3a0], R6 ;  /* 0x0003a00601007387 */ /* 0x0005e80000100a00 */
[----:B------:R-:W-:Y:S04]  /*3120*/  STL [R1+0x384], R8 ;  /* 0x0003840801007387 */ /* 0x000fe80000100800 */
[----:B------:R1:W-:Y:S01]  /*3130*/  STL.64 [R1+0x3a8], R8 ;  /* 0x0003a80801007387 */ /* 0x0003e20000100a00 */
[----:B--2---:R-:W-:-:S03]  /*3140*/  MOV R6, R28 ;  /* 0x0000001c00067202 */ /* 0x004fc60000000f00 */
[----:B------:R2:W-:Y:S04]  /*3150*/  STL [R1+0x38c], R7 ;  /* 0x00038c0701007387 */ /* 0x0005e80000100800 */
[----:B------:R3:W-:Y:S01]  /*3160*/  STL [R1+0x380], R9 ;  /* 0x0003800901007387 */ /* 0x0007e20000100800 */
[----:B-1----:R-:W-:Y:S02]  /*3170*/  @!P6 IADD3 R8, P2, PT, R38, R46, RZ ;  /* 0x0000002e2608e210 */ /* 0x002fe40007f5e0ff */
[----:B------:R-:W-:Y:S02]  /*3180*/  MOV R46, R6 ;  /* 0x00000006002e7202 */ /* 0x000fe40000000f00 */
[----:B--2---:R-:W-:Y:S02]  /*3190*/  MOV R7, R29 ;  /* 0x0000001d00077202 */ /* 0x004fe40000000f00 */
[----:B------:R-:W2:Y:S01]  /*31a0*/  LDL.LU.64 R28, [R1+0x478] ;  /* 0x00047800011c7983 */ /* 0x000ea20000300a00 */
[----:B---3--:R-:W-:-:S02]  /*31b0*/  @!P6 IADD3.X R9, PT, PT, R48, R47, RZ, P2, !PT ;  /* 0x0000002f3009e210 */ /* 0x008fc400017fe4ff */
[----:B0-----:R-:W-:Y:S02]  /*31c0*/  @!P6 IADD3 R6, P2, PT, R38, R26, RZ ;  /* 0x0000001a2606e210 */ /* 0x001fe40007f5e0ff */
[----:B------:R-:W-:Y:S02]  /*31d0*/  MOV R47, R7 ;  /* 0x00000007002f7202 */ /* 0x000fe40000000f00 */
[----:B------:R-:W-:Y:S02]  /*31e0*/  @!P6 IADD3.X R7, PT, PT, R48, R27, RZ, P2, !PT ;  /* 0x0000001b3007e210 */ /* 0x000fe400017fe4ff */
[----:B------:R-:W-:-:S06]  /*31f0*/  CS2R R26, SRZ ;  /* 0x00000000001a7805 */ /* 0x000fcc000001ff00 */
[----:B------:R-:W3:Y:S01]  /*3200*/  @!P0 LDG.E R26, desc[UR10][R44.64] ;  /* 0x0000000a2c1a8981 */ /* 0x000ee2000c1e1900 */
[----:B------:R-:W-:-:S04]  /*3210*/  LOP3.LUT R52, R52, 0xdfffffff, RZ, 0xc0, !PT ;  /* 0xdfffffff34347812 */ /* 0x000fc800078ec0ff */
[----:B------:R-:W-:-:S04]  /*3220*/  @P3 LOP3.LUT R52, R52, 0x20000000, RZ, 0xfc, !PT ;  /* 0x2000000034343812 */ /* 0x000fc800078efcff */
[----:B------:R-:W-:-:S04]  /*3230*/  LOP3.LUT R52, R52, 0xefffffff, RZ, 0xc0, !PT ;  /* 0xefffffff34347812 */ /* 0x000fc800078ec0ff */
[----:B------:R-:W-:-:S04]  /*3240*/  @P4 LOP3.LUT R52, R52, 0x10000000, RZ, 0xfc, !PT ;  /* 0x1000000034344812 */ /* 0x000fc800078efcff */
[----:B------:R-:W-:-:S04]  /*3250*/  LOP3.LUT R52, R52, 0xf7ffffff, RZ, 0xc0, !PT ;  /* 0xf7ffffff34347812 */ /* 0x000fc800078ec0ff */
[----:B------:R-:W-:-:S04]  /*3260*/  @P5 LOP3.LUT R52, R52, 0x8000000, RZ, 0xfc, !PT ;  /* 0x0800000034345812 */ /* 0x000fc800078efcff */
[----:B------:R-:W-:Y:S01]  /*3270*/  LOP3.LUT P4, RZ, R52, 0x800000, RZ, 0xc0, !PT ;  /* 0x0080000034ff7812 */ /* 0x000fe2000788c0ff */
[----:B--2---:R0:W2:Y:S02]  /*3280*/  @!P0 LDG.E R27, desc[UR10][R28.64] ;  /* 0x0000000a1c1b8981 */ /* 0x0040a4000c1e1900 */
[----:B0-----:R-:W-:Y:S02]  /*3290*/  PRMT R28, RZ, 0x7610, R28 ;  /* 0x00007610ff1c7816 */ /* 0x001fe4000000001c */
[----:B------:R-:W-:Y:S02]  /*32a0*/  PRMT R29, RZ, 0x7610, R29 ;  /* 0x00007610ff1d7816 */ /* 0x000fe4000000001d */
[C---:B---3--:R-:W-:Y:S02]  /*32b0*/  @!P0 PRMT R28, R26.reuse, 0x7610, R28 ;  /* 0x000076101a1c8816 */ /* 0x048fe4000000001c */
[----:B------:R-:W-:-:S03]  /*32c0*/  @!P0 PRMT R29, R26, 0x7632, R29 ;  /* 0x000076321a1d8816 */ /* 0x000fc6000000001d */
[----:B------:R-:W-:Y:S04]  /*32d0*/  STL.S16 [R1+0x184], R28 ;  /* 0x0001841c01007387 */ /* 0x000fe80000100600 */
[----:B------:R0:W-:Y:S02]  /*32e0*/  STL.S16 [R1+0x188], R29 ;  /* 0x0001881d01007387 */ /* 0x0001e40000100600 */
[----:B0-----:R-:W-:-:S06]  /*32f0*/  CS2R R28, SRZ ;  /* 0x00000000001c7805 */ /* 0x001fcc000001ff00 */
[----:B------:R0:W3:Y:S01]  /*3300*/  @!P1 LDG.E R29, desc[UR10][R20.64] ;  /* 0x0000000a141d9981 */ /* 0x0000e2000c1e1900 */
[C---:B------:R-:W-:Y:S02]  /*3310*/  LOP3.LUT P3, RZ, R52.reuse, 0x400000, RZ, 0xc0, !PT ;  /* 0x0040000034ff7812 */ /* 0x040fe4000786c0ff */
[----:B------:R-:W-:Y:S01]  /*3320*/  LOP3.LUT P2, RZ, R52, 0x200000, RZ, 0xc0, !PT ;  /* 0x0020000034ff7812 */ /* 0x000fe2000784c0ff */
[----:B------:R-:W3:Y:S01]  /*3330*/  @!P1 LDG.E R28, desc[UR10][R42.64] ;  /* 0x0000000a2a1c9981 */ /* 0x000ee2000c1e1900 */
[----:B0-----:R-:W-:-:S06]  /*3340*/  CS2R R20, SRZ ;  /* 0x0000000000147805 */ /* 0x001fcc000001ff00 */
[----:B------:R0:W4:Y:S01]  /*3350*/  @!P4 LDG.E R20, desc[UR10][R18.64] ;  /* 0x0000000a1214c981 */ /* 0x000122000c1e1900 */
[----:B------:R-:W-:Y:S02]  /*3360*/  LOP3.LUT R52, R52, 0xfbffffff, RZ, 0xc0, !PT ;  /* 0xfbffffff34347812 */ /* 0x000fe400078ec0ff */
[----:B------:R-:W-:Y:S01]  /*3370*/  PRMT R49, RZ, 0x7610, R49 ;  /* 0x00007610ff317816 */ /* 0x000fe20000000031 */
[----:B------:R-:W3:Y:S01]  /*3380*/  @!P4 LDG.E R21, desc[UR10][R40.64] ;  /* 0x0000000a2815c981 */ /* 0x000ee2000c1e1900 */
[----:B0-----:R-:W-:Y:S02]  /*3390*/  PRMT R19, RZ, 0x7610, R19 ;  /* 0x00007610ff137816 */ /* 0x001fe40000000013 */
[----:B------:R-:W-:Y:S02]  /*33a0*/  PRMT R18, RZ, 0x7610, R18 ;  /* 0x00007610ff127816 */ /* 0x000fe40000000012 */
[C---:B----4-:R-:W-:Y:S02]  /*33b0*/  @!P4 PRMT R19, R20.reuse, 0x7610, R19 ;  /* 0x000076101413c816 */ /* 0x050fe40000000013 */
[----:B------:R-:W-:-:S03]  /*33c0*/  @!P4 PRMT R18, R20, 0x7632, R18 ;  /* 0x000076321412c816 */ /* 0x000fc60000000012 */
[----:B------:R-:W-:Y:S04]  /*33d0*/  STL.S16 [R1+0x220], R19 ;  /* 0x0002201301007387 */ /* 0x000fe80000100600 */
[----:B------:R0:W-:Y:S02]  /*33e0*/  STL.S16 [R1+0x240], R18 ;  /* 0x0002401201007387 */ /* 0x0001e40000100600 */
[----:B0-----:R-:W-:-:S06]  /*33f0*/  CS2R R18, SRZ ;  /* 0x0000000000127805 */ /* 0x001fcc000001ff00 */
[----:B------:R0:W4:Y:S04]  /*3400*/  @!P3 LDG.E R18, desc[UR10][R16.64] ;  /* 0x0000000a1012b981 */ /* 0x000128000c1e1900 */
        /* <DEDUP_REMOVED lines=8> */
[----:B------:R0:W4:Y:S01]  /*3490*/  @!P2 LDG.E R16, desc[UR10][R14.64] ;  /* 0x0000000a0e10a981 */ /* 0x000122000c1e1900 */
[----:B------:R-:W-:Y:S02]  /*34a0*/  PRMT R48, RZ, 0x7610, R48 ;  /* 0x00007610ff307816 */ /* 0x000fe40000000030 */
[----:B------:R-:W-:Y:S02]  /*34b0*/  PRMT R45, RZ, 0x7610, R45 ;  /* 0x00007610ff2d7816 */ /* 0x000fe4000000002d */
[----:B------:R-:W-:Y:S02]  /*34c0*/  PRMT R44, RZ, 0x7610, R44 ;  /* 0x00007610ff2c7816 */ /* 0x000fe4000000002c */
[----:B------:R-:W-:Y:S02]  /*34d0*/  PRMT R38, RZ, 0x7610, R38 ;  /* 0x00007610ff267816 */ /* 0x000fe40000000026 */
[----:B--2---:R-:W-:Y:S01]  /*34e0*/  @!P0 PRMT R39, R27, 0x7610, R39 ;  /* 0x000076101b278816 */ /* 0x004fe20000000027 */
[----:B------:R-:W-:Y:S01]  /*34f0*/  STL.64 [R1+0x3b0], R8 ;  /* 0x0003b00801007387 */ /* 0x000fe20000100a00 */
[----:B------:R-:W-:-:S02]  /*3500*/  @P6 LOP3.LUT R52, R52, 0x4000000, RZ, 0xfc, !PT ;  /* 0x0400000034346812 */ /* 0x000fc400078efcff */
[----:B0-----:R-:W-:Y:S02]  /*3510*/  PRMT R15, RZ, 0x7610, R15 ;  /* 0x00007610ff0f7816 */ /* 0x001fe4000000000f */
[----:B------:R-:W-:Y:S02]  /*3520*/  PRMT R53, RZ, 0x7610, R53 ;  /* 0x00007610ff357816 */ /* 0x000fe40000000035 */
[----:B------:R-:W-:Y:S02]  /*3530*/  PRMT R43, RZ, 0x7610, R43 ;  /* 0x00007610ff2b7816 */ /* 0x000fe4000000002b */
[----:B------:R-:W-:Y:S01]  /*3540*/  PRMT R42, RZ, 0x7610, R42 ;  /* 0x00007610ff2a7816 */ /* 0x000fe2000000002a */
[----:B---3--:R-:W-:Y:S01]  /*3550*/  STL.64 [R1+0x430], R28 ;  /* 0x0004301c01007387 */ /* 0x008fe20000100a00 */
[----:B------:R-:W-:Y:S02]  /*3560*/  PRMT R14, RZ, 0x7610, R14 ;  /* 0x00007610ff0e7816 */ /* 0x000fe4000000000e */
[C---:B------:R-:W-:Y:S01]  /*3570*/  @!P1 PRMT R49, R29.reuse, 0x7610, R49 ;  /* 0x000076101d319816 */ /* 0x040fe20000000031 */
[----:B------:R-:W2:Y:S01]  /*3580*/  @!P2 LDG.E R17, desc[UR10][R34.64] ;  /* 0x0000000a2211a981 */ /* 0x000ea2000c1e1900 */
[----:B------:R-:W-:-:S02]  /*3590*/  @!P1 PRMT R48, R29, 0x7632, R48 ;  /* 0x000076321d309816 */ /* 0x000fc40000000030 */
[C---:B------:R-:W-:Y:S02]  /*35a0*/  @!P1 PRMT R45, R28.reuse, 0x7610, R45 ;  /* 0x000076101c2d9816 */ /* 0x040fe4000000002d */
[----:B------:R-:W-:Y:S02]  /*35b0*/  @!P1 PRMT R44, R28, 0x7632, R44 ;  /* 0x000076321c2c9816 */ /* 0x000fe4000000002c */
[----:B------:R-:W-:Y:S02]  /*35c0*/  LOP3.LUT P1, RZ, R52, 0x100000, RZ, 0xc0, !PT ;  /* 0x0010000034ff7812 */ /* 0x000fe4000782c0ff */
[----:B------:R-:W-:Y:S02]  /*35d0*/  PRMT R40, RZ, 0x7610, R40 ;  /* 0x00007610ff287816 */ /* 0x000fe40000000028 */
[C---:B------:R-:W-:Y:S02]  /*35e0*/  @!P3 PRMT R38, R19.reuse, 0x7632, R38 ;  /* 0x000076321326b816 */ /* 0x040fe40000000026 */
[----:B------:R-:W-:-:S02]  /*35f0*/  @!P3 PRMT R40, R19, 0x7610, R40 ;  /* 0x000076101328b816 */ /* 0x000fc40000000028 */
[----:B------:R-:W-:Y:S01]  /*3600*/  LOP3.LUT P3, RZ, R52, 0x80000, RZ, 0xc0, !PT ;  /* 0x0008000034ff7812 */ /* 0x000fe2000786c0ff */
[----:B------:R0:W-:Y:S02]  /*3610*/  STL.S16 [R1+0x244], R38 ;  /* 0x0002442601007387 */ /* 0x0001e40000100600 */
[----:B0-----:R-:W-:-:S10]  /*3620*/  MOV R38, RZ ;  /* 0x000000ff00267202 */ /* 0x001fd40000000f00 */
[----:B------:R-:W3:Y:S01]  /*3630*/  @!P3 LDG.E R38, desc[UR10][R24.64] ;  /* 0x0000000a1826b981 */ /* 0x000ee2000c1e1900 */
[----:B------:R-:W-:-:S03]  /*3640*/  LOP3.LUT P5, RZ, R52, 0x40000, RZ, 0xc0, !PT ;  /* 0x0004000034ff7812 */ /* 0x000fc600078ac0ff */
[----:B------:R0:W-:Y:S02]  /*3650*/  STL.S16 [R1+0x224], R40 ;  /* 0x0002242801007387 */ /* 0x0001e40000100600 */
[----:B0-----:R-:W-:-:S08]  /*3660*/  HFMA2 R40, -RZ, RZ, 0, 0 ;  /* 0x00000000ff287431 */ /* 0x001fd000000001ff */
[----:B------:R-:W2:Y:S01]  /*3670*/  @!P5 LDG.E R40, desc[UR10][R10.64] ;  /* 0x0000000a0a28d981 */ /* 0x000ea2000c1e1900 */
[C---:B----4-:R-:W-:Y:S02]  /*3680*/  @!P2 PRMT R15, R16.reuse, 0x7610, R15 ;  /* 0x00007610100fa816 */ /* 0x050fe4000000000f */
[----:B------:R-:W-:-:S03]  /*3690*/  @!P2 PRMT R14, R16, 0x7632, R14 ;  /* 0x00007632100ea816 */ /* 0x000fc6000000000e */
[----:B------:R-:W-:Y:S04]  /*36a0*/  STL.S16 [R1+0x280], R15 ;  /* 0x0002800f01007387 */ /* 0x000fe80000100600 */
[----:B------:R0:W-:Y:S02]  /*36b0*/  STL.S16 [R1+0x284], R14 ;  /* 0x0002840e01007387 */ /* 0x0001e40000100600 */
[----:B0-----:R-:W-:-:S06]  /*36c0*/  CS2R R14, SRZ ;  /* 0x00000000000e7805 */ /* 0x001fcc000001ff00 */
[----:B------:R0:W4:Y:S04]  /*36d0*/  @!P1 LDG.E R14, desc[UR10][R12.64] ;  /* 0x0000000a0c0e9981 */ /* 0x000128000c1e1900 */
[----:B------:R-:W4:Y:S01]  /*36e0*/  @!P1 LDG.E R15, desc[UR10][R32.64] ;  /* 0x0000000a200f9981 */ /* 0x000f22000c1e1900 */
[----:B0-----:R-:W-:-:S03]  /*36f0*/  PRMT R12, RZ, 0x7610, R12 ;  /* 0x00007610ff0c7816 */ /* 0x001fc6000000000c */
[----:B------:R0:W-:Y:S01]  /*3700*/  STL.S16 [R1+0x17c], R39 ;  /* 0x00017c2701007387 */ /* 0x0001e20000100600 */
[----:B------:R-:W-:Y:S02]  /*3710*/  PRMT R13, RZ, 0x7610, R13 ;  /* 0x00007610ff0d7816 */ /* 0x000fe4000000000d */
[----:B------:R-:W-:Y:S01]  /*3720*/  PRMT R9, RZ, 0x7610, R9 ;  /* 0x00007610ff097816 */ /* 0x000fe20000000009 */
[----:B0-----:R-:W4:Y:S01]  /*3730*/  LDL.LU R39, [R1+0x474] ;  /* 0x0004740001277983 */ /* 0x001f220000300800 */
[----:B------:R-:W-:Y:S02]  /*3740*/  PRMT R8, RZ, 0x7610, R8 ;  /* 0x00007610ff087816 */ /* 0x000fe40000000008 */
[----:B------:R-:W-:Y:S02]  /*3750*/  @!P0 PRMT R53, R27, 0x7632, R53 ;  /* 0x000076321b358816 */ /* 0x000fe40000000035 */
[----:B------:R-:W-:Y:S02]  /*3760*/  LOP3.LUT P0, RZ, R52, 0x20000, RZ, 0xc0, !PT ;  /* 0x0002000034ff7812 */ /* 0x000fe4000780c0ff */
[----:B---3--:R-:W-:-:S02]  /*3770*/  @!P3 PRMT R9, R38, 0x7610, R9 ;  /* 0x000076102609b816 */ /* 0x008fc40000000009 */
[----:B------:R-:W-:Y:S02]  /*3780*/  @!P3 PRMT R8, R38, 0x7632, R8 ;  /* 0x000076322608b816 */ /* 0x000fe40000000008 */
[C---:B------:R-:W-:Y:S01]  /*3790*/  @!P4 PRMT R43, R21.reuse, 0x7610, R43 ;  /* 0x00007610152bc816 */ /* 0x040fe2000000002b */
[----:B------:R0:W-:Y:S01]  /*37a0*/  STL.S16 [R1+0x2d4], R9 ;  /* 0x0002d40901007387 */ /* 0x0001e20000100600 */
[----:B------:R-:W-:Y:S02]  /*37b0*/  @!P4 PRMT R42, R21, 0x7632, R42 ;  /* 0x00007632152ac816 */ /* 0x000fe4000000002a */
[----:B------:R-:W-:Y:S01]  /*37c0*/  PRMT R29, RZ, 0x7610, R29 ;  /* 0x00007610ff1d7816 */ /* 0x000fe2000000001d */
[----:B------:R1:W-:Y:S01]  /*37d0*/  STL.S16 [R1+0x2f8], R8 ;  /* 0x0002f80801007387 */ /* 0x0003e20000100600 */
[----:B------:R-:W-:Y:S02]  /*37e0*/  PRMT R28, RZ, 0x7610, R28 ;  /* 0x00007610ff1c7816 */ /* 0x000fe4000000001c */
[----:B0-----:R-:W-:-:S02]  /*37f0*/  MOV R9, R47 ;  /* 0x0000002f00097202 */ /* 0x001fc40000000f00 */
[----:B-1----:R-:W-:Y:S02]  /*3800*/  MOV R8, R46 ;  /* 0x0000002e00087202 */ /* 0x002fe40000000f00 */
[----:B------:R-:W3:Y:S04]  /*3810*/  LDL.LU.64 R46, [R1+0x2e8] ;  /* 0x0002e800012e7983 */ /* 0x000ee80000300a00 */
[----:B------:R-:W-:Y:S04]  /*3820*/  STL.S16 [R1+0x18c], R43 ;  /* 0x00018c2b01007387 */ /* 0x000fe80000100600 */
[----:B------:R0:W-:Y:S04]  /*3830*/  STL.S16 [R1+0x1f4], R42 ;  /* 0x0001f42a01007387 */ /* 0x0001e80000100600 */
[----:B------:R-:W-:Y:S01]  /*3840*/  STL.S16 [R1+0x178], R49 ;  /* 0x0001783101007387 */ /* 0x000fe20000100600 */
[----:B0-----:R-:W-:-:S03]  /*3850*/  CS2R R42, SRZ ;  /* 0x00000000002a7805 */ /* 0x001fc6000001ff00 */
[----:B------:R0:W-:Y:S04]  /*3860*/  STL.S16 [R1+0x19c], R48 ;  /* 0x00019c3001007387 */ /* 0x0001e80000100600 */
[----:B------:R-:W-:Y:S04]  /*3870*/  STL [R1+0x3bc], R7 ;  /* 0x0003bc0701007387 */ /* 0x000fe80000100800 */
[----:B------:R-:W3:Y:S04]  /*3880*/  @!P0 LDG.E R42, desc[UR10][R4.64] ;  /* 0x0000000a042a8981 */ /* 0x000ee8000c1e1900 */
[----:B0-----:R-:W3:Y:S04]  /*3890*/  LDL.LU.64 R48, [R1+0x2d8] ;  /* 0x0002d80001307983 */ /* 0x001ee80000300a00 */
[----:B------:R-:W3:Y:S04]  /*38a0*/  @!P0 LDG.E R43, desc[UR10][R2.64] ;  /* 0x0000000a022b8981 */ /* 0x000ee8000c1e1900 */
[----:B------:R-:W-:Y:S04]  /*38b0*/  STL.64 [R1+0x3c8], R6 ;  /* 0x0003c80601007387 */ /* 0x000fe80000100a00 */
[----:B------:R-:W-:Y:S04]  /*38c0*/  STL [R1+0x418], R6 ;  /* 0x0004180601007387 */ /* 0x000fe80000100800 */
[----:B------:R-:W-:Y:S04]  /*38d0*/  STL [R1+0x42c], R6 ;  /* 0x00042c0601007387 */ /* 0x000fe80000100800 */
[----:B------:R-:W-:Y:S04]  /*38e0*/  STL [R1+0x444], R6 ;  /* 0x0004440601007387 */ /* 0x000fe80000100800 */
[----:B------:R0:W-:Y:S02]  /*38f0*/  STL.64 [R1+0x460], R6 ;  /* 0x0004600601007387 */ /* 0x0001e40000100a00 */
[----:B0-----:R-:W-:-:S02]  /*3900*/  PRMT R7, RZ, 0x7610, R7 ;  /* 0x00007610ff077816 */ /* 0x001fc40000000007 */
[----:B------:R-:W-:Y:S02]  /*3910*/  PRMT R6, RZ, 0x7610, R6 ;  /* 0x00007610ff067816 */ /* 0x000fe40000000006 */
[C---:B--2---:R-:W-:Y:S02]  /*3920*/  @!P5 PRMT R7, R40.reuse, 0x7610, R7 ;  /* 0x000076102807d816 */ /* 0x044fe40000000007 */
[----:B------:R-:W-:-:S03]  /*3930*/  @!P5 PRMT R6, R40, 0x7632, R6 ;  /* 0x000076322806d816 */ /* 0x000fc60000000006 */
[----:B------:R-:W-:Y:S04]  /*3940*/  STL.S16 [R1+0x2f4], R7 ;  /* 0x0002f40701007387 */ /* 0x000fe80000100600 */
[----:B------:R0:W-:Y:S04]  /*3950*/  STL.S16 [R1+0x2fc], R6 ;  /* 0x0002fc0601007387 */ /* 0x0001e80000100600 */
[----:B0-----:R-:W2:Y:S01]  /*3960*/  LDL.LU.64 R6, [R1+0x2c0] ;  /* 0x0002c00001067983 */ /* 0x001ea20000300a00 */
[----:B----4-:R-:W-:-:S05]  /*3970*/  @!P1 PRMT R12, R14, 0x7632, R12 ;  /* 0x000076320e0c9816 */ /* 0x010fca000000000c */
[----:B------:R0:W-:Y:S02]  /*3980*/  STL.S16 [R1+0x2f0], R12 ;  /* 0x0002f00c01007387 */ /* 0x0001e40000100600 */
[----:B0-----:R-:W-:-:S06]  /*3990*/  HFMA2 R12, -RZ, RZ, 0, 0 ;  /* 0x00000000ff0c7431 */ /* 0x001fcc00000001ff */
[----:B------:R0:W4:Y:S01]  /*39a0*/  @!P5 LDG.E R12, desc[UR10][R22.64] ;  /* 0x0000000a160cd981 */ /* 0x000122000c1e1900 */
[----:B------:R-:W-:-:S05]  /*39b0*/  @!P1 PRMT R13, R14, 0x7610, R13 ;  /* 0x000076100e0d9816 */ /* 0x000fca000000000d */
[----:B------:R1:W-:Y:S02]  /*39c0*/  STL.S16 [R1+0x2ac], R13 ;  /* 0x0002ac0d01007387 */ /* 0x0003e40000100600 */
[----:B-1----:R-:W-:Y:S01]  /*39d0*/  HFMA2 R13, -RZ, RZ, 0, 0 ;  /* 0x00000000ff0d7431 */ /* 0x002fe200000001ff */
[C---:B------:R-:W-:Y:S02]  /*39e0*/  @!P1 PRMT R29, R15.reuse, 0x7610, R29 ;  /* 0x000076100f1d9816 */ /* 0x040fe4000000001d */
[----:B------:R-:W-:-:S03]  /*39f0*/  @!P1 PRMT R28, R15, 0x7632, R28 ;  /* 0x000076320f1c9816 */ /* 0x000fc6000000001c */
[----:B------:R-:W2:Y:S04]  /*3a00*/  @!P3 LDG.E R13, desc[UR10][R30.64] ;  /* 0x0000000a1e0db981 */ /* 0x000ea8000c1e1900 */
[----:B------:R-:W-:Y:S04]  /*3a10*/  STL.S16 [R1+0x140], R29 ;  /* 0x0001401d01007387 */ /* 0x000fe80000100600 */
[----:B------:R1:W-:Y:S04]  /*3a20*/  STL.S16 [R1+0x2d0], R28 ;  /* 0x0002d01c01007387 */ /* 0x0003e80000100600 */
[----:B-1----:R-:W2:Y:S04]  /*3a30*/  LDL.LU.64 R28, [R1+0x128] ;  /* 0x00012800011c7983 */ /* 0x002ea80000300a00 */
[----:B------:R1:W-:Y:S04]  /*3a40*/  STL.64 [R1+0x448], R26 ;  /* 0x0004481a01007387 */ /* 0x0003e80000100a00 */
[----:B------:R0:W-:Y:S01]  /*3a50*/  STL.64 [R1+0x468], R18 ;  /* 0x0004681201007387 */ /* 0x0001e20000100a00 */
[----:B-1----:R-:W-:-:S02]  /*3a60*/  PRMT R26, RZ, 0x7610, R26 ;  /* 0x00007610ff1a7816 */ /* 0x002fc4000000001a */
[----:B0-----:R-:W-:Y:S02]  /*3a70*/  PRMT R19, RZ, 0x7610, R19 ;  /* 0x00007610ff137816 */ /* 0x001fe40000000013 */
[----:B------:R-:W-:Y:S01]  /*3a80*/  LOP3.LUT R39, R39, 0xffffffef, RZ, 0xc0, !PT ;  /* 0xffffffef27277812 */ /* 0x000fe200078ec0ff */
[----:B------:R-:W-:Y:S01]  /*3a90*/  STL.S16 [R1+0x198], R45 ;  /* 0x0001982d01007387 */ /* 0x000fe20000100600 */
[----:B------:R-:W-:-:S03]  /*3aa0*/  LOP3.LUT P1, RZ, R52, 0x8000, RZ, 0xc0, !PT ;  /* 0x0000800034ff7812 */ /* 0x000fc6000782c0ff */
[----:B------:R0:W-:Y:S01]  /*3ab0*/  STL.S16 [R1+0x1f0], R44 ;  /* 0x0001f02c01007387 */ /* 0x0001e20000100600 */
[----:B------:R-:W-:Y:S02]  /*3ac0*/  LOP3.LUT P6, RZ, R52, 0x10000, RZ, 0xc0, !PT ;  /* 0x0001000034ff7812 */ /* 0x000fe400078cc0ff */
[----:B------:R-:W-:Y:S01]  /*3ad0*/  PRMT R27, RZ, 0x7610, R27 ;  /* 0x00007610ff1b7816 */ /* 0x000fe2000000001b */
[----:B------:R1:W-:Y:S01]  /*3ae0*/  STL.64 [R1+0x458], R36 ;  /* 0x0004582401007387 */ /* 0x0003e20000100a00 */
[----:B0-----:R-:W-:Y:S02]  /*3af0*/  CS2R R44, SRZ ;  /* 0x00000000002c7805 */ /* 0x001fe4000001ff00 */
[----:B-1----:R-:W-:Y:S02]  /*3b00*/  PRMT R37, RZ, 0x7610, R37 ;  /* 0x00007610ff257816 */ /* 0x002fe40000000025 */
[----:B------:R-:W-:Y:S02]  /*3b10*/  PRMT R36, RZ, 0x7610, R36 ;  /* 0x00007610ff247816 */ /* 0x000fe40000000024 */
[----:B------:R-:W-:-:S02]  /*3b20*/  @!P2 PRMT R37, R17, 0x7610, R37 ;  /* 0x000076101125a816 */ /* 0x000fc40000000025 */
[----:B------:R-:W-:Y:S02]  /*3b30*/  @!P2 PRMT R36, R17, 0x7632, R36 ;  /* 0x000076321124a816 */ /* 0x000fe40000000024 */
[----:B------:R-:W-:Y:S02]  /*3b40*/  LOP3.LUT P2, RZ, R52, 0x4000, RZ, 0xc0, !PT ;  /* 0x0000400034ff7812 */ /* 0x000fe4000784c0ff */
[----:B------:R-:W-:Y:S02]  /*3b50*/  PRMT R22, RZ, 0x7610, R22 ;  /* 0x00007610ff167816 */ /* 0x000fe40000000016 */
[----:B------:R-:W-:Y:S02]  /*3b60*/  PRMT R5, RZ, 0x7610, R5 ;  /* 0x00007610ff057816 */ /* 0x000fe40000000005 */
[----:B------:R-:W-:Y:S02]  /*3b70*/  PRMT R4, RZ, 0x7610, R4 ;  /* 0x00007610ff047816 */ /* 0x000fe40000000004 */
[----:B---3--:R-:W-:-:S02]  /*3b80*/  @!P0 PRMT R5, R42, 0x7632, R5 ;  /* 0x000076322a058816 */ /* 0x008fc40000000005 */
[----:B------:R-:W-:-:S03]  /*3b90*/  @!P0 PRMT R4, R43, 0x7610, R4 ;  /* 0x000076102b048816 */ /* 0x000fc60000000004 */
[----:B------:R-:W-:Y:S04]  /*3ba0*/  STL.S16 [R1+0x130], R5 ;  /* 0x0001300501007387 */ /* 0x000fe80000100600 */
[----:B------:R0:W-:Y:S04]  /*3bb0*/  STL.S16 [R1+0x2d8], R4 ;  /* 0x0002d80401007387 */ /* 0x0001e80000100600 */
[----:B0-----:R-:W3:Y:S01]  /*3bc0*/  LDL.LU.64 R4, [R1+0x2b0] ;  /* 0x0002b00001047983 */ /* 0x001ee20000300a00 */
[C---:B----4-:R-:W-:Y:S02]  /*3bd0*/  @!P5 PRMT R26, R12.reuse, 0x7610, R26 ;  /* 0x000076100c1ad816 */ /* 0x050fe4000000001a */
[----:B------:R-:W-:-:S02]  /*3be0*/  @!P5 PRMT R19, R12, 0x7632, R19 ;  /* 0x000076320c13d816 */ /* 0x000fc40000000013 */
[----:B------:R-:W-:-:S13]  /*3bf0*/  LOP3.LUT P5, RZ, R52, 0x800, RZ, 0xc0, !PT ;  /* 0x0000080034ff7812 */ /* 0x000fda00078ac0ff */
[----:B------:R-:W-:Y:S02]  /*3c00*/  @P5 LOP3.LUT R39, R39, 0x10, RZ, 0xfc, !PT ;  /* 0x0000001027275812 */ /* 0x000fe400078efcff */
[----:B------:R-:W-:Y:S01]  /*3c10*/  LOP3.LUT P5, RZ, R52, 0x10000, RZ, 0xc0, !PT ;  /* 0x0001000034ff7812 */ /* 0x000fe200078ac0ff */
[----:B------:R-:W-:Y:S01]  /*3c20*/  STL.S16 [R1+0x134], R26 ;  /* 0x0001341a01007387 */ /* 0x000fe20000100600 */
[----:B--2---:R-:W-:-:S11]  /*3c30*/  @!P3 PRMT R27, R13, 0x7610, R27 ;  /* 0x000076100d1bb816 */ /* 0x004fd6000000001b */
[----:B------:R0:W2:Y:S01]  /*3c40*/  @!P5 LDG.E R45, desc[UR10][R46.64] ;  /* 0x0000000a2e2dd981 */ /* 0x0000a2000c1e1900 */
[----:B------:R-:W-:-:S03]  /*3c50*/  @!P3 PRMT R22, R13, 0x7632, R22 ;  /* 0x000076320d16b816 */ /* 0x000fc60000000016 */
[----:B------:R1:W-:Y:S01]  /*3c60*/  STL.S16 [R1+0x13c], R27 ;  /* 0x00013c1b01007387 */ /* 0x0003e20000100600 */
[----:B0-----:R-:W-:Y:S02]  /*3c70*/  CS2R R46, SRZ ;  /* 0x00000000002e7805 */ /* 0x001fe4000001ff00 */
[----:B------:R-:W-:Y:S01]  /*3c80*/  LOP3.LUT P3, RZ, R52, 0x2000, RZ, 0xc0, !PT ;  /* 0x0000200034ff7812 */ /* 0x000fe2000786c0ff */
[----:B------:R-:W4:Y:S04]  /*3c90*/  @!P6 LDG.E R44, desc[UR10][R28.64] ;  /* 0x0000000a1c2ce981 */ /* 0x000f28000c1e1900 */
[----:B-1----:R-:W3:Y:S04]  /*3ca0*/  LDL.LU.64 R26, [R1+0x2b8] ;  /* 0x0002b800011a7983 */ /* 0x002ee80000300a00 */
[----:B------:R0:W3:Y:S04]  /*3cb0*/  @!P1 LDG.E R47, desc[UR10][R48.64] ;  /* 0x0000000a302f9981 */ /* 0x0000e8000c1e1900 */
[----:B------:R1:W-:Y:S01]  /*3cc0*/  STL.S16 [R1+0x2a8], R22 ;  /* 0x0002a81601007387 */ /* 0x0003e20000100600 */
[----:B------:R-:W-:-:S03]  /*3cd0*/  PRMT R3, RZ, 0x7610, R3 ;  /* 0x00007610ff037816 */ /* 0x000fc60000000003 */
[----:B------:R-:W-:Y:S01]  /*3ce0*/  STL.S16 [R1+0x254], R37 ;  /* 0x0002542501007387 */ /* 0x000fe20000100600 */
[----:B0-----:R-:W-:-:S03]  /*3cf0*/  CS2R R48, SRZ ;  /* 0x0000000000307805 */ /* 0x001fc6000001ff00 */
[----:B------:R0:W-:Y:S04]  /*3d00*/  STL.S16 [R1+0x264], R36 ;  /* 0x0002642401007387 */ /* 0x0001e80000100600 */
[----:B------:R0:W3:Y:S04]  /*3d10*/  @!P2 LDG.E R48, desc[UR10][R50.64] ;  /* 0x0000000a3230a981 */ /* 0x0000e8000c1e1900 */
[----:B-1----:R-:W3:Y:S04]  /*3d20*/  LDL.LU.64 R22, [R1+0x2e0] ;  /* 0x0002e00001167983 */ /* 0x002ee80000300a00 */
[----:B0-----:R-:W3:Y:S01]  /*3d30*/  LDL.LU.64 R36, [R1+0x2c8] ;  /* 0x0002c80001247983 */ /* 0x001ee20000300a00 */
[----:B------:R-:W-:-:S02]  /*3d40*/  CS2R R50, SRZ ;  /* 0x0000000000327805 */ /* 0x000fc4000001ff00 */
[----:B------:R-:W-:Y:S01]  /*3d50*/  LOP3.LUT R39, R39, 0xfffffff7, RZ, 0xc0, !PT ;  /* 0xfffffff727277812 */ /* 0x000fe200078ec0ff */
[----:B------:R0:W-:Y:S04]  /*3d60*/  STL.64 [R1+0x438], R20 ;  /* 0x0004381401007387 */ /* 0x0001e80000100a00 */
[----:B------:R-:W3:Y:S01]  /*3d70*/  @!P3 LDG.E R50, desc[UR10][R6.64] ;  /* 0x0000000a0632b981 */ /* 0x000ee2000c1e1900 */
[----:B------:R-:W-:Y:S02]  /*3d80*/  LOP3.LUT P4, RZ, R52, 0x1000, RZ, 0xc0, !PT ;  /* 0x0000100034ff7812 */ /* 0x000fe4000788c0ff */
[----:B------:R-:W-:Y:S01]  /*3d90*/  PRMT R10, RZ, 0x7610, R10 ;  /* 0x00007610ff0a7816 */ /* 0x000fe2000000000a */
[----:B------:R1:W-:Y:S04]  /*3da0*/  STL [R1+0x450], R20 ;  /* 0x0004501401007387 */ /* 0x0003e80000100800 */
[----:B------:R-:W3:Y:S04]  /*3db0*/  LDL.LU.64 R28, [R1+0x160] ;  /* 0x00016000011c7983 */ /* 0x000ee80000300a00 */
[----:B------:R-:W3:Y:S01]  /*3dc0*/  LDL.LU.64 R6, [R1+0x298] ;  /* 0x0002980001067983 */ /* 0x000ee20000300a00 */
[----:B0-----:R-:W-:-:S02]  /*3dd0*/  PRMT R21, RZ, 0x7610, R21 ;  /* 0x00007610ff157816 */ /* 0x001fc40000000015 */
[----:B-1----:R-:W-:Y:S02]  /*3de0*/  PRMT R20, RZ, 0x7610, R20 ;  /* 0x00007610ff147816 */ /* 0x002fe40000000014 */
[----:B------:R-:W-:Y:S02]  /*3df0*/  @P3 LOP3.LUT R39, R39, 0x8, RZ, 0xfc, !PT ;  /* 0x0000000827273812 */ /* 0x000fe400078efcff */
[----:B--2---:R-:W-:-:S05]  /*3e00*/  @!P5 PRMT R3, R45, 0x7632, R3 ;  /* 0x000076322d03d816 */ /* 0x004fca0000000003 */
[----:B------:R0:W-:Y:S01]  /*3e10*/  STL.S16 [R1+0x2bc], R3 ;  /* 0x0002bc0301007387 */ /* 0x0001e20000100600 */
[----:B------:R-:W-:Y:S02]  /*3e20*/  @!P5 PRMT R10, R45, 0x7610, R10 ;  /* 0x000076102d0ad816 */ /* 0x000fe4000000000a */
[C---:B----4-:R-:W-:Y:S01]  /*3e30*/  @!P5 PRMT R21, R44.reuse, 0x7610, R21 ;  /* 0x000076102c15d816 */ /* 0x050fe20000000015 */
[----:B0-----:R-:W-:Y:S01]  /*3e40*/  HFMA2 R3, -RZ, RZ, 0, 0 ;  /* 0x00000000ff037431 */ /* 0x001fe200000001ff */
[----:B---3--:R-:W2:Y:S01]  /*3e50*/  @!P3 LDG.E R51, desc[UR10][R26.64] ;  /* 0x0000000a1a33b981 */ /* 0x008ea2000c1e1900 */
[----:B------:R-:W-:Y:S02]  /*3e60*/  @!P5 PRMT R20, R44, 0x7632, R20 ;  /* 0x000076322c14d816 */ /* 0x000fe40000000014 */
[----:B------:R-:W-:Y:S02]  /*3e70*/  LOP3.LUT P5, RZ, R39, 0x10, RZ, 0xc0, !PT ;  /* 0x0000001027ff7812 */ /* 0x000fe400078ac0ff */
[----:B------:R0:W3:Y:S04]  /*3e80*/  @!P4 LDG.E R3, desc[UR10][R4.64] ;  /* 0x0000000a0403c981 */ /* 0x0000e8000c1e1900 */
[----:B------:R-:W4:Y:S01]  /*3e90*/  LDL.LU.64 R26, [R1+0x120] ;  /* 0x00012000011a7983 */ /* 0x000f220000300a00 */
[----:B0-----:R-:W-:-:S03]  /*3ea0*/  CS2R R4, SRZ ;  /* 0x0000000000047805 */ /* 0x001fc6000001ff00 */
[----:B------:R-:W2:Y:S04]  /*3eb0*/  @!P1 LDG.E R46, desc[UR10][R22.64] ;  /* 0x0000000a162e9981 */ /* 0x000ea8000c1e1900 */
[----:B------:R0:W-:Y:S01]  /*3ec0*/  STL.S16 [R1+0x180], R53 ;  /* 0x0001803501007387 */ /* 0x0001e20000100600 */
[----:B------:R-:W-:-:S03]  /*3ed0*/  LOP3.LUT P6, RZ, R52, 0x400, RZ, 0xc0, !PT ;  /* 0x0000040034ff7812 */ /* 0x000fc600078cc0ff */
[----:B------:R-:W3:Y:S04]  /*3ee0*/  @!P2 LDG.E R49, desc[UR10][R36.64] ;  /* 0x0000000a2431a981 */ /* 0x000ee8000c1e1900 */
[----:B------:R-:W3:Y:S04]  /*3ef0*/  LDL.LU.64 R22, [R1+0x288] ;  /* 0x0002880001167983 */ /* 0x000ee80000300a00 */
[----:B0-----:R-:W3:Y:S04]  /*3f00*/  LDL.LU R53, [R1+0x470] ;  /* 0x0004700001357983 */ /* 0x001ee80000300800 */
[----:B------:R0:W-:Y:S04]  /*3f10*/  STL.S16 [R1+0x2b8], R10 ;  /* 0x0002b80a01007387 */ /* 0x0001e80000100600 */
[----:B------:R1:W3:Y:S01]  /*3f20*/  @!P5 LDG.E R5, desc[UR10][R6.64] ;  /* 0x0000000a0605d981 */ /* 0x0002e2000c1e1900 */
[----:B------:R-:W-:-:S03]  /*3f30*/  PRMT R2, RZ, 0x7610, R2 ;  /* 0x00007610ff027816 */ /* 0x000fc60000000002 */
[----:B------:R-:W-:Y:S04]  /*3f40*/  STL.S16 [R1+0x128], R21 ;  /* 0x0001281501007387 */ /* 0x000fe80000100600 */
[----:B------:R1:W-:Y:S04]  /*3f50*/  STL.S16 [R1+0x160], R20 ;  /* 0x0001601401007387 */ /* 0x0003e80000100600 */
[----:B------:R-:W2:Y:S01]  /*3f60*/  LDL.LU.64 R6, [R1+0x460] ;  /* 0x0004600001067983 */ /* 0x000ea20000300a00 */
[----:B0-----:R-:W-:Y:S02]  /*3f70*/  MOV R10, RZ ;  /* 0x000000ff000a7202 */ /* 0x001fe40000000f00 */
[----:B------:R-:W-:-:S02]  /*3f80*/  PRMT R18, RZ, 0x7610, R18 ;  /* 0x00007610ff127816 */ /* 0x000fc40000000012 */
[----:B------:R-:W-:Y:S01]  /*3f90*/  PRMT R25, RZ, 0x7610, R25 ;  /* 0x00007610ff197816 */ /* 0x000fe20000000019 */
[----:B-1----:R-:W3:Y:S01]  /*3fa0*/  LDL.LU.64 R20, [R1+0x168] ;  /* 0x0001680001147983 */ /* 0x002ee20000300a00 */
[----:B------:R-:W-:Y:S02]  /*3fb0*/  @!P0 PRMT R2, R43, 0x7632, R2 ;  /* 0x000076322b028816 */ /* 0x000fe40000000002 */
[----:B------:R-:W-:Y:S02]  /*3fc0*/  PRMT R24, RZ, 0x7610, R24 ;  /* 0x00007610ff187816 */ /* 0x000fe40000000018 */
[----:B------:R-:W-:Y:S01]  /*3fd0*/  PRMT R11, RZ, 0x7610, R11 ;  /* 0x00007610ff0b7816 */ /* 0x000fe2000000000b */
[----:B------:R0:W-:Y:S01]  /*3fe0*/  STL.S16 [R1+0x2dc], R2 ;  /* 0x0002dc0201007387 */ /* 0x0001e20000100600 */
[----:B------:R-:W-:Y:S02]  /*3ff0*/  LOP3.LUT P3, RZ, R52, 0x100, RZ, 0xc0, !PT ;  /* 0x0000010034ff7812 */ /* 0x000fe4000786c0ff */
[----:B------:R-:W-:Y:S01]  /*4000*/  LOP3.LUT R39, R39, 0xfffffffb, RZ, 0xc0, !PT ;  /* 0xfffffffb27277812 */ /* 0x000fe200078ec0ff */
[----:B------:R-:W-:Y:S04]  /*4010*/  STL.S16 [R1+0x138], R19 ;  /* 0x0001381301007387 */ /* 0x000fe80000100600 */
[----:B------:R-:W3:Y:S01]  /*4020*/  LDL.LU.64 R36, [R1+0x290] ;  /* 0x0002900001247983 */ /* 0x000ee20000300a00 */
[----:B0-----:R-:W-:-:S06]  /*4030*/  MOV R2, RZ ;  /* 0x000000ff00027202 */ /* 0x001fcc0000000f00 */
[----:B------:R-:W3:Y:S04]  /*4040*/  @!P4 LDG.E R2, desc[UR10][R28.64] ;  /* 0x0000000a1c02c981 */ /* 0x000ee8000c1e1900 */
[----:B------:R-:W3:Y:S04]  /*4050*/  LDL.LU.64 R28, [R1+0x110] ;  /* 0x00011000011c7983 */ /* 0x000ee80000300a00 */
[----:B----4-:R-:W4:Y:S04]  /*4060*/  @!P6 LDG.E R10, desc[UR10][R26.64] ;  /* 0x0000000a1a0ae981 */ /* 0x010f28000c1e1900 */
[----:B------:R-:W4:Y:S01]  /*4070*/  LDL.LU.64 R26, [R1+0x278] ;  /* 0x00027800011a7983 */ /* 0x000f220000300a00 */
[----:B--2---:R-:W-:-:S02]  /*4080*/  PRMT R7, RZ, 0x7610, R7 ;  /* 0x00007610ff077816 */ /* 0x004fc40000000007 */
[----:B------:R-:W-:Y:S02]  /*4090*/  PRMT R6, RZ, 0x7610, R6 ;  /* 0x00007610ff067816 */ /* 0x000fe40000000006 */
[C---:B------:R-:W-:Y:S02]  /*40a0*/  @!P1 PRMT R7, R46.reuse, 0x7610, R7 ;  /* 0x000076102e079816 */ /* 0x040fe40000000007 */
[----:B------:R-:W-:-:S03]  /*40b0*/  @!P1 PRMT R6, R46, 0x7632, R6 ;  /* 0x000076322e069816 */ /* 0x000fc60000000006 */
[----:B------:R-:W-:Y:S04]  /*40c0*/  STL.S16 [R1+0x120], R7 ;  /* 0x0001200701007387 */ /* 0x000fe80000100600 */
[----:B------:R0:W-:Y:S04]  /*40d0*/  STL.S16 [R1+0x124], R6 ;  /* 0x0001240601007387 */ /* 0x0001e80000100600 */
[----:B0-----:R-:W2:Y:S01]  /*40e0*/  LDL.LU.64 R6, [R1+0x158] ;  /* 0x0001580001067983 */ /* 0x001ea20000300a00 */
[----:B---3--:R-:W-:Y:S02]  /*40f0*/  PRMT R53, RZ, 0x7610, R53 ;  /* 0x00007610ff357816 */ /* 0x008fe40000000035 */
[----:B------:R-:W-:-:S02]  /*4100*/  @!P0 PRMT R18, R42, 0x7610, R18 ;  /* 0x000076102a128816 */ /* 0x000fc40000000012 */
[----:B------:R-:W-:Y:S02]  /*4110*/  LOP3.LUT P0, RZ, R52, 0x200, RZ, 0xc0, !PT ;  /* 0x0000020034ff7812 */ /* 0x000fe4000780c0ff */
[----:B------:R-:W-:Y:S02]  /*4120*/  @!P1 PRMT R53, R47, 0x7610, R53 ;  /* 0x000076102f359816 */ /* 0x000fe40000000035 */
[----:B------:R-:W-:-:S03]  /*4130*/  @!P2 PRMT R25, R49, 0x7610, R25 ;  /* 0x000076103119a816 */ /* 0x000fc60000000019 */
[----:B------:R0:W-:Y:S01]  /*4140*/  STL.S16 [R1+0x298], R53 ;  /* 0x0002983501007387 */ /* 0x0001e20000100600 */
[----:B------:R-:W-:Y:S02]  /*4150*/  @!P2 PRMT R24, R49, 0x7632, R24 ;  /* 0x000076323118a816 */ /* 0x000fe40000000018 */
[----:B0-----:R-:W-:Y:S01]  /*4160*/  MOV R53, RZ ;  /* 0x000000ff00357202 */ /* 0x001fe20000000f00 */
[----:B------:R-:W-:Y:S04]  /*4170*/  STL.S16 [R1+0x288], R25 ;  /* 0x0002881901007387 */ /* 0x000fe80000100600 */
[----:B------:R0:W-:Y:S04]  /*4180*/  STL.S16 [R1+0x28c], R24 ;  /* 0x00028c1801007387 */ /* 0x0001e80000100600 */
[----:B------:R1:W3:Y:S01]  /*4190*/  @!P0 LDG.E R53, desc[UR10][R22.64] ;  /* 0x0000000a16358981 */ /* 0x0002e2000c1e1900 */
[----:B0-----:R-:W-:-:S02]  /*41a0*/  CS2R R24, SRZ ;  /* 0x0000000000187805 */ /* 0x001fc4000001ff00 */
[----:B-1----:R-:W-:-:S06]  /*41b0*/  CS2R R22, SRZ ;  /* 0x0000000000167805 */ /* 0x002fcc000001ff00 */
[----:B------:R0:W3:Y:S01]  /*41c0*/  @!P0 LDG.E R22, desc[UR10][R20.64] ;  /* 0x0000000a14168981 */ /* 0x0000e2000c1e1900 */
[----:B------:R-:W-:-:S03]  /*41d0*/  @P4 LOP3.LUT R39, R39, 0x4, RZ, 0xfc, !PT ;  /* 0x0000000427274812 */ /* 0x000fc600078efcff */
[----:B------:R-:W3:Y:S04]  /*41e0*/  @!P3 LDG.E R23, desc[UR10][R28.64] ;  /* 0x0000000a1c17b981 */ /* 0x000ee8000c1e1900 */
[----:B------:R-:W0:Y:S01]  /*41f0*/  LDL.LU R20, [R1+0x450] ;  /* 0x0004500001147983 */ /* 0x000e220000300800 */
[----:B------:R-:W-:-:S03]  /*4200*/  LOP3.LUT P4, RZ, R52, 0x80, RZ, 0xc0, !PT ;  /* 0x0000008034ff7812 */ /* 0x000fc6000788c0ff */
[----:B------:R-:W3:Y:S04]  /*4210*/  LDL.LU.64 R28, [R1+0x150] ;  /* 0x00015000011c7983 */ /* 0x000ee80000300a00 */
[----:B----4-:R1:W4:Y:S04]  /*4220*/  @!P3 LDG.E R24, desc[UR10][R26.64] ;  /* 0x0000000a1a18b981 */ /* 0x010328000c1e1900 */
[----:B------:R-:W3:Y:S04]  /*4230*/  LDL.LU.64 R26, [R1+0x448] ;  /* 0x00044800011a7983 */ /* 0x000ee80000300a00 */
[----:B--2---:R2:W4:Y:S04]  /*4240*/  @!P4 LDG.E R25, desc[UR10][R6.64] ;  /* 0x0000000a0619c981 */ /* 0x004528000c1e1900 */
[----:B------:R-:W2:Y:S01]  /*4250*/  LDL.LU R6, [R1+0x444] ;  /* 0x0004440001067983 */ /* 0x000ea20000300800 */
[----:B------:R-:W-:-:S02]  /*4260*/  LOP3.LUT P3, RZ, R39, 0x8, RZ, 0xc0, !PT ;  /* 0x0000000827ff7812 */ /* 0x000fc4000786c0ff */
[----:B------:R-:W-:Y:S02]  /*4270*/  @!P1 PRMT R11, R47, 0x7632, R11 ;  /* 0x000076322f0b9816 */ /* 0x000fe4000000000b */
[----:B------:R-:W-:Y:S01]  /*4280*/  LOP3.LUT P1, RZ, R52, 0x40, RZ, 0xc0, !PT ;  /* 0x0000004034ff7812 */ /* 0x000fe2000782c0ff */
[----:B------:R1:W-:Y:S04]  /*4290*/  STL.S16 [R1+0x12c], R18 ;  /* 0x00012c1201007387 */ /* 0x0003e80000100600 */
[----:B-1----:R-:W4:Y:S01]  /*42a0*/  LDL.LU.64 R18, [R1+0x2a0] ;  /* 0x0002a00001127983 */ /* 0x002f220000300a00 */
[----:B0-----:R-:W-:-:S04]  /*42b0*/  PRMT R20, RZ, 0x7610, R20 ;  /* 0x00007610ff147816 */ /* 0x001fc80000000014 */
[----:B------:R-:W-:-:S05]  /*42c0*/  @!P2 PRMT R20, R48, 0x7610, R20 ;  /* 0x000076103014a816 */ /* 0x000fca0000000014 */
[----:B------:R0:W-:Y:S04]  /*42d0*/  STL.S16 [R1+0x168], R20 ;  /* 0x0001681401007387 */ /* 0x0001e80000100600 */
[----:B0-----:R-:W4:Y:S04]  /*42e0*/  LDL.LU.64 R20, [R1+0x270] ;  /* 0x0002700001147983 */ /* 0x001f280000300a00 */
[----:B---3--:R0:W-:Y:S02]  /*42f0*/  STL [R1+0x10], R27 ;  /* 0x0000101b01007387 */ /* 0x0081e40000100800 */
[----:B0-----:R-:W-:-:S04]  /*4300*/  PRMT R27, RZ, 0x7610, R27 ;  /* 0x00007610ff1b7816 */ /* 0x001fc8000000001b */
[----:B------:R-:W-:Y:S01]  /*4310*/  @!P3 PRMT R27, R51, 0x7632, R27 ;  /* 0x00007632331bb816 */ /* 0x000fe2000000001b */
[----:B------:R-:W-:Y:S04]  /*4320*/  STL [R1+0x90], R26 ;  /* 0x0000901a01007387 */ /* 0x000fe80000100800 */
[----:B------:R0:W-:Y:S02]  /*4330*/  STL.S16 [R1+0x27c], R27 ;  /* 0x00027c1b01007387 */ /* 0x0001e40000100600 */
[----:B0-----:R-:W-:-:S06]  /*4340*/  CS2R R26, SRZ ;  /* 0x00000000001a7805 */ /* 0x001fcc000001ff00 */
[----:B------:R0:W3:Y:S04]  /*4350*/  @!P1 LDG.E R27, desc[UR10][R28.64] ;  /* 0x0000000a1c1b9981 */ /* 0x0000e8000c1e1900 */
[----:B------:R-:W3:Y:S01]  /*4360*/  LDL.LU.64 R28, [R1+0x430] ;  /* 0x00043000011c7983 */ /* 0x000ee20000300a00 */
[----:B--2---:R-:W-:-:S04]  /*4370*/  PRMT R6, RZ, 0x7610, R6 ;  /* 0x00007610ff067816 */ /* 0x004fc80000000006 */
[----:B------:R-:W-:-:S05]  /*4380*/  @!P3 PRMT R6, R50, 0x7610, R6 ;  /* 0x000076103206b816 */ /* 0x000fca0000000006 */
[----:B------:R1:W-:Y:S04]  /*4390*/  STL.S16 [R1+0x15c], R6 ;  /* 0x00015c0601007387 */ /* 0x0003e80000100600 */
[----:B----4-:R-:W2:Y:S04]  /*43a0*/  @!P5 LDG.E R4, desc[UR10][R18.64] ;  /* 0x0000000a1204d981 */ /* 0x010ea8000c1e1900 */
[----:B-1----:R-:W4:Y:S04]  /*43b0*/  LDL.LU.64 R6, [R1+0x268] ;  /* 0x0002680001067983 */ /* 0x002f280000300a00 */
[----:B------:R1:W-:Y:S04]  /*43c0*/  STL.S16 [R1+0x29c], R11 ;  /* 0x00029c0b01007387 */ /* 0x0003e80000100600 */
[----:B------:R-:W-:Y:S04]  /*43d0*/  STL [R1+0x37c], R0 ;  /* 0x00037c0001007387 */ /* 0x000fe80000100800 */
[----:B------:R-:W-:Y:S04]  /*43e0*/  STL [R1+0x388], R0 ;  /* 0x0003880001007387 */ /* 0x000fe80000100800 */
[----:B------:R-:W2:Y:S01]  /*43f0*/  @!P4 LDG.E R26, desc[UR10][R20.64] ;  /* 0x0000000a141ac981 */ /* 0x000ea2000c1e1900 */
[----:B------:R-:W-:-:S03]  /*4400*/  LOP3.LUT P4, RZ, R39, 0x4, RZ, 0xc0, !PT ;  /* 0x0000000427ff7812 */ /* 0x000fc6000788c0ff */
[----:B---3--:R0:W-:Y:S04]  /*4410*/  STL [R1+0x14], R29 ;  /* 0x0000141d01007387 */ /* 0x0081e80000100800 */
[----:B------:R-:W-:Y:S01]  /*4420*/  STL [R1+0x94], R28 ;  /* 0x0000941c01007387 */ /* 0x000fe20000100800 */
[----:B-1----:R-:W-:-:S03]  /*4430*/  HFMA2 R11, -RZ, RZ, 0, 0 ;  /* 0x00000000ff0b7431 */ /* 0x002fc600000001ff */
[----:B------:R-:W-:Y:S01]  /*4440*/  STL [R1+0x394], R0 ;  /* 0x0003940001007387 */ /* 0x000fe20000100800 */
[----:B0-----:R-:W-:-:S03]  /*4450*/  PRMT R29, RZ, 0x7610, R29 ;  /* 0x00007610ff1d7816 */ /* 0x001fc6000000001d */
[----:B------:R-:W-:Y:S01]  /*4460*/  STL [R1+0x398], R0 ;  /* 0x0003980001007387 */ /* 0x000fe20000100800 */
[----:B------:R-:W-:-:S03]  /*4470*/  @!P4 PRMT R29, R3, 0x7632, R29 ;  /* 0x00007632031dc816 */ /* 0x000fc6000000001d */
[----:B------:R-:W-:Y:S04]  /*4480*/  STL [R1+0x39c], R0 ;  /* 0x00039c0001007387 */ /* 0x000fe80000100800 */
[----:B------:R0:W-:Y:S04]  /*4490*/  STL.S16 [R1+0x274], R29 ;  /* 0x0002741d01007387 */ /* 0x0001e80000100600 */
[----:B------:R-:W-:Y:S04]  /*44a0*/  STL [R1+0x3b8], R0 ;  /* 0x0003b80001007387 */ /* 0x000fe80000100800 */
[----:B------:R-:W-:Y:S01]  /*44b0*/  STL [R1+0x3c0], R0 ;  /* 0x0003c00001007387 */ /* 0x000fe20000100800 */
[----:B0-----:R-:W-:-:S03]  /*44c0*/  CS2R R28, SRZ ;  /* 0x00000000001c7805 */ /* 0x001fc6000001ff00 */
[----:B------:R-:W-:Y:S04]  /*44d0*/  STL [R1+0x3d8], R0 ;  /* 0x0003d80001007387 */ /* 0x000fe80000100800 */
[----:B----4-:R0:W3:Y:S04]  /*44e0*/  @!P1 LDG.E R28, desc[UR10][R6.64] ;  /* 0x0000000a061c9981 */ /* 0x0100e8000c1e1900 */
[----:B------:R-:W-:Y:S04]  /*44f0*/  STL [R1+0x3e0], R0 ;  /* 0x0003e00001007387 */ /* 0x000fe80000100800 */
[----:B------:R-:W-:Y:S04]  /*4500*/  STL [R1+0x3f8], R0 ;  /* 0x0003f80001007387 */ /* 0x000fe80000100800 */
[----:B------:R-:W0:Y:S04]  /*4510*/  LDL.LU R6, [R1+0x42c] ;  /* 0x00042c0001067983 */ /* 0x000e280000300800 */
[----:B------:R-:W-:Y:S04]  /*4520*/  STL [R1+0x400], R0 ;  /* 0x0004000001007387 */ /* 0x000fe80000100800 */
[----:B------:R-:W-:Y:S04]  /*4530*/  STL [R1+0x404], R0 ;  /* 0x0004040001007387 */ /* 0x000fe80000100800 */
[----:B------:R-:W-:Y:S04]  /*4540*/  STL [R1+0x40c], R0 ;  /* 0x00040c0001007387 */ /* 0x000fe80000100800 */
[----:B------:R-:W-:Y:S04]  /*4550*/  STL [R1+0x410], R0 ;  /* 0x0004100001007387 */ /* 0x000fe80000100800 */
[----:B------:R-:W-:Y:S04]  /*4560*/  STL [R1+0x41c], R0 ;  /* 0x00041c0001007387 */ /* 0x000fe80000100800 */
[----:B------:R-:W-:Y:S04]  /*4570*/  STL [R1+0x424], R0 ;  /* 0x0004240001007387 */ /* 0x000fe80000100800 */
[----:B------:R1:W-:Y:S01]  /*4580*/  STL [R1+0x440], R0 ;  /* 0x0004400001007387 */ /* 0x0003e20000100800 */
[----:B------:R-:W-:-:S02]  /*4590*/  PRMT R35, RZ, 0x7610, R35 ;  /* 0x00007610ff237816 */ /* 0x000fc40000000023 */
[----:B------:R-:W-:Y:S01]  /*45a0*/  PRMT R34, RZ, 0x7610, R34 ;  /* 0x00007610ff227816 */ /* 0x000fe20000000022 */
[----:B------:R-:W4:Y:S04]  /*45b0*/  @!P6 LDG.E R11, desc[UR10][R36.64] ;  /* 0x0000000a240be981 */ /* 0x000f28000c1e1900 */
[----:B------:R-:W-:Y:S01]  /*45c0*/  STL [R1+0x3dc], R49 ;  /* 0x0003dc3101007387 */ /* 0x000fe20000100800 */
[----:B-1----:R-:W-:-:S03]  /*45d0*/  PRMT R0, RZ, 0x7610, R0 ;  /* 0x00007610ff007816 */ /* 0x002fc60000000000 */
[----:B------:R-:W-:Y:S01]  /*45e0*/  STL.64 [R1+0x3e8], R48 ;  /* 0x0003e83001007387 */ /* 0x000fe20000100a00 */
[----:B------:R-:W-:Y:S02]  /*45f0*/  @!P3 PRMT R0, R51, 0x7610, R0 ;  /* 0x000076103300b816 */ /* 0x000fe40000000000 */
[----:B------:R-:W-:Y:S01]  /*4600*/  @!P2 PRMT R35, R48, 0x7632, R35 ;  /* 0x000076323023a816 */ /* 0x000fe20000000023 */
[----:B------:R-:W-:Y:S01]  /*4610*/  STL.64 [R1+0x3d0], R50 ;  /* 0x0003d03201007387 */ /* 0x000fe20000100a00 */
[----:B------:R-:W-:-:S03]  /*4620*/  @!P3 PRMT R34, R50, 0x7632, R34 ;  /* 0x000076323222b816 */ /* 0x000fc60000000022 */
[----:B------:R1:W-:Y:S04]  /*4630*/  STL.S16 [R1+0x278], R0 ;  /* 0x0002780001007387 */ /* 0x0003e80000100600 */
[----:B------:R-:W-:Y:S01]  /*4640*/  STL.S16 [R1+0x16c], R35 ;  /* 0x00016c2301007387 */ /* 0x000fe20000100600 */
[----:B------:R-:W-:Y:S02]  /*4650*/  LOP3.LUT R39, R39, 0xfffffffe, RZ, 0xc0, !PT ;  /* 0xfffffffe27277812 */ /* 0x000fe400078ec0ff */
[----:B------:R-:W-:Y:S02]  /*4660*/  PRMT R33, RZ, 0x7610, R33 ;  /* 0x00007610ff217816 */ /* 0x000fe40000000021 */
[----:B------:R-:W-:Y:S01]  /*4670*/  PRMT R32, RZ, 0x7610, R32 ;  /* 0x00007610ff207816 */ /* 0x000fe20000000020 */
[----:B-1----:R-:W3:Y:S01]  /*4680*/  LDL.LU R0, [R1+0x440] ;  /* 0x0004400001007983 */ /* 0x002ee20000300800 */
[----:B------:R-:W-:-:S03]  /*4690*/  PRMT R49, RZ, 0x7610, R49 ;  /* 0x00007610ff317816 */ /* 0x000fc60000000031 */
[----:B------:R1:W-:Y:S01]  /*46a0*/  STL.S16 [R1+0x164], R34 ;  /* 0x0001642201007387 */ /* 0x0003e20000100600 */
[----:B------:R-:W-:Y:S02]  /*46b0*/  PRMT R48, RZ, 0x7610, R48 ;  /* 0x00007610ff307816 */ /* 0x000fe40000000030 */
[----:B------:R-:W-:Y:S02]  /*46c0*/  @!P4 PRMT R49, R2, 0x7632, R49 ;  /* 0x000076320231c816 */ /* 0x000fe40000000031 */
[----:B------:R-:W-:Y:S02]  /*46d0*/  PRMT R31, RZ, 0x7610, R31 ;  /* 0x00007610ff1f7816 */ /* 0x000fe4000000001f */
[----:B------:R-:W-:Y:S01]  /*46e0*/  PRMT R30, RZ, 0x7610, R30 ;  /* 0x00007610ff1e7816 */ /* 0x000fe2000000001e */
[----:B------:R-:W-:Y:S04]  /*46f0*/  STL [R1+0x428], R41 ;  /* 0x0004282901007387 */ /* 0x000fe80000100800 */
[----:B-1----:R-:W3:Y:S01]  /*4700*/  LDL.LU.64 R34, [R1+0x148] ;  /* 0x0001480001227983 */ /* 0x002ee20000300a00 */
[----:B------:R-:W-:-:S03]  /*4710*/  @!P4 PRMT R48, R3, 0x7610, R48 ;  /* 0x000076100330c816 */ /* 0x000fc60000000030 */
[----:B------:R-:W-:Y:S04]  /*4720*/  STL.S16 [R1+0x158], R49 ;  /* 0x0001583101007387 */ /* 0x000fe80000100600 */
[----:B------:R1:W-:Y:S04]  /*4730*/  STL.S16 [R1+0x270], R48 ;  /* 0x0002703001007387 */ /* 0x0003e80000100600 */
[----:B------:R-:W-:Y:S04]  /*4740*/  STL [R1+0xa4], R14 ;  /* 0x0000a40e01007387 */ /* 0x000fe80000100800 */
[----:B------:R-:W-:Y:S04]  /*4750*/  STL [R1+0x28], R13 ;  /* 0x0000280d01007387 */ /* 0x000fe80000100800 */
[----:B-1----:R-:W3:Y:S04]  /*4760*/  LDL.LU.64 R48, [R1+0x118] ;  /* 0x0001180001307983 */ /* 0x002ee80000300a00 */
[----:B------:R-:W3:Y:S04]  /*4770*/  LDL.LU.64 R18, [R1+0x468] ;  /* 0x0004680001127983 */ /* 0x000ee80000300a00 */
[----:B------:R-:W-:Y:S04]  /*4780*/  STL [R1+0x20], R17 ;  /* 0x0000201101007387 */ /* 0x000fe80000100800 */
[----:B------:R-:W-:Y:S04]  /*4790*/  STL [R1+0xa0], R16 ;  /* 0x0000a01001007387 */ /* 0x000fe80000100800 */
[----:B------:R-:W-:Y:S04]  /*47a0*/  STL [R1+0x24], R15 ;  /* 0x0000240f01007387 */ /* 0x000fe80000100800 */
[----:B------:R-:W3:Y:S01]  /*47b0*/  LDL.LU.64 R20, [R1+0x438] ;  /* 0x0004380001147983 */ /* 0x000ee20000300a00 */
[----:B0-----:R-:W-:-:S03]  /*47c0*/  PRMT R6, RZ, 0x7610, R6 ;  /* 0x00007610ff067816 */ /* 0x001fc60000000006 */
[----:B------:R-:W3:Y:S01]  /*47d0*/  LDL.LU.64 R36, [R1+0x458] ;  /* 0x0004580001247983 */ /* 0x000ee20000300a00 */
[----:B--2---:R-:W-:-:S05]  /*47e0*/  @!P5 PRMT R6, R4, 0x7610, R6 ;  /* 0x000076100406d816 */ /* 0x004fca0000000006 */
[----:B------:R0:W-:Y:S04]  /*47f0*/  STL.S16 [R1+0x148], R6 ;  /* 0x0001480601007387 */ /* 0x0001e80000100600 */
[----:B0-----:R-:W2:Y:S01]  /*4800*/  LDL.LU.64 R6, [R1+0x228] ;  /* 0x0002280001067983 */ /* 0x001ea20000300a00 */
[----:B------:R-:W-:Y:S02]  /*4810*/  PRMT R50, RZ, 0x7610, R50 ;  /* 0x00007610ff327816 */ /* 0x000fe40000000032 */
[----:B------:R-:W-:Y:S02]  /*4820*/  @P1 LOP3.LUT R39, R39, 0x1, RZ, 0xfc, !PT ;  /* 0x0000000127271812 */ /* 0x000fe400078efcff */
[----:B------:R-:W-:Y:S02]  /*4830*/  LOP3.LUT P1, RZ, R52, 0x80, RZ, 0xc0, !PT ;  /* 0x0000008034ff7812 */ /* 0x000fe4000782c0ff */
[----:B------:R-:W-:-:S02]  /*4840*/  @!P4 PRMT R50, R2, 0x7610, R50 ;  /* 0x000076100232c816 */ /* 0x000fc40000000032 */
[----:B------:R-:W-:Y:S02]  /*4850*/  LOP3.LUT P4, RZ, R52, 0x8, RZ, 0xc0, !PT ;  /* 0x0000000834ff7812 */ /* 0x000fe4000788c0ff */
[----:B------:R-:W-:Y:S02]  /*4860*/  @!P6 PRMT R33, R10, 0x7632, R33 ;  /* 0x000076320a21e816 */ /* 0x000fe40000000021 */
[----:B----4-:R-:W-:Y:S02]  /*4870*/  @!P6 PRMT R32, R11, 0x7610, R32 ;  /* 0x000076100b20e816 */ /* 0x010fe40000000020 */
[C---:B------:R-:W-:Y:S01]  /*4880*/  LOP3.LUT P2, RZ, R52.reuse, 0x20, RZ, 0xc0, !PT ;  /* 0x0000002034ff7812 */ /* 0x040fe2000784c0ff */
[----:B------:R-:W-:Y:S01]  /*4890*/  STL.S16 [R1+0x118], R33 ;  /* 0x0001182101007387 */ /* 0x000fe20000100600 */
[----:B------:R-:W-:-:S03]  /*48a0*/  LOP3.LUT P3, RZ, R52, 0x10, RZ, 0xc0, !PT ;  /* 0x0000001034ff7812 */ /* 0x000fc6000786c0ff */
[----:B------:R0:W-:Y:S01]  /*48b0*/  STL.S16 [R1+0x11c], R32 ;  /* 0x00011c2001007387 */ /* 0x0001e20000100600 */
[C---:B------:R-:W-:Y:S02]  /*48c0*/  @!P5 PRMT R31, R5.reuse, 0x7610, R31 ;  /* 0x00007610051fd816 */ /* 0x040fe4000000001f */
[----:B------:R-:W-:Y:S02]  /*48d0*/  @!P5 PRMT R30, R5, 0x7632, R30 ;  /* 0x00007632051ed816 */ /* 0x000fe4000000001e */
[----:B0-----:R-:W-:Y:S01]  /*48e0*/  CS2R R32, SRZ ;  /* 0x0000000000207805 */ /* 0x001fe2000001ff00 */
[----:B------:R-:W-:Y:S01]  /*48f0*/  STL.S16 [R1+0x150], R31 ;  /* 0x0001501f01007387 */ /* 0x000fe20000100600 */
[----:B---3--:R-:W-:-:S04]  /*4900*/  PRMT R0, RZ, 0x7610, R0 ;  /* 0x00007610ff007816 */ /* 0x008fc80000000000 */
[----:B------:R-:W-:Y:S01]  /*4910*/  @!P1 PRMT R0, R26, 0x7632, R0 ;  /* 0x000076321a009816 */ /* 0x000fe20000000000 */
[----:B------:R0:W-:Y:S02]  /*4920*/  STL.S16 [R1+0x268], R30 ;  /* 0x0002681e01007387 */ /* 0x0001e40000100600 */
[----:B0-----:R-:W-:Y:S02]  /*4930*/  CS2R R30, SRZ ;  /* 0x00000000001e7805 */ /* 0x001fe4000001ff00 */
[----:B------:R-:W3:Y:S04]  /*4940*/  @!P2 LDG.E R29, desc[UR10][R34.64] ;  /* 0x0000000a221da981 */ /* 0x000ee8000c1e1900 */
[----:B------:R-:W4:Y:S04]  /*4950*/  LDL.LU.64 R34, [R1+0x248] ;  /* 0x0002480001227983 */ /* 0x000f280000300a00 */
[----:B------:R-:W3:Y:S04]  /*4960*/  @!P3 LDG.E R31, desc[UR10][R48.64] ;  /* 0x0000000a301fb981 */ /* 0x000ee8000c1e1900 */
[----:B------:R0:W-:Y:S04]  /*4970*/  STL.S16 [R1+0x154], R50 ;  /* 0x0001543201007387 */ /* 0x0001e80000100600 */
[----:B------:R-:W3:Y:S04]  /*4980*/  LDL.LU.64 R48, [R1+0x238] ;  /* 0x0002380001307983 */ /* 0x000ee80000300a00 */
[----:B0-----:R-:W3:Y:S04]  /*4990*/  LDL.LU.64 R50, [R1+0x258] ;  /* 0x0002580001327983 */ /* 0x001ee80000300a00 */
[----:B--2---:R-:W2:Y:S04]  /*49a0*/  @!P4 LDG.E R33, desc[UR10][R6.64] ;  /* 0x0000000a0621c981 */ /* 0x004ea8000c1e1900 */
[----:B------:R-:W2:Y:S04]  /*49b0*/  LDL.LU.64 R6, [R1+0x208] ;  /* 0x0002080001067983 */ /* 0x000ea80000300a00 */
[----:B------:R0:W-:Y:S04]  /*49c0*/  STL.S16 [R1+0x20c], R0 ;  /* 0x00020c0001007387 */ /* 0x0001e80000100600 */
[----:B0-----:R-:W2:Y:S01]  /*49d0*/  LDL.LU R0, [R1+0x424] ;  /* 0x0004240001007983 */ /* 0x001ea20000300800 */
[----:B------:R-:W-:-:S02]  /*49e0*/  LOP3.LUT R39, R39, 0xfffffffd, RZ, 0xc0, !PT ;  /* 0xfffffffd27277812 */ /* 0x000fc400078ec0ff */
[----:B------:R-:W-:Y:S02]  /*49f0*/  PRMT R14, RZ, 0x7610, R14 ;  /* 0x00007610ff0e7816 */ /* 0x000fe4000000000e */
[----:B------:R-:W-:Y:S02]  /*4a00*/  PRMT R41, RZ, 0x7610, R41 ;  /* 0x00007610ff297816 */ /* 0x000fe40000000029 */
[----:B------:R-:W-:Y:S02]  /*4a10*/  PRMT R13, RZ, 0x7610, R13 ;  /* 0x00007610ff0d7816 */ /* 0x000fe4000000000d */
[----:B------:R-:W-:Y:S02]  /*4a20*/  @P2 LOP3.LUT R39, R39, 0x2, RZ, 0xfc, !PT ;  /* 0x0000000227272812 */ /* 0x000fe400078efcff */
[C---:B------:R-:W-:Y:S02]  /*4a30*/  @!P1 PRMT R14, R25.reuse, 0x7610, R14 ;  /* 0x00007610190e9816 */ /* 0x040fe4000000000e */
[----:B------:R-:W-:-:S02]  /*4a40*/  @!P1 PRMT R41, R25, 0x7632, R41 ;  /* 0x0000763219299816 */ /* 0x000fc40000000029 */
[----:B------:R-:W-:Y:S02]  /*4a50*/  @!P1 PRMT R13, R26, 0x7610, R13 ;  /* 0x000076101a0d9816 */ /* 0x000fe4000000000d */
[----:B------:R-:W-:Y:S01]  /*4a60*/  LOP3.LUT P1, RZ, R39, 0x1, RZ, 0xc0, !PT ;  /* 0x0000000127ff7812 */ /* 0x000fe2000782c0ff */
[----:B----4-:R0:W4:Y:S02]  /*4a70*/  @!P3 LDG.E R32, desc[UR10][R34.64] ;  /* 0x0000000a2220b981 */ /* 0x010124000c1e1900 */
[----:B0-----:R-:W-:-:S06]  /*4a80*/  CS2R R34, SRZ ;  /* 0x0000000000227805 */ /* 0x001fcc000001ff00 */
[----:B---3--:R-:W3:Y:S04]  /*4a90*/  @!P4 LDG.E R34, desc[UR10][R48.64] ;  /* 0x0000000a3022c981 */ /* 0x008ee8000c1e1900 */
[----:B------:R-:W4:Y:S04]  /*4aa0*/  @!P2 LDG.E R30, desc[UR10][R50.64] ;  /* 0x0000000a321ea981 */ /* 0x000f28000c1e1900 */
[----:B------:R-:W3:Y:S01]  /*4ab0*/  LDL.LU.64 R48, [R1+0x200] ;  /* 0x0002000001307983 */ /* 0x000ee20000300a00 */
[----:B--2---:R-:W-:-:S03]  /*4ac0*/  PRMT R0, RZ, 0x7610, R0 ;  /* 0x00007610ff007816 */ /* 0x004fc60000000000 */
[----:B------:R-:W-:Y:S01]  /*4ad0*/  STL [R1+0x9c], R18 ;  /* 0x00009c1201007387 */ /* 0x000fe20000100800 */
[----:B------:R-:W-:Y:S02]  /*4ae0*/  @!P1 PRMT R0, R28, 0x7610, R0 ;  /* 0x000076101c009816 */ /* 0x000fe40000000000 */
[----:B------:R-:W-:Y:S02]  /*4af0*/  PRMT R17, RZ, 0x7610, R17 ;  /* 0x00007610ff117816 */ /* 0x000fe40000000011 */
[----:B------:R-:W-:Y:S01]  /*4b00*/  PRMT R16, RZ, 0x7610, R16 ;  /* 0x00007610ff107816 */ /* 0x000fe20000000010 */
[----:B------:R0:W-:Y:S01]  /*4b10*/  STL.S16 [R1+0x200], R0 ;  /* 0x0002000001007387 */ /* 0x0001e20000100600 */
[----:B------:R-:W-:Y:S02]  /*4b20*/  PRMT R15, RZ, 0x7610, R15 ;  /* 0x00007610ff0f7816 */ /* 0x000fe4000000000f */
[----:B------:R-:W-:Y:S01]  /*4b30*/  PRMT R37, RZ, 0x7610, R37 ;  /* 0x00007610ff257816 */ /* 0x000fe20000000025 */
[----:B------:R-:W-:Y:S01]  /*4b40*/  STL.64 [R1+0x3f0], R2 ;  /* 0x0003f00201007387 */ /* 0x000fe20000100a00 */
[----:B------:R-:W-:-:S03]  /*4b50*/  PRMT R36, RZ, 0x7610, R36 ;  /* 0x00007610ff247816 */ /* 0x000fc60000000024 */
[----:B------:R-:W-:Y:S04]  /*4b60*/  STL [R1+0x18], R21 ;  /* 0x0000181501007387 */ /* 0x000fe80000100800 */
[----:B0-----:R-:W2:Y:S01]  /*4b70*/  LDL.LU R0, [R1+0x41c] ;  /* 0x00041c0001007983 */ /* 0x001ea20000300800 */
[----:B------:R-:W-:Y:S02]  /*4b80*/  LOP3.LUT P2, RZ, R52, 0x100, RZ, 0xc0, !PT ;  /* 0x0000010034ff7812 */ /* 0x000fe4000784c0ff */
[----:B------:R-:W-:Y:S01]  /*4b90*/  PRMT R18, RZ, 0x7610, R18 ;  /* 0x00007610ff127816 */ /* 0x000fe20000000012 */
[----:B------:R-:W-:Y:S04]  /*4ba0*/  STL [R1+0x98], R20 ;  /* 0x0000981401007387 */ /* 0x000fe80000100800 */
[----:B------:R-:W-:Y:S04]  /*4bb0*/  STL [R1+0x1c], R19 ;  /* 0x00001c1301007387 */ /* 0x000fe80000100800 */
[----:B------:R-:W-:Y:S02]  /*4bc0*/  STL [R1+0x420], R40 ;  /* 0x0004202801007387 */ /* 0x000fe40000100800 */
[----:B------:R-:W-:-:S02]  /*4bd0*/  @!P2 PRMT R18, R23, 0x7610, R18 ;  /* 0x000076101712a816 */ /* 0x000fc40000000012 */
[----:B------:R-:W-:Y:S01]  /*4be0*/  @!P2 PRMT R17, R23, 0x7632, R17 ;  /* 0x000076321711a816 */ /* 0x000fe20000000011 */
[----:B------:R-:W-:Y:S01]  /*4bf0*/  STL [R1+0xa8], R38 ;  /* 0x0000a82601007387 */ /* 0x000fe20000100800 */
[C---:B------:R-:W-:Y:S02]  /*4c00*/  @!P2 PRMT R16, R24.reuse, 0x7610, R16 ;  /* 0x000076101810a816 */ /* 0x040fe40000000010 */
[----:B------:R-:W-:Y:S01]  /*4c10*/  @!P2 PRMT R15, R24, 0x7632, R15 ;  /* 0x00007632180fa816 */ /* 0x000fe2000000000f */
[----:B------:R-:W-:Y:S01]  /*4c20*/  STL [R1+0x414], R43 ;  /* 0x0004142b01007387 */ /* 0x000fe20000100800 */
[----:B------:R-:W-:Y:S02]  /*4c30*/  LOP3.LUT P2, RZ, R39, 0x2, RZ, 0xc0, !PT ;  /* 0x0000000227ff7812 */ /* 0x000fe4000784c0ff */
[----:B------:R-:W-:Y:S01]  /*4c40*/  @!P5 PRMT R37, R4, 0x7632, R37 ;  /* 0x000076320425d816 */ /* 0x000fe20000000025 */
[----:B------:R-:W3:Y:S01]  /*4c50*/  LDL.LU.64 R50, [R1+0x230] ;  /* 0x0002300001327983 */ /* 0x000ee20000300a00 */
[----:B------:R-:W-:-:S03]  /*4c60*/  @!P6 PRMT R36, R10, 0x7610, R36 ;  /* 0x000076100a24e816 */ /* 0x000fc60000000024 */
[----:B------:R-:W-:Y:S04]  /*4c70*/  STL.S16 [R1+0x14c], R37 ;  /* 0x00014c2501007387 */ /* 0x000fe80000100600 */
[----:B------:R0:W-:Y:S04]  /*4c80*/  STL.S16 [R1+0x114], R36 ;  /* 0x0001142401007387 */ /* 0x0001e80000100600 */
[----:B0-----:R-:W3:Y:S01]  /*4c90*/  LDL.LU.64 R36, [R1+0x218] ;  /* 0x0002180001247983 */ /* 0x001ee20000300a00 */
[----:B--2---:R-:W-:-:S04]  /*4ca0*/  PRMT R0, RZ, 0x7610, R0 ;  /* 0x00007610ff007816 */ /* 0x004fc80000000000 */
[----:B----4-:R-:W-:-:S05]  /*4cb0*/  @!P2 PRMT R0, R30, 0x7610, R0 ;  /* 0x000076101e00a816 */ /* 0x010fca0000000000 */
[----:B------:R0:W-:Y:S04]  /*4cc0*/  STL.S16 [R1+0x228], R0 ;  /* 0x0002280001007387 */ /* 0x0001e80000100600 */
[----:B0-----:R-:W2:Y:S01]  /*4cd0*/  LDL.LU R0, [R1+0x410] ;  /* 0x0004100001007983 */ /* 0x001ea20000300800 */
[----:B------:R-:W-:Y:S02]  /*4ce0*/  PRMT R21, RZ, 0x7610, R21 ;  /* 0x00007610ff157816 */ /* 0x000fe40000000015 */
[----:B------:R-:W-:Y:S02]  /*4cf0*/  PRMT R20, RZ, 0x7610, R20 ;  /* 0x00007610ff147816 */ /* 0x000fe40000000014 */
[----:B------:R-:W-:Y:S02]  /*4d00*/  PRMT R19, RZ, 0x7610, R19 ;  /* 0x00007610ff137816 */ /* 0x000fe40000000013 */
[----:B------:R-:W-:-:S02]  /*4d10*/  PRMT R2, RZ, 0x7610, R2 ;  /* 0x00007610ff027816 */ /* 0x000fc40000000002 */
[C---:B------:R-:W-:Y:S02]  /*4d20*/  @!P0 PRMT R21, R53.reuse, 0x7610, R21 ;  /* 0x0000761035158816 */ /* 0x040fe40000000015 */
[----:B------:R-:W-:Y:S02]  /*4d30*/  @!P0 PRMT R20, R53, 0x7632, R20 ;  /* 0x0000763235148816 */ /* 0x000fe40000000014 */
[C---:B------:R-:W-:Y:S02]  /*4d40*/  @!P0 PRMT R19, R22.reuse, 0x7610, R19 ;  /* 0x0000761016138816 */ /* 0x040fe40000000013 */
[----:B------:R-:W-:Y:S02]  /*4d50*/  @!P0 PRMT R2, R22, 0x7632, R2 ;  /* 0x0000763216028816 */ /* 0x000fe40000000002 */
[C---:B------:R-:W-:Y:S02]  /*4d60*/  LOP3.LUT P0, RZ, R52.reuse, 0x1, RZ, 0xc0, !PT ;  /* 0x0000000134ff7812 */ /* 0x040fe4000780c0ff */
[----:B------:R-:W-:-:S02]  /*4d70*/  LOP3.LUT P5, RZ, R52, 0x4, RZ, 0xc0, !PT ;  /* 0x0000000434ff7812 */ /* 0x000fc400078ac0ff */
[----:B------:R-:W-:Y:S02]  /*4d80*/  PRMT R40, RZ, 0x7610, R40 ;  /* 0x00007610ff287816 */ /* 0x000fe40000000028 */
[----:B------:R-:W-:Y:S02]  /*4d90*/  PRMT R3, RZ, 0x7610, R3 ;  /* 0x00007610ff037816 */ /* 0x000fe40000000003 */
[----:B------:R-:W-:Y:S02]  /*4da0*/  CS2R R38, SRZ ;  /* 0x0000000000267805 */ /* 0x000fe4000001ff00 */
[----:B------:R-:W-:Y:S02]  /*4db0*/  @!P1 PRMT R40, R27, 0x7632, R40 ;  /* 0x000076321b289816 */ /* 0x000fe40000000028 */
[----:B------:R-:W-:Y:S02]  /*4dc0*/  @!P6 PRMT R3, R11, 0x7632, R3 ;  /* 0x000076320b03e816 */ /* 0x000fe40000000003 */
[----:B------:R-:W-:Y:S01]  /*4dd0*/  LOP3.LUT P6, RZ, R52, 0x2, RZ, 0xc0, !PT ;  /* 0x0000000234ff7812 */ /* 0x000fe200078cc0ff */
[----:B------:R0:W-:Y:S04]  /*4de0*/  STL.S16 [R1+0x204], R40 ;  /* 0x0002042801007387 */ /* 0x0001e80000100600 */
[----:B---3--:R-:W3:Y:S04]  /*4df0*/  @!P0 LDG.E R39, desc[UR10][R48.64] ;  /* 0x0000000a30278981 */ /* 0x008ee8000c1e1900 */
[----:B------:R1:W4:Y:S04]  /*4e00*/  @!P5 LDG.E R35, desc[UR10][R36.64] ;  /* 0x0000000a2423d981 */ /* 0x000328000c1e1900 */
[----:B0-----:R-:W3:Y:S04]  /*4e10*/  LDL.LU R40, [R1+0x420] ;  /* 0x0004200001287983 */ /* 0x001ee80000300800 */
[----:B------:R-:W4:Y:S01]  /*4e20*/  LDL.LU.64 R48, [R1+0x1d8] ;  /* 0x0001d80001307983 */ /* 0x000f220000300a00 */
[----:B-1----:R-:W-:-:S06]  /*4e30*/  CS2R R36, SRZ ;  /* 0x0000000000247805 */ /* 0x002fcc000001ff00 */
[----:B------:R-:W4:Y:S01]  /*4e40*/  @!P6 LDG.E R37, desc[UR10][R6.64] ;  /* 0x0000000a0625e981 */ /* 0x000f22000c1e1900 */
[----:B--2---:R-:W-:-:S03]  /*4e50*/  PRMT R0, RZ, 0x7610, R0 ;  /* 0x00007610ff007816 */ /* 0x004fc60000000000 */
[----:B------:R-:W2:Y:S01]  /*4e60*/  LDL.LU.64 R6, [R1+0x1f8] ;  /* 0x0001f80001067983 */ /* 0x000ea20000300a00 */
[----:B------:R-:W-:-:S03]  /*4e70*/  @!P3 PRMT R0, R31, 0x7610, R0 ;  /* 0x000076101f00b816 */ /* 0x000fc60000000000 */
[----:B------:R-:W-:Y:S04]  /*4e80*/  STL.S16 [R1+0x144], R3 ;  /* 0x0001440301007387 */ /* 0x000fe80000100600 */
[----:B------:R0:W-:Y:S04]  /*4e90*/  STL.S16 [R1+0x1d8], R0 ;  /* 0x0001d80001007387 */ /* 0x0001e80000100600 */
[----:B------:R1:W-:Y:S01]  /*4ea0*/  STL.S16 [R1+0x110], R2 ;  /* 0x0001100201007387 */ /* 0x0003e20000100600 */
[----:B------:R-:W-:-:S03]  /*4eb0*/  PRMT R43, RZ, 0x7610, R43 ;  /* 0x00007610ff2b7816 */ /* 0x000fc6000000002b */
[----:B------:R3:W-:Y:S04]  /*4ec0*/  STL [R1+0x30], R42 ;  /* 0x0000302a01007387 */ /* 0x0007e80000100800 */
[----:B0-----:R-:W4:Y:S04]  /*4ed0*/  LDL.LU R0, [R1+0x40c] ;  /* 0x00040c0001007983 */ /* 0x001f280000300800 */
[----:B-1----:R-:W4:Y:S04]  /*4ee0*/  LDL.LU.64 R2, [R1+0x210] ;  /* 0x0002100001027983 */ /* 0x002f280000300a00 */
[----:B------:R-:W4:Y:S04]  /*4ef0*/  @!P5 LDG.E R36, desc[UR10][R50.64] ;  /* 0x0000000a3224d981 */ /* 0x000f28000c1e1900 */
[----:B---3--:R0:W-:Y:S01]  /*4f00*/  STL [R1+0xac], R40 ;  /* 0x0000ac2801007387 */ /* 0x0081e20000100800 */
[----:B------:R-:W-:-:S02]  /*4f10*/  @!P2 PRMT R43, R29, 0x7632, R43 ;  /* 0x000076321d2ba816 */ /* 0x000fc4000000002b */
[----:B------:R-:W-:Y:S01]  /*4f20*/  PRMT R42, RZ, 0x7610, R42 ;  /* 0x00007610ff2a7816 */ /* 0x000fe2000000002a */
[----:B------:R1:W-:Y:S04]  /*4f30*/  STL [R1+0x408], R45 ;  /* 0x0004082d01007387 */ /* 0x0003e80000100800 */
[----:B------:R-:W-:Y:S01]  /*4f40*/  STL [R1+0x34], R44 ;  /* 0x0000342c01007387 */ /* 0x000fe20000100800 */
[----:B0-----:R-:W-:-:S03]  /*4f50*/  HFMA2 R40, -RZ, RZ, 0, 0 ;  /* 0x00000000ff287431 */ /* 0x001fc600000001ff */
[----:B------:R-:W-:Y:S04]  /*4f60*/  STL [R1+0x3fc], R47 ;  /* 0x0003fc2f01007387 */ /* 0x000fe80000100800 */
[----:B------:R-:W-:Y:S04]  /*4f70*/  STL.S16 [R1+0x208], R41 ;  /* 0x0002082901007387 */ /* 0x000fe80000100600 */
[----:B------:R-:W3:Y:S04]  /*4f80*/  LDL.LU.64 R50, [R1+0x1e8] ;  /* 0x0001e80001327983 */ /* 0x000ee80000300a00 */
[----:B--2---:R0:W2:Y:S01]  /*4f90*/  @!P0 LDG.E R40, desc[UR10][R6.64] ;  /* 0x0000000a06288981 */ /* 0x0040a2000c1e1900 */
[----:B----4-:R-:W-:-:S03]  /*4fa0*/  PRMT R0, RZ, 0x7610, R0 ;  /* 0x00007610ff007816 */ /* 0x010fc60000000000 */
[----:B------:R-:W0:Y:S01]  /*4fb0*/  LDL.LU R6, [R1+0x418] ;  /* 0x0004180001067983 */ /* 0x000e220000300800 */
[----:B------:R-:W-:-:S03]  /*4fc0*/  @!P3 PRMT R0, R32, 0x7610, R0 ;  /* 0x000076102000b816 */ /* 0x000fc60000000000 */
[----:B------:R4:W-:Y:S04]  /*4fd0*/  STL.S16 [R1+0x22c], R43 ;  /* 0x00022c2b01007387 */ /* 0x0009e80000100600 */
[----:B------:R4:W-:Y:S01]  /*4fe0*/  STL.S16 [R1+0x23c], R0 ;  /* 0x00023c0001007387 */ /* 0x0009e20000100600 */
[----:B------:R-:W-:Y:S02]  /*4ff0*/  @!P2 PRMT R42, R30, 0x7632, R42 ;  /* 0x000076321e2aa816 */ /* 0x000fe4000000002a */
[----:B-1----:R-:W-:Y:S01]  /*5000*/  PRMT R45, RZ, 0x7610, R45 ;  /* 0x00007610ff2d7816 */ /* 0x002fe2000000002d */
[----:B------:R-:W2:Y:S04]  /*5010*/  @!P6 LDG.E R38, desc[UR10][R2.64] ;  /* 0x0000000a0226e981 */ /* 0x000ea8000c1e1900 */
[----:B----4-:R-:W4:Y:S04]  /*5020*/  LDL.LU R43, [R1+0x414] ;  /* 0x00041400012b7983 */ /* 0x010f280000300800 */
[----:B------:R-:W3:Y:S01]  /*5030*/  LDL.LU R0, [R1+0x404] ;  /* 0x0004040001007983 */ /* 0x000ee20000300800 */
[----:B------:R-:W-:-:S02]  /*5040*/  PRMT R44, RZ, 0x7610, R44 ;  /* 0x00007610ff2c7816 */ /* 0x000fc4000000002c */
[----:B------:R-:W-:Y:S01]  /*5050*/  PRMT R47, RZ, 0x7610, R47 ;  /* 0x00007610ff2f7816 */ /* 0x000fe2000000002f */
[----:B------:R-:W2:Y:S01]  /*5060*/  LDL.LU R41, [R1+0x428] ;  /* 0x0004280001297983 */ /* 0x000ea20000300800 */
[----:B0-----:R-:W-:-:S03]  /*5070*/  PRMT R6, RZ, 0x7610, R6 ;  /* 0x00007610ff067816 */ /* 0x001fc60000000006 */
[----:B------:R-:W-:Y:S01]  /*5080*/  STL.S16 [R1+0x234], R42 ;  /* 0x0002342a01007387 */ /* 0x000fe20000100600 */
[----:B------:R-:W-:-:S03]  /*5090*/  @!P2 PRMT R6, R29, 0x7610, R6 ;  /* 0x000076101d06a816 */ /* 0x000fc60000000006 */
[----:B------:R-:W-:Y:S04]  /*50a0*/  STL [R1+0x38], R46 ;  /* 0x0000382e01007387 */ /* 0x000fe80000100800 */
[----:B------:R0:W-:Y:S01]  /*50b0*/  STL.S16 [R1+0x210], R6 ;  /* 0x0002100601007387 */ /* 0x0001e20000100600 */
[----:B------:R-:W-:-:S03]  /*50c0*/  @!P3 PRMT R45, R31, 0x7632, R45 ;  /* 0x000076321f2db816 */ /* 0x000fc6000000002d */
[----:B------:R-:W-:Y:S04]  /*50d0*/  STL [R1+0x2c], R12 ;  /* 0x00002c0c01007387 */ /* 0x000fe80000100800 */
[----:B------:R-:W2:Y:S01]  /*50e0*/  LDL.LU.64 R2, [R1+0x1e0] ;  /* 0x0001e00001027983 */ /* 0x000ea20000300a00 */
[----:B---3--:R-:W-:-:S03]  /*50f0*/  PRMT R0, RZ, 0x7610, R0 ;  /* 0x00007610ff007816 */ /* 0x008fc60000000000 */
[----:B0-----:R-:W3:Y:S01]  /*5100*/  LDL.LU.64 R6, [R1+0x1c8] ;  /* 0x0001c80001067983 */ /* 0x001ee20000300a00 */
[----:B------:R-:W-:-:S05]  /*5110*/  @!P4 PRMT R0, R33, 0x7610, R0 ;  /* 0x000076102100c816 */ /* 0x000fca0000000000 */
[----:B------:R0:W-:Y:S04]  /*5120*/  STL.S16 [R1+0x1c8], R0 ;  /* 0x0001c80001007387 */ /* 0x0001e80000100600 */
[----:B0-----:R-:W4:Y:S02]  /*5130*/  LDL.LU R0, [R1+0x400] ;  /* 0x0004000001007983 */ /* 0x001f240000300800 */
[----:B----4-:R-:W-:-:S04]  /*5140*/  PRMT R0, RZ, 0x7610, R0 ;  /* 0x00007610ff007816 */ /* 0x010fc80000000000 */
[----:B------:R-:W-:-:S05]  /*5150*/  @!P4 PRMT R0, R34, 0x7610, R0 ;  /* 0x000076102200c816 */ /* 0x000fca0000000000 */
[----:B------:R0:W-:Y:S04]  /*5160*/  STL.S16 [R1+0x258], R0 ;  /* 0x0002580001007387 */ /* 0x0001e80000100600 */
[----:B0-----:R-:W4:Y:S01]  /*5170*/  LDL.LU R0, [R1+0x3f8] ;  /* 0x0003f80001007983 */ /* 0x001f220000300800 */
[----:B------:R-:W-:-:S03]  /*5180*/  LOP3.LUT P2, RZ, R52, 0x40000000, RZ, 0xc0, !PT ;  /* 0x4000000034ff7812 */ /* 0x000fc6000784c0ff */
[----:B------:R0:W-:Y:S02]  /*5190*/  STL [R1+0xb0], R43 ;  /* 0x0000b02b01007387 */ /* 0x0001e40000100800 */
[----:B0-----:R-:W-:-:S08]  /*51a0*/  CS2R R42, SRZ ;  /* 0x00000000002a7805 */ /* 0x001fd0000001ff00 */
[----:B------:R-:W2:Y:S04]  /*51b0*/  @!P2 LDG.E R43, desc[UR10][R48.64] ;  /* 0x0000000a302ba981 */ /* 0x000ea8000c1e1900 */
[----:B------:R-:W2:Y:S01]  /*51c0*/  LDL.LU.64 R48, [R1+0x1b8] ;  /* 0x0001b80001307983 */ /* 0x000ea20000300a00 */
[----:B----4-:R-:W-:-:S04]  /*51d0*/  PRMT R0, RZ, 0x7610, R0 ;  /* 0x00007610ff007816 */ /* 0x010fc80000000000 */
[----:B------:R-:W-:-:S05]  /*51e0*/  @!P5 PRMT R0, R35, 0x7610, R0 ;  /* 0x000076102300d816 */ /* 0x000fca0000000000 */
[----:B------:R0:W-:Y:S04]  /*51f0*/  STL.S16 [R1+0x1b8], R0 ;  /* 0x0001b80001007387 */ /* 0x0001e80000100600 */
[----:B0-----:R-:W4:Y:S04]  /*5200*/  LDL.LU R0, [R1+0x3e0] ;  /* 0x0003e00001007983 */ /* 0x001f280000300800 */
[----:B------:R0:W-:Y:S04]  /*5210*/  STL.S16 [R1+0x248], R45 ;  /* 0x0002482d01007387 */ /* 0x0001e80000100600 */
[----:B0-----:R-:W3:Y:S01]  /*5220*/  LDL.LU R45, [R1+0x408] ;  /* 0x00040800012d7983 */ /* 0x001ee20000300800 */
[----:B----4-:R-:W-:-:S04]  /*5230*/  PRMT R0, RZ, 0x7610, R0 ;  /* 0x00007610ff007816 */ /* 0x010fc80000000000 */
[----:B------:R-:W-:-:S05]  /*5240*/  @!P5 PRMT R0, R36, 0x7610, R0 ;  /* 0x000076102400d816 */ /* 0x000fca0000000000 */
[----:B------:R0:W-:Y:S04]  /*5250*/  STL.S16 [R1+0x290], R0 ;  /* 0x0002900001007387 */ /* 0x0001e80000100600 */
[----:B0-----:R-:W4:Y:S01]  /*5260*/  LDL.LU R0, [R1+0x3d8] ;  /* 0x0003d80001007983 */ /* 0x001f220000300800 */
[----:B------:R-:W-:Y:S02]  /*5270*/  @!P3 PRMT R44, R32, 0x7632, R44 ;  /* 0x00007632202cb816 */ /* 0x000fe4000000002c */
[----:B------:R-:W-:Y:S01]  /*5280*/  LOP3.LUT P3, RZ, R52, 0x20000000, RZ, 0xc0, !PT ;  /* 0x2000000034ff7812 */ /* 0x000fe2000786c0ff */
[----:B---3--:R-:W-:Y:S04]  /*5290*/  STL [R1+0xb4], R45 ;  /* 0x0000b42d01007387 */ /* 0x008fe80000100800 */
[----:B------:R0:W-:Y:S01]  /*52a0*/  STL.S16 [R1+0x24c], R44 ;  /* 0x00024c2c01007387 */ /* 0x0001e20000100600 */
[----:B------:R-:W-:-:S02]  /*52b0*/  @!P4 PRMT R47, R33, 0x7632, R47 ;  /* 0x00007632212fc816 */ /* 0x000fc4000000002f */
[----:B0-----:R-:W-:-:S06]  /*52c0*/  CS2R R44, SRZ ;  /* 0x00000000002c7805 */ /* 0x001fcc000001ff00 */
[----:B------:R-:W3:Y:S04]  /*52d0*/  @!P3 LDG.E R45, desc[UR10][R6.64] ;  /* 0x0000000a062db981 */ /* 0x000ee8000c1e1900 */
[----:B------:R0:W-:Y:S04]  /*52e0*/  STL.S16 [R1+0x25c], R47 ;  /* 0x00025c2f01007387 */ /* 0x0001e80000100600 */
[----:B------:R-:W3:Y:S04]  /*52f0*/  LDL.LU.64 R6, [R1+0x1a8] ;  /* 0x0001a80001067983 */ /* 0x000ee80000300a00 */
[----:B0-----:R-:W3:Y:S01]  /*5300*/  LDL.LU R47, [R1+0x3fc] ;  /* 0x0003fc00012f7983 */ /* 0x001ee20000300800 */
[----:B----4-:R-:W-:-:S04]  /*5310*/  PRMT R0, RZ, 0x7610, R0 ;  /* 0x00007610ff007816 */ /* 0x010fc80000000000 */
[----:B------:R-:W-:-:S05]  /*5320*/  @!P6 PRMT R0, R37, 0x7610, R0 ;  /* 0x000076102500e816 */ /* 0x000fca0000000000 */
[----:B------:R0:W-:Y:S04]  /*5330*/  STL.S16 [R1+0x1a8], R0 ;  /* 0x0001a80001007387 */ /* 0x0001e80000100600 */
[----:B0-----:R-:W4:Y:S01]  /*5340*/  LDL.LU R0, [R1+0x3c0] ;  /* 0x0003c00001007983 */ /* 0x001f220000300800 */
[----:B------:R-:W-:-:S04]  /*5350*/  PRMT R46, RZ, 0x7610, R46 ;  /* 0x00007610ff2e7816 */ /* 0x000fc8000000002e */
[----:B------:R-:W-:Y:S02]  /*5360*/  @!P4 PRMT R46, R34, 0x7632, R46 ;  /* 0x00007632222ec816 */ /* 0x000fe4000000002e */
[----:B------:R-:W-:-:S03]  /*5370*/  LOP3.LUT P4, RZ, R52, 0x10000000, RZ, 0xc0, !PT ;  /* 0x1000000034ff7812 */ /* 0x000fc6000788c0ff */
[----:B------:R-:W-:Y:S01]  /*5380*/  STL.S16 [R1+0x26c], R46 ;  /* 0x00026c2e01007387 */ /* 0x000fe20000100600 */
[----:B------:R-:W-:Y:S02]  /*5390*/  PRMT R12, RZ, 0x7610, R12 ;  /* 0x00007610ff0c7816 */ /* 0x000fe4000000000c */
[----:B--2---:R-:W-:Y:S01]  /*53a0*/  PRMT R41, RZ, 0x7610, R41 ;  /* 0x00007610ff297816 */ /* 0x004fe20000000029 */
[----:B---3--:R0:W-:Y:S01]  /*53b0*/  STL [R1+0xb8], R47 ;  /* 0x0000b82f01007387 */ /* 0x0081e20000100800 */
[----:B------:R-:W-:Y:S02]  /*53c0*/  @!P1 PRMT R12, R27, 0x7610, R12 ;  /* 0x000076101b0c9816 */ /* 0x000fe4000000000c */
[----:B0-----:R-:W-:Y:S02]  /*53d0*/  CS2R R46, SRZ ;  /* 0x00000000002e7805 */ /* 0x001fe4000001ff00 */
[----:B------:R-:W-:Y:S02]  /*53e0*/  @!P1 PRMT R41, R28, 0x7632, R41 ;  /* 0x000076321c299816 */ /* 0x000fe40000000029 */
[----:B------:R-:W-:-:S02]  /*53f0*/  LOP3.LUT P1, RZ, R52, 0x80000000, RZ, 0xc0, !PT ;  /* 0x8000000034ff7812 */ /* 0x000fc4000782c0ff */
[----:B------:R0:W2:Y:S04]  /*5400*/  @!P4 LDG.E R47, desc[UR10][R48.64] ;  /* 0x0000000a302fc981 */ /* 0x0000a8000c1e1900 */
[----:B------:R-:W0:Y:S04]  /*5410*/  LDL.LU.64 R48, [R1+0x3e8] ;  /* 0x0003e80001307983 */ /* 0x000e280000300a00 */
[----:B------:R1:W-:Y:S04]  /*5420*/  STL.S16 [R1+0x218], R41 ;  /* 0x0002182901007387 */ /* 0x0003e80000100600 */
[----:B------:R-:W3:Y:S01]  /*5430*/  @!P1 LDG.E R42, desc[UR10][R2.64] ;  /* 0x0000000a022a9981 */ /* 0x000ee2000c1e1900 */
[----:B-1----:R-:W-:-:S03]  /*5440*/  MOV R41, RZ ;  /* 0x000000ff00297202 */ /* 0x002fc60000000f00 */
[----:B------:R-:W2:Y:S04]  /*5450*/  LDL.LU.64 R2, [R1+0x1c0] ;  /* 0x0001c00001027983 */ /* 0x000ea80000300a00 */
[----:B------:R-:W3:Y:S04]  /*5460*/  @!P1 LDG.E R41, desc[UR10][R50.64] ;  /* 0x0000000a32299981 */ /* 0x000ee8000c1e1900 */
[----:B------:R-:W3:Y:S01]  /*5470*/  LDL.LU.64 R50, [R1+0x1d0] ;  /* 0x0001d00001327983 */ /* 0x000ee20000300a00 */
[----:B----4-:R-:W-:-:S04]  /*5480*/  PRMT R0, RZ, 0x7610, R0 ;  /* 0x00007610ff007816 */ /* 0x010fc80000000000 */
[----:B------:R-:W-:-:S05]  /*5490*/  @!P6 PRMT R0, R38, 0x7610, R0 ;  /* 0x000076102600e816 */ /* 0x000fca0000000000 */
[----:B------:R1:W-:Y:S04]  /*54a0*/  STL.S16 [R1+0x2b0], R0 ;  /* 0x0002b00001007387 */ /* 0x0003e80000100600 */
[----:B-1----:R-:W4:Y:S01]  /*54b0*/  LDL.LU R0, [R1+0x3b8] ;  /* 0x0003b80001007983 */ /* 0x002f220000300800 */
[----:B0-----:R-:W-:-:S04]  /*54c0*/  PRMT R49, RZ, 0x7610, R49 ;  /* 0x00007610ff317816 */ /* 0x001fc80000000031 */
[----:B------:R-:W-:-:S05]  /*54d0*/  @!P5 PRMT R49, R35, 0x7632, R49 ;  /* 0x000076322331d816 */ /* 0x000fca0000000031 */
[----:B------:R0:W-:Y:S04]  /*54e0*/  STL.S16 [R1+0x294], R49 ;  /* 0x0002943101007387 */ /* 0x0001e80000100600 */
[----:B------:R-:W-:Y:S04]  /*54f0*/  STL [R1+0x3c], R48 ;  /* 0x00003c3001007387 */ /* 0x000fe80000100800 */
[----:B--2---:R-:W2:Y:S04]  /*5500*/  @!P3 LDG.E R46, desc[UR10][R2.64] ;  /* 0x0000000a022eb981 */ /* 0x004ea8000c1e1900 */
[----:B0-----:R-:W2:Y:S04]  /*5510*/  LDL.LU R49, [R1+0x3dc] ;  /* 0x0003dc0001317983 */ /* 0x001ea80000300800 */
[----:B---3--:R-:W3:Y:S01]  /*5520*/  @!P2 LDG.E R44, desc[UR10][R50.64] ;  /* 0x0000000a322ca981 */ /* 0x008ee2000c1e1900 */
[----:B----4-:R-:W-:-:S03]  /*5530*/  PRMT R0, RZ, 0x7610, R0 ;  /* 0x00007610ff007816 */ /* 0x010fc60000000000 */
[----:B------:R-:W4:Y:S01]  /*5540*/  LDL.LU.64 R50, [R1+0x1b0] ;  /* 0x0001b00001327983 */ /* 0x000f220000300a00 */
[----:B------:R-:W-:-:S03]  /*5550*/  @!P0 PRMT R0, R39, 0x7610, R0 ;  /* 0x0000761027008816 */ /* 0x000fc60000000000 */
[----:B------:R-:W3:Y:S04]  /*5560*/  LDL.LU.64 R2, [R1+0x3f0] ;  /* 0x0003f00001027983 */ /* 0x000ee80000300a00 */
[----:B------:R0:W-:Y:S04]  /*5570*/  STL.S16 [R1+0x190], R0 ;  /* 0x0001900001007387 */ /* 0x0001e80000100600 */
[----:B0-----:R-:W3:Y:S01]  /*5580*/  LDL.LU R0, [R1+0x39c] ;  /* 0x00039c0001007983 */ /* 0x001ee20000300800 */
[----:B------:R-:W-:-:S04]  /*5590*/  PRMT R48, RZ, 0x7610, R48 ;  /* 0x00007610ff307816 */ /* 0x000fc80000000030 */
[----:B------:R-:W-:Y:S02]  /*55a0*/  @!P5 PRMT R48, R36, 0x7632, R48 ;  /* 0x000076322430d816 */ /* 0x000fe40000000030 */
[----:B------:R-:W-:-:S03]  /*55b0*/  LOP3.LUT P5, RZ, R52, 0x8000000, RZ, 0xc0, !PT ;  /* 0x0800000034ff7812 */ /* 0x000fc600078ac0ff */
[----:B------:R-:W-:Y:S04]  /*55c0*/  STL.S16 [R1+0x2a4], R48 ;  /* 0x0002a43001007387 */ /* 0x000fe80000100600 */
[----:B--2---:R0:W-:Y:S02]  /*55d0*/  STL [R1+0xbc], R49 ;  /* 0x0000bc3101007387 */ /* 0x0041e40000100800 */
[----:B0-----:R-:W-:-:S06]  /*55e0*/  CS2R R48, SRZ ;  /* 0x0000000000307805 */ /* 0x001fcc000001ff00 */
[----:B------:R0:W2:Y:S04]  /*55f0*/  @!P5 LDG.E R49, desc[UR10][R6.64] ;  /* 0x0000000a0631d981 */ /* 0x0000a8000c1e1900 */
[----:B------:R-:W0:Y:S04]  /*5600*/  LDL.LU.64 R6, [R1+0x3c8] ;  /* 0x0003c80001067983 */ /* 0x000e280000300a00 */
[----:B----4-:R1:W4:Y:S04]  /*5610*/  @!P4 LDG.E R48, desc[UR10][R50.64] ;  /* 0x0000000a3230c981 */ /* 0x010328000c1e1900 */
[----:B------:R-:W2:Y:S01]  /*5620*/  LDL.LU.64 R50, [R1+0x3d0] ;  /* 0x0003d00001327983 */ /* 0x000ea20000300a00 */
[----:B---3--:R-:W-:-:S04]  /*5630*/  PRMT R0, RZ, 0x7610, R0 ;  /* 0x00007610ff007816 */ /* 0x008fc80000000000 */
[----:B------:R-:W-:-:S05]  /*5640*/  @!P1 PRMT R0, R42, 0x7632, R0 ;  /* 0x000076322a009816 */ /* 0x000fca0000000000 */
[----:B------:R3:W-:Y:S04]  /*5650*/  STL.S16 [R1+0x2ec], R0 ;  /* 0x0002ec0001007387 */ /* 0x0007e80000100600 */
[----:B---3--:R-:W3:Y:S01]  /*5660*/  LDL.LU R0, [R1+0x398] ;  /* 0x0003980001007983 */ /* 0x008ee20000300800 */
[----:B0-----:R-:W-:-:S04]  /*5670*/  PRMT R7, RZ, 0x7610, R7 ;  /* 0x00007610ff077816 */ /* 0x001fc80000000007 */
[----:B------:R-:W-:-:S05]  /*5680*/  @!P6 PRMT R7, R37, 0x7632, R7 ;  /* 0x000076322507e816 */ /* 0x000fca0000000007 */
[----:B------:R0:W-:Y:S04]  /*5690*/  STL.S16 [R1+0x2c0], R7 ;  /* 0x0002c00701007387 */ /* 0x0001e80000100600 */
[----:B0-----:R-:W4:Y:S04]  /*56a0*/  LDL.LU R7, [R1+0x3bc] ;  /* 0x0003bc0001077983 */ /* 0x001f280000300800 */
[----:B------:R0:W-:Y:S02]  /*56b0*/  STL [R1+0x44], R2 ;  /* 0x0000440201007387 */ /* 0x0001e40000100800 */
[----:B0-----:R-:W0:Y:S02]  /*56c0*/  S2R R2, SR_TID.X ;  /* 0x0000000000027919 */ /* 0x001e240000002100 */
[----:B------:R1:W-:Y:S02]  /*56d0*/  STL [R1+0xc4], R3 ;  /* 0x0000c40301007387 */ /* 0x0003e40000100800 */
[----:B-1----:R-:W-:-:S04]  /*56e0*/  PRMT R3, RZ, 0x7610, R3 ;  /* 0x00007610ff037816 */ /* 0x002fc80000000003 */
[----:B------:R-:W-:-:S05]  /*56f0*/  @!P0 PRMT R3, R40, 0x7632, R3 ;  /* 0x0000763228038816 */ /* 0x000fca0000000003 */
[----:B------:R-:W-:Y:S04]  /*5700*/  STL.S16 [R1+0x30c], R3 ;  /* 0x00030c0301007387 */ /* 0x000fe80000100600 */
[----:B--2---:R1:W-:Y:S02]  /*5710*/  STL [R1+0x40], R50 ;  /* 0x0000403201007387 */ /* 0x0043e40000100800 */
[----:B-1----:R-:W-:-:S04]  /*5720*/  PRMT R50, RZ, 0x7610, R50 ;  /* 0x00007610ff327816 */ /* 0x002fc80000000032 */
[----:B------:R-:W-:Y:S01]  /*5730*/  @!P6 PRMT R50, R38, 0x7632, R50 ;  /* 0x000076322632e816 */ /* 0x000fe20000000032 */
[----:B------:R-:W-:Y:S01]  /*5740*/  STL [R1+0xc0], R51 ;  /* 0x0000c03301007387 */ /* 0x000fe20000100800 */
[----:B---3--:R-:W-:-:S04]  /*5750*/  PRMT R0, RZ, 0x7610, R0 ;  /* 0x00007610ff007816 */ /* 0x008fc80000000000 */
[----:B------:R-:W-:Y:S01]  /*5760*/  @!P2 PRMT R0, R43, 0x7632, R0 ;  /* 0x000076322b00a816 */ /* 0x000fe20000000000 */
[----:B------:R1:W-:Y:S04]  /*5770*/  STL.S16 [R1+0x2e8], R50 ;  /* 0x0002e83201007387 */ /* 0x0003e80000100600 */
[----:B------:R2:W-:Y:S01]  /*5780*/  STL.S16 [R1+0x308], R0 ;  /* 0x0003080001007387 */ /* 0x0005e20000100600 */
[----:B-1----:R-:W-:-:S03]  /*5790*/  CS2R R50, SRZ ;  /* 0x0000000000327805 */ /* 0x002fc6000001ff00 */
[----:B--2---:R-:W2:Y:S04]  /*57a0*/  LDL.LU R0, [R1+0x394] ;  /* 0x0003940001007983 */ /* 0x004ea80000300800 */
[----:B------:R-:W3:Y:S04]  /*57b0*/  @!P5 LDG.E R50, desc[UR10][R8.64] ;  /* 0x0000000a0832d981 */ /* 0x000ee8000c1e1900 */
[----:B------:R-:W3:Y:S01]  /*57c0*/  LDL.LU.64 R8, [R1+0x3b0] ;  /* 0x0003b00001087983 */ /* 0x000ee20000300a00 */
[----:B0-----:R-:W-:Y:S01]  /*57d0*/  LOP3.LUT R2, R2, 0xffff, RZ, 0xc0, !PT ;  /* 0x0000ffff02027812 */ /* 0x001fe200078ec0ff */
[----:B------:R-:W0:Y:S04]  /*57e0*/  S2R R3, SR_TID.X ;  /* 0x0000000000037919 */ /* 0x000e280000002100 */
[----:B------:R-:W-:Y:S01]  /*57f0*/  IMAD R2, R2, 0x751, RZ ;  /* 0x0000075102027824 */ /* 0x000fe200078e02ff */
[----:B------:R1:W-:Y:S04]  /*5800*/  STL [R1+0x48], R4 ;  /* 0x0000480401007387 */ /* 0x0003e80000100800 */
[----:B------:R4:W-:Y:S01]  /*5810*/  STL [R1+0xc8], R5 ;  /* 0x0000c80501007387 */ /* 0x0009e20000100800 */
[----:B------:R-:W-:-:S02]  /*5820*/  SHF.R.U32.HI R2, RZ, 0x10, R2 ;  /* 0x00000010ff027819 */ /* 0x000fc40000011602 */
[----:B-1----:R-:W-:Y:S02]  /*5830*/  PRMT R4, RZ, 0x7610, R4 ;  /* 0x00007610ff047816 */ /* 0x002fe40000000004 */
[----:B----4-:R-:W-:Y:S02]  /*5840*/  PRMT R5, RZ, 0x7610, R5 ;  /* 0x00007610ff057816 */ /* 0x010fe40000000005 */
[----:B------:R-:W-:Y:S02]  /*5850*/  @!P0 PRMT R4, R40, 0x7610, R4 ;  /* 0x0000761028048816 */ /* 0x000fe40000000004 */
[----:B------:R-:W-:Y:S02]  /*5860*/  @!P0 PRMT R5, R39, 0x7632, R5 ;  /* 0x0000763227058816 */ /* 0x000fe40000000005 */
[----:B------:R-:W-:Y:S02]  /*5870*/  ISETP.NE.AND P0, PT, RZ, UR9, PT ;  /* 0x00000009ff007c0c */ /* 0x000fe4000bf05270 */
[----:B------:R-:W-:-:S05]  /*5880*/  PRMT R2, R2, 0x9910, RZ ;  /* 0x0000991002027816 */ /* 0x000fca00000000ff */
[----:B------:R-:W-:Y:S01]  /*5890*/  IMAD R2, R2, 0x23, RZ ;  /* 0x0000002302027824 */ /* 0x000fe200078e02ff */
[----:B------:R-:W-:Y:S04]  /*58a0*/  STL.S16 [R1+0x2e4], R5 ;  /* 0x0002e40501007387 */ /* 0x000fe80000100600 */
[----:B------:R-:W-:Y:S01]  /*58b0*/  IADD3 R2, PT, PT, RZ, -R2, RZ ;  /* 0x80000002ff027210 */ /* 0x000fe20007ffe0ff */
[----:B------:R1:W-:Y:S04]  /*58c0*/  STL.S16 [R1+0x2cc], R4 ;  /* 0x0002cc0401007387 */ /* 0x0003e80000100600 */
[----:B------:R-:W-:Y:S01]  /*58d0*/  STL [R1+0x4c], R10 ;  /* 0x00004c0a01007387 */ /* 0x000fe20000100800 */
[----:B------:R-:W-:-:S03]  /*58e0*/  PRMT R2, R2, 0x7710, RZ ;  /* 0x0000771002027816 */ /* 0x000fc600000000ff */
[----:B------:R4:W-:Y:S01]  /*58f0*/  STL [R1+0xcc], R11 ;  /* 0x0000cc0b01007387 */ /* 0x0009e20000100800 */
[----:B-1----:R-:W1:Y:S01]  /*5900*/  @P0 LDC.64 R4, c[0x0][0x3b0] ;  /* 0x0000ec00ff040b82 */ /* 0x002e620000000a00 */
[----:B0-----:R-:W-:-:S07]  /*5910*/  IADD3 R2, PT, PT, R2, R3, RZ ;  /* 0x0000000302027210 */ /* 0x001fce0007ffe0ff */
[----:B----4-:R-:W0:Y:S01]  /*5920*/  LDC.64 R10, c[0x0][0x3a8] ;  /* 0x0000ea00ff0a7b82 */ /* 0x010e220000000a00 */
[----:B------:R-:W-:-:S04]  /*5930*/  SHF.L.U32 R2, R2, 0x1, RZ ;  /* 0x0000000102027819 */ /* 0x000fc800000006ff */
[----:B------:R-:W-:Y:S02]  /*5940*/  LOP3.LUT R3, R2, 0xffff, RZ, 0xc0, !PT ;  /* 0x0000ffff02037812 */ /* 0x000fe400078ec0ff */
[----:B------:R-:W-:-:S05]  /*5950*/  MOV R2, UR13 ;  /* 0x0000000d00027c02 */ /* 0x000fca0008000f00 */
[----:B------:R-:W-:Y:S01]  /*5960*/  IMAD R2, R2, 0x46, R3 ;  /* 0x0000004602027824 */ /* 0x000fe200078e0203 */
[----:B------:R4:W-:Y:S03]  /*5970*/  STL [R1+0x374], R3 ;  /* 0x0003740301007387 */ /* 0x0009e60000100800 */
[----:B-1----:R-:W-:Y:S01]  /*5980*/  @P0 IMAD.WIDE R4, R2, 0x4, R4 ;  /* 0x0000000402040825 */ /* 0x002fe200078e0204 */
[----:B------:R-:W-:-:S03]  /*5990*/  UIMAD.WIDE UR6, UR8, 0x8, UR6 ;  /* 0x00000008080678a5 */ /* 0x000fc6000f8e0206 */
[----:B0-----:R-:W-:Y:S01]  /*59a0*/  IMAD.WIDE R10, R2, 0x4, R10 ;  /* 0x00000004020a7825 */ /* 0x001fe200078e020a */
[----:B----4-:R-:W-:-:S06]  /*59b0*/  CS2R R2, SRZ ;  /* 0x0000000000027805 */ /* 0x010fcc000001ff00 */
[----:B------:R0:W5:Y:S02]  /*59c0*/  @P0 LDG.E.64 R2, desc[UR10][R4.64] ;  /* 0x0000000a04020981 */ /* 0x000164000c1e1b00 */
[----:B0-----:R-:W-:Y:S02]  /*59d0*/  MOV R4, R10 ;  /* 0x0000000a00047202 */ /* 0x001fe40000000f00 */
[----:B------:R-:W-:Y:S02]  /*59e0*/  MOV R5, R11 ;  /* 0x0000000b00057202 */ /* 0x000fe40000000f00 */
[----:B------:R-:W-:Y:S02]  /*59f0*/  MOV R10, UR6 ;  /* 0x00000006000a7c02 */ /* 0x000fe40008000f00 */
[----:B------:R-:W-:Y:S02]  /*5a00*/  MOV R11, UR7 ;  /* 0x00000007000b7c02 */ /* 0x000fe40008000f00 */
[----:B------:R-:W-:Y:S01]  /*5a10*/  LOP3.LUT P6, RZ, R52, 0x4000000, RZ, 0xc0, !PT ;  /* 0x0400000034ff7812 */ /* 0x000fe200078cc0ff */
[----:B------:R-:W-:Y:S04]  /*5a20*/  STL [R1+0x64], R31 ;  /* 0x0000641f01007387 */ /* 0x000fe80000100800 */
[----:B------:R-:W4:Y:S01]  /*5a30*/  LDG.E.64 R10, desc[UR10][R10.64] ;  /* 0x0000000a0a0a7981 */ /* 0x000f22000c1e1b00 */
[----:B------:R-:W-:-:S03]  /*5a40*/  HFMA2 R52, -RZ, RZ, 0, 0 ;  /* 0x00000000ff347431 */ /* 0x000fc600000001ff */
[----:B------:R-:W-:Y:S04]  /*5a50*/  STL [R1+0xe4], R32 ;  /* 0x0000e42001007387 */ /* 0x000fe80000100800 */
[----:B------:R-:W-:Y:S04]  /*5a60*/  STL [R1+0x5c], R27 ;  /* 0x00005c1b01007387 */ /* 0x000fe80000100800 */
[----:B------:R0:W4:Y:S04]  /*5a70*/  @!P6 LDG.E R52, desc[UR10][R6.64] ;  /* 0x0000000a0634e981 */ /* 0x000128000c1e1900 */
[----:B------:R-:W-:Y:S04]  /*5a80*/  STL [R1+0xdc], R28 ;  /* 0x0000dc1c01007387 */ /* 0x000fe80000100800 */
[----:B------:R-:W-:Y:S04]  /*5a90*/  STL [R1+0x60], R29 ;  /* 0x0000601d01007387 */ /* 0x000fe80000100800 */
[----:B------:R-:W0:Y:S04]  /*5aa0*/  LDL.LU.64 R6, [R1+0x3a0] ;  /* 0x0003a00001067983 */ /* 0x000e280000300a00 */
[----:B------:R-:W-:Y:S04]  /*5ab0*/  STL [R1+0xe0], R30 ;  /* 0x0000e01e01007387 */ /* 0x000fe80000100800 */
        /* <DEDUP_REMOVED lines=8> */
[----:B------:R1:W-:Y:S04]  /*5b40*/  STL [R1+0x68], R33 ;  /* 0x0000682101007387 */ /* 0x0003e80000100800 */
[----:B------:R1:W-:Y:S04]  /*5b50*/  STL [R1+0xe8], R34 ;  /* 0x0000e82201007387 */ /* 0x0003e80000100800 */
[----:B------:R3:W-:Y:S04]  /*5b60*/  STL [R1+0x6c], R35 ;  /* 0x00006c2301007387 */ /* 0x0007e80000100800 */
        /* <DEDUP_REMOVED lines=12> */
[----:B------:R-:W5:Y:S01]  /*5c30*/  LDG.E.64 R4, desc[UR10][R4.64] ;  /* 0x0000000a04047981 */ /* 0x000f62000c1e1b00 */
[----:B--2---:R-:W-:-:S03]  /*5c40*/  PRMT R0, RZ, 0x7610, R0 ;  /* 0x00007610ff007816 */ /* 0x004fc60000000000 */
[----:B-1----:R-:W5:Y:S01]  /*5c50*/  LDL R33, [R1+0x168] ;  /* 0x0001680001217983 */ /* 0x002f620000100800 */
[----:B------:R-:W-:-:S03]  /*5c60*/  @!P3 PRMT R0, R45, 0x7632, R0 ;  /* 0x000076322d00b816 */ /* 0x000fc60000000000 */
[----:B------:R-:W5:Y:S04]  /*5c70*/  LDL R34, [R1+0x164] ;  /* 0x0001640001227983 */ /* 0x000f680000100800 */
[----:B------:R1:W-:Y:S04]  /*5c80*/  STL.S16 [R1+0x324], R0 ;  /* 0x0003240001007387 */ /* 0x0003e80000100600 */
[----:B---3--:R2:W3:Y:S01]  /*5c90*/  @!P6 LDG.E R51, desc[UR10][R8.64] ;  /* 0x0000000a0833e981 */ /* 0x0084e2000c1e1900 */
[----:B------:R-:W-:Y:S02]  /*5ca0*/  PRMT R32, RZ, 0x7610, R32 ;  /* 0x00007610ff207816 */ /* 0x000fe40000000020 */
[----:B------:R-:W-:Y:S01]  /*5cb0*/  PRMT R31, RZ, 0x7610, R31 ;  /* 0x00007610ff1f7816 */ /* 0x000fe2000000001f */
[----:B------:R0:W5:Y:S04]  /*5cc0*/  LDL R35, [R1+0x148] ;  /* 0x0001480001237983 */ /* 0x0001680000100800 */
[----:B-1----:R-:W2:Y:S04]  /*5cd0*/  LDL.LU R0, [R1+0x388] ;  /* 0x0003880001007983 */ /* 0x002ea80000300800 */
[----:B------:R-:W3:Y:S01]  /*5ce0*/  LDL.LU.64 R8, [R1+0x3a8] ;  /* 0x0003a80001087983 */ /* 0x000ee20000300a00 */
[----:B------:R-:W-:-:S02]  /*5cf0*/  PRMT R30, RZ, 0x7610, R30 ;  /* 0x00007610ff1e7816 */ /* 0x000fc4000000001e */
[----:B------:R-:W-:Y:S01]  /*5d00*/  PRMT R29, RZ, 0x7610, R29 ;  /* 0x00007610ff1d7816 */ /* 0x000fe2000000001d */
[----:B------:R1:W5:Y:S01]  /*5d10*/  LDL R36, [R1+0x30c] ;  /* 0x00030c0001247983 */ /* 0x0003620000100800 */
[----:B------:R-:W-:Y:S02]  /*5d20*/  PRMT R28, RZ, 0x7610, R28 ;  /* 0x00007610ff1c7816 */ /* 0x000fe4000000001c */
[----:B------:R-:W-:Y:S01]  /*5d30*/  PRMT R27, RZ, 0x7610, R27 ;  /* 0x00007610ff1b7816 */ /* 0x000fe2000000001b */
[----:B------:R1:W5:Y:S01]  /*5d40*/  LDL R37, [R1+0x2a4] ;  /* 0x0002a40001257983 */ /* 0x0003620000100800 */
[----:B------:R-:W-:Y:S02]  /*5d50*/  PRMT R26, RZ, 0x7610, R26 ;  /* 0x00007610ff1a7816 */ /* 0x000fe4000000001a */
[----:B------:R-:W-:Y:S01]  /*5d60*/  @!P1 PRMT R32, R41, 0x7632, R32 ;  /* 0x0000763229209816 */ /* 0x000fe20000000020 */
[----:B------:R1:W5:Y:S01]  /*5d70*/  LDL R39, [R1+0x26c] ;  /* 0x00026c0001277983 */ /* 0x0003620000100800 */
[----:B------:R-:W-:-:S02]  /*5d80*/  @!P1 PRMT R31, R42, 0x7610, R31 ;  /* 0x000076102a1f9816 */ /* 0x000fc4000000001f */
[----:B------:R-:W-:Y:S02]  /*5d90*/  PRMT R53, RZ, 0x7610, R53 ;  /* 0x00007610ff357816 */ /* 0x000fe40000000035 */
[----:B------:R-:W-:Y:S02]  /*5da0*/  PRMT R38, RZ, 0x7610, R38 ;  /* 0x00007610ff267816 */ /* 0x000fe40000000026 */
[----:B------:R-:W-:Y:S02]  /*5db0*/  PRMT R40, RZ, 0x7610, R40 ;  /* 0x00007610ff287816 */ /* 0x000fe40000000028 */
[----:B----4-:R-:W-:-:S13]  /*5dc0*/  R2UR UR28, R10 ;  /* 0x000000000a1c72ca */ /* 0x010fda00000e0000 */
[----:B------:R-:W-:-:S05]  /*5dd0*/  MOV R10, UR28 ;  /* 0x0000001c000a7c02 */ /* 0x000fca0008000f00 */
[----:B------:R-:W-:-:S05]  /*5de0*/  FFMA.FTZ R11, -R10, UR28, R11 ;  /* 0x0000001c0a0b7c23 */ /* 0x000fca000801010b */
[----:B------:R-:W-:-:S13]  /*5df0*/  FSETP.GTU.FTZ.AND P0, PT, R11, RZ, PT ;  /* 0x000000ff0b00720b */ /* 0x000fda0003f1c000 */
[----:B------:R-:W-:-:S05]  /*5e00*/  VOTEU.ANY UP0, P0 ;  /* 0x0000000000ff7886 */ /* 0x000fca0000000100 */
[----:B------:R-:W4:Y:S01]  /*5e10*/  @UP0 LDCU UR5, c[0x0][0x3c0] ;  /* 0x00007800ff0507ac */ /* 0x000f220008000800 */
[----:B------:R-:W-:-:S13]  /*5e20*/  PLOP3.LUT P0, PT, PT, PT, UP0, 0x80, 0x8 ;  /* 0x000000000008781c */ /* 0x000fda0003f0f008 */
[----:B----4-:R-:W-:-:S06]  /*5e30*/  @P0 FADD.FTZ R11, R11, UR5 ;  /* 0x000000050b0b0e21 */ /* 0x010fcc0008010000 */
[----:B------:R-:W4:Y:S01]  /*5e40*/  @P0 MUFU.RSQ R11, R11 ;  /* 0x0000000b000b0308 */ /* 0x000f220000001400 */
[----:B0-----:R-:W-:Y:S02]  /*5e50*/  PRMT R6, RZ, 0x7610, R6 ;  /* 0x00007610ff067816 */ /* 0x001fe40000000006 */
[----:B------:R-:W-:Y:S02]  /*5e60*/  PRMT R7, RZ, 0x7610, R7 ;  /* 0x00007610ff077816 */ /* 0x000fe40000000007 */
[----:B------:R-:W-:Y:S02]  /*5e70*/  @!P2 PRMT R6, R44, 0x7632, R6 ;  /* 0x000076322c06a816 */ /* 0x000fe40000000006 */
[----:B------:R-:W-:Y:S02]  /*5e80*/  @!P3 PRMT R7, R45, 0x7610, R7 ;  /* 0x000076102d07b816 */ /* 0x000fe40000000007 */
[----:B------:R-:W-:Y:S02]  /*5e90*/  @!P4 PRMT R30, R47, 0x7632, R30 ;  /* 0x000076322f1ec816 */ /* 0x000fe4000000001e */
[----:B------:R-:W-:-:S02]  /*5ea0*/  @!P4 PRMT R29, R48, 0x7610, R29 ;  /* 0x00007610301dc816 */ /* 0x000fc4000000001d */
[----:B------:R-:W-:Y:S02]  /*5eb0*/  @!P4 PRMT R28, R48, 0x7632, R28 ;  /* 0x00007632301cc816 */ /* 0x000fe4000000001c */
[C---:B------:R-:W-:Y:S02]  /*5ec0*/  @!P5 PRMT R27, R49.reuse, 0x7610, R27 ;  /* 0x00007610311bd816 */ /* 0x040fe4000000001b */
[----:B------:R-:W-:Y:S02]  /*5ed0*/  @!P5 PRMT R26, R49, 0x7632, R26 ;  /* 0x00007632311ad816 */ /* 0x000fe4000000001a */
[----:B----4-:R-:W-:Y:S02]  /*5ee0*/  @P0 R2UR UR5, R11 ;  /* 0x000000000b0502ca */ /* 0x010fe400000e0000 */
[----:B------:R-:W-:Y:S02]  /*5ef0*/  PRMT R25, RZ, 0x7610, R25 ;  /* 0x00007610ff197816 */ /* 0x000fe40000000019 */
[----:B------:R-:W-:-:S02]  /*5f00*/  PRMT R24, RZ, 0x7610, R24 ;  /* 0x00007610ff187816 */ /* 0x000fc40000000018 */
[----:B------:R-:W-:Y:S02]  /*5f10*/  PRMT R23, RZ, 0x7610, R23 ;  /* 0x00007610ff177816 */ /* 0x000fe40000000017 */
[----:B------:R-:W-:Y:S02]  /*5f20*/  PRMT R22, RZ, 0x7610, R22 ;  /* 0x00007610ff167816 */ /* 0x000fe40000000016 */
[----:B------:R-:W-:Y:S01]  /*5f30*/  PRMT R10, RZ, 0x7610, R10 ;  /* 0x00007610ff0a7816 */ /* 0x000fe2000000000a */
[----:B------:R0:W-:Y:S01]  /*5f40*/  STL.S16 [R1+0x174], R31 ;  /* 0x0001741f01007387 */ /* 0x0001e20000100600 */
[----:B------:R-:W-:Y:S02]  /*5f50*/  PRMT R11, RZ, 0x7610, R11 ;  /* 0x00007610ff0b7816 */ /* 0x000fe4000000000b */
[----:B------:R-:W-:Y:S01]  /*5f60*/  @!P1 PRMT R53, R41, 0x7610, R53 ;  /* 0x0000761029359816 */ /* 0x000fe20000000035 */
[----:B------:R4:W-:Y:S01]  /*5f70*/  STL.S16 [R1+0x194], R32 ;  /* 0x0001942001007387 */ /* 0x0009e20000100600 */
[----:B------:R-:W-:-:S02]  /*5f80*/  @!P2 PRMT R38, R43, 0x7610, R38 ;  /* 0x000076102b26a816 */ /* 0x000fc40000000026 */
[----:B------:R-:W-:Y:S01]  /*5f90*/  @!P2 PRMT R40, R44, 0x7610, R40 ;  /* 0x000076102c28a816 */ /* 0x000fe20000000028 */
[----:B------:R1:W-:Y:S01]  /*5fa0*/  STL.S16 [R1+0x318], R6 ;  /* 0x0003180601007387 */ /* 0x0003e20000100600 */
[----:B------:R-:W-:-:S03]  /*5fb0*/  @!P5 PRMT R25, R50, 0x7610, R25 ;  /* 0x000076103219d816 */ /* 0x000fc60000000019 */
[----:B------:R1:W-:Y:S01]  /*5fc0*/  STL.S16 [R1+0x31c], R7 ;  /* 0x00031c0701007387 */ /* 0x0003e20000100600 */
[----:B------:R-:W-:Y:S02]  /*5fd0*/  @!P5 PRMT R24, R50, 0x7632, R24 ;  /* 0x000076323218d816 */ /* 0x000fe40000000018 */
[C---:B------:R-:W-:Y:S01]  /*5fe0*/  @!P6 PRMT R11, R52.reuse, 0x7610, R11 ;  /* 0x00007610340be816 */ /* 0x040fe2000000000b */
[----:B0-----:R0:W5:Y:S01]  /*5ff0*/  LDL R31, [R1+0x12c] ;  /* 0x00012c00011f7983 */ /* 0x0011620000100800 */
[----:B------:R-:W-:-:S03]  /*6000*/  @!P6 PRMT R10, R52, 0x7632, R10 ;  /* 0x00007632340ae816 */ /* 0x000fc6000000000a */
[----:B----4-:R0:W5:Y:S04]  /*6010*/  LDL R32, [R1+0x160] ;  /* 0x0001600001207983 */ /* 0x0101680000100800 */
[----:B------:R0:W5:Y:S04]  /*6020*/  LDL R41, [R1+0x24c] ;  /* 0x00024c0001297983 */ /* 0x0001680000100800 */
[----:B------:R0:W5:Y:S04]  /*6030*/  LDL R42, [R1+0x174] ;  /* 0x00017400012a7983 */ /* 0x0001680000100800 */
[----:B------:R0:W5:Y:S04]  /*6040*/  LDL R43, [R1+0x234] ;  /* 0x00023400012b7983 */ /* 0x0001680000100800 */
[----:B-1----:R0:W5:Y:S04]  /*6050*/  LDL.LU R6, [R1+0x390] ;  /* 0x0003900001067983 */ /* 0x0021680000300800 */
[----:B------:R0:W5:Y:S04]  /*6060*/  LDL R44, [R1+0x2cc] ;  /* 0x0002cc00012c7983 */ /* 0x0001680000100800 */
[----:B------:R0:W5:Y:S04]  /*6070*/  LDL.LU R7, [R1+0x38c] ;  /* 0x00038c0001077983 */ /* 0x0001680000300800 */
[----:B------:R0:W5:Y:S04]  /*6080*/  LDL R45, [R1+0x218] ;  /* 0x00021800012d7983 */ /* 0x0001680000100800 */
[----:B------:R-:W-:Y:S04]  /*6090*/  STL.S16 [R1+0x334], R30 ;  /* 0x0003341e01007387 */ /* 0x000fe80000100600 */
[----:B------:R-:W-:Y:S04]  /*60a0*/  STL.S16 [R1+0x330], R29 ;  /* 0x0003301d01007387 */ /* 0x000fe80000100600 */
[----:B------:R0:W5:Y:S04]  /*60b0*/  LDL R48, [R1+0x290] ;  /* 0x0002900001307983 */ /* 0x0001680000100800 */
[----:B------:R-:W-:Y:S04]  /*60c0*/  STL.S16 [R1+0x338], R28 ;  /* 0x0003381c01007387 */ /* 0x000fe80000100600 */
[----:B------:R0:W5:Y:S04]  /*60d0*/  LDL R49, [R1+0x258] ;  /* 0x0002580001317983 */ /* 0x0001680000100800 */
[----:B------:R-:W-:Y:S04]  /*60e0*/  STL.S16 [R1+0x33c], R27 ;  /* 0x00033c1b01007387 */ /* 0x000fe80000100600 */
[----:B------:R-:W-:Y:S04]  /*60f0*/  STL [R1+0x108], R50 ;  /* 0x0001083201007387 */ /* 0x000fe80000100800 */
[----:B------:R-:W-:Y:S01]  /*6100*/  STL [R1+0x10c], R52 ;  /* 0x00010c3401007387 */ /* 0x000fe20000100800 */
[----:B--2---:R-:W-:-:S02]  /*6110*/  PRMT R0, RZ, 0x7610, R0 ;  /* 0x00007610ff007816 */ /* 0x004fc40000000000 */
[----:B---3--:R-:W-:Y:S02]  /*6120*/  PRMT R8, RZ, 0x7610, R8 ;  /* 0x00007610ff087816 */ /* 0x008fe40000000008 */
[----:B------:R-:W-:Y:S02]  /*6130*/  PRMT R9, RZ, 0x7610, R9 ;  /* 0x00007610ff097816 */ /* 0x000fe40000000009 */
[C---:B------:R-:W-:Y:S02]  /*6140*/  @!P3 PRMT R8, R46.reuse, 0x7610, R8 ;  /* 0x000076102e08b816 */ /* 0x040fe40000000008 */
[----:B------:R-:W-:Y:S02]  /*6150*/  @!P3 PRMT R9, R46, 0x7632, R9 ;  /* 0x000076322e09b816 */ /* 0x000fe40000000009 */
[----:B------:R-:W-:Y:S01]  /*6160*/  @!P4 PRMT R0, R47, 0x7610, R0 ;  /* 0x000076102f00c816 */ /* 0x000fe20000000000 */
[----:B------:R1:W-:Y:S01]  /*6170*/  STL.S16 [R1+0x320], R8 ;  /* 0x0003200801007387 */ /* 0x0003e20000100600 */
[----:B------:R-:W-:-:S03]  /*6180*/  @!P6 PRMT R23, R51, 0x7610, R23 ;  /* 0x000076103317e816 */ /* 0x000fc60000000017 */
[----:B------:R2:W-:Y:S01]  /*6190*/  STL.S16 [R1+0x328], R9 ;  /* 0x0003280901007387 */ /* 0x0005e20000100600 */
[----:B------:R-:W-:-:S03]  /*61a0*/  @!P6 PRMT R22, R51, 0x7632, R22 ;  /* 0x000076323316e816 */ /* 0x000fc60000000016 */
[----:B------:R3:W-:Y:S04]  /*61b0*/  STL.S16 [R1+0x32c], R0 ;  /* 0x00032c0001007387 */ /* 0x0007e80000100600 */
[----:B-1----:R0:W5:Y:S04]  /*61c0*/  LDL.LU R8, [R1+0x384] ;  /* 0x0003840001087983 */ /* 0x0021680000300800 */
[----:B--2---:R0:W5:Y:S04]  /*61d0*/  LDL.LU R9, [R1+0x380] ;  /* 0x0003800001097983 */ /* 0x0041680000300800 */
[----:B------:R0:W5:Y:S04]  /*61e0*/  LDL R46, [R1+0x2b0] ;  /* 0x0002b000012e7983 */ /* 0x0001680000100800 */
[----:B---3--:R0:W5:Y:S04]  /*61f0*/  LDL.LU R0, [R1+0x37c] ;  /* 0x00037c0001007983 */ /* 0x0081680000300800 */
[----:B------:R0:W5:Y:S04]  /*6200*/  LDL R47, [R1+0x20c] ;  /* 0x00020c00012f7983 */ /* 0x0001680000100800 */
[----:B------:R-:W-:Y:S04]  /*6210*/  STL.S16 [R1+0x344], R26 ;  /* 0x0003441a01007387 */ /* 0x000fe80000100600 */
[----:B------:R1:W-:Y:S04]  /*6220*/  STL [R1+0x8c], R51 ;  /* 0x00008c3301007387 */ /* 0x0003e80000100800 */
[----:B------:R0:W5:Y:S04]  /*6230*/  LDL R50, [R1+0x23c] ;  /* 0x00023c0001327983 */ /* 0x0001680000100800 */
[----:B------:R0:W5:Y:S04]  /*6240*/  LDL R52, [R1+0x200] ;  /* 0x0002000001347983 */ /* 0x0001680000100800 */
[----:B-1----:R0:W5:Y:S04]  /*6250*/  LDL R51, [R1+0x228] ;  /* 0x0002280001337983 */ /* 0x0021680000100800 */
[----:B------:R0:W-:Y:S04]  /*6260*/  STL.S16 [R1+0x340], R25 ;  /* 0x0003401901007387 */ /* 0x0001e80000100600 */
[----:B------:R0:W-:Y:S04]  /*6270*/  STL.S16 [R1+0x34c], R24 ;  /* 0x00034c1801007387 */ /* 0x0001e80000100600 */
[----:B------:R0:W-:Y:S04]  /*6280*/  STL.S16 [R1+0x348], R23 ;  /* 0x0003481701007387 */ /* 0x0001e80000100600 */
[----:B------:R0:W-:Y:S04]  /*6290*/  STL.S16 [R1+0x354], R22 ;  /* 0x0003541601007387 */ /* 0x0001e80000100600 */
[----:B------:R0:W-:Y:S04]  /*62a0*/  STL.S16 [R1+0x350], R11 ;  /* 0x0003500b01007387 */ /* 0x0001e80000100600 */
[----:B------:R0:W-:Y:S01]  /*62b0*/  STL.S16 [R1+0x358], R10 ;  /* 0x0003580a01007387 */ /* 0x0001e20000100600 */
[----:B------:R-:W-:Y:S01]  /*62c0*/  UISETP.NE.AND UP1, UPT, UR9, URZ, UPT ;  /* 0x000000ff0900728c */ /* 0x000fe2000bf25270 */
[----:B------:R-:W-:Y:S01]  /*62d0*/  UMOV UR16, 0x3f800000 ;  /* 0x3f80000000107882 */ /* 0x000fe20000000000 */
[----:B------:R-:W-:-:S07]  /*62e0*/  @UP0 UMOV UR16, UR5 ;  /* 0x0000000500100c82 */ /* 0x000fce0008000000 */
[----:B0-----:R-:W-:Y:S05]  /*62f0*/  BRA.U UP1, `(.L_x_167) ;  /* 0x0000002901807547 */ /* 0x001fea000b800000 */
[----:B------:R-:W2:Y:S04]  /*6300*/  LDL.LU R26, [R1+0x17c] ;  /* 0x00017c00011a7983 */ /* 0x000ea80000300800 */
[----:B------:R-:W3:Y:S04]  /*6310*/  LDL.LU R23, [R1+0x184] ;  /* 0x0001840001177983 */ /* 0x000ee80000300800 */
[----:B------:R-:W4:Y:S04]  /*6320*/  LDL.LU R24, [R1+0x180] ;  /* 0x0001800001187983 */ /* 0x000f280000300800 */
[----:B------:R-:W4:Y:S04]  /*6330*/  LDL.LU R22, [R1+0x188] ;  /* 0x0001880001167983 */ /* 0x000f280000300800 */
[----:B------:R-:W4:Y:S04]  /*6340*/  LDL.LU R25, [R1+0x178] ;  /* 0x0001780001197983 */ /* 0x000f280000300800 */
[----:B------:R-:W4:Y:S04]  /*6350*/  LDL.LU R30, [R1+0x198] ;  /* 0x00019800011e7983 */ /* 0x000f280000300800 */
[----:B------:R-:W4:Y:S04]  /*6360*/  LDL.LU R28, [R1+0x19c] ;  /* 0x00019c00011c7983 */ /* 0x000f280000300800 */
[----:B------:R-:W4:Y:S01]  /*6370*/  LDL.LU R29, [R1+0x220] ;  /* 0x00022000011d7983 */ /* 0x000f220000300800 */
[----:B--2---:R-:W-:-:S02]  /*6380*/  SHF.L.U32 R11, R26, 0x10, RZ ;  /* 0x000000101a0b7819 */ /* 0x004fc400000006ff */
[----:B---3--:R-:W-:-:S03]  /*6390*/  SHF.L.U32 R10, R23, 0x10, RZ ;  /* 0x00000010170a7819 */ /* 0x008fc600000006ff */
[----:B------:R-:W-:Y:S01]  /*63a0*/  FADD.FTZ R11, R11, -UR28 ;  /* 0x8000001c0b0b7e21 */ /* 0x000fe20008010000 */
[----:B----4-:R-:W-:-:S03]  /*63b0*/  SHF.L.U32 R24, R24, 0x10, RZ ;  /* 0x0000001018187819 */ /* 0x010fc600000006ff */
[----:B------:R-:W-:Y:S01]  /*63c0*/  FMUL.FTZ R11, R11, UR16 ;  /* 0x000000100b0b7c20 */ /* 0x000fe20008410000 */
[----:B-----5:R-:W-:Y:S01]  /*63d0*/  FMUL.FTZ R23, R4, R10 ;  /* 0x0000000a04177220 */ /* 0x020fe20000410000 */
[----:B------:R-:W-:Y:S01]  /*63e0*/  SHF.L.U32 R22, R22, 0x10, RZ ;  /* 0x0000001016167819 */ /* 0x000fe200000006ff */
[----:B------:R-:W-:Y:S02]  /*63f0*/  FADD.FTZ R24, R24, -UR28 ;  /* 0x8000001c18187e21 */ /* 0x000fe40008010000 */
[----:B------:R-:W-:Y:S01]  /*6400*/  FFMA.FTZ R27, R11, R23, RZ ;  /* 0x000000170b1b7223 */ /* 0x000fe200000100ff */
[----:B------:R-:W-:Y:S01]  /*6410*/  SHF.L.U32 R26, R25, 0x10, RZ ;  /* 0x00000010191a7819 */ /* 0x000fe200000006ff */
[----:B------:R-:W-:Y:S01]  /*6420*/  FADD.FTZ R25, RZ, R23 ;  /* 0x00000017ff197221 */ /* 0x000fe20000010000 */
[----:B------:R-:W-:Y:S01]  /*6430*/  FMUL.FTZ R24, R24, UR16 ;  /* 0x0000001018187c20 */ /* 0x000fe20008410000 */
[----:B------:R-:W-:Y:S02]  /*6440*/  FMUL.FTZ R23, R5, R22 ;  /* 0x0000001605177220 */ /* 0x000fe40000410000 */
[----:B------:R-:W-:Y:S01]  /*6450*/  FADD.FTZ R26, R26, -UR28 ;  /* 0x8000001c1a1a7e21 */ /* 0x000fe20008010000 */
[----:B------:R-:W-:Y:S01]  /*6460*/  FFMA.FTZ R11, R10, R11, RZ ;  /* 0x0000000b0a0b7223 */ /* 0x000fe200000100ff */
[----:B------:R-:W-:Y:S01]  /*6470*/  FFMA.FTZ R27, R24, R23, R27 ;  /* 0x00000017181b7223 */ /* 0x000fe2000001001b */
[----:B------:R-:W-:Y:S01]  /*6480*/  FADD.FTZ R25, R23, R25 ;  /* 0x0000001917197221 */ /* 0x000fe20000010000 */
[----:B------:R-:W-:Y:S01]  /*6490*/  SHF.L.U32 R23, R30, 0x10, RZ ;  /* 0x000000101e177819 */ /* 0x000fe200000006ff */
[----:B------:R-:W-:Y:S01]  /*64a0*/  FADD.FTZ R10, RZ, R10 ;  /* 0x0000000aff0a7221 */ /* 0x000fe20000010000 */
[----:B------:R-:W-:Y:S01]  /*64b0*/  FMUL.FTZ R26, R26, UR16 ;  /* 0x000000101a1a7c20 */ /* 0x000fe20008410000 */
[----:B------:R-:W-:Y:S01]  /*64c0*/  SHF.L.U32 R28, R28, 0x10, RZ ;  /* 0x000000101c1c7819 */ /* 0x000fe200000006ff */
[----:B------:R-:W-:Y:S01]  /*64d0*/  FFMA.FTZ R24, R22, R24, RZ ;  /* 0x0000001816187223 */ /* 0x000fe200000100ff */
[C---:B------:R-:W-:Y:S01]  /*64e0*/  FADD.FTZ R10, R23.reuse, R10 ;  /* 0x0000000a170a7221 */ /* 0x040fe20000010000 */
[----:B------:R-:W-:Y:S01]  /*64f0*/  FFMA.FTZ R11, R23, R26, R11 ;  /* 0x0000001a170b7223 */ /* 0x000fe2000001000b */
[----:B------:R-:W-:Y:S01]  /*6500*/  FMUL.FTZ R23, R4, R23 ;  /* 0x0000001704177220 */ /* 0x000fe20000410000 */
[----:B------:R-:W2:Y:S03]  /*6510*/  LDL.LU R30, [R1+0x224] ;  /* 0x00022400011e7983 */ /* 0x000ea60000300800 */
[----:B------:R-:W-:-:S02]  /*6520*/  FFMA.FTZ R27, R26, R23, R27 ;  /* 0x000000171a1b7223 */ /* 0x000fc4000001001b */
[----:B------:R-:W3:Y:S01]  /*6530*/  LDL.LU R26, [R1+0x1f0] ;  /* 0x0001f000011a7983 */ /* 0x000ee20000300800 */
[----:B------:R-:W-:Y:S01]  /*6540*/  FADD.FTZ R28, R28, -UR28 ;  /* 0x8000001c1c1c7e21 */ /* 0x000fe20008010000 */
[----:B------:R-:W-:Y:S02]  /*6550*/  FADD.FTZ R25, R25, R23 ;  /* 0x0000001719197221 */ /* 0x000fe40000010000 */
[----:B------:R-:W4:Y:S01]  /*6560*/  LDL.LU R23, [R1+0x18c] ;  /* 0x00018c0001177983 */ /* 0x000f220000300800 */
[----:B------:R-:W-:Y:S01]  /*6570*/  FADD.FTZ R22, RZ, R22 ;  /* 0x00000016ff167221 */ /* 0x000fe20000010000 */
[----:B------:R-:W-:Y:S01]  /*6580*/  FMUL.FTZ R28, R28, UR16 ;  /* 0x000000101c1c7c20 */ /* 0x000fe20008410000 */
[----:B---3--:R-:W-:-:S05]  /*6590*/  SHF.L.U32 R26, R26, 0x10, RZ ;  /* 0x000000101a1a7819 */ /* 0x008fca00000006ff */
[C---:B------:R-:W-:Y:S01]  /*65a0*/  FADD.FTZ R22, R26.reuse, R22 ;  /* 0x000000161a167221 */ /* 0x040fe20000010000 */
[----:B------:R-:W-:Y:S01]  /*65b0*/  FFMA.FTZ R24, R26, R28, R24 ;  /* 0x0000001c1a187223 */ /* 0x000fe20000010018 */
[----:B------:R-:W-:-:S04]  /*65c0*/  FMUL.FTZ R26, R5, R26 ;  /* 0x0000001a051a7220 */ /* 0x000fc80000410000 */
[----:B------:R-:W-:Y:S02]  /*65d0*/  FFMA.FTZ R27, R28, R26, R27 ;  /* 0x0000001a1c1b7223 */ /* 0x000fe4000001001b */
[----:B------:R-:W3:Y:S01]  /*65e0*/  LDL.LU R28, [R1+0x1f4] ;  /* 0x0001f400011c7983 */ /* 0x000ee20000300800 */
[----:B----4-:R-:W-:Y:S01]  /*65f0*/  SHF.L.U32 R23, R23, 0x10, RZ ;  /* 0x0000001017177819 */ /* 0x010fe200000006ff */
[----:B------:R-:W-:Y:S01]  /*6600*/  FADD.FTZ R25, R26, R25 ;  /* 0x000000191a197221 */ /* 0x000fe20000010000 */
[----:B------:R-:W-:-:S03]  /*6610*/  SHF.L.U32 R26, R29, 0x10, RZ ;  /* 0x000000101d1a7819 */ /* 0x000fc600000006ff */
[----:B------:R-:W-:-:S04]  /*6620*/  FADD.FTZ R29, R23, -UR28 ;  /* 0x8000001c171d7e21 */ /* 0x000fc80008010000 */
[----:B------:R-:W-:Y:S01]  /*6630*/  FMUL.FTZ R29, R29, UR16 ;  /* 0x000000101d1d7c20 */ /* 0x000fe20008410000 */
[----:B------:R-:W-:-:S03]  /*6640*/  FADD.FTZ R10, R10, R26 ;  /* 0x0000001a0a0a7221 */ /* 0x000fc60000010000 */
[----:B------:R-:W-:Y:S01]  /*6650*/  FFMA.FTZ R11, R26, R29, R11 ;  /* 0x0000001d1a0b7223 */ /* 0x000fe2000001000b */
[----:B---3--:R-:W-:Y:S01]  /*6660*/  SHF.L.U32 R23, R28, 0x10, RZ ;  /* 0x000000101c177819 */ /* 0x008fe200000006ff */
[----:B------:R-:W-:Y:S02]  /*6670*/  FMUL.FTZ R28, R4, R26 ;  /* 0x0000001a041c7220 */ /* 0x000fe40000410000 */
[----:B------:R-:W3:Y:S02]  /*6680*/  LDL.LU R26, [R1+0x240] ;  /* 0x00024000011a7983 */ /* 0x000ee40000300800 */
[----:B------:R-:W-:-:S04]  /*6690*/  FADD.FTZ R23, R23, -UR28 ;  /* 0x8000001c17177e21 */ /* 0x000fc80008010000 */
[----:B------:R-:W-:Y:S01]  /*66a0*/  FMUL.FTZ R23, R23, UR16 ;  /* 0x0000001017177c20 */ /* 0x000fe20008410000 */
[----:B------:R-:W-:Y:S01]  /*66b0*/  FFMA.FTZ R27, R29, R28, R27 ;  /* 0x0000001c1d1b7223 */ /* 0x000fe2000001001b */
[----:B------:R-:W-:Y:S02]  /*66c0*/  FADD.FTZ R25, R25, R28 ;  /* 0x0000001c19197221 */ /* 0x000fe40000010000 */
[----:B------:R-:W4:Y:S01]  /*66d0*/  LDL.LU R28, [R1+0x244] ;  /* 0x00024400011c7983 */ /* 0x000f220000300800 */
[----:B---3--:R-:W-:-:S05]  /*66e0*/  SHF.L.U32 R26, R26, 0x10, RZ ;  /* 0x000000101a1a7819 */ /* 0x008fca00000006ff */
[----:B------:R-:W-:Y:S01]  /*66f0*/  FADD.FTZ R22, R22, R26 ;  /* 0x0000001a16167221 */ /* 0x000fe20000010000 */
[----:B------:R-:W-:Y:S01]  /*6700*/  FFMA.FTZ R24, R26, R23, R24 ;  /* 0x000000171a187223 */ /* 0x000fe20000010018 */
[----:B------:R-:W-:-:S04]  /*6710*/  FMUL.FTZ R26, R5, R26 ;  /* 0x0000001a051a7220 */ /* 0x000fc80000410000 */
[----:B------:R-:W-:Y:S02]  /*6720*/  FFMA.FTZ R27, R23, R26, R27 ;  /* 0x0000001a171b7223 */ /* 0x000fe4000001001b */
[----:B------:R-:W3:Y:S01]  /*6730*/  LDL.LU R23, [R1+0x250] ;  /* 0x0002500001177983 */ /* 0x000ee20000300800 */
[----:B------:R-:W-:-:S03]  /*6740*/  FADD.FTZ R25, R26, R25 ;  /* 0x000000191a197221 */ /* 0x000fc60000010000 */
[----:B------:R-:W3:Y:S01]  /*6750*/  LDL.LU R26, [R1+0x260] ;  /* 0x00026000011a7983 */ /* 0x000ee20000300800 */
[----:B--2---:R-:W-:Y:S02]  /*6760*/  SHF.L.U32 R29, R30, 0x10, RZ ;  /* 0x000000101e1d7819 */ /* 0x004fe400000006ff */
[----:B----4-:R-:W-:Y:S01]  /*6770*/  SHF.L.U32 R28, R28, 0x10, RZ ;  /* 0x000000101c1c7819 */ /* 0x010fe200000006ff */
[----:B------:R-:W2:Y:S02]  /*6780*/  LDL.LU R30, [R1+0x140] ;  /* 0x00014000011e7983 */ /* 0x000ea40000300800 */
[----:B------:R-:W-:-:S04]  /*6790*/  FADD.FTZ R29, R29, -UR28 ;  /* 0x8000001c1d1d7e21 */ /* 0x000fc80008010000 */
[----:B------:R-:W-:Y:S01]  /*67a0*/  FMUL.FTZ R29, R29, UR16 ;  /* 0x000000101d1d7c20 */ /* 0x000fe20008410000 */
[----:B------:R-:W-:-:S04]  /*67b0*/  FADD.FTZ R28, R28, -UR28 ;  /* 0x8000001c1c1c7e21 */ /* 0x000fc80008010000 */
[----:B------:R-:W-:Y:S01]  /*67c0*/  FMUL.FTZ R28, R28, UR16 ;  /* 0x000000101c1c7c20 */ /* 0x000fe20008410000 */
[----:B---3--:R-:W-:-:S05]  /*67d0*/  SHF.L.U32 R23, R23, 0x10, RZ ;  /* 0x0000001017177819 */ /* 0x008fca00000006ff */
[----:B------:R-:W-:Y:S01]  /*67e0*/  FADD.FTZ R10, R10, R23 ;  /* 0x000000170a0a7221 */ /* 0x000fe20000010000 */
[----:B------:R-:W-:Y:S01]  /*67f0*/  FFMA.FTZ R11, R23, R29, R11 ;  /* 0x0000001d170b7223 */ /* 0x000fe2000001000b */
[----:B------:R-:W-:Y:S01]  /*6800*/  FMUL.FTZ R23, R4, R23 ;  /* 0x0000001704177220 */ /* 0x000fe20000410000 */
[----:B------:R-:W-:-:S03]  /*6810*/  SHF.L.U32 R26, R26, 0x10, RZ ;  /* 0x000000101a1a7819 */ /* 0x000fc600000006ff */
[----:B------:R-:W-:Y:S01]  /*6820*/  FFMA.FTZ R27, R29, R23, R27 ;  /* 0x000000171d1b7223 */ /* 0x000fe2000001001b */
[----:B------:R-:W-:Y:S01]  /*6830*/  FADD.FTZ R25, R25, R23 ;  /* 0x0000001719197221 */ /* 0x000fe20000010000 */
[----:B------:R-:W-:Y:S01]  /*6840*/  FADD.FTZ R22, R22, R26 ;  /* 0x0000001a16167221 */ /* 0x000fe20000010000 */
[----:B------:R-:W3:Y:S01]  /*6850*/  LDL.LU R23, [R1+0x254] ;  /* 0x0002540001177983 */ /* 0x000ee20000300800 */
[----:B------:R-:W-:Y:S01]  /*6860*/  FFMA.FTZ R24, R26, R28, R24 ;  /* 0x0000001c1a187223 */ /* 0x000fe20000010018 */
[----:B------:R-:W-:Y:S02]  /*6870*/  FMUL.FTZ R26, R5, R26 ;  /* 0x0000001a051a7220 */ /* 0x000fe40000410000 */
[----:B------:R-:W4:Y:S02]  /*6880*/  LDL.LU R29, [R1+0x284] ;  /* 0x00028400011d7983 */ /* 0x000f240000300800 */
[----:B------:R-:W-:Y:S01]  /*6890*/  FFMA.FTZ R27, R28, R26, R27 ;  /* 0x0000001a1c1b7223 */ /* 0x000fe2000001001b */
[----:B------:R-:W-:Y:S01]  /*68a0*/  FADD.FTZ R25, R26, R25 ;  /* 0x000000191a197221 */ /* 0x000fe20000010000 */
[----:B------:R-:W2:Y:S04]  /*68b0*/  LDL.LU R28, [R1+0x264] ;  /* 0x00026400011c7983 */ /* 0x000ea80000300800 */
[----:B------:R-:W4:Y:S01]  /*68c0*/  LDL.LU R26, [R1+0x280] ;  /* 0x00028000011a7983 */ /* 0x000f220000300800 */
[----:B---3--:R-:W-:-:S05]  /*68d0*/  SHF.L.U32 R23, R23, 0x10, RZ ;  /* 0x0000001017177819 */ /* 0x008fca00000006ff */
[----:B------:R-:W-:-:S04]  /*68e0*/  FADD.FTZ R23, R23, -UR28 ;  /* 0x8000001c17177e21 */ /* 0x000fc80008010000 */
[----:B------:R-:W-:Y:S01]  /*68f0*/  FMUL.FTZ R23, R23, UR16 ;  /* 0x0000001017177c20 */ /* 0x000fe20008410000 */
[----:B----4-:R-:W-:-:S05]  /*6900*/  SHF.L.U32 R26, R26, 0x10, RZ ;  /* 0x000000101a1a7819 */ /* 0x010fca00000006ff */
[----:B------:R-:W-:Y:S01]  /*6910*/  FADD.FTZ R10, R10, R26 ;  /* 0x0000001a0a0a7221 */ /* 0x000fe20000010000 */
[----:B------:R-:W-:Y:S01]  /*6920*/  FFMA.FTZ R11, R26, R23, R11 ;  /* 0x000000171a0b7223 */ /* 0x000fe2000001000b */
[----:B------:R-:W-:-:S04]  /*6930*/  FMUL.FTZ R26, R4, R26 ;  /* 0x0000001a041a7220 */ /* 0x000fc80000410000 */
[----:B------:R-:W-:Y:S02]  /*6940*/  FFMA.FTZ R27, R23, R26, R27 ;  /* 0x0000001a171b7223 */ /* 0x000fe4000001001b */
[----:B------:R-:W3:Y:S01]  /*6950*/  LDL.LU R23, [R1+0x2ac] ;  /* 0x0002ac0001177983 */ /* 0x000ee20000300800 */
[----:B--2---:R-:W-:Y:S02]  /*6960*/  SHF.L.U32 R28, R28, 0x10, RZ ;  /* 0x000000101c1c7819 */ /* 0x004fe400000006ff */
[----:B------:R-:W-:-:S03]  /*6970*/  SHF.L.U32 R29, R29, 0x10, RZ ;  /* 0x000000101d1d7819 */ /* 0x000fc600000006ff */
[----:B------:R-:W-:Y:S01]  /*6980*/  FADD.FTZ R28, R28, -UR28 ;  /* 0x8000001c1c1c7e21 */ /* 0x000fe20008010000 */
[----:B------:R-:W-:-:S03]  /*6990*/  SHF.L.U32 R30, R30, 0x10, RZ ;  /* 0x000000101e1e7819 */ /* 0x000fc600000006ff */
[----:B------:R-:W-:Y:S01]  /*69a0*/  FMUL.FTZ R28, R28, UR16 ;  /* 0x000000101c1c7c20 */ /* 0x000fe20008410000 */
[----:B------:R-:W-:-:S03]  /*69b0*/  FADD.FTZ R22, R22, R29 ;  /* 0x0000001d16167221 */ /* 0x000fc60000010000 */
[----:B------:R-:W-:Y:S01]  /*69c0*/  FFMA.FTZ R24, R29, R28, R24 ;  /* 0x0000001c1d187223 */ /* 0x000fe20000010018 */
[----:B------:R-:W-:Y:S01]  /*69d0*/  FMUL.FTZ R29, R5, R29 ;  /* 0x0000001d051d7220 */ /* 0x000fe20000410000 */
[----:B------:R-:W-:Y:S01]  /*69e0*/  FADD.FTZ R25, R25, R26 ;  /* 0x0000001a19197221 */ /* 0x000fe20000010000 */
[----:B------:R-:W-:Y:S01]  /*69f0*/  FADD.FTZ R30, R30, -UR28 ;  /* 0x8000001c1e1e7e21 */ /* 0x000fe20008010000 */
[----:B------:R-:W2:Y:S01]  /*6a00*/  LDL.LU R26, [R1+0x2d0] ;  /* 0x0002d000011a7983 */ /* 0x000ea20000300800 */
[----:B------:R-:W-:Y:S01]  /*6a10*/  FFMA.FTZ R27, R28, R29, R27 ;  /* 0x0000001d1c1b7223 */ /* 0x000fe2000001001b */
[----:B------:R-:W-:Y:S01]  /*6a20*/  FADD.FTZ R25, R29, R25 ;  /* 0x000000191d197221 */ /* 0x000fe20000010000 */
[----:B------:R-:W-:Y:S01]  /*6a30*/  FMUL.FTZ R30, R30, UR16 ;  /* 0x000000101e1e7c20 */ /* 0x000fe20008410000 */
[----:B------:R-:W4:Y:S01]  /*6a40*/  LDL.LU R29, [R1+0x2a8] ;  /* 0x0002a800011d7983 */ /* 0x000f220000300800 */
[----:B---3--:R-:W-:-:S05]  /*6a50*/  SHF.L.U32 R23, R23, 0x10, RZ ;  /* 0x0000001017177819 */ /* 0x008fca00000006ff */
[----:B------:R-:W-:-:S04]  /*6a60*/  FMUL.FTZ R28, R4, R23 ;  /* 0x00000017041c7220 */ /* 0x000fc80000410000 */
[----:B------:R-:W-:Y:S01]  /*6a70*/  FADD.FTZ R25, R25, R28 ;  /* 0x0000001c19197221 */ /* 0x000fe20000010000 */
[----:B------:R-:W-:Y:S02]  /*6a80*/  FFMA.FTZ R27, R30, R28, R27 ;  /* 0x0000001c1e1b7223 */ /* 0x000fe4000001001b */
[----:B------:R-:W3:Y:S01]  /*6a90*/  LDL.LU R28, [R1+0x2f0] ;  /* 0x0002f000011c7983 */ /* 0x000ee20000300800 */
[----:B------:R-:W-:Y:S01]  /*6aa0*/  FADD.FTZ R10, R10, R23 ;  /* 0x000000170a0a7221 */ /* 0x000fe20000010000 */
[----:B------:R-:W-:Y:S02]  /*6ab0*/  FFMA.FTZ R11, R23, R30, R11 ;  /* 0x0000001e170b7223 */ /* 0x000fe4000001000b */
[----:B------:R-:W4:Y:S01]  /*6ac0*/  LDL.LU R23, [R1+0x13c] ;  /* 0x00013c0001177983 */ /* 0x000f220000300800 */
[----:B--2---:R-:W-:-:S03]  /*6ad0*/  SHF.L.U32 R26, R26, 0x10, RZ ;  /* 0x000000101a1a7819 */ /* 0x004fc600000006ff */
[----:B------:R-:W2:Y:S02]  /*6ae0*/  LDL.LU R30, [R1+0x2d4] ;  /* 0x0002d400011e7983 */ /* 0x000ea40000300800 */
[----:B------:R-:W-:-:S04]  /*6af0*/  FADD.FTZ R26, R26, -UR28 ;  /* 0x8000001c1a1a7e21 */ /* 0x000fc80008010000 */
[----:B------:R-:W-:Y:S01]  /*6b00*/  FMUL.FTZ R26, R26, UR16 ;  /* 0x000000101a1a7c20 */ /* 0x000fe20008410000 */
        /* <DEDUP_REMOVED lines=8> */
[----:B----4-:R-:W-:Y:S02]  /*6b90*/  SHF.L.U32 R23, R23, 0x10, RZ ;  /* 0x0000001017177819 */ /* 0x010fe400000006ff */
[----:B--2---:R-:W-:-:S03]  /*6ba0*/  SHF.L.U32 R30, R30, 0x10, RZ ;  /* 0x000000101e1e7819 */ /* 0x004fc600000006ff */
[----:B------:R-:W-:Y:S01]  /*6bb0*/  FADD.FTZ R23, R23, -UR28 ;  /* 0x8000001c17177e21 */ /* 0x000fe20008010000 */
[----:B------:R-:W-:-:S03]  /*6bc0*/  SHF.L.U32 R29, R29, 0x10, RZ ;  /* 0x000000101d1d7819 */ /* 0x000fc600000006ff */
[----:B------:R-:W-:Y:S01]  /*6bd0*/  FMUL.FTZ R23, R23, UR16 ;  /* 0x0000001017177c20 */ /* 0x000fe20008410000 */
[----:B------:R-:W-:-:S03]  /*6be0*/  FADD.FTZ R10, R10, R30 ;  /* 0x0000001e0a0a7221 */ /* 0x000fc60000010000 */
[----:B------:R-:W-:Y:S01]  /*6bf0*/  FFMA.FTZ R11, R30, R23, R11 ;  /* 0x000000171e0b7223 */ /* 0x000fe2000001000b */
[----:B------:R-:W-:Y:S01]  /*6c00*/  FMUL.FTZ R30, R4, R30 ;  /* 0x0000001e041e7220 */ /* 0x000fe20000410000 */
[----:B------:R-:W-:-:S03]  /*6c10*/  FADD.FTZ R29, R29, -UR28 ;  /* 0x8000001c1d1d7e21 */ /* 0x000fc60008010000 */
[----:B------:R-:W-:Y:S01]  /*6c20*/  FFMA.FTZ R27, R23, R30, R27 ;  /* 0x0000001e171b7223 */ /* 0x000fe2000001001b */
[----:B------:R-:W-:Y:S01]  /*6c30*/  FADD.FTZ R25, R25, R30 ;  /* 0x0000001e19197221 */ /* 0x000fe20000010000 */
[----:B------:R-:W-:Y:S01]  /*6c40*/  FMUL.FTZ R29, R29, UR16 ;  /* 0x000000101d1d7c20 */ /* 0x000fe20008410000 */
[----:B------:R-:W2:Y:S01]  /*6c50*/  LDL.LU R30, [R1+0x2fc] ;  /* 0x0002fc00011e7983 */ /* 0x000ea20000300800 */
[----:B---3--:R-:W-:Y:S02]  /*6c60*/  SHF.L.U32 R26, R26, 0x10, RZ ;  /* 0x000000101a1a7819 */ /* 0x008fe400000006ff */
[----:B------:R-:W-:-:S03]  /*6c70*/  SHF.L.U32 R23, R28, 0x10, RZ ;  /* 0x000000101c177819 */ /* 0x000fc600000006ff */
[----:B------:R-:W-:-:S04]  /*6c80*/  FMUL.FTZ R28, R5, R26 ;  /* 0x0000001a051c7220 */ /* 0x000fc80000410000 */
[----:B------:R-:W-:Y:S01]  /*6c90*/  FADD.FTZ R25, R28, R25 ;  /* 0x000000191c197221 */ /* 0x000fe20000010000 */
[----:B------:R-:W-:Y:S02]  /*6ca0*/  FFMA.FTZ R27, R29, R28, R27 ;  /* 0x0000001c1d1b7223 */ /* 0x000fe4000001001b */
[----:B------:R-:W3:Y:S01]  /*6cb0*/  LDL.LU R28, [R1+0x2f4] ;  /* 0x0002f400011c7983 */ /* 0x000ee20000300800 */
[----:B------:R-:W-:Y:S01]  /*6cc0*/  FADD.FTZ R22, R22, R26 ;  /* 0x0000001a16167221 */ /* 0x000fe20000010000 */
[----:B------:R-:W-:Y:S02]  /*6cd0*/  FFMA.FTZ R24, R26, R29, R24 ;  /* 0x0000001d1a187223 */ /* 0x000fe40000010018 */
[----:B------:R-:W4:Y:S01]  /*6ce0*/  LDL.LU R26, [R1+0x138] ;  /* 0x00013800011a7983 */ /* 0x000f220000300800 */
[----:B------:R-:W-:-:S04]  /*6cf0*/  FADD.FTZ R23, R23, -UR28 ;  /* 0x8000001c17177e21 */ /* 0x000fc80008010000 */
[----:B------:R-:W-:Y:S01]  /*6d00*/  FMUL.FTZ R23, R23, UR16 ;  /* 0x0000001017177c20 */ /* 0x000fe20008410000 */
[----:B--2---:R-:W-:-:S05]  /*6d10*/  SHF.L.U32 R29, R30, 0x10, RZ ;  /* 0x000000101e1d7819 */ /* 0x004fca00000006ff */
[----:B------:R-:W-:Y:S01]  /*6d20*/  FADD.FTZ R22, R22, R29 ;  /* 0x0000001d16167221 */ /* 0x000fe20000010000 */
[----:B---3--:R-:W-:Y:S02]  /*6d30*/  SHF.L.U32 R28, R28, 0x10, RZ ;  /* 0x000000101c1c7819 */ /* 0x008fe400000006ff */
[----:B----4-:R-:W-:-:S03]  /*6d40*/  SHF.L.U32 R26, R26, 0x10, RZ ;  /* 0x000000101a1a7819 */ /* 0x010fc600000006ff */
[----:B------:R-:W-:Y:S01]  /*6d50*/  FADD.FTZ R10, R10, R28 ;  /* 0x0000001c0a0a7221 */ /* 0x000fe20000010000 */
[----:B------:R-:W-:Y:S01]  /*6d60*/  FFMA.FTZ R11, R28, R23, R11 ;  /* 0x000000171c0b7223 */ /* 0x000fe2000001000b */
[----:B------:R-:W-:Y:S01]  /*6d70*/  FMUL.FTZ R28, R4, R28 ;  /* 0x0000001c041c7220 */ /* 0x000fe20000410000 */
[----:B------:R-:W-:-:S03]  /*6d80*/  FADD.FTZ R26, R26, -UR28 ;  /* 0x8000001c1a1a7e21 */ /* 0x000fc60008010000 */
[----:B------:R-:W-:Y:S02]  /*6d90*/  FFMA.FTZ R27, R23, R28, R27 ;  /* 0x0000001c171b7223 */ /* 0x000fe4000001001b */
[----:B------:R-:W2:Y:S01]  /*6da0*/  LDL.LU R23, [R1+0x2d8] ;  /* 0x0002d80001177983 */ /* 0x000ea20000300800 */
[----:B------:R-:W-:Y:S01]  /*6db0*/  FMUL.FTZ R26, R26, UR16 ;  /* 0x000000101a1a7c20 */ /* 0x000fe20008410000 */
[----:B------:R-:W-:Y:S02]  /*6dc0*/  FADD.FTZ R25, R25, R28 ;  /* 0x0000001c19197221 */ /* 0x000fe40000010000 */
[----:B------:R-:W3:Y:S01]  /*6dd0*/  LDL.LU R28, [R1+0x130] ;  /* 0x00013000011c7983 */ /* 0x000ee20000300800 */
[----:B------:R-:W-:Y:S01]  /*6de0*/  FFMA.FTZ R24, R29, R26, R24 ;  /* 0x0000001a1d187223 */ /* 0x000fe20000010018 */
[----:B------:R-:W-:-:S04]  /*6df0*/  FMUL.FTZ R29, R5, R29 ;  /* 0x0000001d051d7220 */ /* 0x000fc80000410000 */
[----:B------:R-:W-:Y:S01]  /*6e00*/  FADD.FTZ R25, R29, R25 ;  /* 0x000000191d197221 */ /* 0x000fe20000010000 */
[----:B------:R-:W-:Y:S02]  /*6e10*/  FFMA.FTZ R27, R26, R29, R27 ;  /* 0x0000001d1a1b7223 */ /* 0x000fe4000001001b */
[----:B------:R-:W4:Y:S01]  /*6e20*/  LDL.LU R29, [R1+0x2dc] ;  /* 0x0002dc00011d7983 */ /* 0x000f220000300800 */
[----:B------:R-:W-:-:S03]  /*6e30*/  SHF.L.U32 R30, R31, 0x10, RZ ;  /* 0x000000101f1e7819 */ /* 0x000fc600000006ff */
[----:B------:R-:W4:Y:S02]  /*6e40*/  LDL.LU R31, [R1+0x2bc] ;  /* 0x0002bc00011f7983 */ /* 0x000f240000300800 */
[----:B------:R-:W-:-:S04]  /*6e50*/  FADD.FTZ R30, R30, -UR28 ;  /* 0x8000001c1e1e7e21 */ /* 0x000fc80008010000 */
[----:B------:R-:W-:Y:S01]  /*6e60*/  FMUL.FTZ R30, R30, UR16 ;  /* 0x000000101e1e7c20 */ /* 0x000fe20008410000 */
[----:B--2---:R-:W-:Y:S02]  /*6e70*/  SHF.L.U32 R23, R23, 0x10, RZ ;  /* 0x0000001017177819 */ /* 0x004fe400000006ff */
[----:B---3--:R-:W-:-:S03]  /*6e80*/  SHF.L.U32 R26, R28, 0x10, RZ ;  /* 0x000000101c1a7819 */ /* 0x008fc600000006ff */
[----:B------:R-:W-:Y:S01]  /*6e90*/  FMUL.FTZ R28, R4, R23 ;  /* 0x00000017041c7220 */ /* 0x000fe20000410000 */
[----:B------:R-:W-:Y:S01]  /*6ea0*/  FADD.FTZ R10, R10, R23 ;  /* 0x000000170a0a7221 */ /* 0x000fe20000010000 */
[----:B------:R-:W-:Y:S02]  /*6eb0*/  FFMA.FTZ R11, R23, R30, R11 ;  /* 0x0000001e170b7223 */ /* 0x000fe4000001000b */
[----:B------:R-:W2:Y:S01]  /*6ec0*/  LDL.LU R23, [R1+0x128] ;  /* 0x0001280001177983 */ /* 0x000ea20000300800 */
[----:B------:R-:W-:Y:S01]  /*6ed0*/  FADD.FTZ R26, R26, -UR28 ;  /* 0x8000001c1a1a7e21 */ /* 0x000fe20008010000 */
[----:B------:R-:W-:Y:S01]  /*6ee0*/  FADD.FTZ R25, R25, R28 ;  /* 0x0000001c19197221 */ /* 0x000fe20000010000 */
[----:B------:R-:W-:Y:S01]  /*6ef0*/  FFMA.FTZ R27, R30, R28, R27 ;  /* 0x0000001c1e1b7223 */ /* 0x000fe2000001001b */
[----:B----4-:R-:W-:Y:S01]  /*6f00*/  SHF.L.U32 R28, R29, 0x10, RZ ;  /* 0x000000101d1c7819 */ /* 0x010fe200000006ff */
[----:B------:R-:W3:Y:S01]  /*6f10*/  LDL.LU R30, [R1+0x2b8] ;  /* 0x0002b800011e7983 */ /* 0x000ee20000300800 */
[----:B------:R-:W-:-:S03]  /*6f20*/  FMUL.FTZ R26, R26, UR16 ;  /* 0x000000101a1a7c20 */ /* 0x000fc60008410000 */
[----:B------:R-:W-:Y:S01]  /*6f30*/  FADD.FTZ R22, R22, R28 ;  /* 0x0000001c16167221 */ /* 0x000fe20000010000 */
[----:B------:R-:W-:Y:S01]  /*6f40*/  FFMA.FTZ R24, R28, R26, R24 ;  /* 0x0000001a1c187223 */ /* 0x000fe20000010018 */
[----:B------:R-:W-:-:S04]  /*6f50*/  FMUL.FTZ R28, R5, R28 ;  /* 0x0000001c051c7220 */ /* 0x000fc80000410000 */
[----:B------:R-:W-:Y:S01]  /*6f60*/  FADD.FTZ R25, R28, R25 ;  /* 0x000000191c197221 */ /* 0x000fe20000010000 */
[----:B------:R-:W-:Y:S02]  /*6f70*/  FFMA.FTZ R27, R26, R28, R27 ;  /* 0x0000001c1a1b7223 */ /* 0x000fe4000001001b */
[----:B------:R-:W4:Y:S01]  /*6f80*/  LDL.LU R28, [R1+0x120] ;  /* 0x00012000011c7983 */ /* 0x000f220000300800 */
[----:B------:R-:W-:Y:S02]  /*6f90*/  SHF.L.U32 R29, R32, 0x10, RZ ;  /* 0x00000010201d7819 */ /* 0x000fe400000006ff */
[----:B------:R-:W-:Y:S01]  /*6fa0*/  SHF.L.U32 R26, R31, 0x10, RZ ;  /* 0x000000101f1a7819 */ /* 0x000fe200000006ff */
[----:B------:R-:W4:Y:S02]  /*6fb0*/  LDL.LU R32, [R1+0x124] ;  /* 0x0001240001207983 */ /* 0x000f240000300800 */
[----:B------:R-:W-:Y:S02]  /*6fc0*/  FADD.FTZ R29, R29, -UR28 ;  /* 0x8000001c1d1d7e21 */ /* 0x000fe40008010000 */
[----:B------:R-:W4:Y:S02]  /*6fd0*/  LDL.LU R31, [R1+0x16c] ;  /* 0x00016c00011f7983 */ /* 0x000f240000300800 */
[----:B------:R-:W-:Y:S01]  /*6fe0*/  FMUL.FTZ R29, R29, UR16 ;  /* 0x000000101d1d7c20 */ /* 0x000fe20008410000 */
[----:B--2---:R-:W-:-:S05]  /*6ff0*/  SHF.L.U32 R23, R23, 0x10, RZ ;  /* 0x0000001017177819 */ /* 0x004fca00000006ff */
[----:B------:R-:W-:Y:S01]  /*7000*/  FADD.FTZ R23, R23, -UR28 ;  /* 0x8000001c17177e21 */ /* 0x000fe20008010000 */
[----:B---3--:R-:W-:-:S03]  /*7010*/  SHF.L.U32 R30, R30, 0x10, RZ ;  /* 0x000000101e1e7819 */ /* 0x008fc600000006ff */
[----:B------:R-:W-:Y:S02]  /*7020*/  FMUL.FTZ R23, R23, UR16 ;  /* 0x0000001017177c20 */ /* 0x000fe40008410000 */
[----:B------:R-:W-:Y:S02]  /*7030*/  FADD.FTZ R10, R10, R30 ;  /* 0x0000001e0a0a7221 */ /* 0x000fe40000010000 */
[----:B------:R-:W-:Y:S01]  /*7040*/  FFMA.FTZ R11, R30, R23, R11 ;  /* 0x000000171e0b7223 */ /* 0x000fe2000001000b */
[----:B------:R-:W-:-:S04]  /*7050*/  FMUL.FTZ R30, R4, R30 ;  /* 0x0000001e041e7220 */ /* 0x000fc80000410000 */
[----:B------:R-:W-:Y:S01]  /*7060*/  FFMA.FTZ R27, R23, R30, R27 ;  /* 0x0000001e171b7223 */ /* 0x000fe2000001001b */
[----:B----4-:R-:W-:Y:S01]  /*7070*/  SHF.L.U32 R23, R28, 0x10, RZ ;  /* 0x000000101c177819 */ /* 0x010fe200000006ff */
[----:B------:R-:W-:Y:S01]  /*7080*/  FMUL.FTZ R28, R5, R26 ;  /* 0x0000001a051c7220 */ /* 0x000fe20000410000 */
[----:B------:R-:W-:Y:S02]  /*7090*/  FADD.FTZ R25, R25, R30 ;  /* 0x0000001e19197221 */ /* 0x000fe40000010000 */
[----:B------:R-:W2:Y:S01]  /*70a0*/  LDL.LU R30, [R1+0x29c] ;  /* 0x00029c00011e7983 */ /* 0x000ea20000300800 */
[----:B------:R-:W-:Y:S01]  /*70b0*/  FFMA.FTZ R27, R29, R28, R27 ;  /* 0x0000001c1d1b7223 */ /* 0x000fe2000001001b */
[----:B------:R-:W-:Y:S02]  /*70c0*/  FADD.FTZ R25, R28, R25 ;  /* 0x000000191c197221 */ /* 0x000fe40000010000 */
[----:B------:R-:W3:Y:S01]  /*70d0*/  LDL.LU R28, [R1+0x298] ;  /* 0x00029800011c7983 */ /* 0x000ee20000300800 */
[----:B------:R-:W-:-:S04]  /*70e0*/  FADD.FTZ R23, R23, -UR28 ;  /* 0x8000001c17177e21 */ /* 0x000fc80008010000 */
[----:B------:R-:W-:Y:S01]  /*70f0*/  FMUL.FTZ R23, R23, UR16 ;  /* 0x0000001017177c20 */ /* 0x000fe20008410000 */
[----:B------:R-:W-:Y:S01]  /*7100*/  FADD.FTZ R22, R22, R26 ;  /* 0x0000001a16167221 */ /* 0x000fe20000010000 */
[----:B------:R-:W-:Y:S01]  /*7110*/  FFMA.FTZ R24, R26, R29, R24 ;  /* 0x0000001d1a187223 */ /* 0x000fe20000010018 */
[----:B------:R-:W-:Y:S02]  /*7120*/  SHF.L.U32 R26, R32, 0x10, RZ ;  /* 0x00000010201a7819 */ /* 0x000fe400000006ff */
[----:B------:R-:W4:Y:S01]  /*7130*/  LDL.LU R32, [R1+0x28c] ;  /* 0x00028c0001207983 */ /* 0x000f220000300800 */
[----:B---3--:R-:W-:-:S05]  /*7140*/  SHF.L.U32 R28, R28, 0x10, RZ ;  /* 0x000000101c1c7819 */ /* 0x008fca00000006ff */
[----:B------:R-:W-:Y:S01]  /*7150*/  FADD.FTZ R10, R10, R28 ;  /* 0x0000001c0a0a7221 */ /* 0x000fe20000010000 */
[----:B------:R-:W-:Y:S01]  /*7160*/  FFMA.FTZ R11, R28, R23, R11 ;  /* 0x000000171c0b7223 */ /* 0x000fe2000001000b */
[----:B------:R-:W-:-:S04]  /*7170*/  FMUL.FTZ R28, R4, R28 ;  /* 0x0000001c041c7220 */ /* 0x000fc80000410000 */
[----:B------:R-:W-:Y:S01]  /*7180*/  FADD.FTZ R25, R25, R28 ;  /* 0x0000001c19197221 */ /* 0x000fe20000010000 */
[----:B------:R-:W-:Y:S02]  /*7190*/  FFMA.FTZ R27, R23, R28, R27 ;  /* 0x0000001c171b7223 */ /* 0x000fe4000001001b */
[----:B------:R-:W3:Y:S01]  /*71a0*/  LDL.LU R28, [R1+0x288] ;  /* 0x00028800011c7983 */ /* 0x000ee20000300800 */
[----:B--2---:R-:W-:Y:S02]  /*71b0*/  SHF.L.U32 R29, R30, 0x10, RZ ;  /* 0x000000101e1d7819 */ /* 0x004fe400000006ff */
[----:B------:R-:W-:Y:S02]  /*71c0*/  SHF.L.U32 R30, R33, 0x10, RZ ;  /* 0x00000010211e7819 */ /* 0x000fe400000006ff */
[----:B------:R-:W2:Y:S01]  /*71d0*/  LDL.LU R33, [R1+0x15c] ;  /* 0x00015c0001217983 */ /* 0x000ea20000300800 */
[----:B------:R-:W-:-:S04]  /*71e0*/  FADD.FTZ R26, R26, -UR28 ;  /* 0x8000001c1a1a7e21 */ /* 0x000fc80008010000 */
[----:B------:R-:W-:Y:S01]  /*71f0*/  FMUL.FTZ R26, R26, UR16 ;  /* 0x000000101a1a7c20 */ /* 0x000fe20008410000 */
[----:B------:R-:W-:-:S03]  /*7200*/  FADD.FTZ R22, R22, R29 ;  /* 0x0000001d16167221 */ /* 0x000fc60000010000 */
[----:B------:R-:W-:Y:S01]  /*7210*/  FFMA.FTZ R24, R29, R26, R24 ;  /* 0x0000001a1d187223 */ /* 0x000fe20000010018 */
[----:B------:R-:W-:Y:S01]  /*7220*/  FMUL.FTZ R29, R5, R29 ;  /* 0x0000001d051d7220 */ /* 0x000fe20000410000 */
[----:B------:R-:W-:-:S03]  /*7230*/  FADD.FTZ R30, R30, -UR28 ;  /* 0x8000001c1e1e7e21 */ /* 0x000fc60008010000 */
[----:B------:R-:W-:Y:S01]  /*7240*/  FFMA.FTZ R27, R26, R29, R27 ;  /* 0x0000001d1a1b7223 */ /* 0x000fe2000001001b */
[----:B------:R-:W-:Y:S01]  /*7250*/  SHF.L.U32 R26, R31, 0x10, RZ ;  /* 0x000000101f1a7819 */ /* 0x000fe200000006ff */
[----:B------:R-:W-:Y:S01]  /*7260*/  FADD.FTZ R25, R29, R25 ;  /* 0x000000191d197221 */ /* 0x000fe20000010000 */
[----:B------:R-:W-:Y:S01]  /*7270*/  FMUL.FTZ R30, R30, UR16 ;  /* 0x000000101e1e7c20 */ /* 0x000fe20008410000 */
[----:B------:R-:W2:Y:S02]  /*7280*/  LDL.LU R31, [R1+0x158] ;  /* 0x00015800011f7983 */ /* 0x000ea40000300800 */
[----:B------:R-:W-:-:S04]  /*7290*/  FADD.FTZ R26, R26, -UR28 ;  /* 0x8000001c1a1a7e21 */ /* 0x000fc80008010000 */
[----:B------:R-:W-:Y:S01]  /*72a0*/  FMUL.FTZ R26, R26, UR16 ;  /* 0x000000101a1a7c20 */ /* 0x000fe20008410000 */
[----:B------:R-:W-:Y:S02]  /*72b0*/  SHF.L.U32 R29, R34, 0x10, RZ ;  /* 0x00000010221d7819 */ /* 0x000fe400000006ff */
[----:B------:R-:W2:Y:S01]  /*72c0*/  LDL.LU R34, [R1+0x154] ;  /* 0x0001540001227983 */ /* 0x000ea20000300800 */
[----:B---3--:R-:W-:-:S05]  /*72d0*/  SHF.L.U32 R23, R28, 0x10, RZ ;  /* 0x000000101c177819 */ /* 0x008fca00000006ff */
[----:B------:R-:W-:Y:S01]  /*72e0*/  FMUL.FTZ R28, R4, R23 ;  /* 0x00000017041c7220 */ /* 0x000fe20000410000 */
[----:B------:R-:W-:-:S03]  /*72f0*/  FFMA.FTZ R11, R23, R30, R11 ;  /* 0x0000001e170b7223 */ /* 0x000fc6000001000b */
[----:B------:R-:W-:Y:S01]  /*7300*/  FADD.FTZ R25, R25, R28 ;  /* 0x0000001c19197221 */ /* 0x000fe20000010000 */
[----:B------:R-:W-:Y:S01]  /*7310*/  FFMA.FTZ R27, R30, R28, R27 ;  /* 0x0000001c1e1b7223 */ /* 0x000fe2000001001b */
[----:B----4-:R-:W-:Y:S01]  /*7320*/  SHF.L.U32 R28, R32, 0x10, RZ ;  /* 0x00000010201c7819 */ /* 0x010fe200000006ff */
[----:B------:R-:W3:Y:S04]  /*7330*/  LDL.LU R30, [R1+0x278] ;  /* 0x00027800011e7983 */ /* 0x000ee80000300800 */
[----:B------:R-:W-:Y:S01]  /*7340*/  FADD.FTZ R22, R22, R28 ;  /* 0x0000001c16167221 */ /* 0x000fe20000010000 */
[----:B------:R-:W-:Y:S01]  /*7350*/  FFMA.FTZ R24, R28, R26, R24 ;  /* 0x0000001a1c187223 */ /* 0x000fe20000010018 */
[----:B------:R-:W-:Y:S01]  /*7360*/  FMUL.FTZ R28, R5, R28 ;  /* 0x0000001c051c7220 */ /* 0x000fe20000410000 */
[----:B------:R-:W-:Y:S01]  /*7370*/  FADD.FTZ R10, R10, R23 ;  /* 0x000000170a0a7221 */ /* 0x000fe20000010000 */
[----:B------:R-:W-:Y:S01]  /*7380*/  FADD.FTZ R29, R29, -UR28 ;  /* 0x8000001c1d1d7e21 */ /* 0x000fe20008010000 */
[----:B------:R-:W4:Y:S01]  /*7390*/  LDL.LU R32, [R1+0x274] ;  /* 0x0002740001207983 */ /* 0x000f220000300800 */
[----:B------:R-:W-:Y:S01]  /*73a0*/  FADD.FTZ R25, R28, R25 ;  /* 0x000000191c197221 */ /* 0x000fe20000010000 */
[----:B------:R-:W-:-:S02]  /*73b0*/  FFMA.FTZ R27, R26, R28, R27 ;  /* 0x0000001c1a1b7223 */ /* 0x000fc4000001001b */
[----:B------:R-:W4:Y:S01]  /*73c0*/  LDL.LU R28, [R1+0x27c] ;  /* 0x00027c00011c7983 */ /* 0x000f220000300800 */
[----:B--2---:R-:W-:-:S03]  /*73d0*/  SHF.L.U32 R23, R33, 0x10, RZ ;  /* 0x0000001021177819 */ /* 0x004fc600000006ff */
[----:B------:R-:W2:Y:S02]  /*73e0*/  LDL.LU R33, [R1+0x270] ;  /* 0x0002700001217983 */ /* 0x000ea40000300800 */
[----:B------:R-:W-:-:S04]  /*73f0*/  FADD.FTZ R23, R23, -UR28 ;  /* 0x8000001c17177e21 */ /* 0x000fc80008010000 */
[----:B------:R-:W-:Y:S01]  /*7400*/  FMUL.FTZ R23, R23, UR16 ;  /* 0x0000001017177c20 */ /* 0x000fe20008410000 */
[----:B------:R-:W-:Y:S01]  /*7410*/  FMUL.FTZ R29, R29, UR16 ;  /* 0x000000101d1d7c20 */ /* 0x000fe20008410000 */
[----:B---3--:R-:W-:-:S05]  /*7420*/  SHF.L.U32 R30, R30, 0x10, RZ ;  /* 0x000000101e1e7819 */ /* 0x008fca00000006ff */
[----:B------:R-:W-:Y:S01]  /*7430*/  FADD.FTZ R10, R10, R30 ;  /* 0x0000001e0a0a7221 */ /* 0x000fe20000010000 */
[----:B------:R-:W-:Y:S01]  /*7440*/  FFMA.FTZ R11, R30, R23, R11 ;  /* 0x000000171e0b7223 */ /* 0x000fe2000001000b */
[----:B------:R-:W-:-:S04]  /*7450*/  FMUL.FTZ R30, R4, R30 ;  /* 0x0000001e041e7220 */ /* 0x000fc80000410000 */
[----:B------:R-:W-:Y:S01]  /*7460*/  FFMA.FTZ R27, R23, R30, R27 ;  /* 0x0000001e171b7223 */ /* 0x000fe2000001001b */
[----:B----4-:R-:W-:Y:S02]  /*7470*/  SHF.L.U32 R26, R28, 0x10, RZ ;  /* 0x000000101c1a7819 */ /* 0x010fe400000006ff */
[----:B------:R-:W-:Y:S01]  /*7480*/  SHF.L.U32 R23, R34, 0x10, RZ ;  /* 0x0000001022177819 */ /* 0x000fe200000006ff */
[----:B------:R-:W-:Y:S01]  /*7490*/  FADD.FTZ R25, R25, R30 ;  /* 0x0000001e19197221 */ /* 0x000fe20000010000 */
[----:B------:R-:W3:Y:S01]  /*74a0*/  LDL.LU R34, [R1+0x118] ;  /* 0x0001180001227983 */ /* 0x000ee20000300800 */
[----:B------:R-:W-:Y:S02]  /*74b0*/  FMUL.FTZ R28, R5, R26 ;  /* 0x0000001a051c7220 */ /* 0x000fe40000410000 */
[----:B------:R-:W-:Y:S02]  /*74c0*/  FADD.FTZ R23, R23, -UR28 ;  /* 0x8000001c17177e21 */ /* 0x000fe40008010000 */
[----:B------:R-:W-:Y:S01]  /*74d0*/  FADD.FTZ R25, R28, R25 ;  /* 0x000000191c197221 */ /* 0x000fe20000010000 */
[----:B------:R-:W-:Y:S01]  /*74e0*/  FFMA.FTZ R27, R29, R28, R27 ;  /* 0x0000001c1d1b7223 */ /* 0x000fe2000001001b */
[----:B--2---:R-:W-:Y:S01]  /*74f0*/  SHF.L.U32 R28, R33, 0x10, RZ ;  /* 0x00000010211c7819 */ /* 0x004fe200000006ff */
[----:B------:R-:W-:Y:S01]  /*7500*/  FMUL.FTZ R23, R23, UR16 ;  /* 0x0000001017177c20 */ /* 0x000fe20008410000 */
[----:B------:R-:W-:Y:S01]  /*7510*/  FADD.FTZ R22, R22, R26 ;  /* 0x0000001a16167221 */ /* 0x000fe20000010000 */
[----:B------:R-:W-:Y:S01]  /*7520*/  FFMA.FTZ R24, R26, R29, R24 ;  /* 0x0000001d1a187223 */ /* 0x000fe20000010018 */
[----:B------:R-:W-:Y:S01]  /*7530*/  SHF.L.U32 R30, R35, 0x10, RZ ;  /* 0x00000010231e7819 */ /* 0x000fe200000006ff */
[----:B------:R-:W-:Y:S01]  /*7540*/  FADD.FTZ R10, R10, R28 ;  /* 0x0000001c0a0a7221 */ /* 0x000fe20000010000 */
[----:B------:R-:W-:Y:S01]  /*7550*/  FFMA.FTZ R11, R28, R23, R11 ;  /* 0x000000171c0b7223 */ /* 0x000fe2000001000b */
[----:B------:R-:W-:Y:S01]  /*7560*/  FMUL.FTZ R28, R4, R28 ;  /* 0x0000001c041c7220 */ /* 0x000fe20000410000 */
[----:B------:R-:W-:Y:S01]  /*7570*/  SHF.L.U32 R26, R31, 0x10, RZ ;  /* 0x000000101f1a7819 */ /* 0x000fe200000006ff */
[----:B------:R-:W2:Y:S02]  /*7580*/  LDL.LU R35, [R1+0x268] ;  /* 0x0002680001237983 */ /* 0x000ea40000300800 */
[----:B------:R-:W-:-:S02]  /*7590*/  FFMA.FTZ R27, R23, R28, R27 ;  /* 0x0000001c171b7223 */ /* 0x000fc4000001001b */
[----:B------:R-:W4:Y:S01]  /*75a0*/  LDL.LU R23, [R1+0x150] ;  /* 0x0001500001177983 */ /* 0x000f220000300800 */
[----:B------:R-:W-:-:S03]  /*75b0*/  FADD.FTZ R25, R25, R28 ;  /* 0x0000001c19197221 */ /* 0x000fc60000010000 */
[----:B------:R-:W3:Y:S04]  /*75c0*/  LDL.LU R28, [R1+0x14c] ;  /* 0x00014c00011c7983 */ /* 0x000ee80000300800 */
[----:B------:R-:W2:Y:S01]  /*75d0*/  LDL.LU R31, [R1+0x114] ;  /* 0x00011400011f7983 */ /* 0x000ea20000300800 */
[----:B------:R-:W-:Y:S01]  /*75e0*/  FADD.FTZ R26, R26, -UR28 ;  /* 0x8000001c1a1a7e21 */ /* 0x000fe20008010000 */
[----:B------:R-:W-:Y:S02]  /*75f0*/  SHF.L.U32 R29, R32, 0x10, RZ ;  /* 0x00000010201d7819 */ /* 0x000fe400000006ff */
[----:B------:R-:W2:Y:S01]  /*7600*/  LDL.LU R33, [R1+0x11c] ;  /* 0x00011c0001217983 */ /* 0x000ea20000300800 */
[----:B------:R-:W-:-:S03]  /*7610*/  FMUL.FTZ R26, R26, UR16 ;  /* 0x000000101a1a7c20 */ /* 0x000fc60008410000 */
[----:B------:R-:W2:Y:S01]  /*7620*/  LDL.LU R32, [R1+0x144] ;  /* 0x0001440001207983 */ /* 0x000ea20000300800 */
[----:B------:R-:W-:Y:S01]  /*7630*/  FADD.FTZ R30, R30, -UR28 ;  /* 0x8000001c1e1e7e21 */ /* 0x000fe20008010000 */
[----:B------:R-:W-:Y:S01]  /*7640*/  FADD.FTZ R22, R22, R29 ;  /* 0x0000001d16167221 */ /* 0x000fe20000010000 */
[----:B------:R-:W-:Y:S01]  /*7650*/  FFMA.FTZ R24, R29, R26, R24 ;  /* 0x0000001a1d187223 */ /* 0x000fe20000010018 */
[----:B------:R-:W-:Y:S01]  /*7660*/  FMUL.FTZ R29, R5, R29 ;  /* 0x0000001d051d7220 */ /* 0x000fe20000410000 */
[----:B------:R-:W-:-:S03]  /*7670*/  FMUL.FTZ R30, R30, UR16 ;  /* 0x000000101e1e7c20 */ /* 0x000fc60008410000 */
[----:B------:R-:W-:Y:S01]  /*7680*/  FFMA.FTZ R27, R26, R29, R27 ;  /* 0x0000001d1a1b7223 */ /* 0x000fe2000001001b */
[----:B----4-:R-:W-:Y:S02]  /*7690*/  SHF.L.U32 R23, R23, 0x10, RZ ;  /* 0x0000001017177819 */ /* 0x010fe400000006ff */
[----:B---3--:R-:W-:-:S03]  /*76a0*/  SHF.L.U32 R26, R28, 0x10, RZ ;  /* 0x000000101c1a7819 */ /* 0x008fc600000006ff */
[----:B------:R-:W-:Y:S01]  /*76b0*/  FMUL.FTZ R28, R4, R23 ;  /* 0x00000017041c7220 */ /* 0x000fe20000410000 */
[----:B------:R-:W-:Y:S01]  /*76c0*/  FADD.FTZ R10, R10, R23 ;  /* 0x000000170a0a7221 */ /* 0x000fe20000010000 */
[----:B------:R-:W-:Y:S01]  /*76d0*/  FFMA.FTZ R11, R23, R30, R11 ;  /* 0x0000001e170b7223 */ /* 0x000fe2000001000b */
[----:B--2---:R-:W-:Y:S02]  /*76e0*/  SHF.L.U32 R23, R31, 0x10, RZ ;  /* 0x000000101f177819 */ /* 0x004fe400000006ff */
[----:B------:R-:W2:Y:S01]  /*76f0*/  LDL.LU R31, [R1+0x110] ;  /* 0x00011000011f7983 */ /* 0x000ea20000300800 */
[----:B------:R-:W-:Y:S01]  /*7700*/  FADD.FTZ R25, R29, R25 ;  /* 0x000000191d197221 */ /* 0x000fe20000010000 */
[----:B------:R-:W-:Y:S01]  /*7710*/  FADD.FTZ R26, R26, -UR28 ;  /* 0x8000001c1a1a7e21 */ /* 0x000fe20008010000 */
[----:B------:R-:W-:Y:S02]  /*7720*/  FFMA.FTZ R27, R30, R28, R27 ;  /* 0x0000001c1e1b7223 */ /* 0x000fe4000001001b */
[----:B------:R-:W-:Y:S01]  /*7730*/  FADD.FTZ R25, R25, R28 ;  /* 0x0000001c19197221 */ /* 0x000fe20000010000 */
[----:B------:R-:W-:Y:S01]  /*7740*/  SHF.L.U32 R28, R35, 0x10, RZ ;  /* 0x00000010231c7819 */ /* 0x000fe200000006ff */
[----:B------:R-:W-:Y:S01]  /*7750*/  FMUL.FTZ R26, R26, UR16 ;  /* 0x000000101a1a7c20 */ /* 0x000fe20008410000 */
[----:B------:R-:W-:Y:S01]  /*7760*/  FADD.FTZ R23, R23, -UR28 ;  /* 0x8000001c17177e21 */ /* 0x000fe20008010000 */
[----:B------:R-:W-:Y:S01]  /*7770*/  SHF.L.U32 R30, R33, 0x10, RZ ;  /* 0x00000010211e7819 */ /* 0x000fe200000006ff */
[----:B------:R-:W3:Y:S01]  /*7780*/  LDL.LU R35, [R1+0x1a8] ;  /* 0x0001a80001237983 */ /* 0x000ee20000300800 */
[----:B------:R-:W-:Y:S01]  /*7790*/  FADD.FTZ R22, R22, R28 ;  /* 0x0000001c16167221 */ /* 0x000fe20000010000 */
[----:B------:R-:W-:Y:S01]  /*77a0*/  FFMA.FTZ R24, R28, R26, R24 ;  /* 0x0000001a1c187223 */ /* 0x000fe20000010018 */
[----:B------:R-:W-:Y:S01]  /*77b0*/  FMUL.FTZ R28, R5, R28 ;  /* 0x0000001c051c7220 */ /* 0x000fe20000410000 */
[----:B------:R-:W-:Y:S01]  /*77c0*/  FMUL.FTZ R23, R23, UR16 ;  /* 0x0000001017177c20 */ /* 0x000fe20008410000 */
[----:B------:R-:W-:Y:S01]  /*77d0*/  SHF.L.U32 R29, R34, 0x10, RZ ;  /* 0x00000010221d7819 */ /* 0x000fe200000006ff */
[----:B------:R-:W4:Y:S01]  /*77e0*/  LDL.LU R33, [R1+0x22c] ;  /* 0x00022c0001217983 */ /* 0x000f220000300800 */
[----:B------:R-:W-:Y:S01]  /*77f0*/  FFMA.FTZ R27, R26, R28, R27 ;  /* 0x0000001c1a1b7223 */ /* 0x000fe2000001001b */
[----:B------:R-:W-:-:S02]  /*7800*/  SHF.L.U32 R26, R32, 0x10, RZ ;  /* 0x00000010201a7819 */ /* 0x000fc400000006ff */
[----:B------:R-:W3:Y:S01]  /*7810*/  LDL.LU R32, [R1+0x208] ;  /* 0x0002080001207983 */ /* 0x000ee20000300800 */
[----:B------:R-:W-:Y:S01]  /*7820*/  FADD.FTZ R10, R10, R30 ;  /* 0x0000001e0a0a7221 */ /* 0x000fe20000010000 */
[----:B------:R-:W-:Y:S01]  /*7830*/  FFMA.FTZ R11, R30, R23, R11 ;  /* 0x000000171e0b7223 */ /* 0x000fe2000001000b */
[----:B------:R-:W-:Y:S01]  /*7840*/  FMUL.FTZ R30, R4, R30 ;  /* 0x0000001e041e7220 */ /* 0x000fe20000410000 */
[----:B------:R-:W-:Y:S01]  /*7850*/  FADD.FTZ R25, R28, R25 ;  /* 0x000000191c197221 */ /* 0x000fe20000010000 */
[----:B------:R-:W-:Y:S01]  /*7860*/  FADD.FTZ R29, R29, -UR28 ;  /* 0x8000001c1d1d7e21 */ /* 0x000fe20008010000 */
[----:B------:R-:W-:Y:S01]  /*7870*/  SHF.L.U32 R21, R21, 0x10, RZ ;  /* 0x0000001015157819 */ /* 0x000fe200000006ff */
[----:B------:R-:W-:Y:S01]  /*7880*/  FFMA.FTZ R27, R23, R30, R27 ;  /* 0x0000001e171b7223 */ /* 0x000fe2000001001b */
[----:B------:R-:W-:Y:S01]  /*7890*/  FADD.FTZ R25, R25, R30 ;  /* 0x0000001e19197221 */ /* 0x000fe20000010000 */
[----:B------:R-:W-:Y:S01]  /*78a0*/  FMUL.FTZ R29, R29, UR16 ;  /* 0x000000101d1d7c20 */ /* 0x000fe20008410000 */
[----:B------:R-:W-:Y:S01]  /*78b0*/  FMUL.FTZ R23, R5, R26 ;  /* 0x0000001a05177220 */ /* 0x000fe20000410000 */
[----:B------:R-:W-:Y:S01]  /*78c0*/  SHF.L.U32 R20, R20, 0x10, RZ ;  /* 0x0000001014147819 */ /* 0x000fe200000006ff */
[----:B------:R-:W-:Y:S01]  /*78d0*/  FADD.FTZ R21, R21, -UR28 ;  /* 0x8000001c15157e21 */ /* 0x000fe20008010000 */
[----:B------:R-:W-:Y:S01]  /*78e0*/  SHF.L.U32 R18, R18, 0x10, RZ ;  /* 0x0000001012127819 */ /* 0x000fe200000006ff */
[----:B------:R-:W-:Y:S01]  /*78f0*/  FADD.FTZ R25, R23, R25 ;  /* 0x0000001917197221 */ /* 0x000fe20000010000 */
[----:B------:R-:W-:Y:S01]  /*7900*/  FFMA.FTZ R27, R29, R23, R27 ;  /* 0x000000171d1b7223 */ /* 0x000fe2000001001b */
[----:B------:R-:W-:Y:S01]  /*7910*/  SHF.L.U32 R19, R19, 0x10, RZ ;  /* 0x0000001013137819 */ /* 0x000fe200000006ff */
[----:B------:R-:W-:Y:S01]  /*7920*/  FADD.FTZ R22, R22, R26 ;  /* 0x0000001a16167221 */ /* 0x000fe20000010000 */
[----:B------:R-:W-:Y:S01]  /*7930*/  SHF.L.U32 R17, R17, 0x10, RZ ;  /* 0x0000001011117819 */ /* 0x000fe200000006ff */
[----:B------:R-:W4:Y:S01]  /*7940*/  LDL.LU R34, [R1+0x1d8] ;  /* 0x0001d80001227983 */ /* 0x000f220000300800 */
[----:B------:R-:W-:-:S02]  /*7950*/  SHF.L.U32 R16, R16, 0x10, RZ ;  /* 0x0000001010107819 */ /* 0x000fc400000006ff */
[----:B------:R-:W-:Y:S01]  /*7960*/  SHF.L.U32 R14, R14, 0x10, RZ ;  /* 0x000000100e0e7819 */ /* 0x000fe200000006ff */
[----:B------:R-:W4:Y:S01]  /*7970*/  LDL.LU R28, [R1+0x324] ;  /* 0x00032400011c7983 */ /* 0x000f220000300800 */
[----:B------:R-:W-:Y:S02]  /*7980*/  SHF.L.U32 R15, R15, 0x10, RZ ;  /* 0x000000100f0f7819 */ /* 0x000fe400000006ff */
[----:B------:R-:W-:Y:S01]  /*7990*/  SHF.L.U32 R13, R13, 0x10, RZ ;  /* 0x000000100d0d7819 */ /* 0x000fe200000006ff */
[----:B------:R-:W4:Y:S01]  /*79a0*/  LDL.LU R30, [R1+0x340] ;  /* 0x00034000011e7983 */ /* 0x000f220000300800 */
[----:B--2---:R-:W-:-:S03]  /*79b0*/  SHF.L.U32 R23, R31, 0x10, RZ ;  /* 0x000000101f177819 */ /* 0x004fc600000006ff */
[----:B------:R-:W2:Y:S01]  /*79c0*/  LDL.LU R31, [R1+0x204] ;  /* 0x00020400011f7983 */ /* 0x000ea20000300800 */
[----:B------:R-:W-:Y:S01]  /*79d0*/  FADD.FTZ R20, R20, -UR28 ;  /* 0x8000001c14147e21 */ /* 0x000fe20008010000 */
[----:B------:R-:W-:Y:S01]  /*79e0*/  FMUL.FTZ R21, R21, UR16 ;  /* 0x0000001015157c20 */ /* 0x000fe20008410000 */
[----:B------:R-:W-:Y:S01]  /*79f0*/  FADD.FTZ R18, R18, -UR28 ;  /* 0x8000001c12127e21 */ /* 0x000fe20008010000 */
[----:B------:R-:W-:Y:S01]  /*7a00*/  FFMA.FTZ R24, R26, R29, R24 ;  /* 0x0000001d1a187223 */ /* 0x000fe20000010018 */
[----:B------:R-:W-:Y:S01]  /*7a10*/  FMUL.FTZ R20, R20, UR16 ;  /* 0x0000001014147c20 */ /* 0x000fe20008410000 */
[----:B------:R-:W-:Y:S01]  /*7a20*/  FADD.FTZ R10, R10, R19 ;  /* 0x000000130a0a7221 */ /* 0x000fe20000010000 */
[----:B------:R-:W-:Y:S01]  /*7a30*/  FFMA.FTZ R11, R19, R21, R11 ;  /* 0x00000015130b7223 */ /* 0x000fe2000001000b */
[----:B------:R-:W-:Y:S01]  /*7a40*/  FMUL.FTZ R19, R4, R19 ;  /* 0x0000001304137220 */ /* 0x000fe20000410000 */
[----:B------:R-:W-:Y:S01]  /*7a50*/  FMUL.FTZ R18, R18, UR16 ;  /* 0x0000001012127c20 */ /* 0x000fe20008410000 */
[----:B------:R-:W-:Y:S01]  /*7a60*/  FADD.FTZ R22, R22, R23 ;  /* 0x0000001716167221 */ /* 0x000fe20000010000 */
[----:B------:R-:W-:Y:S01]  /*7a70*/  FFMA.FTZ R24, R23, R20, R24 ;  /* 0x0000001417187223 */ /* 0x000fe20000010018 */
[----:B------:R-:W-:Y:S01]  /*7a80*/  FADD.FTZ R17, R17, -UR28 ;  /* 0x8000001c11117e21 */ /* 0x000fe20008010000 */
[----:B------:R-:W-:Y:S01]  /*7a90*/  FMUL.FTZ R23, R5, R23 ;  /* 0x0000001705177220 */ /* 0x000fe20000410000 */
[----:B------:R-:W-:Y:S01]  /*7aa0*/  FFMA.FTZ R27, R21, R19, R27 ;  /* 0x00000013151b7223 */ /* 0x000fe2000001001b */
[----:B------:R-:W-:Y:S01]  /*7ab0*/  FADD.FTZ R25, R25, R19 ;  /* 0x0000001319197221 */ /* 0x000fe20000010000 */
[----:B------:R-:W-:Y:S01]  /*7ac0*/  FMUL.FTZ R19, R4, R16 ;  /* 0x0000001004137220 */ /* 0x000fe20000410000 */
[----:B------:R-:W-:Y:S01]  /*7ad0*/  FADD.FTZ R10, R10, R16 ;  /* 0x000000100a0a7221 */ /* 0x000fe20000010000 */
[----:B------:R-:W-:Y:S01]  /*7ae0*/  FFMA.FTZ R11, R16, R18, R11 ;  /* 0x00000012100b7223 */ /* 0x000fe2000001000b */
[----:B------:R-:W-:Y:S01]  /*7af0*/  FADD.FTZ R14, R14, -UR28 ;  /* 0x8000001c0e0e7e21 */ /* 0x000fe20008010000 */
[----:B---3--:R-:W-:Y:S01]  /*7b00*/  SHF.L.U32 R16, R32, 0x10, RZ ;  /* 0x0000001020107819 */ /* 0x008fe200000006ff */
[----:B------:R-:W-:Y:S01]  /*7b10*/  FMUL.FTZ R17, R17, UR16 ;  /* 0x0000001011117c20 */ /* 0x000fe20008410000 */
[----:B------:R-:W-:Y:S01]  /*7b20*/  FFMA.FTZ R27, R20, R23, R27 ;  /* 0x00000017141b7223 */ /* 0x000fe2000001001b */
[----:B------:R-:W3:Y:S01]  /*7b30*/  LDL.LU R32, [R1+0x210] ;  /* 0x0002100001207983 */ /* 0x000ee20000300800 */
[----:B------:R-:W-:Y:S01]  /*7b40*/  FMUL.FTZ R14, R14, UR16 ;  /* 0x000000100e0e7c20 */ /* 0x000fe20008410000 */
[----:B------:R-:W-:Y:S01]  /*7b50*/  FADD.FTZ R22, R22, R15 ;  /* 0x0000000f16167221 */ /* 0x000fe20000010000 */
[----:B------:R-:W-:Y:S01]  /*7b60*/  FFMA.FTZ R24, R15, R17, R24 ;  /* 0x000000110f187223 */ /* 0x000fe20000010018 */
[----:B------:R-:W-:Y:S01]  /*7b70*/  FFMA.FTZ R27, R18, R19, R27 ;  /* 0x00000013121b7223 */ /* 0x000fe2000001001b */
[----:B------:R-:W-:Y:S01]  /*7b80*/  FMUL.FTZ R15, R5, R15 ;  /* 0x0000000f050f7220 */ /* 0x000fe20000410000 */
[----:B------:R-:W-:Y:S01]  /*7b90*/  FADD.FTZ R10, R10, R13 ;  /* 0x0000000d0a0a7221 */ /* 0x000fe20000010000 */
[----:B------:R-:W-:Y:S01]  /*7ba0*/  FFMA.FTZ R11, R13, R14, R11 ;  /* 0x0000000e0d0b7223 */ /* 0x000fe2000001000b */
[----:B------:R-:W-:Y:S01]  /*7bb0*/  FMUL.FTZ R13, R4, R13 ;  /* 0x0000000d040d7220 */ /* 0x000fe20000410000 */
[----:B------:R-:W-:Y:S01]  /*7bc0*/  FFMA.FTZ R27, R17, R15, R27 ;  /* 0x0000000f111b7223 */ /* 0x000fe2000001001b */
[----:B------:R-:W-:Y:S01]  /*7bd0*/  SHF.L.U32 R12, R12, 0x10, RZ ;  /* 0x000000100c0c7819 */ /* 0x000fe200000006ff */
[----:B------:R-:W4:Y:S02]  /*7be0*/  LDL.LU R29, [R1+0x338] ;  /* 0x00033800011d7983 */ /* 0x000f240000300800 */
[----:B------:R-:W-:Y:S01]  /*7bf0*/  FFMA.FTZ R27, R14, R13, R27 ;  /* 0x0000000d0e1b7223 */ /* 0x000fe2000001001b */
[----:B------:R-:W-:Y:S01]  /*7c00*/  SHF.L.U32 R53, R53, 0x10, RZ ;  /* 0x0000001035357819 */ /* 0x000fe200000006ff */
[----:B------:R-:W4:Y:S01]  /*7c10*/  LDL.LU R26, [R1+0x33c] ;  /* 0x00033c00011a7983 */ /* 0x000f220000300800 */
[----:B--2---:R-:W-:-:S03]  /*7c20*/  SHF.L.U32 R14, R31, 0x10, RZ ;  /* 0x000000101f0e7819 */ /* 0x004fc600000006ff */
[----:B------:R-:W2:Y:S01]  /*7c30*/  LDL.LU R31, [R1+0x248] ;  /* 0x00024800011f7983 */ /* 0x000ea20000300800 */
[----:B------:R-:W-:-:S04]  /*7c40*/  FADD.FTZ R25, R23, R25 ;  /* 0x0000001917197221 */ /* 0x000fc80000010000 */
[----:B------:R-:W-:Y:S01]  /*7c50*/  FADD.FTZ R25, R25, R19 ;  /* 0x0000001319197221 */ /* 0x000fe20000010000 */
[----:B------:R-:W-:-:S03]  /*7c60*/  FADD.FTZ R16, R16, -UR28 ;  /* 0x8000001c10107e21 */ /* 0x000fc60008010000 */
[----:B------:R-:W-:Y:S01]  /*7c70*/  FADD.FTZ R25, R15, R25 ;  /* 0x000000190f197221 */ /* 0x000fe20000010000 */
[----:B------:R-:W-:Y:S01]  /*7c80*/  SHF.L.U32 R15, R47, 0x10, RZ ;  /* 0x000000102f0f7819 */ /* 0x000fe200000006ff */
[----:B------:R-:W-:Y:S02]  /*7c90*/  FMUL.FTZ R16, R16, UR16 ;  /* 0x0000001010107c20 */ /* 0x000fe40008410000 */
[----:B------:R-:W-:Y:S02]  /*7ca0*/  FADD.FTZ R25, R25, R13 ;  /* 0x0000000d19197221 */ /* 0x000fe40000010000 */
[----:B------:R-:W-:Y:S01]  /*7cb0*/  FMUL.FTZ R13, R5, R15 ;  /* 0x0000000f050d7220 */ /* 0x000fe20000410000 */
[----:B------:R-:W-:Y:S01]  /*7cc0*/  FADD.FTZ R12, R12, -UR28 ;  /* 0x8000001c0c0c7e21 */ /* 0x000fe20008010000 */
[----:B------:R-:W-:Y:S02]  /*7cd0*/  FFMA.FTZ R24, R15, R16, R24 ;  /* 0x000000100f187223 */ /* 0x000fe40000010018 */
[----:B------:R-:W-:Y:S01]  /*7ce0*/  FADD.FTZ R25, R13, R25 ;  /* 0x000000190d197221 */ /* 0x000fe20000010000 */
[----:B------:R-:W-:Y:S01]  /*7cf0*/  FFMA.FTZ R27, R16, R13, R27 ;  /* 0x0000000d101b7223 */ /* 0x000fe2000001001b */
[----:B------:R-:W-:Y:S01]  /*7d00*/  SHF.L.U32 R13, R52, 0x10, RZ ;  /* 0x00000010340d7819 */ /* 0x000fe200000006ff */
[----:B------:R-:W-:Y:S01]  /*7d10*/  FADD.FTZ R14, R14, -UR28 ;  /* 0x8000001c0e0e7e21 */ /* 0x000fe20008010000 */
[----:B------:R-:W-:Y:S01]  /*7d20*/  FMUL.FTZ R12, R12, UR16 ;  /* 0x000000100c0c7c20 */ /* 0x000fe20008410000 */
[----:B---3--:R-:W-:Y:S01]  /*7d30*/  SHF.L.U32 R16, R32, 0x10, RZ ;  /* 0x0000001020107819 */ /* 0x008fe200000006ff */
[----:B------:R-:W-:Y:S01]  /*7d40*/  FADD.FTZ R22, R22, R15 ;  /* 0x0000000f16167221 */ /* 0x000fe20000010000 */
[----:B------:R-:W3:Y:S01]  /*7d50*/  LDL.LU R32, [R1+0x1c8] ;  /* 0x0001c80001207983 */ /* 0x000ee20000300800 */
[----:B------:R-:W-:Y:S01]  /*7d60*/  SHF.L.U32 R15, R45, 0x10, RZ ;  /* 0x000000102d0f7819 */ /* 0x000fe200000006ff */
[----:B------:R-:W-:Y:S01]  /*7d70*/  FMUL.FTZ R14, R14, UR16 ;  /* 0x000000100e0e7c20 */ /* 0x000fe20008410000 */
[----:B------:R-:W-:Y:S01]  /*7d80*/  FADD.FTZ R10, R10, R13 ;  /* 0x0000000d0a0a7221 */ /* 0x000fe20000010000 */
[----:B------:R-:W-:Y:S01]  /*7d90*/  FFMA.FTZ R11, R13, R12, R11 ;  /* 0x0000000c0d0b7223 */ /* 0x000fe2000001000b */
[----:B------:R-:W-:Y:S01]  /*7da0*/  FMUL.FTZ R13, R4, R13 ;  /* 0x0000000d040d7220 */ /* 0x000fe20000410000 */
[----:B------:R-:W-:Y:S01]  /*7db0*/  FADD.FTZ R22, R22, R15 ;  /* 0x0000000f16167221 */ /* 0x000fe20000010000 */
[----:B------:R-:W-:Y:S01]  /*7dc0*/  FFMA.FTZ R24, R15, R14, R24 ;  /* 0x0000000e0f187223 */ /* 0x000fe20000010018 */
[----:B------:R-:W-:Y:S01]  /*7dd0*/  FMUL.FTZ R15, R5, R15 ;  /* 0x0000000f050f7220 */ /* 0x000fe20000410000 */
[----:B------:R-:W-:Y:S01]  /*7de0*/  FADD.FTZ R25, R25, R13 ;  /* 0x0000000d19197221 */ /* 0x000fe20000010000 */
[----:B------:R-:W-:-:S03]  /*7df0*/  FFMA.FTZ R27, R12, R13, R27 ;  /* 0x0000000d0c1b7223 */ /* 0x000fc6000001001b */
[----:B------:R-:W-:Y:S01]  /*7e00*/  FADD.FTZ R25, R15, R25 ;  /* 0x000000190f197221 */ /* 0x000fe20000010000 */
[----:B------:R-:W-:Y:S01]  /*7e10*/  FFMA.FTZ R27, R14, R15, R27 ;  /* 0x0000000f0e1b7223 */ /* 0x000fe2000001001b */
[----:B------:R-:W-:Y:S01]  /*7e20*/  FADD.FTZ R16, R16, -UR28 ;  /* 0x8000001c10107e21 */ /* 0x000fe20008010000 */
[----:B--2---:R-:W-:Y:S02]  /*7e30*/  SHF.L.U32 R15, R31, 0x10, RZ ;  /* 0x000000101f0f7819 */ /* 0x004fe400000006ff */
[----:B------:R-:W2:Y:S01]  /*7e40*/  LDL.LU R31, [R1+0x1b8] ;  /* 0x0001b800011f7983 */ /* 0x000ea20000300800 */
[----:B------:R-:W-:Y:S01]  /*7e50*/  SHF.L.U32 R12, R51, 0x10, RZ ;  /* 0x00000010330c7819 */ /* 0x000fe200000006ff */
[----:B------:R-:W-:Y:S01]  /*7e60*/  FMUL.FTZ R16, R16, UR16 ;  /* 0x0000001010107c20 */ /* 0x000fe20008410000 */
[----:B----4-:R-:W-:Y:S02]  /*7e70*/  SHF.L.U32 R13, R33, 0x10, RZ ;  /* 0x00000010210d7819 */ /* 0x010fe400000006ff */
[----:B------:R-:W4:Y:S01]  /*7e80*/  LDL.LU R33, [R1+0x25c] ;  /* 0x00025c0001217983 */ /* 0x000f220000300800 */
[----:B------:R-:W-:Y:S01]  /*7e90*/  FMUL.FTZ R14, R4, R12 ;  /* 0x0000000c040e7220 */ /* 0x000fe20000410000 */
[----:B------:R-:W-:Y:S01]  /*7ea0*/  FADD.FTZ R10, R10, R12 ;  /* 0x0000000c0a0a7221 */ /* 0x000fe20000010000 */
[----:B------:R-:W-:Y:S01]  /*7eb0*/  FFMA.FTZ R11, R12, R16, R11 ;  /* 0x000000100c0b7223 */ /* 0x000fe2000001000b */
[----:B------:R-:W-:Y:S01]  /*7ec0*/  SHF.L.U32 R12, R34, 0x10, RZ ;  /* 0x00000010220c7819 */ /* 0x000fe200000006ff */
[----:B------:R-:W-:Y:S01]  /*7ed0*/  FADD.FTZ R13, R13, -UR28 ;  /* 0x8000001c0d0d7e21 */ /* 0x000fe20008010000 */
[----:B------:R-:W-:Y:S01]  /*7ee0*/  FADD.FTZ R25, R25, R14 ;  /* 0x0000000e19197221 */ /* 0x000fe20000010000 */
[----:B------:R-:W-:Y:S01]  /*7ef0*/  FFMA.FTZ R27, R16, R14, R27 ;  /* 0x0000000e101b7223 */ /* 0x000fe2000001001b */
[----:B------:R-:W-:Y:S01]  /*7f00*/  SHF.L.U32 R14, R43, 0x10, RZ ;  /* 0x000000102b0e7819 */ /* 0x000fe200000006ff */
[----:B------:R-:W-:Y:S01]  /*7f10*/  FADD.FTZ R12, R12, -UR28 ;  /* 0x8000001c0c0c7e21 */ /* 0x000fe20008010000 */
[----:B------:R-:W-:Y:S01]  /*7f20*/  FMUL.FTZ R13, R13, UR16 ;  /* 0x000000100d0d7c20 */ /* 0x000fe20008410000 */
[----:B------:R-:W-:Y:S01]  /*7f30*/  SHF.L.U32 R16, R50, 0x10, RZ ;  /* 0x0000001032107819 */ /* 0x000fe200000006ff */
[----:B------:R-:W-:Y:S01]  /*7f40*/  FADD.FTZ R15, R15, -UR28 ;  /* 0x8000001c0f0f7e21 */ /* 0x000fe20008010000 */
[----:B------:R-:W-:Y:S01]  /*7f50*/  FMUL.FTZ R12, R12, UR16 ;  /* 0x000000100c0c7c20 */ /* 0x000fe20008410000 */
[----:B------:R-:W-:Y:S01]  /*7f60*/  FADD.FTZ R22, R22, R14 ;  /* 0x0000000e16167221 */ /* 0x000fe20000010000 */
[----:B------:R-:W-:Y:S01]  /*7f70*/  FFMA.FTZ R24, R14, R13, R24 ;  /* 0x0000000d0e187223 */ /* 0x000fe20000010018 */
[----:B------:R-:W-:Y:S01]  /*7f80*/  FMUL.FTZ R14, R5, R14 ;  /* 0x0000000e050e7220 */ /* 0x000fe20000410000 */
[----:B------:R-:W-:Y:S01]  /*7f90*/  FADD.FTZ R10, R10, R16 ;  /* 0x000000100a0a7221 */ /* 0x000fe20000010000 */
[----:B------:R-:W-:Y:S01]  /*7fa0*/  FFMA.FTZ R11, R16, R12, R11 ;  /* 0x0000000c100b7223 */ /* 0x000fe2000001000b */
[----:B------:R-:W-:Y:S01]  /*7fb0*/  FMUL.FTZ R16, R4, R16 ;  /* 0x0000001004107220 */ /* 0x000fe20000410000 */
[----:B------:R-:W-:Y:S01]  /*7fc0*/  FFMA.FTZ R27, R13, R14, R27 ;  /* 0x0000000e0d1b7223 */ /* 0x000fe2000001001b */
[----:B------:R-:W4:Y:S03]  /*7fd0*/  LDL.LU R34, [R1+0x2c0] ;  /* 0x0002c00001227983 */ /* 0x000f260000300800 */
[----:B------:R-:W-:Y:S01]  /*7fe0*/  FFMA.FTZ R27, R12, R16, R27 ;  /* 0x000000100c1b7223 */ /* 0x000fe2000001001b */
[----:B---3--:R-:W-:-:S02]  /*7ff0*/  SHF.L.U32 R12, R32, 0x10, RZ ;  /* 0x00000010200c7819 */ /* 0x008fc400000006ff */
[----:B------:R-:W3:Y:S01]  /*8000*/  LDL.LU R32, [R1+0x294] ;  /* 0x0002940001207983 */ /* 0x000ee20000300800 */
[----:B------:R-:W-:-:S04]  /*8010*/  FADD.FTZ R25, R14, R25 ;  /* 0x000000190e197221 */ /* 0x000fc80000010000 */
[----:B------:R-:W-:Y:S01]  /*8020*/  FADD.FTZ R25, R25, R16 ;  /* 0x0000001019197221 */ /* 0x000fe20000010000 */
[----:B------:R-:W-:Y:S02]  /*8030*/  SHF.L.U32 R13, R41, 0x10, RZ ;  /* 0x00000010290d7819 */ /* 0x000fe400000006ff */
[----:B--2---:R-:W-:Y:S02]  /*8040*/  SHF.L.U32 R16, R31, 0x10, RZ ;  /* 0x000000101f107819 */ /* 0x004fe400000006ff */
[----:B------:R-:W2:Y:S01]  /*8050*/  LDL.LU R31, [R1+0x2e8] ;  /* 0x0002e800011f7983 */ /* 0x000ea20000300800 */
[----:B------:R-:W-:Y:S01]  /*8060*/  FMUL.FTZ R15, R15, UR16 ;  /* 0x000000100f0f7c20 */ /* 0x000fe20008410000 */
[----:B------:R-:W-:Y:S01]  /*8070*/  FMUL.FTZ R14, R5, R13 ;  /* 0x0000000d050e7220 */ /* 0x000fe20000410000 */
[----:B------:R-:W-:Y:S02]  /*8080*/  FADD.FTZ R22, R22, R13 ;  /* 0x0000000d16167221 */ /* 0x000fe40000010000 */
[----:B------:R-:W-:Y:S01]  /*8090*/  FFMA.FTZ R24, R13, R15, R24 ;  /* 0x0000000f0d187223 */ /* 0x000fe20000010018 */
[----:B----4-:R-:W-:Y:S01]  /*80a0*/  SHF.L.U32 R13, R33, 0x10, RZ ;  /* 0x00000010210d7819 */ /* 0x010fe200000006ff */
[----:B------:R-:W-:Y:S01]  /*80b0*/  FADD.FTZ R12, R12, -UR28 ;  /* 0x8000001c0c0c7e21 */ /* 0x000fe20008010000 */
[----:B------:R-:W-:Y:S01]  /*80c0*/  FADD.FTZ R25, R14, R25 ;  /* 0x000000190e197221 */ /* 0x000fe20000010000 */
[----:B------:R-:W-:Y:S01]  /*80d0*/  FFMA.FTZ R27, R15, R14, R27 ;  /* 0x0000000e0f1b7223 */ /* 0x000fe2000001001b */
[----:B------:R-:W-:Y:S01]  /*80e0*/  SHF.L.U32 R14, R49, 0x10, RZ ;  /* 0x00000010310e7819 */ /* 0x000fe200000006ff */
[----:B------:R-:W-:Y:S01]  /*80f0*/  FADD.FTZ R13, R13, -UR28 ;  /* 0x8000001c0d0d7e21 */ /* 0x000fe20008010000 */
[----:B------:R-:W-:Y:S01]  /*8100*/  FMUL.FTZ R12, R12, UR16 ;  /* 0x000000100c0c7c20 */ /* 0x000fe20008410000 */
[----:B------:R-:W-:Y:S01]  /*8110*/  SHF.L.U32 R15, R39, 0x10, RZ ;  /* 0x00000010270f7819 */ /* 0x000fe200000006ff */
[----:B------:R-:W4:Y:S01]  /*8120*/  LDL.LU R33, [R1+0x190] ;  /* 0x0001900001217983 */ /* 0x000f220000300800 */
        /* <DEDUP_REMOVED lines=8> */
[----:B------:R-:W-:Y:S01]  /*81b0*/  SHF.L.U32 R12, R48, 0x10, RZ ;  /* 0x00000010300c7819 */ /* 0x000fe200000006ff */
[----:B------:R-:W-:-:S02]  /*81c0*/  FADD.FTZ R16, R16, -UR28 ;  /* 0x8000001c10107e21 */ /* 0x000fc40008010000 */
[----:B------:R-:W-:Y:S01]  /*81d0*/  FFMA.FTZ R27, R13, R15, R27 ;  /* 0x0000000f0d1b7223 */ /* 0x000fe2000001001b */
[----:B------:R-:W-:Y:S01]  /*81e0*/  FADD.FTZ R25, R25, R14 ;  /* 0x0000000e19197221 */ /* 0x000fe20000010000 */
[----:B---3--:R-:W-:Y:S01]  /*81f0*/  SHF.L.U32 R13, R32, 0x10, RZ ;  /* 0x00000010200d7819 */ /* 0x008fe200000006ff */
[----:B------:R-:W-:Y:S01]  /*8200*/  FMUL.FTZ R16, R16, UR16 ;  /* 0x0000001010107c20 */ /* 0x000fe20008410000 */
[----:B------:R-:W-:Y:S01]  /*8210*/  FMUL.FTZ R14, R4, R12 ;  /* 0x0000000c040e7220 */ /* 0x000fe20000410000 */
[----:B------:R-:W-:Y:S01]  /*8220*/  FADD.FTZ R25, R15, R25 ;  /* 0x000000190f197221 */ /* 0x000fe20000010000 */
[----:B------:R-:W3:Y:S01]  /*8230*/  LDL.LU R32, [R1+0x2e4] ;  /* 0x0002e40001207983 */ /* 0x000ee20000300800 */
[----:B------:R-:W-:Y:S01]  /*8240*/  FADD.FTZ R13, R13, -UR28 ;  /* 0x8000001c0d0d7e21 */ /* 0x000fe20008010000 */
[----:B------:R-:W-:Y:S01]  /*8250*/  FFMA.FTZ R11, R12, R16, R11 ;  /* 0x000000100c0b7223 */ /* 0x000fe2000001000b */
[----:B------:R-:W-:Y:S01]  /*8260*/  FFMA.FTZ R27, R16, R14, R27 ;  /* 0x0000000e101b7223 */ /* 0x000fe2000001001b */
[----:B------:R-:W-:Y:S01]  /*8270*/  SHF.L.U32 R15, R37, 0x10, RZ ;  /* 0x00000010250f7819 */ /* 0x000fe200000006ff */
[----:B------:R-:W-:-:S04]  /*8280*/  FMUL.FTZ R16, R13, UR16 ;  /* 0x000000100d107c20 */ /* 0x000fc80008410000 */
[----:B------:R-:W-:Y:S01]  /*8290*/  FADD.FTZ R22, R22, R15 ;  /* 0x0000000f16167221 */ /* 0x000fe20000010000 */
[----:B------:R-:W-:Y:S01]  /*82a0*/  FFMA.FTZ R24, R15, R16, R24 ;  /* 0x000000100f187223 */ /* 0x000fe20000010018 */
[----:B------:R-:W-:Y:S01]  /*82b0*/  FMUL.FTZ R20, R5, R15 ;  /* 0x0000000f05147220 */ /* 0x000fe20000410000 */
[----:B--2---:R-:W-:Y:S02]  /*82c0*/  SHF.L.U32 R15, R31, 0x10, RZ ;  /* 0x000000101f0f7819 */ /* 0x004fe400000006ff */
[----:B------:R-:W2:Y:S01]  /*82d0*/  LDL.LU R31, [R1+0x194] ;  /* 0x00019400011f7983 */ /* 0x000ea20000300800 */
[----:B------:R-:W-:Y:S01]  /*82e0*/  FADD.FTZ R10, R10, R12 ;  /* 0x0000000c0a0a7221 */ /* 0x000fe20000010000 */
[----:B------:R-:W-:Y:S01]  /*82f0*/  SHF.L.U32 R12, R35, 0x10, RZ ;  /* 0x00000010230c7819 */ /* 0x000fe200000006ff */
[----:B------:R-:W-:Y:S01]  /*8300*/  FADD.FTZ R25, R25, R14 ;  /* 0x0000000e19197221 */ /* 0x000fe20000010000 */
[----:B------:R-:W-:Y:S01]  /*8310*/  SHF.L.U32 R18, R46, 0x10, RZ ;  /* 0x000000102e127819 */ /* 0x000fe200000006ff */
[----:B------:R-:W-:Y:S01]  /*8320*/  FFMA.FTZ R27, R16, R20, R27 ;  /* 0x00000014101b7223 */ /* 0x000fe2000001001b */
[----:B------:R-:W-:Y:S01]  /*8330*/  FMUL.FTZ R17, R5, R15 ;  /* 0x0000000f05117220 */ /* 0x000fe20000410000 */
[----:B------:R-:W-:Y:S01]  /*8340*/  FADD.FTZ R12, R12, -UR28 ;  /* 0x8000001c0c0c7e21 */ /* 0x000fe20008010000 */
[----:B------:R-:W-:Y:S01]  /*8350*/  SHF.L.U32 R14, R34, 0x10, RZ ;  /* 0x00000010220e7819 */ /* 0x000fe200000006ff */
[----:B------:R-:W-:Y:S01]  /*8360*/  FADD.FTZ R10, R10, R18 ;  /* 0x000000120a0a7221 */ /* 0x000fe20000010000 */
[----:B------:R-:W-:Y:S01]  /*8370*/  FMUL.FTZ R13, R4, R18 ;  /* 0x00000012040d7220 */ /* 0x000fe20000410000 */
[----:B------:R-:W-:Y:S01]  /*8380*/  FMUL.FTZ R12, R12, UR16 ;  /* 0x000000100c0c7c20 */ /* 0x000fe20008410000 */
[----:B------:R-:W2:Y:S01]  /*8390*/  LDL.LU R34, [R1+0x2ec] ;  /* 0x0002ec0001227983 */ /* 0x000ea20000300800 */
[----:B------:R-:W-:-:S02]  /*83a0*/  FADD.FTZ R14, R14, -UR28 ;  /* 0x8000001c0e0e7e21 */ /* 0x000fc40008010000 */
[----:B------:R-:W-:Y:S01]  /*83b0*/  FFMA.FTZ R11, R18, R12, R11 ;  /* 0x0000000c120b7223 */ /* 0x000fe2000001000b */
[----:B------:R-:W-:Y:S01]  /*83c0*/  FADD.FTZ R18, R20, R25 ;  /* 0x0000001914127221 */ /* 0x000fe20000010000 */
[----:B------:R-:W-:Y:S01]  /*83d0*/  FFMA.FTZ R12, R12, R13, R27 ;  /* 0x0000000d0c0c7223 */ /* 0x000fe2000001001b */
[----:B------:R-:W-:Y:S01]  /*83e0*/  FADD.FTZ R22, R22, R15 ;  /* 0x0000000f16167221 */ /* 0x000fe20000010000 */
[----:B------:R-:W-:Y:S01]  /*83f0*/  FADD.FTZ R53, R53, -UR28 ;  /* 0x8000001c35357e21 */ /* 0x000fe20008010000 */
[----:B------:R-:W-:Y:S01]  /*8400*/  FADD.FTZ R18, R18, R13 ;  /* 0x0000000d12127221 */ /* 0x000fe20000010000 */
[----:B------:R-:W-:Y:S01]  /*8410*/  FMUL.FTZ R13, R14, UR16 ;  /* 0x000000100e0d7c20 */ /* 0x000fe20008410000 */
[----:B----4-:R-:W-:Y:S01]  /*8420*/  SHF.L.U32 R14, R33, 0x10, RZ ;  /* 0x00000010210e7819 */ /* 0x010fe200000006ff */
[----:B------:R-:W4:Y:S02]  /*8430*/  LDL.LU R35, [R1+0x320] ;  /* 0x0003200001237983 */ /* 0x000f240000300800 */
[----:B------:R-:W-:Y:S01]  /*8440*/  FFMA.FTZ R24, R15, R13, R24 ;  /* 0x0000000d0f187223 */ /* 0x000fe20000010018 */
[----:B------:R-:W-:Y:S01]  /*8450*/  FFMA.FTZ R12, R13, R17, R12 ;  /* 0x000000110d0c7223 */ /* 0x000fe2000001000c */
[----:B------:R-:W-:Y:S01]  /*8460*/  FADD.FTZ R13, R14, -UR28 ;  /* 0x8000001c0e0d7e21 */ /* 0x000fe20008010000 */
[----:B------:R-:W-:Y:S01]  /*8470*/  SHF.L.U32 R14, R44, 0x10, RZ ;  /* 0x000000102c0e7819 */ /* 0x000fe200000006ff */
[----:B------:R-:W4:Y:S02]  /*8480*/  LDL.LU R33, [R1+0x308] ;  /* 0x0003080001217983 */ /* 0x000f240000300800 */
[----:B------:R-:W-:-:S02]  /*8490*/  FMUL.FTZ R13, R13, UR16 ;  /* 0x000000100d0d7c20 */ /* 0x000fc40008410000 */
[----:B------:R-:W-:Y:S01]  /*84a0*/  FMUL.FTZ R19, R4, R14 ;  /* 0x0000000e04137220 */ /* 0x000fe20000410000 */
[----:B---3--:R-:W-:Y:S01]  /*84b0*/  SHF.L.U32 R15, R32, 0x10, RZ ;  /* 0x00000010200f7819 */ /* 0x008fe200000006ff */
[----:B------:R-:W-:Y:S01]  /*84c0*/  FFMA.FTZ R11, R14, R13, R11 ;  /* 0x0000000d0e0b7223 */ /* 0x000fe2000001000b */
[----:B------:R-:W3:Y:S01]  /*84d0*/  LDL.LU R32, [R1+0x318] ;  /* 0x0003180001207983 */ /* 0x000ee20000300800 */
[----:B------:R-:W-:Y:S01]  /*84e0*/  FFMA.FTZ R12, R13, R19, R12 ;  /* 0x000000130d0c7223 */ /* 0x000fe2000001000c */
[----:B--2---:R-:W-:Y:S02]  /*84f0*/  SHF.L.U32 R13, R31, 0x10, RZ ;  /* 0x000000101f0d7819 */ /* 0x004fe400000006ff */
[----:B------:R-:W2:Y:S01]  /*8500*/  LDL.LU R31, [R1+0x31c] ;  /* 0x00031c00011f7983 */ /* 0x000ea20000300800 */
[----:B------:R-:W-:Y:S01]  /*8510*/  FADD.FTZ R15, R15, -UR28 ;  /* 0x8000001c0f0f7e21 */ /* 0x000fe20008010000 */
[----:B------:R-:W-:Y:S01]  /*8520*/  FADD.FTZ R18, R17, R18 ;  /* 0x0000001211127221 */ /* 0x000fe20000010000 */
[----:B------:R-:W-:-:S02]  /*8530*/  SHF.L.U32 R17, R36, 0x10, RZ ;  /* 0x0000001024117819 */ /* 0x000fc400000006ff */
[----:B------:R-:W-:Y:S01]  /*8540*/  FMUL.FTZ R15, R15, UR16 ;  /* 0x000000100f0f7c20 */ /* 0x000fe20008410000 */
[----:B------:R-:W-:Y:S01]  /*8550*/  FADD.FTZ R10, R10, R14 ;  /* 0x0000000e0a0a7221 */ /* 0x000fe20000010000 */
[----:B------:R-:W-:Y:S01]  /*8560*/  SHF.L.U32 R16, R42, 0x10, RZ ;  /* 0x000000102a107819 */ /* 0x000fe200000006ff */
[----:B------:R-:W-:Y:S01]  /*8570*/  FADD.FTZ R22, R22, R17 ;  /* 0x0000001116167221 */ /* 0x000fe20000010000 */
[----:B------:R-:W-:Y:S01]  /*8580*/  FFMA.FTZ R24, R17, R15, R24 ;  /* 0x0000000f11187223 */ /* 0x000fe20000010018 */
[----:B------:R-:W-:Y:S01]  /*8590*/  FMUL.FTZ R14, R5, R17 ;  /* 0x00000011050e7220 */ /* 0x000fe20000410000 */
[----:B------:R-:W-:Y:S01]  /*85a0*/  FADD.FTZ R17, R18, R19 ;  /* 0x0000001312117221 */ /* 0x000fe20000010000 */
[----:B------:R-:W-:Y:S01]  /*85b0*/  FMUL.FTZ R53, R53, UR16 ;  /* 0x0000001035357c20 */ /* 0x000fe20008410000 */
[----:B------:R-:W-:Y:S02]  /*85c0*/  FMUL.FTZ R18, R4, R16 ;  /* 0x0000001004127220 */ /* 0x000fe40000410000 */
[----:B------:R-:W-:Y:S01]  /*85d0*/  FADD.FTZ R17, R14, R17 ;  /* 0x000000110e117221 */ /* 0x000fe20000010000 */
[----:B------:R-:W-:Y:S01]  /*85e0*/  FFMA.FTZ R14, R15, R14, R12 ;  /* 0x0000000e0f0e7223 */ /* 0x000fe2000001000c */
[----:B------:R-:W-:-:S03]  /*85f0*/  FFMA.FTZ R11, R16, R53, R11 ;  /* 0x00000035100b7223 */ /* 0x000fc6000001000b */
[----:B------:R-:W-:Y:S01]  /*8600*/  FFMA.FTZ R53, R53, R18, R14 ;  /* 0x0000001235357223 */ /* 0x000fe2000001000e */
[----:B------:R-:W-:Y:S01]  /*8610*/  FADD.FTZ R14, R13, -UR28 ;  /* 0x8000001c0d0e7e21 */ /* 0x000fe20008010000 */
[----:B------:R-:W-:Y:S01]  /*8620*/  SHF.L.U32 R13, R34, 0x10, RZ ;  /* 0x00000010220d7819 */ /* 0x000fe200000006ff */
[----:B------:R-:W-:Y:S01]  /*8630*/  FADD.FTZ R12, R17, R18 ;  /* 0x00000012110c7221 */ /* 0x000fe20000010000 */
[----:B------:R-:W2:Y:S01]  /*8640*/  LDL.LU R34, [R1+0x328] ;  /* 0x0003280001227983 */ /* 0x000ea20000300800 */
[----:B------:R-:W-:Y:S02]  /*8650*/  FMUL.FTZ R14, R14, UR16 ;  /* 0x000000100e0e7c20 */ /* 0x000fe40008410000 */
[----:B------:R-:W-:Y:S02]  /*8660*/  FADD.FTZ R22, R22, R13 ;  /* 0x0000000d16167221 */ /* 0x000fe40000010000 */
[----:B------:R-:W-:Y:S01]  /*8670*/  FFMA.FTZ R24, R13, R14, R24 ;  /* 0x0000000e0d187223 */ /* 0x000fe20000010018 */
[----:B------:R-:W-:Y:S01]  /*8680*/  FMUL.FTZ R13, R5, R13 ;  /* 0x0000000d050d7220 */ /* 0x000fe20000410000 */
[----:B----4-:R-:W-:-:S02]  /*8690*/  SHF.L.U32 R15, R33, 0x10, RZ ;  /* 0x00000010210f7819 */ /* 0x010fc400000006ff */
[----:B------:R-:W4:Y:S01]  /*86a0*/  LDL.LU R33, [R1+0x32c] ;  /* 0x00032c0001217983 */ /* 0x000f220000300800 */
[----:B------:R-:W-:Y:S01]  /*86b0*/  FADD.FTZ R12, R13, R12 ;  /* 0x0000000c0d0c7221 */ /* 0x000fe20000010000 */
[----:B------:R-:W-:Y:S01]  /*86c0*/  FFMA.FTZ R53, R14, R13, R53 ;  /* 0x0000000d0e357223 */ /* 0x000fe20000010035 */
[----:B---3--:R-:W-:Y:S02]  /*86d0*/  SHF.L.U32 R13, R32, 0x10, RZ ;  /* 0x00000010200d7819 */ /* 0x008fe400000006ff */
[----:B------:R-:W3:Y:S01]  /*86e0*/  LDL.LU R32, [R1+0x330] ;  /* 0x0003300001207983 */ /* 0x000ee20000300800 */
[----:B--2---:R-:W-:-:S03]  /*86f0*/  SHF.L.U32 R14, R31, 0x10, RZ ;  /* 0x000000101f0e7819 */ /* 0x004fc600000006ff */
[----:B------:R-:W2:Y:S01]  /*8700*/  LDL.LU R31, [R1+0x334] ;  /* 0x00033400011f7983 */ /* 0x000ea20000300800 */
[----:B------:R-:W-:Y:S02]  /*8710*/  SHF.L.U32 R38, R38, 0x10, RZ ;  /* 0x0000001026267819 */ /* 0x000fe400000006ff */
[----:B------:R-:W-:-:S03]  /*8720*/  SHF.L.U32 R40, R40, 0x10, RZ ;  /* 0x0000001028287819 */ /* 0x000fc600000006ff */
[----:B------:R-:W-:Y:S01]  /*8730*/  FADD.FTZ R38, R38, -UR28 ;  /* 0x8000001c26267e21 */ /* 0x000fe20008010000 */
[----:B------:R-:W-:Y:S01]  /*8740*/  FADD.FTZ R15, R15, -UR28 ;  /* 0x8000001c0f0f7e21 */ /* 0x000fe20008010000 */
[----:B------:R-:W-:Y:S02]  /*8750*/  FMUL.FTZ R17, R4, R40 ;  /* 0x0000002804117220 */ /* 0x000fe40000410000 */
[----:B------:R-:W-:Y:S01]  /*8760*/  FMUL.FTZ R38, R38, UR16 ;  /* 0x0000001026267c20 */ /* 0x000fe20008410000 */
[----:B------:R-:W-:Y:S01]  /*8770*/  FMUL.FTZ R15, R15, UR16 ;  /* 0x000000100f0f7c20 */ /* 0x000fe20008410000 */
[----:B------:R-:W-:Y:S01]  /*8780*/  FADD.FTZ R19, R12, R17 ;  /* 0x000000110c137221 */ /* 0x000fe20000010000 */
[----:B------:R-:W-:Y:S01]  /*8790*/  FMUL.FTZ R12, R5, R13 ;  /* 0x0000000d050c7220 */ /* 0x000fe20000410000 */
[----:B------:R-:W-:Y:S01]  /*87a0*/  FFMA.FTZ R11, R40, R38, R11 ;  /* 0x00000026280b7223 */ /* 0x000fe2000001000b */
[----:B------:R-:W-:Y:S01]  /*87b0*/  FFMA.FTZ R38, R38, R17, R53 ;  /* 0x0000001126267223 */ /* 0x000fe20000010035 */
[----:B------:R-:W-:Y:S01]  /*87c0*/  FADD.FTZ R10, R10, R16 ;  /* 0x000000100a0a7221 */ /* 0x000fe20000010000 */
[----:B------:R-:W-:Y:S01]  /*87d0*/  FADD.FTZ R22, R22, R13 ;  /* 0x0000000d16167221 */ /* 0x000fe20000010000 */
[----:B------:R-:W-:Y:S01]  /*87e0*/  FFMA.FTZ R24, R13, R15, R24 ;  /* 0x0000000f0d187223 */ /* 0x000fe20000010018 */
[----:B------:R-:W-:Y:S01]  /*87f0*/  FADD.FTZ R14, R14, -UR28 ;  /* 0x8000001c0e0e7e21 */ /* 0x000fe20008010000 */
[----:B------:R-:W-:Y:S01]  /*8800*/  SHF.L.U32 R13, R28, 0x10, RZ ;  /* 0x000000101c0d7819 */ /* 0x000fe200000006ff */
[----:B------:R-:W-:Y:S01]  /*8810*/  FADD.FTZ R19, R12, R19 ;  /* 0x000000130c137221 */ /* 0x000fe20000010000 */
[----:B------:R-:W-:Y:S01]  /*8820*/  FFMA.FTZ R38, R15, R12, R38 ;  /* 0x0000000c0f267223 */ /* 0x000fe20000010026 */
[----:B------:R-:W-:Y:S01]  /*8830*/  SHF.L.U32 R12, R35, 0x10, RZ ;  /* 0x00000010230c7819 */ /* 0x000fe200000006ff */
[----:B------:R-:W-:Y:S01]  /*8840*/  FADD.FTZ R10, R10, R40 ;  /* 0x000000280a0a7221 */ /* 0x000fe20000010000 */
[----:B------:R-:W-:Y:S01]  /*8850*/  FMUL.FTZ R17, R14, UR16 ;  /* 0x000000100e117c20 */ /* 0x000fe20008410000 */
[----:B------:R-:W-:Y:S01]  /*8860*/  FADD.FTZ R15, R13, -UR28 ;  /* 0x8000001c0d0f7e21 */ /* 0x000fe20008010000 */
[----:B------:R-:W2:Y:S01]  /*8870*/  LDL.LU R28, [R1+0x344] ;  /* 0x00034400011c7983 */ /* 0x000ea20000300800 */
[----:B------:R-:W-:Y:S01]  /*8880*/  SHF.L.U32 R13, R34, 0x10, RZ ;  /* 0x00000010220d7819 */ /* 0x000fe200000006ff */
[----:B------:R-:W-:Y:S01]  /*8890*/  FADD.FTZ R14, R10, R12 ;  /* 0x0000000c0a0e7221 */ /* 0x000fe20000010000 */
[----:B------:R-:W-:Y:S01]  /*88a0*/  FFMA.FTZ R16, R12, R17, R11 ;  /* 0x000000110c107223 */ /* 0x000fe2000001000b */
[----:B------:R-:W-:Y:S01]  /*88b0*/  FMUL.FTZ R12, R4, R12 ;  /* 0x0000000c040c7220 */ /* 0x000fe20000410000 */
[----:B------:R-:W2:Y:S01]  /*88c0*/  LDL.LU R35, [R1+0x34c] ;  /* 0x00034c0001237983 */ /* 0x000ea20000300800 */
[----:B------:R-:W-:Y:S01]  /*88d0*/  FMUL.FTZ R15, R15, UR16 ;  /* 0x000000100f0f7c20 */ /* 0x000fe20008410000 */
[----:B------:R-:W-:Y:S01]  /*88e0*/  FMUL.FTZ R18, R5, R13 ;  /* 0x0000000d05127220 */ /* 0x000fe20000410000 */
[----:B------:R-:W-:Y:S01]  /*88f0*/  FFMA.FTZ R38, R17, R12, R38 ;  /* 0x0000000c11267223 */ /* 0x000fe20000010026 */
[----:B------:R-:W2:Y:S01]  /*8900*/  LDL.LU R34, [R1+0x348] ;  /* 0x0003480001227983 */ /* 0x000ea20000300800 */
[----:B----4-:R-:W-:Y:S01]  /*8910*/  SHF.L.U32 R20, R33, 0x10, RZ ;  /* 0x0000001021147819 */ /* 0x010fe200000006ff */
[----:B------:R-:W-:Y:S01]  /*8920*/  FADD.FTZ R10, R22, R13 ;  /* 0x0000000d160a7221 */ /* 0x000fe20000010000 */
[----:B------:R-:W-:Y:S01]  /*8930*/  FFMA.FTZ R11, R13, R15, R24 ;  /* 0x0000000f0d0b7223 */ /* 0x000fe20000010018 */
[----:B---3--:R-:W-:Y:S01]  /*8940*/  SHF.L.U32 R13, R32, 0x10, RZ ;  /* 0x00000010200d7819 */ /* 0x008fe200000006ff */
[----:B------:R-:W3:Y:S01]  /*8950*/  LDL.LU R33, [R1+0x350] ;  /* 0x0003500001217983 */ /* 0x000ee20000300800 */
[----:B------:R-:W-:-:S03]  /*8960*/  FFMA.FTZ R38, R15, R18, R38 ;  /* 0x000000120f267223 */ /* 0x000fc60000010026 */
[----:B------:R-:W4:Y:S01]  /*8970*/  LDL.LU R32, [R1+0x354] ;  /* 0x0003540001207983 */ /* 0x000f220000300800 */
[----:B--2---:R-:W-:-:S03]  /*8980*/  SHF.L.U32 R15, R31, 0x10, RZ ;  /* 0x000000101f0f7819 */ /* 0x004fc600000006ff */
[----:B------:R-:W2:Y:S01]  /*8990*/  LDL.LU R31, [R1+0x358] ;  /* 0x00035800011f7983 */ /* 0x000ea20000300800 */
[----:B------:R-:W-:Y:S01]  /*89a0*/  FADD.FTZ R19, R19, R12 ;  /* 0x0000000c13137221 */ /* 0x000fe20000010000 */
[----:B------:R-:W-:-:S03]  /*89b0*/  FADD.FTZ R20, R20, -UR28 ;  /* 0x8000001c14147e21 */ /* 0x000fc60008010000 */
[----:B------:R-:W-:Y:S01]  /*89c0*/  FADD.FTZ R19, R18, R19 ;  /* 0x0000001312137221 */ /* 0x000fe20000010000 */
[----:B------:R-:W-:Y:S01]  /*89d0*/  FMUL.FTZ R17, R20, UR16 ;  /* 0x0000001014117c20 */ /* 0x000fe20008410000 */
[----:B------:R-:W-:Y:S01]  /*89e0*/  FMUL.FTZ R18, R4, R13 ;  /* 0x0000000d04127220 */ /* 0x000fe20000410000 */
[----:B------:R-:W-:Y:S01]  /*89f0*/  FADD.FTZ R12, R14, R13 ;  /* 0x0000000d0e0c7221 */ /* 0x000fe20000010000 */
[----:B------:R-:W-:Y:S01]  /*8a00*/  SHF.L.U32 R14, R29, 0x10, RZ ;  /* 0x000000101d0e7819 */ /* 0x000fe200000006ff */
[----:B------:R-:W-:Y:S01]  /*8a10*/  FFMA.FTZ R13, R13, R17, R16 ;  /* 0x000000110d0d7223 */ /* 0x000fe20000010010 */
[----:B------:R-:W-:Y:S01]  /*8a20*/  FFMA.FTZ R38, R17, R18, R38 ;  /* 0x0000001211267223 */ /* 0x000fe20000010026 */
[----:B------:R-:W-:Y:S01]  /*8a30*/  SHF.L.U32 R17, R26, 0x10, RZ ;  /* 0x000000101a117819 */ /* 0x000fe200000006ff */
[----:B------:R-:W-:Y:S01]  /*8a40*/  FADD.FTZ R15, R15, -UR28 ;  /* 0x8000001c0f0f7e21 */ /* 0x000fe20008010000 */
[----:B------:R-:W-:Y:S01]  /*8a50*/  SHF.L.U32 R20, R30, 0x10, RZ ;  /* 0x000000101e147819 */ /* 0x000fe200000006ff */
[----:B------:R-:W-:Y:S01]  /*8a60*/  FADD.FTZ R19, R19, R18 ;  /* 0x0000001213137221 */ /* 0x000fe20000010000 */
[----:B------:R-:W-:Y:S01]  /*8a70*/  FMUL.FTZ R16, R5, R14 ;  /* 0x0000000e05107220 */ /* 0x000fe20000410000 */
[----:B------:R-:W-:Y:S01]  /*8a80*/  FMUL.FTZ R15, R15, UR16 ;  /* 0x000000100f0f7c20 */ /* 0x000fe20008410000 */
[----:B------:R-:W-:Y:S01]  /*8a90*/  FADD.FTZ R17, R17, -UR28 ;  /* 0x8000001c11117e21 */ /* 0x000fe20008010000 */
[----:B------:R-:W-:Y:S01]  /*8aa0*/  FMUL.FTZ R22, R4, R20 ;  /* 0x0000001404167220 */ /* 0x000fe20000410000 */
[----:B------:R-:W-:Y:S01]  /*8ab0*/  FADD.FTZ R19, R16, R19 ;  /* 0x0000001310137221 */ /* 0x000fe20000010000 */
[----:B------:R-:W-:Y:S01]  /*8ac0*/  FFMA.FTZ R38, R15, R16, R38 ;  /* 0x000000100f267223 */ /* 0x000fe20000010026 */
[----:B------:R-:W-:Y:S01]  /*8ad0*/  FMUL.FTZ R17, R17, UR16 ;  /* 0x0000001011117c20 */ /* 0x000fe20008410000 */
[----:B------:R-:W-:Y:S01]  /*8ae0*/  SHF.L.U32 R18, R28, 0x10, RZ ;  /* 0x000000101c127819 */ /* 0x000fe200000006ff */
[----:B------:R-:W-:-:S02]  /*8af0*/  FADD.FTZ R24, R19, R22 ;  /* 0x0000001613187221 */ /* 0x000fc40000010000 */
[----:B------:R-:W-:Y:S01]  /*8b00*/  FFMA.FTZ R21, R17, R22, R38 ;  /* 0x0000001611157223 */ /* 0x000fe20000010026 */
[----:B------:R-:W-:Y:S01]  /*8b10*/  SHF.L.U32 R16, R35, 0x10, RZ ;  /* 0x0000001023107819 */ /* 0x000fe200000006ff */
[----:B------:R-:W-:Y:S01]  /*8b20*/  FADD.FTZ R18, R18, -UR28 ;  /* 0x8000001c12127e21 */ /* 0x000fe20008010000 */
[----:B------:R-:W-:-:S03]  /*8b30*/  SHF.L.U32 R22, R34, 0x10, RZ ;  /* 0x0000001022167819 */ /* 0x000fc600000006ff */
[----:B------:R-:W-:Y:S01]  /*8b40*/  FMUL.FTZ R19, R5, R16 ;  /* 0x0000001005137220 */ /* 0x000fe20000410000 */
[----:B------:R-:W-:Y:S01]  /*8b50*/  FMUL.FTZ R18, R18, UR16 ;  /* 0x0000001012127c20 */ /* 0x000fe20008410000 */
[----:B------:R-:W-:Y:S01]  /*8b60*/  FADD.FTZ R10, R10, R14 ;  /* 0x0000000e0a0a7221 */ /* 0x000fe20000010000 */
[----:B------:R-:W-:Y:S01]  /*8b70*/  FFMA.FTZ R11, R14, R15, R11 ;  /* 0x0000000f0e0b7223 */ /* 0x000fe2000001000b */
[----:B---3--:R-:W-:Y:S01]  /*8b80*/  SHF.L.U32 R26, R33, 0x10, RZ ;  /* 0x00000010211a7819 */ /* 0x008fe200000006ff */
[----:B------:R-:W-:Y:S01]  /*8b90*/  FADD.FTZ R15, R22, -UR28 ;  /* 0x8000001c160f7e21 */ /* 0x000fe20008010000 */
[----:B----4-:R-:W-:Y:S01]  /*8ba0*/  SHF.L.U32 R14, R32, 0x10, RZ ;  /* 0x00000010200e7819 */ /* 0x010fe200000006ff */
[----:B------:R-:W-:Y:S01]  /*8bb0*/  FADD.FTZ R24, R19, R24 ;  /* 0x0000001813187221 */ /* 0x000fe20000010000 */
[----:B------:R-:W-:Y:S01]  /*8bc0*/  FFMA.FTZ R21, R18, R19, R21 ;  /* 0x0000001312157223 */ /* 0x000fe20000010015 */
[----:B------:R-:W-:Y:S01]  /*8bd0*/  FMUL.FTZ R19, R4, R26 ;  /* 0x0000001a04137220 */ /* 0x000fe20000410000 */
[----:B------:R-:W-:Y:S01]  /*8be0*/  FMUL.FTZ R28, R15, UR16 ;  /* 0x000000100f1c7c20 */ /* 0x000fe20008410000 */
[----:B------:R-:W-:Y:S01]  /*8bf0*/  FADD.FTZ R14, R14, -UR28 ;  /* 0x8000001c0e0e7e21 */ /* 0x000fe20008010000 */
[----:B------:R-:W-:Y:S01]  /*8c00*/  FADD.FTZ R12, R12, R20 ;  /* 0x000000140c0c7221 */ /* 0x000fe20000010000 */
[----:B------:R-:W-:Y:S01]  /*8c10*/  FADD.FTZ R24, R24, R19 ;  /* 0x0000001318187221 */ /* 0x000fe20000010000 */
[----:B------:R-:W-:Y:S01]  /*8c20*/  FFMA.FTZ R13, R20, R17, R13 ;  /* 0x00000011140d7223 */ /* 0x000fe2000001000d */
[----:B------:R-:W-:Y:S01]  /*8c30*/  FFMA.FTZ R21, R28, R19, R21 ;  /* 0x000000131c157223 */ /* 0x000fe20000010015 */
[----:B------:R-:W-:Y:S01]  /*8c40*/  FMUL.FTZ R14, R14, UR16 ;  /* 0x000000100e0e7c20 */ /* 0x000fe20008410000 */
[----:B------:R-:W-:Y:S01]  /*8c50*/  FADD.FTZ R10, R10, R16 ;  /* 0x000000100a0a7221 */ /* 0x000fe20000010000 */
[----:B------:R-:W-:Y:S01]  /*8c60*/  FFMA.FTZ R11, R16, R18, R11 ;  /* 0x00000012100b7223 */ /* 0x000fe2000001000b */
[----:B------:R-:W-:Y:S01]  /*8c70*/  FADD.FTZ R18, R12, R26 ;  /* 0x0000001a0c127221 */ /* 0x000fe20000010000 */
[----:B------:R-:W-:Y:S01]  /*8c80*/  FFMA.FTZ R16, R26, R28, R13 ;  /* 0x0000001c1a107223 */ /* 0x000fe2000001000d */
[----:B--2---:R-:W-:-:S05]  /*8c90*/  SHF.L.U32 R22, R31, 0x10, RZ ;  /* 0x000000101f167819 */ /* 0x004fca00000006ff */
[----:B------:R-:W-:Y:S01]  /*8ca0*/  FMUL.FTZ R15, R5, R22 ;  /* 0x00000016050f7220 */ /* 0x000fe20000410000 */
[----:B------:R-:W-:Y:S01]  /*8cb0*/  FADD.FTZ R19, R10, R22 ;  /* 0x000000160a137221 */ /* 0x000fe20000010000 */
[----:B------:R-:W-:Y:S02]  /*8cc0*/  FFMA.FTZ R17, R22, R14, R11 ;  /* 0x0000000e16117223 */ /* 0x000fe4000001000b */
[----:B------:R-:W-:Y:S01]  /*8cd0*/  FADD.FTZ R24, R15, R24 ;  /* 0x000000180f187221 */ /* 0x000fe20000010000 */
[----:B------:R-:W-:Y:S01]  /*8ce0*/  FFMA.FTZ R15, R14, R15, R21 ;  /* 0x0000000f0e0f7223 */ /* 0x000fe20000010015 */
[----:B------:R-:W-:Y:S06]  /*8cf0*/  BRA `(.L_x_168) ;  /* 0x00000058007c7947 */ /* 0x000fec0003800000 */
.L_x_167:
[----:B------:R-:W2:Y:S04]  /*8d00*/  LDL.LU R10, [R1+0x17c] ;  /* 0x00017c00010a7983 */ /* 0x000ea80000300800 */
[----:B------:R-:W3:Y:S04]  /*8d10*/  LDL.LU R23, [R1+0x184] ;  /* 0x0001840001177983 */ /* 0x000ee80000300800 */
[----:B------:R-:W4:Y:S04]  /*8d20*/  LDL.LU R27, [R1+0x180] ;  /* 0x00018000011b7983 */ /* 0x000f280000300800 */
[----:B------:R-:W4:Y:S04]  /*8d30*/  LDL.LU R25, [R1+0x188] ;  /* 0x0001880001197983 */ /* 0x000f280000300800 */
[----:B------:R-:W4:Y:S04]  /*8d40*/  LDL.LU R26, [R1+0x178] ;  /* 0x00017800011a7983 */ /* 0x000f280000300800 */
[----:B------:R-:W4:Y:S04]  /*8d50*/  LDL.LU R29, [R1+0x198] ;  /* 0x00019800011d7983 */ /* 0x000f280000300800 */
[----:B------:R-:W4:Y:S04]  /*8d60*/  LDL.LU R30, [R1+0x19c] ;  /* 0x00019c00011e7983 */ /* 0x000f280000300800 */
[----:B-----5:R0:W-:Y:S04]  /*8d70*/  STL [R1+0x388], R8 ;  /* 0x0003880801007387 */ /* 0x0201e80000100800 */
[----:B------:R1:W-:Y:S04]  /*8d80*/  STL [R1+0x38c], R9 ;  /* 0x00038c0901007387 */ /* 0x0003e80000100800 */
[----:B------:R1:W-:Y:S04]  /*8d90*/  STL [R1+0x380], R6 ;  /* 0x0003800601007387 */ /* 0x0003e80000100800 */
[----:B0-----:R-:W4:Y:S04]  /*8da0*/  LDL.LU R8, [R1+0x1f0] ;  /* 0x0001f00001087983 */ /* 0x001f280000300800 */
[----:B-1----:R-:W4:Y:S04]  /*8db0*/  LDL.LU R9, [R1+0x18c] ;  /* 0x00018c0001097983 */ /* 0x002f280000300800 */
[----:B------:R-:W4:Y:S04]  /*8dc0*/  LDL.LU R6, [R1+0x220] ;  /* 0x0002200001067983 */ /* 0x000f280000300800 */
[----:B------:R0:W-:Y:S04]  /*8dd0*/  STL [R1+0x37c], R0 ;  /* 0x00037c0001007387 */ /* 0x0001e80000100800 */
[----:B------:R1:W-:Y:S01]  /*8de0*/  STL [R1+0x384], R7 ;  /* 0x0003840701007387 */ /* 0x0003e20000100800 */
[----:B--2---:R-:W-:-:S02]  /*8df0*/  SHF.L.U32 R10, R10, 0x10, RZ ;  /* 0x000000100a0a7819 */ /* 0x004fc400000006ff */
[----:B---3--:R-:W-:-:S03]  /*8e00*/  SHF.L.U32 R23, R23, 0x10, RZ ;  /* 0x0000001017177819 */ /* 0x008fc600000006ff */
[----:B------:R-:W-:Y:S01]  /*8e10*/  FADD.FTZ R10, R10, -UR28 ;  /* 0x8000001c0a0a7e21 */ /* 0x000fe20008010000 */
[----:B----4-:R-:W-:-:S03]  /*8e20*/  SHF.L.U32 R24, R27, 0x10, RZ ;  /* 0x000000101b187819 */ /* 0x010fc600000006ff */
[----:B------:R-:W-:-:S04]  /*8e30*/  FMUL.FTZ R10, R10, UR16 ;  /* 0x000000100a0a7c20 */ /* 0x000fc80008410000 */
[----:B------:R-:W-:-:S04]  /*8e40*/  FFMA.FTZ R22, R4, R10, R2 ;  /* 0x0000000a04167223 */ /* 0x000fc80000010002 */
[----:B------:R-:W-:-:S06]  /*8e50*/  FMUL.FTZ R11, R22, -1.4426950216293334961 ;  /* 0xbfb8aa3b160b7820 */ /* 0x000fcc0000410000 */
[----:B------:R-:W2:Y:S02]  /*8e60*/  MUFU.EX2 R11, R11 ;  /* 0x0000000b000b7308 */ /* 0x000ea40000000800 */
[----:B--2---:R-:W-:-:S06]  /*8e70*/  FADD.FTZ R11, R11, 1 ;  /* 0x3f8000000b0b7421 */ /* 0x004fcc0000010000 */
[----:B------:R-:W2:Y:S01]  /*8e80*/  MUFU.RCP R11, R11 ;  /* 0x0000000b000b7308 */ /* 0x000ea20000001000 */
[----:B------:R-:W-:Y:S01]  /*8e90*/  FADD.FTZ R24, R24, -UR28 ;  /* 0x8000001c18187e21 */ /* 0x000fe20008010000 */
[----:B--2---:R-:W-:Y:S01]  /*8ea0*/  FMUL.FTZ R23, R23, R11 ;  /* 0x0000000b17177220 */ /* 0x004fe20000410000 */
[----:B------:R-:W-:-:S04]  /*8eb0*/  FADD.FTZ R11, -R11, 1 ;  /* 0x3f8000000b0b7421 */ /* 0x000fc80000010100 */
[----:B------:R-:W-:Y:S01]  /*8ec0*/  FFMA.FTZ R22, R22, R11, 1 ;  /* 0x3f80000016167423 */ /* 0x000fe2000001000b */
[----:B------:R-:W-:-:S03]  /*8ed0*/  FMUL.FTZ R11, R24, UR16 ;  /* 0x00000010180b7c20 */ /* 0x000fc60008410000 */
[----:B------:R-:W-:Y:S01]  /*8ee0*/  FMUL.FTZ R22, R23, R22 ;  /* 0x0000001617167220 */ /* 0x000fe20000410000 */
[----:B------:R-:W-:-:S04]  /*8ef0*/  FFMA.FTZ R23, R5, R11, R3 ;  /* 0x0000000b05177223 */ /* 0x000fc80000010003 */
[----:B------:R-:W-:-:S06]  /*8f00*/  FMUL.FTZ R24, R23, -1.4426950216293334961 ;  /* 0xbfb8aa3b17187820 */ /* 0x000fcc0000410000 */
[----:B------:R-:W2:Y:S02]  /*8f10*/  MUFU.EX2 R24, R24 ;  /* 0x0000001800187308 */ /* 0x000ea40000000800 */
[----:B--2---:R-:W-:-:S06]  /*8f20*/  FADD.FTZ R24, R24, 1 ;  /* 0x3f80000018187421 */ /* 0x004fcc0000010000 */
[----:B------:R-:W2:Y:S01]  /*8f30*/  MUFU.RCP R24, R24 ;  /* 0x0000001800187308 */ /* 0x000ea20000001000 */
[----:B------:R-:W-:Y:S02]  /*8f40*/  SHF.L.U32 R25, R25, 0x10, RZ ;  /* 0x0000001019197819 */ /* 0x000fe400000006ff */
[----:B------:R-:W-:-:S05]  /*8f50*/  SHF.L.U32 R26, R26, 0x10, RZ ;  /* 0x000000101a1a7819 */ /* 0x000fca00000006ff */
[----:B------:R-:W-:Y:S01]  /*8f60*/  FADD.FTZ R26, R26, -UR28 ;  /* 0x8000001c1a1a7e21 */ /* 0x000fe20008010000 */
[----:B--2---:R-:W-:Y:S01]  /*8f70*/  FMUL.FTZ R25, R25, R24 ;  /* 0x0000001819197220 */ /* 0x004fe20000410000 */
[----:B------:R-:W-:-:S04]  /*8f80*/  FADD.FTZ R24, -R24, 1 ;  /* 0x3f80000018187421 */ /* 0x000fc80000010100 */
[----:B------:R-:W-:Y:S01]  /*8f90*/  FFMA.FTZ R23, R23, R24, 1 ;  /* 0x3f80000017177423 */ /* 0x000fe20000010018 */
[----:B------:R-:W-:-:S03]  /*8fa0*/  FMUL.FTZ R26, R26, UR16 ;  /* 0x000000101a1a7c20 */ /* 0x000fc60008410000 */
[----:B------:R-:W-:Y:S01]  /*8fb0*/  FMUL.FTZ R23, R25, R23 ;  /* 0x0000001719177220 */ /* 0x000fe20000410000 */
[C---:B------:R-:W-:Y:S01]  /*8fc0*/  FMUL.FTZ R25, R4.reuse, R22 ;  /* 0x0000001604197220 */ /* 0x040fe20000410000 */
[----:B------:R-:W-:Y:S02]  /*8fd0*/  FFMA.FTZ R28, R4, R26, R2 ;  /* 0x0000001a041c7223 */ /* 0x000fe40000010002 */
[----:B------:R-:W-:Y:S01]  /*8fe0*/  FMUL.FTZ R27, R5, R23 ;  /* 0x00000017051b7220 */ /* 0x000fe20000410000 */
[----:B------:R-:W-:Y:S01]  /*8ff0*/  FFMA.FTZ R24, R10, R25, RZ ;  /* 0x000000190a187223 */ /* 0x000fe200000100ff */
[----:B------:R-:W-:-:S03]  /*9000*/  FADD.FTZ R25, RZ, R25 ;  /* 0x00000019ff197221 */ /* 0x000fc60000010000 */
[----:B------:R-:W-:Y:S01]  /*9010*/  FFMA.FTZ R24, R11, R27, R24 ;  /* 0x0000001b0b187223 */ /* 0x000fe20000010018 */
[----:B------:R-:W-:Y:S01]  /*9020*/  FADD.FTZ R25, R27, R25 ;  /* 0x000000191b197221 */ /* 0x000fe20000010000 */
[----:B------:R-:W-:-:S06]  /*9030*/  FMUL.FTZ R27, R28, -1.4426950216293334961 ;  /* 0xbfb8aa3b1c1b7820 */ /* 0x000fcc0000410000 */
[----:B------:R-:W2:Y:S02]  /*9040*/  MUFU.EX2 R27, R27 ;  /* 0x0000001b001b7308 */ /* 0x000ea40000000800 */
[----:B--2---:R-:W-:-:S06]  /*9050*/  FADD.FTZ R27, R27, 1 ;  /* 0x3f8000001b1b7421 */ /* 0x004fcc0000010000 */
[----:B------:R-:W2:Y:S01]  /*9060*/  MUFU.RCP R27, R27 ;  /* 0x0000001b001b7308 */ /* 0x000ea20000001000 */
[----:B------:R-:W-:-:S05]  /*9070*/  SHF.L.U32 R29, R29, 0x10, RZ ;  /* 0x000000101d1d7819 */ /* 0x000fca00000006ff */
[----:B--2---:R-:W-:Y:S01]  /*9080*/  FMUL.FTZ R29, R29, R27 ;  /* 0x0000001b1d1d7220 */ /* 0x004fe20000410000 */
[----:B------:R-:W-:-:S04]  /*9090*/  FADD.FTZ R27, -R27, 1 ;  /* 0x3f8000001b1b7421 */ /* 0x000fc80000010100 */
[----:B------:R-:W-:Y:S01]  /*90a0*/  FFMA.FTZ R27, R28, R27, 1 ;  /* 0x3f8000001c1b7423 */ /* 0x000fe2000001001b */
[----:B------:R-:W-:Y:S02]  /*90b0*/  SHF.L.U32 R28, R30, 0x10, RZ ;  /* 0x000000101e1c7819 */ /* 0x000fe400000006ff */
[----:B------:R-:W2:Y:S03]  /*90c0*/  LDL.LU R30, [R1+0x1f4] ;  /* 0x0001f400011e7983 */ /* 0x000ea60000300800 */
[----:B------:R-:W-:Y:S01]  /*90d0*/  FADD.FTZ R28, R28, -UR28 ;  /* 0x8000001c1c1c7e21 */ /* 0x000fe20008010000 */
[----:B------:R-:W-:Y:S01]  /*90e0*/  FMUL.FTZ R27, R29, R27 ;  /* 0x0000001b1d1b7220 */ /* 0x000fe20000410000 */
[----:B------:R-:W-:Y:S02]  /*90f0*/  FFMA.FTZ R10, R10, R22, RZ ;  /* 0x000000160a0a7223 */ /* 0x000fe400000100ff */
[----:B------:R-:W-:Y:S01]  /*9100*/  FMUL.FTZ R28, R28, UR16 ;  /* 0x000000101c1c7c20 */ /* 0x000fe20008410000 */
[----:B------:R-:W-:Y:S01]  /*9110*/  FADD.FTZ R22, RZ, R22 ;  /* 0x00000016ff167221 */ /* 0x000fe20000010000 */
[----:B0-----:R-:W-:-:S02]  /*9120*/  FFMA.FTZ R0, R26, R27, R10 ;  /* 0x0000001b1a007223 */ /* 0x001fc4000001000a */
[----:B------:R-:W-:Y:S01]  /*9130*/  FFMA.FTZ R10, R5, R28, R3 ;  /* 0x0000001c050a7223 */ /* 0x000fe20000010003 */
[----:B-1----:R-:W-:Y:S01]  /*9140*/  FADD.FTZ R7, R22, R27 ;  /* 0x0000001b16077221 */ /* 0x002fe20000010000 */
[----:B------:R-:W-:Y:S02]  /*9150*/  FMUL.FTZ R27, R4, R27 ;  /* 0x0000001b041b7220 */ /* 0x000fe40000410000 */
[----:B------:R-:W-:Y:S02]  /*9160*/  FMUL.FTZ R22, R10, -1.4426950216293334961 ;  /* 0xbfb8aa3b0a167820 */ /* 0x000fe40000410000 */
[----:B------:R0:W-:Y:S01]  /*9170*/  STL [R1+0x370], R7 ;  /* 0x0003700701007387 */ /* 0x0001e20000100800 */
[----:B------:R-:W-:Y:S01]  /*9180*/  FFMA.FTZ R24, R26, R27, R24 ;  /* 0x0000001b1a187223 */ /* 0x000fe20000010018 */
[----:B------:R-:W-:Y:S02]  /*9190*/  SHF.L.U32 R26, R8, 0x10, RZ ;  /* 0x00000010081a7819 */ /* 0x000fe400000006ff */
[----:B------:R-:W1:Y:S01]  /*91a0*/  MUFU.EX2 R22, R22 ;  /* 0x0000001600167308 */ /* 0x000e620000000800 */
[----:B------:R-:W3:Y:S04]  /*91b0*/  LDL.LU R8, [R1+0x224] ;  /* 0x0002240001087983 */ /* 0x000ee80000300800 */
[----:B0-----:R-:W4:Y:S01]  /*91c0*/  LDL.LU R7, [R1+0x240] ;  /* 0x0002400001077983 */ /* 0x001f220000300800 */
[----:B-1----:R-:W-:-:S06]  /*91d0*/  FADD.FTZ R22, R22, 1 ;  /* 0x3f80000016167421 */ /* 0x002fcc0000010000 */
[----:B------:R-:W0:Y:S01]  /*91e0*/  MUFU.RCP R22, R22 ;  /* 0x0000001600167308 */ /* 0x000e220000001000 */
[----:B------:R1:W-:Y:S01]  /*91f0*/  STL [R1+0x36c], R0 ;  /* 0x00036c0001007387 */ /* 0x0003e20000100800 */
[----:B------:R-:W-:Y:S01]  /*9200*/  FFMA.FTZ R11, R11, R23, RZ ;  /* 0x000000170b0b7223 */ /* 0x000fe200000100ff */
[----:B0-----:R-:W-:Y:S01]  /*9210*/  FMUL.FTZ R26, R26, R22 ;  /* 0x000000161a1a7220 */ /* 0x001fe20000410000 */
[----:B------:R-:W-:-:S04]  /*9220*/  FADD.FTZ R22, -R22, 1 ;  /* 0x3f80000016167421 */ /* 0x000fc80000010100 */
[----:B------:R-:W-:Y:S01]  /*9230*/  FFMA.FTZ R22, R10, R22, 1 ;  /* 0x3f8000000a167423 */ /* 0x000fe20000010016 */
[----:B------:R-:W-:-:S03]  /*9240*/  SHF.L.U32 R10, R9, 0x10, RZ ;  /* 0x00000010090a7819 */ /* 0x000fc600000006ff */
[----:B------:R-:W-:Y:S01]  /*9250*/  FMUL.FTZ R22, R26, R22 ;  /* 0x000000161a167220 */ /* 0x000fe20000410000 */
[----:B-1----:R-:W-:-:S03]  /*9260*/  FADD.FTZ R0, R25, R27 ;  /* 0x0000001b19007221 */ /* 0x002fc60000010000 */
[----:B------:R-:W-:Y:S01]  /*9270*/  FMUL.FTZ R9, R5, R22 ;  /* 0x0000001605097220 */ /* 0x000fe20000410000 */
[----:B------:R-:W-:Y:S01]  /*9280*/  FADD.FTZ R23, RZ, R23 ;  /* 0x00000017ff177221 */ /* 0x000fe20000010000 */
[----:B------:R0:W-:Y:S04]  /*9290*/  STL [R1+0x368], R0 ;  /* 0x0003680001007387 */ /* 0x0001e80000100800 */
[----:B------:R1:W-:Y:S01]  /*92a0*/  STL [R1+0x314], R9 ;  /* 0x0003140901007387 */ /* 0x0003e20000100800 */
[----:B0-----:R-:W-:Y:S01]  /*92b0*/  FADD.FTZ R0, R23, R22 ;  /* 0x0000001617007221 */ /* 0x001fe20000010000 */
[----:B-1----:R-:W-:-:S05]  /*92c0*/  FFMA.FTZ R9, R28, R9, R24 ;  /* 0x000000091c097223 */ /* 0x002fca0000010018 */
[----:B------:R0:W-:Y:S04]  /*92d0*/  STL [R1+0x35c], R9 ;  /* 0x00035c0901007387 */ /* 0x0001e80000100800 */
[----:B0-----:R-:W3:Y:S01]  /*92e0*/  LDL.LU R9, [R1+0x250] ;  /* 0x0002500001097983 */ /* 0x001ee20000300800 */
[----:B------:R-:W-:Y:S01]  /*92f0*/  FADD.FTZ R10, R10, -UR28 ;  /* 0x8000001c0a0a7e21 */ /* 0x000fe20008010000 */
[----:B------:R-:W-:Y:S02]  /*9300*/  FFMA.FTZ R11, R28, R22, R11 ;  /* 0x000000161c0b7223 */ /* 0x000fe4000001000b */
[----:B------:R0:W-:Y:S04]  /*9310*/  STL [R1+0x364], R0 ;  /* 0x0003640001007387 */ /* 0x0001e80000100800 */
[----:B------:R1:W-:Y:S01]  /*9320*/  STL [R1+0x360], R11 ;  /* 0x0003600b01007387 */ /* 0x0003e20000100800 */
[----:B0-----:R-:W-:-:S04]  /*9330*/  FMUL.FTZ R0, R10, UR16 ;  /* 0x000000100a007c20 */ /* 0x001fc80008410000 */
[----:B-1----:R-:W-:-:S04]  /*9340*/  FFMA.FTZ R11, R4, R0, R2 ;  /* 0x00000000040b7223 */ /* 0x002fc80000010002 */
[----:B------:R-:W-:-:S06]  /*9350*/  FMUL.FTZ R10, R11, -1.4426950216293334961 ;  /* 0xbfb8aa3b0b0a7820 */ /* 0x000fcc0000410000 */
[----:B------:R-:W0:Y:S01]  /*9360*/  MUFU.EX2 R10, R10 ;  /* 0x0000000a000a7308 */ /* 0x000e220000000800 */
[----:B--2---:R-:W-:Y:S02]  /*9370*/  SHF.L.U32 R23, R30, 0x10, RZ ;  /* 0x000000101e177819 */ /* 0x004fe400000006ff */
[----:B------:R-:W2:Y:S01]  /*9380*/  LDL.LU R30, [R1+0x244] ;  /* 0x00024400011e7983 */ /* 0x000ea20000300800 */
[----:B0-----:R-:W-:-:S06]  /*9390*/  FADD.FTZ R10, R10, 1 ;  /* 0x3f8000000a0a7421 */ /* 0x001fcc0000010000 */
[----:B------:R-:W0:Y:S01]  /*93a0*/  MUFU.RCP R10, R10 ;  /* 0x0000000a000a7308 */ /* 0x000e220000001000 */
[----:B------:R-:W-:Y:S01]  /*93b0*/  SHF.L.U32 R22, R6, 0x10, RZ ;  /* 0x0000001006167819 */ /* 0x000fe200000006ff */
[----:B------:R-:W-:Y:S01]  /*93c0*/  FADD.FTZ R23, R23, -UR28 ;  /* 0x8000001c17177e21 */ /* 0x000fe20008010000 */
[----:B------:R1:W-:Y:S04]  /*93d0*/  STL [R1+0x310], R0 ;  /* 0x0003100001007387 */ /* 0x0003e80000100800 */
[----:B------:R-:W2:Y:S01]  /*93e0*/  LDL.LU R6, [R1+0x264] ;  /* 0x0002640001067983 */ /* 0x000ea20000300800 */
[----:B0-----:R-:W-:Y:S01]  /*93f0*/  FMUL.FTZ R22, R22, R10 ;  /* 0x0000000a16167220 */ /* 0x001fe20000410000 */
[----:B------:R-:W-:Y:S01]  /*9400*/  FADD.FTZ R10, -R10, 1 ;  /* 0x3f8000000a0a7421 */ /* 0x000fe20000010100 */
[----:B-1----:R-:W-:-:S03]  /*9410*/  FMUL.FTZ R0, R23, UR16 ;  /* 0x0000001017007c20 */ /* 0x002fc60008410000 */
[----:B------:R-:W-:-:S04]  /*9420*/  FFMA.FTZ R10, R11, R10, 1 ;  /* 0x3f8000000b0a7423 */ /* 0x000fc8000001000a */
[----:B------:R-:W-:Y:S01]  /*9430*/  FMUL.FTZ R10, R22, R10 ;  /* 0x0000000a160a7220 */ /* 0x000fe20000410000 */
[----:B------:R-:W-:-:S04]  /*9440*/  FFMA.FTZ R22, R5, R0, R3 ;  /* 0x0000000005167223 */ /* 0x000fc80000010003 */
[----:B------:R-:W-:-:S06]  /*9450*/  FMUL.FTZ R11, R22, -1.4426950216293334961 ;  /* 0xbfb8aa3b160b7820 */ /* 0x000fcc0000410000 */
[----:B------:R-:W0:Y:S01]  /*9460*/  MUFU.EX2 R11, R11 ;  /* 0x0000000b000b7308 */ /* 0x000e220000000800 */
[----:B----4-:R-:W-:Y:S02]  /*9470*/  SHF.L.U32 R23, R7, 0x10, RZ ;  /* 0x0000001007177819 */ /* 0x010fe400000006ff */
[----:B---3--:R-:W-:Y:S01]  /*9480*/  SHF.L.U32 R24, R8, 0x10, RZ ;  /* 0x0000001008187819 */ /* 0x008fe200000006ff */
[----:B------:R-:W3:Y:S04]  /*9490*/  LDL.LU R7, [R1+0x260] ;  /* 0x0002600001077983 */ /* 0x000ee80000300800 */
[----:B------:R-:W4:Y:S01]  /*94a0*/  LDL.LU R8, [R1+0x254] ;  /* 0x0002540001087983 */ /* 0x000f220000300800 */
[----:B0-----:R-:W-:-:S06]  /*94b0*/  FADD.FTZ R11, R11, 1 ;  /* 0x3f8000000b0b7421 */ /* 0x001fcc0000010000 */
[----:B------:R-:W0:Y:S01]  /*94c0*/  MUFU.RCP R11, R11 ;  /* 0x0000000b000b7308 */ /* 0x000e220000001000 */
[----:B------:R-:W-:Y:S01]  /*94d0*/  FADD.FTZ R24, R24, -UR28 ;  /* 0x8000001c18187e21 */ /* 0x000fe20008010000 */
[----:B------:R1:W-:Y:S01]  /*94e0*/  STL [R1+0x304], R0 ;  /* 0x0003040001007387 */ /* 0x0003e20000100800 */
[----:B0-----:R-:W-:Y:S01]  /*94f0*/  FMUL.FTZ R23, R23, R11 ;  /* 0x0000000b17177220 */ /* 0x001fe20000410000 */
[----:B------:R-:W-:Y:S01]  /*9500*/  FADD.FTZ R11, -R11, 1 ;  /* 0x3f8000000b0b7421 */ /* 0x000fe20000010100 */
[----:B-1----:R-:W-:-:S03]  /*9510*/  FMUL.FTZ R0, R24, UR16 ;  /* 0x0000001018007c20 */ /* 0x002fc60008410000 */
[----:B------:R-:W-:-:S04]  /*9520*/  FFMA.FTZ R22, R22, R11, 1 ;  /* 0x3f80000016167423 */ /* 0x000fc8000001000b */
[----:B------:R-:W-:Y:S01]  /*9530*/  FMUL.FTZ R22, R23, R22 ;  /* 0x0000001617167220 */ /* 0x000fe20000410000 */
[----:B------:R-:W-:-:S04]  /*9540*/  FFMA.FTZ R23, R4, R0, R2 ;  /* 0x0000000004177223 */ /* 0x000fc80000010002 */
[----:B------:R-:W-:-:S06]  /*9550*/  FMUL.FTZ R11, R23, -1.4426950216293334961 ;  /* 0xbfb8aa3b170b7820 */ /* 0x000fcc0000410000 */
[----:B------:R-:W0:Y:S02]  /*9560*/  MUFU.EX2 R11, R11 ;  /* 0x0000000b000b7308 */ /* 0x000e240000000800 */
[----:B0-----:R-:W-:-:S06]  /*9570*/  FADD.FTZ R11, R11, 1 ;  /* 0x3f8000000b0b7421 */ /* 0x001fcc0000010000 */
[----:B------:R-:W0:Y:S01]  /*9580*/  MUFU.RCP R11, R11 ;  /* 0x0000000b000b7308 */ /* 0x000e220000001000 */
[----:B------:R-:W-:Y:S01]  /*9590*/  SHF.L.U32 R24, R9, 0x10, RZ ;  /* 0x0000001009187819 */ /* 0x000fe200000006ff */
[----:B------:R1:W-:Y:S04]  /*95a0*/  STL [R1+0x300], R0 ;  /* 0x0003000001007387 */ /* 0x0003e80000100800 */
[----:B-1----:R-:W4:Y:S01]  /*95b0*/  LDL.LU R0, [R1+0x280] ;  /* 0x0002800001007983 */ /* 0x002f220000300800 */
[----:B0-----:R-:W-:Y:S01]  /*95c0*/  FMUL.FTZ R24, R24, R11 ;  /* 0x0000000b18187220 */ /* 0x001fe20000410000 */
[----:B------:R-:W-:-:S04]  /*95d0*/  FADD.FTZ R11, -R11, 1 ;  /* 0x3f8000000b0b7421 */ /* 0x000fc80000010100 */
[----:B------:R-:W-:Y:S01]  /*95e0*/  FFMA.FTZ R11, R23, R11, 1 ;  /* 0x3f800000170b7423 */ /* 0x000fe2000001000b */
[----:B--2---:R-:W-:Y:S02]  /*95f0*/  SHF.L.U32 R25, R30, 0x10, RZ ;  /* 0x000000101e197819 */ /* 0x004fe400000006ff */
[----:B------:R-:W2:Y:S03]  /*9600*/  LDL.LU R30, [R1+0x140] ;  /* 0x00014000011e7983 */ /* 0x000ea60000300800 */
[----:B------:R-:W-:-:S04]  /*9610*/  FADD.FTZ R25, R25, -UR28 ;  /* 0x8000001c19197e21 */ /* 0x000fc80008010000 */
[----:B------:R-:W-:-:S04]  /*9620*/  FMUL.FTZ R9, R25, UR16 ;  /* 0x0000001019097c20 */ /* 0x000fc80008410000 */
[----:B------:R-:W-:Y:S01]  /*9630*/  FFMA.FTZ R23, R5, R9, R3 ;  /* 0x0000000905177223 */ /* 0x000fe20000010003 */
[----:B------:R0:W-:Y:S04]  /*9640*/  STL [R1+0x2e0], R9 ;  /* 0x0002e00901007387 */ /* 0x0001e80000100800 */
[----:B0-----:R-:W2:Y:S01]  /*9650*/  LDL.LU R9, [R1+0x284] ;  /* 0x0002840001097983 */ /* 0x001ea20000300800 */
[----:B------:R-:W-:Y:S01]  /*9660*/  FMUL.FTZ R24, R24, R11 ;  /* 0x0000000b18187220 */ /* 0x000fe20000410000 */
[----:B------:R-:W-:-:S06]  /*9670*/  FMUL.FTZ R11, R23, -1.4426950216293334961 ;  /* 0xbfb8aa3b170b7820 */ /* 0x000fcc0000410000 */
[----:B------:R-:W0:Y:S02]  /*9680*/  MUFU.EX2 R11, R11 ;  /* 0x0000000b000b7308 */ /* 0x000e240000000800 */
[----:B0-----:R-:W-:-:S06]  /*9690*/  FADD.FTZ R11, R11, 1 ;  /* 0x3f8000000b0b7421 */ /* 0x001fcc0000010000 */
[----:B------:R-:W0:Y:S01]  /*96a0*/  MUFU.RCP R11, R11 ;  /* 0x0000000b000b7308 */ /* 0x000e220000001000 */
[----:B---3--:R-:W-:Y:S02]  /*96b0*/  SHF.L.U32 R25, R7, 0x10, RZ ;  /* 0x0000001007197819 */ /* 0x008fe400000006ff */
[----:B----4-:R-:W-:Y:S02]  /*96c0*/  SHF.L.U32 R26, R8, 0x10, RZ ;  /* 0x00000010081a7819 */ /* 0x010fe400000006ff */
[----:B------:R-:W3:Y:S03]  /*96d0*/  LDL.LU R8, [R1+0x2d0] ;  /* 0x0002d00001087983 */ /* 0x000ee60000300800 */
[----:B------:R-:W-:-:S04]  /*96e0*/  FADD.FTZ R26, R26, -UR28 ;  /* 0x8000001c1a1a7e21 */ /* 0x000fc80008010000 */
[----:B------:R-:W-:Y:S01]  /*96f0*/  FMUL.FTZ R7, R26, UR16 ;  /* 0x000000101a077c20 */ /* 0x000fe20008410000 */
[----:B0-----:R-:W-:Y:S01]  /*9700*/  FMUL.FTZ R25, R25, R11 ;  /* 0x0000000b19197220 */ /* 0x001fe20000410000 */
[----:B------:R-:W-:-:S04]  /*9710*/  FADD.FTZ R11, -R11, 1 ;  /* 0x3f8000000b0b7421 */ /* 0x000fc80000010100 */
[----:B------:R-:W-:Y:S01]  /*9720*/  FFMA.FTZ R11, R23, R11, 1 ;  /* 0x3f800000170b7423 */ /* 0x000fe2000001000b */
[----:B------:R0:W-:Y:S03]  /*9730*/  STL [R1+0x2c8], R7 ;  /* 0x0002c80701007387 */ /* 0x0001e60000100800 */
[----:B------:R-:W-:Y:S01]  /*9740*/  FMUL.FTZ R11, R25, R11 ;  /* 0x0000000b190b7220 */ /* 0x000fe20000410000 */
[----:B------:R-:W-:Y:S02]  /*9750*/  FFMA.FTZ R25, R4, R7, R2 ;  /* 0x0000000704197223 */ /* 0x000fe40000010002 */
[----:B0-----:R-:W4:Y:S01]  /*9760*/  LDL.LU R7, [R1+0x2ac] ;  /* 0x0002ac0001077983 */ /* 0x001f220000300800 */
[----:B------:R-:W-:-:S05]  /*9770*/  SHF.L.U32 R27, R6, 0x10, RZ ;  /* 0x00000010061b7819 */ /* 0x000fca00000006ff */
[----:B------:R-:W-:Y:S01]  /*9780*/  FADD.FTZ R27, R27, -UR28 ;  /* 0x8000001c1b1b7e21 */ /* 0x000fe20008010000 */
[----:B------:R-:W-:-:S03]  /*9790*/  SHF.L.U32 R26, R0, 0x10, RZ ;  /* 0x00000010001a7819 */ /* 0x000fc600000006ff */
[----:B------:R-:W-:Y:S01]  /*97a0*/  FMUL.FTZ R0, R27, UR16 ;  /* 0x000000101b007c20 */ /* 0x000fe20008410000 */
[----:B------:R-:W-:-:S06]  /*97b0*/  FMUL.FTZ R23, R25, -1.4426950216293334961 ;  /* 0xbfb8aa3b19177820 */ /* 0x000fcc0000410000 */
[----:B------:R-:W0:Y:S02]  /*97c0*/  MUFU.EX2 R23, R23 ;  /* 0x0000001700177308 */ /* 0x000e240000000800 */
[----:B0-----:R-:W-:-:S06]  /*97d0*/  FADD.FTZ R23, R23, 1 ;  /* 0x3f80000017177421 */ /* 0x001fcc0000010000 */
[----:B------:R-:W0:Y:S02]  /*97e0*/  MUFU.RCP R23, R23 ;  /* 0x0000001700177308 */ /* 0x000e240000001000 */
[----:B0-----:R-:W-:Y:S01]  /*97f0*/  FMUL.FTZ R26, R26, R23 ;  /* 0x000000171a1a7220 */ /* 0x001fe20000410000 */
[----:B------:R-:W-:-:S04]  /*9800*/  FADD.FTZ R23, -R23, 1 ;  /* 0x3f80000017177421 */ /* 0x000fc80000010100 */
[----:B------:R-:W-:Y:S01]  /*9810*/  FFMA.FTZ R23, R25, R23, 1 ;  /* 0x3f80000019177423 */ /* 0x000fe20000010017 */
[----:B--2---:R-:W-:Y:S02]  /*9820*/  SHF.L.U32 R27, R9, 0x10, RZ ;  /* 0x00000010091b7819 */ /* 0x004fe400000006ff */
[----:B------:R-:W2:Y:S01]  /*9830*/  LDL.LU R9, [R1+0x2f0] ;  /* 0x0002f00001097983 */ /* 0x000ea20000300800 */
[----:B------:R-:W-:Y:S01]  /*9840*/  FMUL.FTZ R23, R26, R23 ;  /* 0x000000171a177220 */ /* 0x000fe20000410000 */
[----:B------:R-:W-:-:S04]  /*9850*/  FFMA.FTZ R26, R5, R0, R3 ;  /* 0x00000000051a7223 */ /* 0x000fc80000010003 */
[----:B------:R-:W-:Y:S01]  /*9860*/  FMUL.FTZ R25, R26, -1.4426950216293334961 ;  /* 0xbfb8aa3b1a197820 */ /* 0x000fe20000410000 */
[----:B------:R-:W-:Y:S02]  /*9870*/  SHF.L.U32 R28, R30, 0x10, RZ ;  /* 0x000000101e1c7819 */ /* 0x000fe400000006ff */
[----:B------:R-:W2:Y:S03]  /*9880*/  LDL.LU R30, [R1+0x13c] ;  /* 0x00013c00011e7983 */ /* 0x000ea60000300800 */
[----:B------:R-:W0:Y:S02]  /*9890*/  MUFU.EX2 R25, R25 ;  /* 0x0000001900197308 */ /* 0x000e240000000800 */
        /* <DEDUP_REMOVED lines=10> */
[----:B------:R-:W-:Y:S01]  /*9940*/  FMUL.FTZ R26, R27, -1.4426950216293334961 ;  /* 0xbfb8aa3b1b1a7820 */ /* 0x000fe20000410000 */
[----:B------:R0:W-:Y:S04]  /*9950*/  STL [R1+0x2b4], R0 ;  /* 0x0002b40001007387 */ /* 0x0001e80000100800 */
[----:B------:R1:W-:Y:S01]  /*9960*/  STL [R1+0x3bc], R22 ;  /* 0x0003bc1601007387 */ /* 0x0003e20000100800 */
[----:B------:R-:W3:Y:S03]  /*9970*/  MUFU.EX2 R26, R26 ;  /* 0x0000001a001a7308 */ /* 0x000ee60000000800 */
[----:B0-----:R-:W2:Y:S04]  /*9980*/  LDL.LU R0, [R1+0x2a8] ;  /* 0x0002a80001007983 */ /* 0x001ea80000300800 */
[----:B-1----:R-:W2:Y:S01]  /*9990*/  LDL.LU R22, [R1+0x2d4] ;  /* 0x0002d40001167983 */ /* 0x002ea20000300800 */
[----:B---3--:R-:W-:-:S06]  /*99a0*/  FADD.FTZ R26, R26, 1 ;  /* 0x3f8000001a1a7421 */ /* 0x008fcc0000010000 */
[----:B------:R-:W0:Y:S01]  /*99b0*/  MUFU.RCP R26, R26 ;  /* 0x0000001a001a7308 */ /* 0x000e220000001000 */
[----:B----4-:R-:W-:Y:S02]  /*99c0*/  SHF.L.U32 R28, R7, 0x10, RZ ;  /* 0x00000010071c7819 */ /* 0x010fe400000006ff */
[----:B------:R-:W-:Y:S01]  /*99d0*/  SHF.L.U32 R29, R8, 0x10, RZ ;  /* 0x00000010081d7819 */ /* 0x000fe200000006ff */
[----:B------:R-:W3:Y:S04]  /*99e0*/  LDL.LU R7, [R1+0x134] ;  /* 0x0001340001077983 */ /* 0x000ee80000300800 */
[----:B------:R-:W-:Y:S01]  /*99f0*/  FADD.FTZ R29, R29, -UR28 ;  /* 0x8000001c1d1d7e21 */ /* 0x000fe20008010000 */
[----:B0-----:R-:W-:Y:S01]  /*9a00*/  FMUL.FTZ R28, R28, R26 ;  /* 0x0000001a1c1c7220 */ /* 0x001fe20000410000 */
[----:B------:R-:W-:-:S02]  /*9a10*/  FADD.FTZ R26, -R26, 1 ;  /* 0x3f8000001a1a7421 */ /* 0x000fc40000010100 */
[----:B------:R-:W-:Y:S02]  /*9a20*/  FMUL.FTZ R6, R29, UR16 ;  /* 0x000000101d067c20 */ /* 0x000fe40008410000 */
[----:B------:R-:W-:-:S04]  /*9a30*/  FFMA.FTZ R26, R27, R26, 1 ;  /* 0x3f8000001b1a7423 */ /* 0x000fc8000001001a */
[----:B------:R-:W-:Y:S01]  /*9a40*/  FMUL.FTZ R26, R28, R26 ;  /* 0x0000001a1c1a7220 */ /* 0x000fe20000410000 */
[----:B------:R-:W-:Y:S01]  /*9a50*/  FFMA.FTZ R28, R5, R6, R3 ;  /* 0x00000006051c7223 */ /* 0x000fe20000010003 */
[----:B------:R0:W-:Y:S03]  /*9a60*/  STL [R1+0x2ac], R6 ;  /* 0x0002ac0601007387 */ /* 0x0001e60000100800 */
[----:B------:R-:W-:Y:S01]  /*9a70*/  FMUL.FTZ R27, R28, -1.4426950216293334961 ;  /* 0xbfb8aa3b1c1b7820 */ /* 0x000fe20000410000 */
[----:B0-----:R-:W4:Y:S05]  /*9a80*/  LDL.LU R6, [R1+0x2f8] ;  /* 0x0002f80001067983 */ /* 0x001f2a0000300800 */
[----:B------:R-:W0:Y:S02]  /*9a90*/  MUFU.EX2 R27, R27 ;  /* 0x0000001b001b7308 */ /* 0x000e240000000800 */
[----:B0-----:R-:W-:-:S06]  /*9aa0*/  FADD.FTZ R27, R27, 1 ;  /* 0x3f8000001b1b7421 */ /* 0x001fcc0000010000 */
[----:B------:R-:W0:Y:S01]  /*9ab0*/  MUFU.RCP R27, R27 ;  /* 0x0000001b001b7308 */ /* 0x000e220000001000 */
[----:B--2---:R-:W-:-:S05]  /*9ac0*/  SHF.L.U32 R29, R9, 0x10, RZ ;  /* 0x00000010091d7819 */ /* 0x004fca00000006ff */
[----:B0-----:R-:W-:Y:S01]  /*9ad0*/  FMUL.FTZ R29, R29, R27 ;  /* 0x0000001b1d1d7220 */ /* 0x001fe20000410000 */
[----:B------:R-:W-:-:S04]  /*9ae0*/  FADD.FTZ R27, -R27, 1 ;  /* 0x3f8000001b1b7421 */ /* 0x000fc80000010100 */
[----:B------:R-:W-:-:S04]  /*9af0*/  FFMA.FTZ R27, R28, R27, 1 ;  /* 0x3f8000001c1b7423 */ /* 0x000fc8000001001b */
[----:B------:R-:W-:-:S05]  /*9b00*/  FMUL.FTZ R9, R29, R27 ;  /* 0x0000001b1d097220 */ /* 0x000fca0000410000 */
[----:B------:R0:W-:Y:S04]  /*9b10*/  STL [R1+0x13c], R9 ;  /* 0x00013c0901007387 */ /* 0x0001e80000100800 */
[----:B0-----:R-:W2:Y:S01]  /*9b20*/  LDL.LU R9, [R1+0x138] ;  /* 0x0001380001097983 */ /* 0x001ea20000300800 */
[----:B------:R-:W-:-:S05]  /*9b30*/  SHF.L.U32 R30, R30, 0x10, RZ ;  /* 0x000000101e1e7819 */ /* 0x000fca00000006ff */
[----:B------:R-:W-:-:S04]  /*9b40*/  FADD.FTZ R30, R30, -UR28 ;  /* 0x8000001c1e1e7e21 */ /* 0x000fc80008010000 */
[----:B------:R-:W-:-:S04]  /*9b50*/  FMUL.FTZ R8, R30, UR16 ;  /* 0x000000101e087c20 */ /* 0x000fc80008410000 */
[----:B------:R-:W-:Y:S01]  /*9b60*/  FFMA.FTZ R28, R4, R8, R2 ;  /* 0x00000008041c7223 */ /* 0x000fe20000010002 */
[----:B------:R0:W-:Y:S03]  /*9b70*/  STL [R1+0x2a0], R8 ;  /* 0x0002a00801007387 */ /* 0x0001e60000100800 */
[----:B------:R-:W-:Y:S01]  /*9b80*/  FMUL.FTZ R27, R28, -1.4426950216293334961 ;  /* 0xbfb8aa3b1c1b7820 */ /* 0x000fe20000410000 */
[----:B0-----:R-:W2:Y:S05]  /*9b90*/  LDL.LU R8, [R1+0x2f4] ;  /* 0x0002f40001087983 */ /* 0x001eaa0000300800 */
[----:B------:R-:W0:Y:S02]  /*9ba0*/  MUFU.EX2 R27, R27 ;  /* 0x0000001b001b7308 */ /* 0x000e240000000800 */
[----:B0-----:R-:W-:-:S06]  /*9bb0*/  FADD.FTZ R27, R27, 1 ;  /* 0x3f8000001b1b7421 */ /* 0x001fcc0000010000 */
[----:B------:R-:W0:Y:S01]  /*9bc0*/  MUFU.RCP R27, R27 ;  /* 0x0000001b001b7308 */ /* 0x000e220000001000 */
[----:B------:R-:W-:Y:S02]  /*9bd0*/  SHF.L.U32 R30, R0, 0x10, RZ ;  /* 0x00000010001e7819 */ /* 0x000fe400000006ff */
[----:B------:R-:W-:-:S03]  /*9be0*/  SHF.L.U32 R29, R22, 0x10, RZ ;  /* 0x00000010161d7819 */ /* 0x000fc600000006ff */
[----:B------:R-:W-:-:S04]  /*9bf0*/  FADD.FTZ R30, R30, -UR28 ;  /* 0x8000001c1e1e7e21 */ /* 0x000fc80008010000 */
[----:B------:R-:W-:Y:S01]  /*9c00*/  FMUL.FTZ R0, R30, UR16 ;  /* 0x000000101e007c20 */ /* 0x000fe20008410000 */
[----:B0-----:R-:W-:Y:S01]  /*9c10*/  FMUL.FTZ R29, R29, R27 ;  /* 0x0000001b1d1d7220 */ /* 0x001fe20000410000 */
[----:B------:R-:W-:-:S03]  /*9c20*/  FADD.FTZ R27, -R27, 1 ;  /* 0x3f8000001b1b7421 */ /* 0x000fc60000010100 */
[----:B------:R0:W-:Y:S01]  /*9c30*/  STL [R1+0x284], R0 ;  /* 0x0002840001007387 */ /* 0x0001e20000100800 */
[----:B------:R-:W-:Y:S01]  /*9c40*/  FFMA.FTZ R27, R28, R27, 1 ;  /* 0x3f8000001c1b7423 */ /* 0x000fe2000001001b */
[----:B------:R-:W-:-:S03]  /*9c50*/  FFMA.FTZ R28, R5, R0, R3 ;  /* 0x00000000051c7223 */ /* 0x000fc60000010003 */
[----:B------:R-:W-:Y:S01]  /*9c60*/  FMUL.FTZ R22, R29, R27 ;  /* 0x0000001b1d167220 */ /* 0x000fe20000410000 */
[----:B0-----:R-:W2:Y:S01]  /*9c70*/  LDL.LU R0, [R1+0x2fc] ;  /* 0x0002fc0001007983 */ /* 0x001ea20000300800 */
[----:B------:R-:W-:-:S06]  /*9c80*/  FMUL.FTZ R27, R28, -1.4426950216293334961 ;  /* 0xbfb8aa3b1c1b7820 */ /* 0x000fcc0000410000 */
[----:B------:R-:W0:Y:S01]  /*9c90*/  MUFU.EX2 R27, R27 ;  /* 0x0000001b001b7308 */ /* 0x000e220000000800 */
[----:B---3--:R-:W-:Y:S01]  /*9ca0*/  SHF.L.U32 R30, R7, 0x10, RZ ;  /* 0x00000010071e7819 */ /* 0x008fe200000006ff */
[----:B0-----:R-:W-:-:S06]  /*9cb0*/  FADD.FTZ R27, R27, 1 ;  /* 0x3f8000001b1b7421 */ /* 0x001fcc0000010000 */
[----:B------:R-:W0:Y:S01]  /*9cc0*/  MUFU.RCP R27, R27 ;  /* 0x0000001b001b7308 */ /* 0x000e220000001000 */
[----:B----4-:R-:W-:Y:S01]  /*9cd0*/  SHF.L.U32 R29, R6, 0x10, RZ ;  /* 0x00000010061d7819 */ /* 0x010fe200000006ff */
[----:B------:R-:W-:-:S04]  /*9ce0*/  FADD.FTZ R30, R30, -UR28 ;  /* 0x8000001c1e1e7e21 */ /* 0x000fc80008010000 */
[----:B------:R-:W-:-:S05]  /*9cf0*/  FMUL.FTZ R6, R30, UR16 ;  /* 0x000000101e067c20 */ /* 0x000fca0008410000 */
[----:B------:R1:W-:Y:S01]  /*9d00*/  STL [R1+0x280], R6 ;  /* 0x0002800601007387 */ /* 0x0003e20000100800 */
[----:B0-----:R-:W-:Y:S01]  /*9d10*/  FMUL.FTZ R29, R29, R27 ;  /* 0x0000001b1d1d7220 */ /* 0x001fe20000410000 */
[----:B------:R-:W-:-:S04]  /*9d20*/  FADD.FTZ R27, -R27, 1 ;  /* 0x3f8000001b1b7421 */ /* 0x000fc80000010100 */
[----:B------:R-:W-:Y:S01]  /*9d30*/  FFMA.FTZ R27, R28, R27, 1 ;  /* 0x3f8000001c1b7423 */ /* 0x000fe2000001001b */
[----:B------:R-:W-:Y:S02]  /*9d40*/  FFMA.FTZ R28, R4, R6, R2 ;  /* 0x00000006041c7223 */ /* 0x000fe40000010002 */
[----:B-1----:R-:W3:Y:S01]  /*9d50*/  LDL.LU R6, [R1+0x2d8] ;  /* 0x0002d80001067983 */ /* 0x002ee20000300800 */
[----:B------:R-:W-:-:S05]  /*9d60*/  FMUL.FTZ R7, R29, R27 ;  /* 0x0000001b1d077220 */ /* 0x000fca0000410000 */
[----:B------:R0:W-:Y:S04]  /*9d70*/  STL [R1+0x134], R7 ;  /* 0x0001340701007387 */ /* 0x0001e80000100800 */
[----:B0-----:R-:W4:Y:S01]  /*9d80*/  LDL.LU R7, [R1+0x130] ;  /* 0x0001300001077983 */ /* 0x001f220000300800 */
[----:B------:R-:W-:-:S06]  /*9d90*/  FMUL.FTZ R27, R28, -1.4426950216293334961 ;  /* 0xbfb8aa3b1c1b7820 */ /* 0x000fcc0000410000 */
[----:B------:R-:W0:Y:S02]  /*9da0*/  MUFU.EX2 R27, R27 ;  /* 0x0000001b001b7308 */ /* 0x000e240000000800 */
[----:B0-----:R-:W-:Y:S01]  /*9db0*/  FADD.FTZ R27, R27, 1 ;  /* 0x3f8000001b1b7421 */ /* 0x001fe20000010000 */
[----:B--2---:R-:W-:Y:S02]  /*9dc0*/  SHF.L.U32 R30, R9, 0x10, RZ ;  /* 0x00000010091e7819 */ /* 0x004fe400000006ff */
[----:B------:R-:W2:Y:S03]  /*9dd0*/  LDL.LU R9, [R1+0x128] ;  /* 0x0001280001097983 */ /* 0x000ea60000300800 */
[----:B------:R-:W0:Y:S01]  /*9de0*/  MUFU.RCP R27, R27 ;  /* 0x0000001b001b7308 */ /* 0x000e220000001000 */
[----:B------:R-:W-:Y:S01]  /*9df0*/  FADD.FTZ R30, R30, -UR28 ;  /* 0x8000001c1e1e7e21 */ /* 0x000fe20008010000 */
[----:B------:R-:W-:-:S05]  /*9e00*/  SHF.L.U32 R29, R8, 0x10, RZ ;  /* 0x00000010081d7819 */ /* 0x000fca00000006ff */
[----:B0-----:R-:W-:Y:S01]  /*9e10*/  FMUL.FTZ R29, R29, R27 ;  /* 0x0000001b1d1d7220 */ /* 0x001fe20000410000 */
[----:B------:R-:W-:Y:S01]  /*9e20*/  FADD.FTZ R27, -R27, 1 ;  /* 0x3f8000001b1b7421 */ /* 0x000fe20000010100 */
[----:B------:R-:W-:-:S03]  /*9e30*/  FMUL.FTZ R8, R30, UR16 ;  /* 0x000000101e087c20 */ /* 0x000fc60008410000 */
[----:B------:R-:W-:-:S04]  /*9e40*/  FFMA.FTZ R27, R28, R27, 1 ;  /* 0x3f8000001c1b7423 */ /* 0x000fc8000001001b */
[----:B------:R-:W-:Y:S01]  /*9e50*/  FMUL.FTZ R27, R29, R27 ;  /* 0x0000001b1d1b7220 */ /* 0x000fe20000410000 */
[----:B------:R-:W-:Y:S01]  /*9e60*/  FFMA.FTZ R29, R5, R8, R3 ;  /* 0x00000008051d7223 */ /* 0x000fe20000010003 */
[----:B------:R0:W-:Y:S03]  /*9e70*/  STL [R1+0x264], R8 ;  /* 0x0002640801007387 */ /* 0x0001e60000100800 */
[----:B------:R-:W-:Y:S01]  /*9e80*/  FMUL.FTZ R28, R29, -1.4426950216293334961 ;  /* 0xbfb8aa3b1d1c7820 */ /* 0x000fe20000410000 */
[----:B0-----:R-:W2:Y:S05]  /*9e90*/  LDL.LU R8, [R1+0x2dc] ;  /* 0x0002dc0001087983 */ /* 0x001eaa0000300800 */
[----:B------:R-:W0:Y:S01]  /*9ea0*/  MUFU.EX2 R28, R28 ;  /* 0x0000001c001c7308 */ /* 0x000e220000000800 */
[----:B------:R-:W-:Y:S01]  /*9eb0*/  SHF.L.U32 R31, R31, 0x10, RZ ;  /* 0x000000101f1f7819 */ /* 0x000fe200000006ff */
[----:B0-----:R-:W-:-:S06]  /*9ec0*/  FADD.FTZ R28, R28, 1 ;  /* 0x3f8000001c1c7421 */ /* 0x001fcc0000010000 */
[----:B------:R-:W0:Y:S01]  /*9ed0*/  MUFU.RCP R28, R28 ;  /* 0x0000001c001c7308 */ /* 0x000e220000001000 */
[----:B------:R-:W-:Y:S01]  /*9ee0*/  SHF.L.U32 R30, R0, 0x10, RZ ;  /* 0x00000010001e7819 */ /* 0x000fe200000006ff */
[----:B------:R-:W-:-:S04]  /*9ef0*/  FADD.FTZ R31, R31, -UR28 ;  /* 0x8000001c1f1f7e21 */ /* 0x000fc80008010000 */
[----:B------:R-:W-:Y:S01]  /*9f00*/  FMUL.FTZ R0, R31, UR16 ;  /* 0x000000101f007c20 */ /* 0x000fe20008410000 */
[----:B------:R1:W-:Y:S01]  /*9f10*/  STL [R1+0x140], R22 ;  /* 0x0001401601007387 */ /* 0x0003e20000100800 */
[----:B0-----:R-:W-:Y:S01]  /*9f20*/  FMUL.FTZ R30, R30, R28 ;  /* 0x0000001c1e1e7220 */ /* 0x001fe20000410000 */
[----:B------:R-:W-:-:S04]  /*9f30*/  FADD.FTZ R28, -R28, 1 ;  /* 0x3f8000001c1c7421 */ /* 0x000fc80000010100 */
[----:B------:R-:W-:Y:S01]  /*9f40*/  FFMA.FTZ R28, R29, R28, 1 ;  /* 0x3f8000001d1c7423 */ /* 0x000fe2000001001c */
[----:B------:R-:W-:-:S03]  /*9f50*/  FFMA.FTZ R29, R4, R0, R2 ;  /* 0x00000000041d7223 */ /* 0x000fc60000010002 */
[----:B-1----:R-:W-:Y:S01]  /*9f60*/  FMUL.FTZ R22, R30, R28 ;  /* 0x0000001c1e167220 */ /* 0x002fe20000410000 */
[----:B------:R-:W-:Y:S01]  /*9f70*/  FMUL.FTZ R28, R29, -1.4426950216293334961 ;  /* 0xbfb8aa3b1d1c7820 */ /* 0x000fe20000410000 */
[----:B------:R0:W-:Y:S05]  /*9f80*/  STL [R1+0x260], R0 ;  /* 0x0002600001007387 */ /* 0x0001ea0000100800 */
[----:B------:R-:W1:Y:S01]  /*9f90*/  MUFU.EX2 R28, R28 ;  /* 0x0000001c001c7308 */ /* 0x000e620000000800 */
[----:B0-----:R-:W2:Y:S01]  /*9fa0*/  LDL.LU R0, [R1+0x2b8] ;  /* 0x0002b80001007983 */ /* 0x001ea20000300800 */
[----:B-1----:R-:W-:-:S06]  /*9fb0*/  FADD.FTZ R28, R28, 1 ;  /* 0x3f8000001c1c7421 */ /* 0x002fcc0000010000 */
[----:B------:R-:W0:Y:S01]  /*9fc0*/  MUFU.RCP R28, R28 ;  /* 0x0000001c001c7308 */ /* 0x000e220000001000 */
[----:B---3--:R-:W-:-:S05]  /*9fd0*/  SHF.L.U32 R30, R6, 0x10, RZ ;  /* 0x00000010061e7819 */ /* 0x008fca00000006ff */
[----:B0-----:R-:W-:Y:S01]  /*9fe0*/  FMUL.FTZ R30, R30, R28 ;  /* 0x0000001c1e1e7220 */ /* 0x001fe20000410000 */
[----:B------:R-:W-:Y:S01]  /*9ff0*/  FADD.FTZ R28, -R28, 1 ;  /* 0x3f8000001c1c7421 */ /* 0x000fe20000010100 */
[----:B----4-:R-:W-:-:S03]  /*a000*/  SHF.L.U32 R31, R7, 0x10, RZ ;  /* 0x00000010071f7819 */ /* 0x010fc600000006ff */
[----:B------:R-:W-:Y:S02]  /*a010*/  FFMA.FTZ R28, R29, R28, 1 ;  /* 0x3f8000001d1c7423 */ /* 0x000fe4000001001c */
[----:B------:R-:W-:Y:S02]  /*a020*/  FADD.FTZ R31, R31, -UR28 ;  /* 0x8000001c1f1f7e21 */ /* 0x000fe40008010000 */
[----:B------:R-:W-:Y:S02]  /*a030*/  FMUL.FTZ R7, R30, R28 ;  /* 0x0000001c1e077220 */ /* 0x000fe40000410000 */
[----:B------:R-:W-:-:S03]  /*a040*/  FMUL.FTZ R6, R31, UR16 ;  /* 0x000000101f067c20 */ /* 0x000fc60008410000 */
[----:B------:R0:W-:Y:S01]  /*a050*/  STL [R1+0x130], R7 ;  /* 0x0001300701007387 */ /* 0x0001e20000100800 */
[----:B------:R-:W-:-:S03]  /*a060*/  FFMA.FTZ R29, R5, R6, R3 ;  /* 0x00000006051d7223 */ /* 0x000fc60000010003 */
[----:B------:R1:W-:Y:S04]  /*a070*/  STL [R1+0x254], R6 ;  /* 0x0002540601007387 */ /* 0x0003e80000100800 */
[----:B0-----:R-:W3:Y:S04]  /*a080*/  LDL.LU R7, [R1+0x120] ;  /* 0x0001200001077983 */ /* 0x001ee80000300800 */
[----:B-1----:R-:W4:Y:S01]  /*a090*/  LDL.LU R6, [R1+0x2bc] ;  /* 0x0002bc0001067983 */ /* 0x002f220000300800 */
[----:B------:R-:W-:Y:S01]  /*a0a0*/  FMUL.FTZ R28, R29, -1.4426950216293334961 ;  /* 0xbfb8aa3b1d1c7820 */ /* 0x000fe20000410000 */
[----:B--2---:R-:W-:-:S02]  /*a0b0*/  SHF.L.U32 R31, R9, 0x10, RZ ;  /* 0x00000010091f7819 */ /* 0x004fc400000006ff */
[----:B------:R-:W2:Y:S03]  /*a0c0*/  LDL.LU R9, [R1+0x298] ;  /* 0x0002980001097983 */ /* 0x000ea60000300800 */
[----:B------:R-:W0:Y:S02]  /*a0d0*/  MUFU.EX2 R28, R28 ;  /* 0x0000001c001c7308 */ /* 0x000e240000000800 */
[----:B0-----:R-:W-:-:S06]  /*a0e0*/  FADD.FTZ R28, R28, 1 ;  /* 0x3f8000001c1c7421 */ /* 0x001fcc0000010000 */
[----:B------:R-:W0:Y:S01]  /*a0f0*/  MUFU.RCP R28, R28 ;  /* 0x0000001c001c7308 */ /* 0x000e220000001000 */
[----:B------:R-:W-:Y:S01]  /*a100*/  FADD.FTZ R31, R31, -UR28 ;  /* 0x8000001c1f1f7e21 */ /* 0x000fe20008010000 */
[----:B------:R-:W-:-:S05]  /*a110*/  SHF.L.U32 R30, R8, 0x10, RZ ;  /* 0x00000010081e7819 */ /* 0x000fca00000006ff */
[----:B0-----:R-:W-:Y:S01]  /*a120*/  FMUL.FTZ R30, R30, R28 ;  /* 0x0000001c1e1e7220 */ /* 0x001fe20000410000 */
[----:B------:R-:W-:Y:S01]  /*a130*/  FADD.FTZ R28, -R28, 1 ;  /* 0x3f8000001c1c7421 */ /* 0x000fe20000010100 */
[----:B------:R-:W-:-:S03]  /*a140*/  FMUL.FTZ R8, R31, UR16 ;  /* 0x000000101f087c20 */ /* 0x000fc60008410000 */
[----:B------:R-:W-:Y:S02]  /*a150*/  FFMA.FTZ R28, R29, R28, 1 ;  /* 0x3f8000001d1c7423 */ /* 0x000fe4000001001c */
[----:B------:R0:W-:Y:S02]  /*a160*/  STL [R1+0x250], R8 ;  /* 0x0002500801007387 */ /* 0x0001e40000100800 */
[----:B------:R-:W-:Y:S01]  /*a170*/  FMUL.FTZ R28, R30, R28 ;  /* 0x0000001c1e1c7220 */ /* 0x000fe20000410000 */
[----:B------:R-:W-:Y:S02]  /*a180*/  FFMA.FTZ R30, R4, R8, R2 ;  /* 0x00000008041e7223 */ /* 0x000fe40000010002 */
[----:B0-----:R-:W2:Y:S02]  /*a190*/  LDL.LU R8, [R1+0x124] ;  /* 0x0001240001087983 */ /* 0x001ea40000300800 */
[----:B------:R-:W-:-:S06]  /*a1a0*/  FMUL.FTZ R29, R30, -1.4426950216293334961 ;  /* 0xbfb8aa3b1e1d7820 */ /* 0x000fcc0000410000 */
[----:B------:R-:W0:Y:S01]  /*a1b0*/  MUFU.EX2 R29, R29 ;  /* 0x0000001d001d7308 */ /* 0x000e220000000800 */
[----:B------:R-:W-:Y:S01]  /*a1c0*/  SHF.L.U32 R32, R32, 0x10, RZ ;  /* 0x0000001020207819 */ /* 0x000fe200000006ff */
[----:B0-----:R-:W-:-:S06]  /*a1d0*/  FADD.FTZ R29, R29, 1 ;  /* 0x3f8000001d1d7421 */ /* 0x001fcc0000010000 */
[----:B------:R-:W0:Y:S01]  /*a1e0*/  MUFU.RCP R29, R29 ;  /* 0x0000001d001d7308 */ /* 0x000e220000001000 */
[----:B------:R-:W-:Y:S01]  /*a1f0*/  FADD.FTZ R32, R32, -UR28 ;  /* 0x8000001c20207e21 */ /* 0x000fe20008010000 */
[----:B------:R-:W-:-:S03]  /*a200*/  SHF.L.U32 R31, R0, 0x10, RZ ;  /* 0x00000010001f7819 */ /* 0x000fc600000006ff */
[----:B------:R-:W-:Y:S02]  /*a210*/  FMUL.FTZ R0, R32, UR16 ;  /* 0x0000001020007c20 */ /* 0x000fe40008410000 */
[----:B0-----:R-:W-:Y:S01]  /*a220*/  FMUL.FTZ R31, R31, R29 ;  /* 0x0000001d1f1f7220 */ /* 0x001fe20000410000 */
[----:B------:R-:W-:Y:S02]  /*a230*/  FADD.FTZ R29, -R29, 1 ;  /* 0x3f8000001d1d7421 */ /* 0x000fe40000010100 */
[----:B------:R0:W-:Y:S02]  /*a240*/  STL [R1+0x244], R0 ;  /* 0x0002440001007387 */ /* 0x0001e40000100800 */
[----:B------:R-:W-:Y:S01]  /*a250*/  FFMA.FTZ R29, R30, R29, 1 ;  /* 0x3f8000001e1d7423 */ /* 0x000fe2000001001d */
[----:B------:R-:W-:Y:S01]  /*a260*/  FFMA.FTZ R30, R5, R0, R3 ;  /* 0x00000000051e7223 */ /* 0x000fe20000010003 */
[----:B------:R1:W-:Y:S04]  /*a270*/  STL [R1+0x12c], R22 ;  /* 0x00012c1601007387 */ /* 0x0003e80000100800 */
[----:B0-----:R-:W2:Y:S01]  /*a280*/  LDL.LU R0, [R1+0x29c] ;  /* 0x00029c0001007983 */ /* 0x001ea20000300800 */
[----:B-1----:R-:W-:Y:S01]  /*a290*/  FMUL.FTZ R22, R31, R29 ;  /* 0x0000001d1f167220 */ /* 0x002fe20000410000 */
[----:B------:R-:W-:-:S06]  /*a2a0*/  FMUL.FTZ R29, R30, -1.4426950216293334961 ;  /* 0xbfb8aa3b1e1d7820 */ /* 0x000fcc0000410000 */
[----:B------:R-:W0:Y:S02]  /*a2b0*/  MUFU.EX2 R29, R29 ;  /* 0x0000001d001d7308 */ /* 0x000e240000000800 */
[----:B0-----:R-:W-:-:S06]  /*a2c0*/  FADD.FTZ R29, R29, 1 ;  /* 0x3f8000001d1d7421 */ /* 0x001fcc0000010000 */
[----:B------:R-:W0:Y:S01]  /*a2d0*/  MUFU.RCP R29, R29 ;  /* 0x0000001d001d7308 */ /* 0x000e220000001000 */
[----:B---3--:R-:W-:Y:S02]  /*a2e0*/  SHF.L.U32 R32, R7, 0x10, RZ ;  /* 0x0000001007207819 */ /* 0x008fe400000006ff */
[----:B----4-:R-:W-:-:S03]  /*a2f0*/  SHF.L.U32 R31, R6, 0x10, RZ ;  /* 0x00000010061f7819 */ /* 0x010fc600000006ff */
[----:B------:R-:W-:-:S04]  /*a300*/  FADD.FTZ R32, R32, -UR28 ;  /* 0x8000001c20207e21 */ /* 0x000fc80008010000 */
[----:B------:R-:W-:Y:S01]  /*a310*/  FMUL.FTZ R6, R32, UR16 ;  /* 0x0000001020067c20 */ /* 0x000fe20008410000 */
[----:B0-----:R-:W-:Y:S01]  /*a320*/  FMUL.FTZ R31, R31, R29 ;  /* 0x0000001d1f1f7220 */ /* 0x001fe20000410000 */
[----:B------:R-:W-:-:S03]  /*a330*/  FADD.FTZ R29, -R29, 1 ;  /* 0x3f8000001d1d7421 */ /* 0x000fc60000010100 */
[----:B------:R0:W-:Y:S01]  /*a340*/  STL [R1+0x240], R6 ;  /* 0x0002400601007387 */ /* 0x0001e20000100800 */
[----:B------:R-:W-:Y:S01]  /*a350*/  FFMA.FTZ R29, R30, R29, 1 ;  /* 0x3f8000001e1d7423 */ /* 0x000fe2000001001d */
[----:B------:R-:W-:Y:S02]  /*a360*/  FFMA.FTZ R30, R4, R6, R2 ;  /* 0x00000006041e7223 */ /* 0x000fe40000010002 */
[----:B0-----:R-:W3:Y:S01]  /*a370*/  LDL.LU R6, [R1+0x288] ;  /* 0x0002880001067983 */ /* 0x001ee20000300800 */
[----:B------:R-:W-:Y:S01]  /*a380*/  FMUL.FTZ R7, R31, R29 ;  /* 0x0000001d1f077220 */ /* 0x000fe20000410000 */
[----:B--2---:R-:W-:Y:S02]  /*a390*/  SHF.L.U32 R31, R9, 0x10, RZ ;  /* 0x00000010091f7819 */ /* 0x004fe400000006ff */
[----:B------:R-:W2:Y:S01]  /*a3a0*/  LDL.LU R9, [R1+0x16c] ;  /* 0x00016c0001097983 */ /* 0x000ea20000300800 */
[----:B------:R-:W-:-:S06]  /*a3b0*/  FMUL.FTZ R29, R30, -1.4426950216293334961 ;  /* 0xbfb8aa3b1e1d7820 */ /* 0x000fcc0000410000 */
[----:B------:R-:W0:Y:S02]  /*a3c0*/  MUFU.EX2 R29, R29 ;  /* 0x0000001d001d7308 */ /* 0x000e240000000800 */
[----:B0-----:R-:W-:-:S06]  /*a3d0*/  FADD.FTZ R29, R29, 1 ;  /* 0x3f8000001d1d7421 */ /* 0x001fcc0000010000 */
[----:B------:R-:W0:Y:S01]  /*a3e0*/  MUFU.RCP R29, R29 ;  /* 0x0000001d001d7308 */ /* 0x000e220000001000 */
[----:B------:R1:W-:Y:S01]  /*a3f0*/  STL [R1+0x170], R7 ;  /* 0x0001700701007387 */ /* 0x0003e20000100800 */
[----:B0-----:R-:W-:Y:S01]  /*a400*/  FMUL.FTZ R31, R31, R29 ;  /* 0x0000001d1f1f7220 */ /* 0x001fe20000410000 */
[----:B------:R-:W-:-:S04]  /*a410*/  FADD.FTZ R29, -R29, 1 ;  /* 0x3f8000001d1d7421 */ /* 0x000fc80000010100 */
[----:B------:R-:W-:Y:S01]  /*a420*/  FFMA.FTZ R29, R30, R29, 1 ;  /* 0x3f8000001e1d7423 */ /* 0x000fe2000001001d */
[----:B------:R-:W-:-:S03]  /*a430*/  SHF.L.U32 R32, R8, 0x10, RZ ;  /* 0x0000001008207819 */ /* 0x000fc600000006ff */
[----:B------:R-:W-:Y:S01]  /*a440*/  FMUL.FTZ R31, R31, R29 ;  /* 0x0000001d1f1f7220 */ /* 0x000fe20000410000 */
[----:B------:R-:W-:Y:S01]  /*a450*/  SHF.L.U32 R33, R33, 0x10, RZ ;  /* 0x0000001021217819 */ /* 0x000fe200000006ff */
[----:B------:R-:W4:Y:S01]  /*a460*/  LDL.LU R8, [R1+0x15c] ;  /* 0x00015c0001087983 */ /* 0x000f220000300800 */
[----:B------:R-:W-:-:S04]  /*a470*/  FADD.FTZ R32, R32, -UR28 ;  /* 0x8000001c20207e21 */ /* 0x000fc80008010000 */
[----:B-1----:R-:W-:-:S04]  /*a480*/  FMUL.FTZ R7, R32, UR16 ;  /* 0x0000001020077c20 */ /* 0x002fc80008410000 */
[----:B------:R-:W-:-:S04]  /*a490*/  FFMA.FTZ R30, R5, R7, R3 ;  /* 0x00000007051e7223 */ /* 0x000fc80000010003 */
[----:B------:R-:W-:-:S06]  /*a4a0*/  FMUL.FTZ R29, R30, -1.4426950216293334961 ;  /* 0xbfb8aa3b1e1d7820 */ /* 0x000fcc0000410000 */
[----:B------:R-:W0:Y:S02]  /*a4b0*/  MUFU.EX2 R29, R29 ;  /* 0x0000001d001d7308 */ /* 0x000e240000000800 */
[----:B0-----:R-:W-:-:S06]  /*a4c0*/  FADD.FTZ R29, R29, 1 ;  /* 0x3f8000001d1d7421 */ /* 0x001fcc0000010000 */
[----:B------:R-:W0:Y:S01]  /*a4d0*/  MUFU.RCP R29, R29 ;  /* 0x0000001d001d7308 */ /* 0x000e220000001000 */
[----:B------:R1:W-:Y:S01]  /*a4e0*/  STL [R1+0x238], R7 ;  /* 0x0002380701007387 */ /* 0x0003e20000100800 */
[----:B------:R-:W-:-:S03]  /*a4f0*/  FADD.FTZ R33, R33, -UR28 ;  /* 0x8000001c21217e21 */ /* 0x000fc60008010000 */
[----:B-1----:R-:W4:Y:S01]  /*a500*/  LDL.LU R7, [R1+0x28c] ;  /* 0x00028c0001077983 */ /* 0x002f220000300800 */
[----:B------:R-:W-:Y:S01]  /*a510*/  SHF.L.U32 R32, R0, 0x10, RZ ;  /* 0x0000001000207819 */ /* 0x000fe200000006ff */
[----:B------:R-:W-:-:S04]  /*a520*/  FMUL.FTZ R0, R33, UR16 ;  /* 0x0000001021007c20 */ /* 0x000fc80008410000 */
[----:B0-----:R-:W-:Y:S01]  /*a530*/  FMUL.FTZ R32, R32, R29 ;  /* 0x0000001d20207220 */ /* 0x001fe20000410000 */
[----:B------:R-:W-:Y:S01]  /*a540*/  FADD.FTZ R29, -R29, 1 ;  /* 0x3f8000001d1d7421 */ /* 0x000fe20000010100 */
[----:B------:R0:W-:Y:S03]  /*a550*/  STL [R1+0x160], R22 ;  /* 0x0001601601007387 */ /* 0x0001e60000100800 */
[----:B------:R-:W-:Y:S01]  /*a560*/  FFMA.FTZ R29, R30, R29, 1 ;  /* 0x3f8000001e1d7423 */ /* 0x000fe2000001001d */
[----:B------:R-:W-:-:S03]  /*a570*/  FFMA.FTZ R30, R4, R0, R2 ;  /* 0x00000000041e7223 */ /* 0x000fc60000010002 */
[----:B0-----:R-:W-:Y:S01]  /*a580*/  FMUL.FTZ R22, R32, R29 ;  /* 0x0000001d20167220 */ /* 0x001fe20000410000 */
[----:B------:R-:W-:-:S06]  /*a590*/  FMUL.FTZ R29, R30, -1.4426950216293334961 ;  /* 0xbfb8aa3b1e1d7820 */ /* 0x000fcc0000410000 */
[----:B------:R-:W0:Y:S02]  /*a5a0*/  MUFU.EX2 R29, R29 ;  /* 0x0000001d001d7308 */ /* 0x000e240000000800 */
[----:B0-----:R-:W-:-:S06]  /*a5b0*/  FADD.FTZ R29, R29, 1 ;  /* 0x3f8000001d1d7421 */ /* 0x001fcc0000010000 */
[----:B------:R-:W0:Y:S01]  /*a5c0*/  MUFU.RCP R29, R29 ;  /* 0x0000001d001d7308 */ /* 0x000e220000001000 */
[----:B------:R1:W-:Y:S04]  /*a5d0*/  STL [R1+0x230], R0 ;  /* 0x0002300001007387 */ /* 0x0003e80000100800 */
[----:B-1----:R-:W4:Y:S01]  /*a5e0*/  LDL.LU R0, [R1+0x278] ;  /* 0x0002780001007983 */ /* 0x002f220000300800 */
[----:B---3--:R-:W-:-:S05]  /*a5f0*/  SHF.L.U32 R32, R6, 0x10, RZ ;  /* 0x0000001006207819 */ /* 0x008fca00000006ff */
[----:B0-----:R-:W-:Y:S01]  /*a600*/  FMUL.FTZ R32, R32, R29 ;  /* 0x0000001d20207220 */ /* 0x001fe20000410000 */
[----:B------:R-:W-:-:S04]  /*a610*/  FADD.FTZ R29, -R29, 1 ;  /* 0x3f8000001d1d7421 */ /* 0x000fc80000010100 */
[----:B------:R-:W-:Y:S01]  /*a620*/  FFMA.FTZ R29, R30, R29, 1 ;  /* 0x3f8000001e1d7423 */ /* 0x000fe2000001001d */
[----:B--2---:R-:W-:-:S03]  /*a630*/  SHF.L.U32 R33, R9, 0x10, RZ ;  /* 0x0000001009217819 */ /* 0x004fc600000006ff */
[----:B------:R-:W-:-:S05]  /*a640*/  FMUL.FTZ R9, R32, R29 ;  /* 0x0000001d20097220 */ /* 0x000fca0000410000 */
[----:B------:R0:W-:Y:S04]  /*a650*/  STL [R1+0x16c], R9 ;  /* 0x00016c0901007387 */ /* 0x0001e80000100800 */
[----:B0-----:R-:W2:Y:S01]  /*a660*/  LDL.LU R9, [R1+0x27c] ;  /* 0x00027c0001097983 */ /* 0x001ea20000300800 */
[----:B------:R-:W-:-:S04]  /*a670*/  FADD.FTZ R33, R33, -UR28 ;  /* 0x8000001c21217e21 */ /* 0x000fc80008010000 */
[----:B------:R-:W-:-:S04]  /*a680*/  FMUL.FTZ R6, R33, UR16 ;  /* 0x0000001021067c20 */ /* 0x000fc80008410000 */
[----:B------:R-:W-:Y:S01]  /*a690*/  FFMA.FTZ R30, R5, R6, R3 ;  /* 0x00000006051e7223 */ /* 0x000fe20000010003 */
[----:B------:R0:W-:Y:S03]  /*a6a0*/  STL [R1+0x224], R6 ;  /* 0x0002240601007387 */ /* 0x0001e60000100800 */
[----:B------:R-:W-:Y:S01]  /*a6b0*/  FMUL.FTZ R29, R30, -1.4426950216293334961 ;  /* 0xbfb8aa3b1e1d7820 */ /* 0x000fe20000410000 */
[----:B0-----:R-:W3:Y:S05]  /*a6c0*/  LDL.LU R6, [R1+0x154] ;  /* 0x0001540001067983 */ /* 0x001eea0000300800 */
[----:B------:R-:W0:Y:S02]  /*a6d0*/  MUFU.EX2 R29, R29 ;  /* 0x0000001d001d7308 */ /* 0x000e240000000800 */
[----:B0-----:R-:W-:-:S06]  /*a6e0*/  FADD.FTZ R29, R29, 1 ;  /* 0x3f8000001d1d7421 */ /* 0x001fcc0000010000 */
[----:B------:R-:W0:Y:S01]  /*a6f0*/  MUFU.RCP R29, R29 ;  /* 0x0000001d001d7308 */ /* 0x000e220000001000 */
[----:B----4-:R-:W-:Y:S02]  /*a700*/  SHF.L.U32 R33, R8, 0x10, RZ ;  /* 0x0000001008217819 */ /* 0x010fe400000006ff */
[----:B------:R-:W4:Y:S03]  /*a710*/  LDL.LU R8, [R1+0x158] ;  /* 0x0001580001087983 */ /* 0x000f260000300800 */
        /* <DEDUP_REMOVED lines=8> */
[----:B------:R-:W-:-:S04]  /*a7a0*/  FFMA.FTZ R32, R4, R7, R2 ;  /* 0x0000000704207223 */ /* 0x000fc80000010002 */
[----:B------:R-:W-:Y:S01]  /*a7b0*/  FMUL.FTZ R30, R32, -1.4426950216293334961 ;  /* 0xbfb8aa3b201e7820 */ /* 0x000fe20000410000 */
[----:B0-----:R-:W4:Y:S05]  /*a7c0*/  LDL.LU R7, [R1+0x270] ;  /* 0x0002700001077983 */ /* 0x001f2a0000300800 */
[----:B------:R-:W0:Y:S02]  /*a7d0*/  MUFU.EX2 R30, R30 ;  /* 0x0000001e001e7308 */ /* 0x000e240000000800 */
[----:B0-----:R-:W-:-:S06]  /*a7e0*/  FADD.FTZ R30, R30, 1 ;  /* 0x3f8000001e1e7421 */ /* 0x001fcc0000010000 */
[----:B------:R-:W0:Y:S01]  /*a7f0*/  MUFU.RCP R30, R30 ;  /* 0x0000001e001e7308 */ /* 0x000e220000001000 */
[----:B------:R-:W-:-:S05]  /*a800*/  SHF.L.U32 R33, R0, 0x10, RZ ;  /* 0x0000001000217819 */ /* 0x000fca00000006ff */
[----:B0-----:R-:W-:Y:S01]  /*a810*/  FMUL.FTZ R33, R33, R30 ;  /* 0x0000001e21217220 */ /* 0x001fe20000410000 */
[----:B------:R-:W-:Y:S01]  /*a820*/  FADD.FTZ R30, -R30, 1 ;  /* 0x3f8000001e1e7421 */ /* 0x000fe20000010100 */
[----:B------:R0:W-:Y:S03]  /*a830*/  STL [R1+0x168], R22 ;  /* 0x0001681601007387 */ /* 0x0001e60000100800 */
[----:B------:R-:W-:-:S04]  /*a840*/  FFMA.FTZ R30, R32, R30, 1 ;  /* 0x3f800000201e7423 */ /* 0x000fc8000001001e */
[----:B0-----:R-:W-:Y:S01]  /*a850*/  FMUL.FTZ R22, R33, R30 ;  /* 0x0000001e21167220 */ /* 0x001fe20000410000 */
[----:B--2---:R-:W-:Y:S02]  /*a860*/  SHF.L.U32 R33, R9, 0x10, RZ ;  /* 0x0000001009217819 */ /* 0x004fe400000006ff */
[----:B------:R-:W2:Y:S01]  /*a870*/  LDL.LU R9, [R1+0x274] ;  /* 0x0002740001097983 */ /* 0x000ea20000300800 */
[----:B------:R-:W-:-:S05]  /*a880*/  SHF.L.U32 R34, R34, 0x10, RZ ;  /* 0x0000001022227819 */ /* 0x000fca00000006ff */
[----:B------:R-:W-:-:S04]  /*a890*/  FADD.FTZ R34, R34, -UR28 ;  /* 0x8000001c22227e21 */ /* 0x000fc80008010000 */
[----:B------:R-:W-:-:S04]  /*a8a0*/  FMUL.FTZ R0, R34, UR16 ;  /* 0x0000001022007c20 */ /* 0x000fc80008410000 */
[----:B------:R-:W-:-:S04]  /*a8b0*/  FFMA.FTZ R32, R5, R0, R3 ;  /* 0x0000000005207223 */ /* 0x000fc80000010003 */
[----:B------:R-:W-:-:S06]  /*a8c0*/  FMUL.FTZ R30, R32, -1.4426950216293334961 ;  /* 0xbfb8aa3b201e7820 */ /* 0x000fcc0000410000 */
[----:B------:R-:W0:Y:S01]  /*a8d0*/  MUFU.EX2 R30, R30 ;  /* 0x0000001e001e7308 */ /* 0x000e220000000800 */
[----:B---3--:R-:W-:Y:S01]  /*a8e0*/  SHF.L.U32 R34, R6, 0x10, RZ ;  /* 0x0000001006227819 */ /* 0x008fe200000006ff */
[----:B0-----:R-:W-:-:S06]  /*a8f0*/  FADD.FTZ R30, R30, 1 ;  /* 0x3f8000001e1e7421 */ /* 0x001fcc0000010000 */
[----:B------:R-:W0:Y:S01]  /*a900*/  MUFU.RCP R30, R30 ;  /* 0x0000001e001e7308 */ /* 0x000e220000001000 */
[----:B------:R-:W-:Y:S01]  /*a910*/  FADD.FTZ R34, R34, -UR28 ;  /* 0x8000001c22227e21 */ /* 0x000fe20008010000 */
[----:B------:R1:W-:Y:S03]  /*a920*/  STL [R1+0x21c], R0 ;  /* 0x00021c0001007387 */ /* 0x0003e60000100800 */
[----:B-1----:R-:W-:Y:S01]  /*a930*/  FMUL.FTZ R0, R34, UR16 ;  /* 0x0000001022007c20 */ /* 0x002fe20008410000 */
[----:B0-----:R-:W-:Y:S01]  /*a940*/  FMUL.FTZ R33, R33, R30 ;  /* 0x0000001e21217220 */ /* 0x001fe20000410000 */
[----:B------:R-:W-:-:S04]  /*a950*/  FADD.FTZ R30, -R30, 1 ;  /* 0x3f8000001e1e7421 */ /* 0x000fc80000010100 */
[----:B------:R-:W-:Y:S01]  /*a960*/  FFMA.FTZ R30, R32, R30, 1 ;  /* 0x3f800000201e7423 */ /* 0x000fe2000001001e */
[----:B------:R-:W-:-:S03]  /*a970*/  FFMA.FTZ R32, R4, R0, R2 ;  /* 0x0000000004207223 */ /* 0x000fc60000010002 */
[----:B------:R-:W-:Y:S01]  /*a980*/  FMUL.FTZ R6, R33, R30 ;  /* 0x0000001e21067220 */ /* 0x000fe20000410000 */
[----:B------:R-:W-:-:S06]  /*a990*/  FMUL.FTZ R30, R32, -1.4426950216293334961 ;  /* 0xbfb8aa3b201e7820 */ /* 0x000fcc0000410000 */
[----:B------:R-:W0:Y:S01]  /*a9a0*/  MUFU.EX2 R30, R30 ;  /* 0x0000001e001e7308 */ /* 0x000e220000000800 */
[----:B----4-:R-:W-:Y:S02]  /*a9b0*/  SHF.L.U32 R34, R8, 0x10, RZ ;  /* 0x0000001008227819 */ /* 0x010fe400000006ff */
[----:B------:R-:W3:Y:S01]  /*a9c0*/  LDL.LU R8, [R1+0x14c] ;  /* 0x00014c0001087983 */ /* 0x000ee20000300800 */
[----:B0-----:R-:W-:-:S03]  /*a9d0*/  FADD.FTZ R30, R30, 1 ;  /* 0x3f8000001e1e7421 */ /* 0x001fc60000010000 */
[----:B------:R0:W-:Y:S03]  /*a9e0*/  STL [R1+0x15c], R22 ;  /* 0x00015c1601007387 */ /* 0x0001e60000100800 */
[----:B------:R-:W1:Y:S01]  /*a9f0*/  MUFU.RCP R30, R30 ;  /* 0x0000001e001e7308 */ /* 0x000e620000001000 */
[----:B0-----:R-:W4:Y:S01]  /*aa00*/  LDL.LU R22, [R1+0x150] ;  /* 0x0001500001167983 */ /* 0x001f220000300800 */
[----:B------:R-:W-:-:S03]  /*aa10*/  FADD.FTZ R34, R34, -UR28 ;  /* 0x8000001c22227e21 */ /* 0x000fc60008010000 */
[----:B------:R0:W-:Y:S01]  /*aa20*/  STL [R1+0x214], R0 ;  /* 0x0002140001007387 */ /* 0x0001e20000100800 */
[----:B------:R-:W-:-:S05]  /*aa30*/  SHF.L.U32 R33, R7, 0x10, RZ ;  /* 0x0000001007217819 */ /* 0x000fca00000006ff */
[----:B-1----:R-:W-:Y:S01]  /*aa40*/  FMUL.FTZ R33, R33, R30 ;  /* 0x0000001e21217220 */ /* 0x002fe20000410000 */
[----:B------:R-:W-:Y:S01]  /*aa50*/  FADD.FTZ R30, -R30, 1 ;  /* 0x3f8000001e1e7421 */ /* 0x000fe20000010100 */
[----:B0-----:R-:W-:-:S03]  /*aa60*/  FMUL.FTZ R0, R34, UR16 ;  /* 0x0000001022007c20 */ /* 0x001fc60008410000 */
[----:B------:R-:W-:-:S04]  /*aa70*/  FFMA.FTZ R30, R32, R30, 1 ;  /* 0x3f800000201e7423 */ /* 0x000fc8000001001e */
[----:B------:R-:W-:Y:S01]  /*aa80*/  FMUL.FTZ R30, R33, R30 ;  /* 0x0000001e211e7220 */ /* 0x000fe20000410000 */
[----:B------:R-:W-:-:S04]  /*aa90*/  FFMA.FTZ R33, R5, R0, R3 ;  /* 0x0000000005217223 */ /* 0x000fc80000010003 */
[----:B------:R-:W-:-:S06]  /*aaa0*/  FMUL.FTZ R32, R33, -1.4426950216293334961 ;  /* 0xbfb8aa3b21207820 */ /* 0x000fcc0000410000 */
[----:B------:R-:W0:Y:S02]  /*aab0*/  MUFU.EX2 R32, R32 ;  /* 0x0000002000207308 */ /* 0x000e240000000800 */
[----:B0-----:R-:W-:-:S06]  /*aac0*/  FADD.FTZ R32, R32, 1 ;  /* 0x3f80000020207421 */ /* 0x001fcc0000010000 */
[----:B------:R-:W0:Y:S01]  /*aad0*/  MUFU.RCP R32, R32 ;  /* 0x0000002000207308 */ /* 0x000e220000001000 */
[----:B------:R1:W-:Y:S04]  /*aae0*/  STL [R1+0x154], R6 ;  /* 0x0001540601007387 */ /* 0x0003e80000100800 */
[----:B-1----:R-:W4:Y:S04]  /*aaf0*/  LDL.LU R6, [R1+0x114] ;  /* 0x0001140001067983 */ /* 0x002f280000300800 */
[----:B------:R1:W-:Y:S04]  /*ab00*/  STL [R1+0x1fc], R0 ;  /* 0x0001fc0001007387 */ /* 0x0003e80000100800 */
[----:B-1----:R-:W4:Y:S01]  /*ab10*/  LDL.LU R0, [R1+0x268] ;  /* 0x0002680001007983 */ /* 0x002f220000300800 */
        /* <DEDUP_REMOVED lines=17> */
[----:B---3--:R-:W-:-:S05]  /*ac30*/  SHF.L.U32 R35, R8, 0x10, RZ ;  /* 0x0000001008237819 */ /* 0x008fca00000006ff */
[----:B------:R-:W-:-:S04]  /*ac40*/  FADD.FTZ R35, R35, -UR28 ;  /* 0x8000001c23237e21 */ /* 0x000fc80008010000 */
[----:B------:R-:W-:-:S05]  /*ac50*/  FMUL.FTZ R8, R35, UR16 ;  /* 0x0000001023087c20 */ /* 0x000fca0008410000 */
[----:B------:R1:W-:Y:S01]  /*ac60*/  STL [R1+0x1f4], R8 ;  /* 0x0001f40801007387 */ /* 0x0003e20000100800 */
[----:B----4-:R-:W-:-:S05]  /*ac70*/  SHF.L.U32 R34, R22, 0x10, RZ ;  /* 0x0000001016227819 */ /* 0x010fca00000006ff */
[----:B0-----:R-:W-:Y:S01]  /*ac80*/  FMUL.FTZ R34, R34, R32 ;  /* 0x0000002022227220 */ /* 0x001fe20000410000 */
[----:B------:R-:W-:-:S04]  /*ac90*/  FADD.FTZ R32, -R32, 1 ;  /* 0x3f80000020207421 */ /* 0x000fc80000010100 */
[----:B------:R-:W-:Y:S01]  /*aca0*/  FFMA.FTZ R32, R33, R32, 1 ;  /* 0x3f80000021207423 */ /* 0x000fe20000010020 */
[----:B------:R-:W-:Y:S02]  /*acb0*/  FFMA.FTZ R33, R5, R8, R3 ;  /* 0x0000000805217223 */ /* 0x000fe40000010003 */
[----:B-1----:R-:W3:Y:S01]  /*acc0*/  LDL.LU R8, [R1+0x144] ;  /* 0x0001440001087983 */ /* 0x002ee20000300800 */
[----:B------:R-:W-:Y:S01]  /*acd0*/  FMUL.FTZ R22, R34, R32 ;  /* 0x0000002022167220 */ /* 0x000fe20000410000 */
[----:B------:R-:W-:-:S05]  /*ace0*/  SHF.L.U32 R35, R6, 0x10, RZ ;  /* 0x0000001006237819 */ /* 0x000fca00000006ff */
[----:B------:R-:W-:Y:S01]  /*acf0*/  FADD.FTZ R35, R35, -UR28 ;  /* 0x8000001c23237e21 */ /* 0x000fe20008010000 */
[----:B------:R-:W-:-:S03]  /*ad00*/  SHF.L.U32 R34, R0, 0x10, RZ ;  /* 0x0000001000227819 */ /* 0x000fc600000006ff */
[----:B------:R-:W-:Y:S01]  /*ad10*/  FMUL.FTZ R0, R35, UR16 ;  /* 0x0000001023007c20 */ /* 0x000fe20008410000 */
[----:B------:R-:W-:-:S06]  /*ad20*/  FMUL.FTZ R32, R33, -1.4426950216293334961 ;  /* 0xbfb8aa3b21207820 */ /* 0x000fcc0000410000 */
[----:B------:R-:W0:Y:S02]  /*ad30*/  MUFU.EX2 R32, R32 ;  /* 0x0000002000207308 */ /* 0x000e240000000800 */
[----:B0-----:R-:W-:Y:S01]  /*ad40*/  FADD.FTZ R32, R32, 1 ;  /* 0x3f80000020207421 */ /* 0x001fe20000010000 */
[----:B--2---:R-:W-:Y:S02]  /*ad50*/  SHF.L.U32 R35, R9, 0x10, RZ ;  /* 0x0000001009237819 */ /* 0x004fe400000006ff */
[----:B------:R-:W2:Y:S03]  /*ad60*/  LDL.LU R9, [R1+0x110] ;  /* 0x0001100001097983 */ /* 0x000ea60000300800 */
[----:B------:R-:W0:Y:S02]  /*ad70*/  MUFU.RCP R32, R32 ;  /* 0x0000002000207308 */ /* 0x000e240000001000 */
[----:B0-----:R-:W-:Y:S01]  /*ad80*/  FMUL.FTZ R34, R34, R32 ;  /* 0x0000002022227220 */ /* 0x001fe20000410000 */
[----:B------:R-:W-:-:S04]  /*ad90*/  FADD.FTZ R32, -R32, 1 ;  /* 0x3f80000020207421 */ /* 0x000fc80000010100 */
[----:B------:R-:W-:Y:S01]  /*ada0*/  FFMA.FTZ R32, R33, R32, 1 ;  /* 0x3f80000021207423 */ /* 0x000fe20000010020 */
[----:B------:R-:W-:-:S03]  /*adb0*/  FFMA.FTZ R33, R4, R0, R2 ;  /* 0x0000000004217223 */ /* 0x000fc60000010002 */
[----:B------:R-:W-:Y:S01]  /*adc0*/  FMUL.FTZ R6, R34, R32 ;  /* 0x0000002022067220 */ /* 0x000fe20000410000 */
[----:B------:R-:W-:-:S06]  /*add0*/  FMUL.FTZ R32, R33, -1.4426950216293334961 ;  /* 0xbfb8aa3b21207820 */ /* 0x000fcc0000410000 */
[----:B------:R-:W0:Y:S02]  /*ade0*/  MUFU.EX2 R32, R32 ;  /* 0x0000002000207308 */ /* 0x000e240000000800 */
[----:B0-----:R-:W-:-:S06]  /*adf0*/  FADD.FTZ R32, R32, 1 ;  /* 0x3f80000020207421 */ /* 0x001fcc0000010000 */
[----:B------:R-:W0:Y:S01]  /*ae00*/  MUFU.RCP R32, R32 ;  /* 0x0000002000207308 */ /* 0x000e220000001000 */
[----:B------:R-:W-:Y:S01]  /*ae10*/  SHF.L.U32 R34, R7, 0x10, RZ ;  /* 0x0000001007227819 */ /* 0x000fe200000006ff */
[----:B------:R-:W-:Y:S01]  /*ae20*/  FADD.FTZ R35, R35, -UR28 ;  /* 0x8000001c23237e21 */ /* 0x000fe20008010000 */
[----:B------:R1:W-:Y:S01]  /*ae30*/  STL [R1+0x1a4], R0 ;  /* 0x0001a40001007387 */ /* 0x0003e20000100800 */
[----:B------:R-:W-:-:S03]  /*ae40*/  SHF.L.U32 R21, R21, 0x10, RZ ;  /* 0x0000001015157819 */ /* 0x000fc600000006ff */
[----:B------:R-:W-:Y:S01]  /*ae50*/  STL [R1+0x164], R6 ;  /* 0x0001640601007387 */ /* 0x000fe20000100800 */
[----:B------:R-:W-:Y:S02]  /*ae60*/  SHF.L.U32 R19, R19, 0x10, RZ ;  /* 0x0000001013137819 */ /* 0x000fe400000006ff */
[----:B------:R-:W-:Y:S01]  /*ae70*/  SHF.L.U32 R20, R20, 0x10, RZ ;  /* 0x0000001014147819 */ /* 0x000fe200000006ff */
[----:B------:R-:W4:Y:S01]  /*ae80*/  LDL.LU R7, [R1+0x210] ;  /* 0x0002100001077983 */ /* 0x000f220000300800 */
        /* <DEDUP_REMOVED lines=10> */
[----:B---3--:R-:W-:Y:S01]  /*af30*/  SHF.L.U32 R35, R8, 0x10, RZ ;  /* 0x0000001008237819 */ /* 0x008fe200000006ff */
[----:B------:R-:W-:Y:S01]  /*af40*/  FADD.FTZ R21, R21, -UR28 ;  /* 0x8000001c15157e21 */ /* 0x000fe20008010000 */
[----:B------:R1:W-:Y:S01]  /*af50*/  STL [R1+0x1ac], R0 ;  /* 0x0001ac0001007387 */ /* 0x0003e20000100800 */
[----:B------:R-:W-:-:S03]  /*af60*/  FADD.FTZ R20, R20, -UR28 ;  /* 0x8000001c14147e21 */ /* 0x000fc60008010000 */
[----:B------:R-:W3:Y:S01]  /*af70*/  LDL.LU R8, [R1+0x204] ;  /* 0x0002040001087983 */ /* 0x000ee20000300800 */
        /* <DEDUP_REMOVED lines=10> */
[----:B------:R1:W-:Y:S01]  /*b020*/  STL [R1+0x178], R6 ;  /* 0x0001780601007387 */ /* 0x0003e20000100800 */
[----:B0-----:R-:W-:Y:S01]  /*b030*/  FMUL.FTZ R19, R19, R21 ;  /* 0x0000001513137220 */ /* 0x001fe20000410000 */
[----:B------:R-:W-:-:S04]  /*b040*/  FADD.FTZ R21, -R21, 1 ;  /* 0x3f80000015157421 */ /* 0x000fc80000010100 */
[----:B------:R-:W-:-:S04]  /*b050*/  FFMA.FTZ R21, R33, R21, 1 ;  /* 0x3f80000021157423 */ /* 0x000fc80000010015 */
[----:B-1----:R-:W-:Y:S01]  /*b060*/  FMUL.FTZ R6, R19, R21 ;  /* 0x0000001513067220 */ /* 0x002fe20000410000 */
[----:B------:R0:W-:Y:S02]  /*b070*/  STL [R1+0x1b4], R0 ;  /* 0x0001b40001007387 */ /* 0x0001e40000100800 */
[----:B0-----:R-:W-:-:S04]  /*b080*/  FMUL.FTZ R0, R20, UR16 ;  /* 0x0000001014007c20 */ /* 0x001fc80008410000 */
[----:B------:R-:W-:Y:S01]  /*b090*/  FFMA.FTZ R20, R5, R0, R3 ;  /* 0x0000000005147223 */ /* 0x000fe20000010003 */
[----:B--2---:R-:W-:Y:S02]  /*b0a0*/  SHF.L.U32 R21, R9, 0x10, RZ ;  /* 0x0000001009157819 */ /* 0x004fe400000006ff */
[----:B------:R-:W2:Y:S01]  /*b0b0*/  LDL.LU R9, [R1+0x208] ;  /* 0x0002080001097983 */ /* 0x000ea20000300800 */
[----:B------:R-:W-:-:S06]  /*b0c0*/  FMUL.FTZ R19, R20, -1.4426950216293334961 ;  /* 0xbfb8aa3b14137820 */ /* 0x000fcc0000410000 */
[----:B------:R-:W0:Y:S02]  /*b0d0*/  MUFU.EX2 R19, R19 ;  /* 0x0000001300137308 */ /* 0x000e240000000800 */
[----:B0-----:R-:W-:-:S06]  /*b0e0*/  FADD.FTZ R19, R19, 1 ;  /* 0x3f80000013137421 */ /* 0x001fcc0000010000 */
[----:B------:R-:W0:Y:S01]  /*b0f0*/  MUFU.RCP R19, R19 ;  /* 0x0000001300137308 */ /* 0x000e220000001000 */
[----:B------:R-:W-:Y:S01]  /*b100*/  SHF.L.U32 R18, R18, 0x10, RZ ;  /* 0x0000001012127819 */ /* 0x000fe200000006ff */
[----:B------:R1:W-:Y:S04]  /*b110*/  STL [R1+0x1bc], R0 ;  /* 0x0001bc0001007387 */ /* 0x0003e80000100800 */
        /* <DEDUP_REMOVED lines=12> */
[----:B------:R-:W-:Y:S02]  /*b1e0*/  SHF.L.U32 R16, R16, 0x10, RZ ;  /* 0x0000001010107819 */ /* 0x000fe400000006ff */
[----:B------:R-:W-:Y:S01]  /*b1f0*/  SHF.L.U32 R17, R17, 0x10, RZ ;  /* 0x0000001011117819 */ /* 0x000fe200000006ff */
[----:B------:R1:W-:Y:S04]  /*b200*/  STL [R1+0x1c4], R0 ;  /* 0x0001c40001007387 */ /* 0x0003e80000100800 */
[----:B------:R-:W-:Y:S01]  /*b210*/  FADD.FTZ R17, R17, -UR28 ;  /* 0x8000001c11117e21 */ /* 0x000fe20008010000 */
[----:B0-----:R-:W-:Y:S01]  /*b220*/  FMUL.FTZ R16, R16, R18 ;  /* 0x0000001210107220 */ /* 0x001fe20000410000 */
[----:B------:R-:W-:-:S02]  /*b230*/  FADD.FTZ R18, -R18, 1 ;  /* 0x3f80000012127421 */ /* 0x000fc40000010100 */
[----:B-1----:R-:W-:Y:S02]  /*b240*/  FMUL.FTZ R0, R17, UR16 ;  /* 0x0000001011007c20 */ /* 0x002fe40008410000 */
        /* <DEDUP_REMOVED lines=16> */
[----:B----4-:R-:W-:Y:S01]  /*b350*/  FMUL.FTZ R6, R15, R17 ;  /* 0x000000110f067220 */ /* 0x010fe20000410000 */
[----:B------:R-:W-:-:S04]  /*b360*/  FFMA.FTZ R15, R4, R0, R2 ;  /* 0x00000000040f7223 */ /* 0x000fc80000010002 */
[----:B------:R-:W-:-:S06]  /*b370*/  FMUL.FTZ R14, R15, -1.4426950216293334961 ;  /* 0xbfb8aa3b0f0e7820 */ /* 0x000fcc0000410000 */
[----:B------:R-:W0:Y:S02]  /*b380*/  MUFU.EX2 R14, R14 ;  /* 0x0000000e000e7308 */ /* 0x000e240000000800 */
[----:B0-----:R-:W-:-:S06]  /*b390*/  FADD.FTZ R14, R14, 1 ;  /* 0x3f8000000e0e7421 */ /* 0x001fcc0000010000 */
[----:B------:R-:W0:Y:S01]  /*b3a0*/  MUFU.RCP R14, R14 ;  /* 0x0000000e000e7308 */ /* 0x000e220000001000 */
[----:B------:R-:W-:Y:S01]  /*b3b0*/  SHF.L.U32 R13, R13, 0x10, RZ ;  /* 0x000000100d0d7819 */ /* 0x000fe200000006ff */
[----:B------:R1:W-:Y:S04]  /*b3c0*/  STL [R1+0x1e0], R0 ;  /* 0x0001e00001007387 */ /* 0x0003e80000100800 */
[----:B0-----:R-:W-:Y:S01]  /*b3d0*/  FMUL.FTZ R13, R13, R14 ;  /* 0x0000000e0d0d7220 */ /* 0x001fe20000410000 */
[----:B------:R-:W-:-:S04]  /*b3e0*/  FADD.FTZ R14, -R14, 1 ;  /* 0x3f8000000e0e7421 */ /* 0x000fc80000010100 */
[----:B------:R-:W-:-:S04]  /*b3f0*/  FFMA.FTZ R14, R15, R14, 1 ;  /* 0x3f8000000f0e7423 */ /* 0x000fc8000001000e */
[----:B------:R-:W-:Y:S01]  /*b400*/  FMUL.FTZ R13, R13, R14 ;  /* 0x0000000e0d0d7220 */ /* 0x000fe20000410000 */
[----:B------:R-:W-:Y:S02]  /*b410*/  SHF.L.U32 R12, R12, 0x10, RZ ;  /* 0x000000100c0c7819 */ /* 0x000fe400000006ff */
[----:B--2---:R-:W-:Y:S02]  /*b420*/  SHF.L.U32 R17, R9, 0x10, RZ ;  /* 0x0000001009117819 */ /* 0x004fe400000006ff */
[----:B------:R-:W2:Y:S03]  /*b430*/  LDL.LU R9, [R1+0x22c] ;  /* 0x00022c0001097983 */ /* 0x000ea60000300800 */
[----:B------:R-:W-:-:S04]  /*b440*/  FADD.FTZ R17, R17, -UR28 ;  /* 0x8000001c11117e21 */ /* 0x000fc80008010000 */
[----:B-1----:R-:W-:-:S04]  /*b450*/  FMUL.FTZ R0, R17, UR16 ;  /* 0x0000001011007c20 */ /* 0x002fc80008410000 */
[----:B------:R-:W-:-:S04]  /*b460*/  FFMA.FTZ R15, R5, R0, R3 ;  /* 0x00000000050f7223 */ /* 0x000fc80000010003 */
[----:B------:R-:W-:-:S06]  /*b470*/  FMUL.FTZ R14, R15, -1.4426950216293334961 ;  /* 0xbfb8aa3b0f0e7820 */ /* 0x000fcc0000410000 */
[----:B------:R-:W0:Y:S02]  /*b480*/  MUFU.EX2 R14, R14 ;  /* 0x0000000e000e7308 */ /* 0x000e240000000800 */
[----:B0-----:R-:W-:-:S06]  /*b490*/  FADD.FTZ R14, R14, 1 ;  /* 0x3f8000000e0e7421 */ /* 0x001fcc0000010000 */
[----:B------:R-:W0:Y:S01]  /*b4a0*/  MUFU.RCP R14, R14 ;  /* 0x0000000e000e7308 */ /* 0x000e220000001000 */
[----:B------:R-:W-:Y:S01]  /*b4b0*/  SHF.L.U32 R17, R47, 0x10, RZ ;  /* 0x000000102f117819 */ /* 0x000fe200000006ff */
[----:B------:R-:W-:Y:S01]  /*b4c0*/  FADD.FTZ R12, R12, -UR28 ;  /* 0x8000001c0c0c7e21 */ /* 0x000fe20008010000 */
[----:B------:R1:W-:Y:S03]  /*b4d0*/  STL [R1+0x1f0], R0 ;  /* 0x0001f00001007387 */ /* 0x0003e60000100800 */
[----:B-1----:R-:W-:Y:S01]  /*b4e0*/  FMUL.FTZ R0, R12, UR16 ;  /* 0x000000100c007c20 */ /* 0x002fe20008410000 */
[----:B0-----:R-:W-:Y:S01]  /*b4f0*/  FMUL.FTZ R17, R17, R14 ;  /* 0x0000000e11117220 */ /* 0x001fe20000410000 */
[----:B------:R-:W-:Y:S02]  /*b500*/  FADD.FTZ R14, -R14, 1 ;  /* 0x3f8000000e0e7421 */ /* 0x000fe40000010100 */
[----:B------:R-:W-:-:S02]  /*b510*/  FFMA.FTZ R12, R4, R0, R2 ;  /* 0x00000000040c7223 */ /* 0x000fc40000010002 */
[----:B------:R-:W-:-:S04]  /*b520*/  FFMA.FTZ R14, R15, R14, 1 ;  /* 0x3f8000000f0e7423 */ /* 0x000fc8000001000e */
[----:B------:R-:W-:Y:S01]  /*b530*/  FMUL.FTZ R47, R17, R14 ;  /* 0x0000000e112f7220 */ /* 0x000fe20000410000 */
[----:B------:R-:W-:-:S06]  /*b540*/  FMUL.FTZ R14, R12, -1.4426950216293334961 ;  /* 0xbfb8aa3b0c0e7820 */ /* 0x000fcc0000410000 */
[----:B------:R-:W0:Y:S02]  /*b550*/  MUFU.EX2 R14, R14 ;  /* 0x0000000e000e7308 */ /* 0x000e240000000800 */
[----:B0-----:R-:W-:-:S06]  /*b560*/  FADD.FTZ R14, R14, 1 ;  /* 0x3f8000000e0e7421 */ /* 0x001fcc0000010000 */
[----:B------:R3:W0:Y:S02]  /*b570*/  MUFU.RCP R15, R14 ;  /* 0x0000000e000f7308 */ /* 0x0006240000001000 */
[----:B---3--:R-:W-:Y:S02]  /*b580*/  SHF.L.U32 R14, R8, 0x10, RZ ;  /* 0x00000010080e7819 */ /* 0x008fe400000006ff */
[----:B------:R-:W3:Y:S01]  /*b590*/  LDL.LU R8, [R1+0x1d8] ;  /* 0x0001d80001087983 */ /* 0x000ee20000300800 */
[----:B------:R-:W-:Y:S02]  /*b5a0*/  SHF.L.U32 R52, R52, 0x10, RZ ;  /* 0x0000001034347819 */ /* 0x000fe400000006ff */
[----:B------:R-:W-:Y:S01]  /*b5b0*/  FADD.FTZ R14, R14, -UR28 ;  /* 0x8000001c0e0e7e21 */ /* 0x000fe20008010000 */
[----:B------:R1:W-:Y:S02]  /*b5c0*/  STL [R1+0x1ec], R0 ;  /* 0x0001ec0001007387 */ /* 0x0003e40000100800 */
[----:B0-----:R-:W-:Y:S01]  /*b5d0*/  FMUL.FTZ R52, R52, R15 ;  /* 0x0000000f34347220 */ /* 0x001fe20000410000 */
[----:B------:R-:W-:-:S04]  /*b5e0*/  FADD.FTZ R15, -R15, 1 ;  /* 0x3f8000000f0f7421 */ /* 0x000fc80000010100 */
[----:B------:R-:W-:Y:S01]  /*b5f0*/  FFMA.FTZ R15, R12, R15, 1 ;  /* 0x3f8000000c0f7423 */ /* 0x000fe2000001000f */
[----:B-1----:R-:W-:-:S04]  /*b600*/  FMUL.FTZ R0, R14, UR16 ;  /* 0x000000100e007c20 */ /* 0x002fc80008410000 */
[----:B------:R-:W-:-:S04]  /*b610*/  FFMA.FTZ R12, R5, R0, R3 ;  /* 0x00000000050c7223 */ /* 0x000fc80000010003 */
[----:B------:R-:W-:-:S06]  /*b620*/  FMUL.FTZ R14, R12, -1.4426950216293334961 ;  /* 0xbfb8aa3b0c0e7820 */ /* 0x000fcc0000410000 */
[----:B------:R-:W0:Y:S01]  /*b630*/  MUFU.EX2 R14, R14 ;  /* 0x0000000e000e7308 */ /* 0x000e220000000800 */
[----:B------:R-:W-:Y:S01]  /*b640*/  FMUL.FTZ R52, R52, R15 ;  /* 0x0000000f34347220 */ /* 0x000fe20000410000 */
[----:B0-----:R-:W-:-:S06]  /*b650*/  FADD.FTZ R14, R14, 1 ;  /* 0x3f8000000e0e7421 */ /* 0x001fcc0000010000 */
[----:B------:R0:W1:Y:S01]  /*b660*/  MUFU.RCP R15, R14 ;  /* 0x0000000e000f7308 */ /* 0x0000620000001000 */
[----:B------:R-:W-:Y:S02]  /*b670*/  SHF.L.U32 R45, R45, 0x10, RZ ;  /* 0x000000102d2d7819 */ /* 0x000fe400000006ff */
[----:B0-----:R-:W-:Y:S02]  /*b680*/  SHF.L.U32 R14, R7, 0x10, RZ ;  /* 0x00000010070e7819 */ /* 0x001fe400000006ff */
[----:B------:R-:W4:Y:S03]  /*b690*/  LDL.LU R7, [R1+0x248] ;  /* 0x0002480001077983 */ /* 0x000f260000300800 */
[----:B------:R-:W-:Y:S01]  /*b6a0*/  FADD.FTZ R14, R14, -UR28 ;  /* 0x8000001c0e0e7e21 */ /* 0x000fe20008010000 */
[----:B------:R0:W-:Y:S01]  /*b6b0*/  STL [R1+0x1e8], R0 ;  /* 0x0001e80001007387 */ /* 0x0001e20000100800 */
[----:B-1----:R-:W-:Y:S01]  /*b6c0*/  FMUL.FTZ R45, R45, R15 ;  /* 0x0000000f2d2d7220 */ /* 0x002fe20000410000 */
[----:B------:R-:W-:-:S04]  /*b6d0*/  FADD.FTZ R15, -R15, 1 ;  /* 0x3f8000000f0f7421 */ /* 0x000fc80000010100 */
[----:B------:R-:W-:Y:S01]  /*b6e0*/  FFMA.FTZ R15, R12, R15, 1 ;  /* 0x3f8000000c0f7423 */ /* 0x000fe2000001000f */
[----:B0-----:R-:W-:-:S04]  /*b6f0*/  FMUL.FTZ R0, R14, UR16 ;  /* 0x000000100e007c20 */ /* 0x001fc80008410000 */
[----:B------:R-:W-:-:S04]  /*b700*/  FFMA.FTZ R12, R4, R0, R2 ;  /* 0x00000000040c7223 */ /* 0x000fc80000010002 */
[----:B------:R-:W-:-:S06]  /*b710*/  FMUL.FTZ R14, R12, -1.4426950216293334961 ;  /* 0xbfb8aa3b0c0e7820 */ /* 0x000fcc0000410000 */
[----:B------:R-:W0:Y:S01]  /*b720*/  MUFU.EX2 R14, R14 ;  /* 0x0000000e000e7308 */ /* 0x000e220000000800 */
[----:B------:R-:W-:Y:S01]  /*b730*/  FMUL.FTZ R45, R45, R15 ;  /* 0x0000000f2d2d7220 */ /* 0x000fe20000410000 */
        /* <DEDUP_REMOVED lines=31> */
[----:B------:R4:W0:Y:S01]  /*b930*/  MUFU.RCP R15, R14 ;  /* 0x0000000e000f7308 */ /* 0x0008220000001000 */
[----:B------:R-:W-:Y:S02]  /*b940*/  SHF.L.U32 R50, R50, 0x10, RZ ;  /* 0x0000001032327819 */ /* 0x000fe400000006ff */
[----:B----4-:R-:W-:Y:S02]  /*b950*/  SHF.L.U32 R14, R7, 0x10, RZ ;  /* 0x00000010070e7819 */ /* 0x010fe400000006ff */
[----:B------:R-:W4:Y:S03]  /*b960*/  LDL.LU R7, [R1+0x1b8] ;  /* 0x0001b80001077983 */ /* 0x000f260000300800 */
[----:B------:R-:W-:Y:S01]  /*b970*/  FADD.FTZ R14, R14, -UR28 ;  /* 0x8000001c0e0e7e21 */ /* 0x000fe20008010000 */
[----:B------:R1:W-:Y:S01]  /*b980*/  STL [R1+0x1d8], R0 ;  /* 0x0001d80001007387 */ /* 0x0003e20000100800 */
        /* <DEDUP_REMOVED lines=38> */
[----:B------:R1:W-:Y:S01]  /*bbf0*/  STL [R1+0x188], R6 ;  /* 0x0001880601007387 */ /* 0x0003e20000100800 */
[----:B------:R-:W-:-:S03]  /*bc00*/  SHF.L.U32 R39, R39, 0x10, RZ ;  /* 0x0000001027277819 */ /* 0x000fc600000006ff */
[----:B-1----:R-:W3:Y:S01]  /*bc10*/  LDL.LU R6, [R1+0x2c0] ;  /* 0x0002c00001067983 */ /* 0x002ee20000300800 */
[----:B0-----:R-:W-:-:S04]  /*bc20*/  FADD.FTZ R14, R14, 1 ;  /* 0x3f8000000e0e7421 */ /* 0x001fc80000010000 */
[----:B------:R4:W0:Y:S01]  /*bc30*/  MUFU.RCP R15, R14 ;  /* 0x0000000e000f7308 */ /* 0x0008220000001000 */
[----:B------:R1:W-:Y:S01]  /*bc40*/  STL [R1+0x1c8], R0 ;  /* 0x0001c80001007387 */ /* 0x0003e20000100800 */
[----:B----4-:R-:W-:Y:S02]  /*bc50*/  SHF.L.U32 R14, R7, 0x10, RZ ;  /* 0x00000010070e7819 */ /* 0x010fe400000006ff */
[----:B------:R-:W-:Y:S01]  /*bc60*/  SHF.L.U32 R48, R48, 0x10, RZ ;  /* 0x0000001030307819 */ /* 0x000fe200000006ff */
[----:B------:R-:W4:Y:S02]  /*bc70*/  LDL.LU R7, [R1+0x2e8] ;  /* 0x0002e80001077983 */ /* 0x000f240000300800 */
[----:B------:R-:W-:Y:S01]  /*bc80*/  FADD.FTZ R14, R14, -UR28 ;  /* 0x8000001c0e0e7e21 */ /* 0x000fe20008010000 */
[----:B0-----:R-:W-:Y:S01]  /*bc90*/  FMUL.FTZ R39, R39, R15 ;  /* 0x0000000f27277220 */ /* 0x001fe20000410000 */
[----:B------:R-:W-:Y:S02]  /*bca0*/  FADD.FTZ R15, -R15, 1 ;  /* 0x3f8000000f0f7421 */ /* 0x000fe40000010100 */
[----:B-1----:R-:W-:-:S02]  /*bcb0*/  FMUL.FTZ R0, R14, UR16 ;  /* 0x000000100e007c20 */ /* 0x002fc40008410000 */
[----:B------:R-:W-:Y:S02]  /*bcc0*/  FFMA.FTZ R15, R12, R15, 1 ;  /* 0x3f8000000c0f7423 */ /* 0x000fe4000001000f */
[----:B------:R-:W-:-:S04]  /*bcd0*/  FFMA.FTZ R12, R4, R0, R2 ;  /* 0x00000000040c7223 */ /* 0x000fc80000010002 */
[----:B------:R-:W-:-:S06]  /*bce0*/  FMUL.FTZ R14, R12, -1.4426950216293334961 ;  /* 0xbfb8aa3b0c0e7820 */ /* 0x000fcc0000410000 */
[----:B------:R-:W0:Y:S01]  /*bcf0*/  MUFU.EX2 R14, R14 ;  /* 0x0000000e000e7308 */ /* 0x000e220000000800 */
[----:B------:R-:W-:Y:S01]  /*bd00*/  FMUL.FTZ R39, R39, R15 ;  /* 0x0000000f27277220 */ /* 0x000fe20000410000 */
[----:B0-----:R-:W-:-:S06]  /*bd10*/  FADD.FTZ R14, R14, 1 ;  /* 0x3f8000000e0e7421 */ /* 0x001fcc0000010000 */
[----:B------:R-:W0:Y:S01]  /*bd20*/  MUFU.RCP R15, R14 ;  /* 0x0000000e000f7308 */ /* 0x000e220000001000 */
[----:B------:R1:W-:Y:S01]  /*bd30*/  STL [R1+0x1c0], R0 ;  /* 0x0001c00001007387 */ /* 0x0003e20000100800 */
        /* <DEDUP_REMOVED lines=29> */
[----:B0-----:R-:W-:Y:S01]  /*bf10*/  SHF.L.U32 R14, R6, 0x10, RZ ;  /* 0x00000010060e7819 */ /* 0x001fe200000006ff */
[----:B------:R0:W-:Y:S04]  /*bf20*/  STL [R1+0x1b0], R0 ;  /* 0x0001b00001007387 */ /* 0x0001e80000100800 */
[----:B------:R-:W-:Y:S01]  /*bf30*/  FADD.FTZ R14, R14, -UR28 ;  /* 0x8000001c0e0e7e21 */ /* 0x000fe20008010000 */
[----:B-1----:R-:W-:Y:S01]  /*bf40*/  FMUL.FTZ R46, R46, R15 ;  /* 0x0000000f2e2e7220 */ /* 0x002fe20000410000 */
[----:B------:R-:W-:-:S02]  /*bf50*/  FADD.FTZ R15, -R15, 1 ;  /* 0x3f8000000f0f7421 */ /* 0x000fc40000010100 */
[----:B0-----:R-:W-:Y:S02]  /*bf60*/  FMUL.FTZ R0, R14, UR16 ;  /* 0x000000100e007c20 */ /* 0x001fe40008410000 */
[----:B------:R-:W-:Y:S02]  /*bf70*/  FFMA.FTZ R15, R12, R15, 1 ;  /* 0x3f8000000c0f7423 */ /* 0x000fe4000001000f */
[----:B------:R-:W-:-:S04]  /*bf80*/  FFMA.FTZ R12, R5, R0, R3 ;  /* 0x00000000050c7223 */ /* 0x000fc80000010003 */
[----:B------:R-:W-:-:S06]  /*bf90*/  FMUL.FTZ R14, R12, -1.4426950216293334961 ;  /* 0xbfb8aa3b0c0e7820 */ /* 0x000fcc0000410000 */
[----:B------:R-:W0:Y:S01]  /*bfa0*/  MUFU.EX2 R14, R14 ;  /* 0x0000000e000e7308 */ /* 0x000e220000000800 */
[----:B------:R-:W-:Y:S01]  /*bfb0*/  FMUL.FTZ R46, R46, R15 ;  /* 0x0000000f2e2e7220 */ /* 0x000fe20000410000 */
[----:B0-----:R-:W-:-:S06]  /*bfc0*/  FADD.FTZ R14, R14, 1 ;  /* 0x3f8000000e0e7421 */ /* 0x001fcc0000010000 */
[----:B------:R-:W0:Y:S01]  /*bfd0*/  MUFU.RCP R15, R14 ;  /* 0x0000000e000f7308 */ /* 0x000e220000001000 */
[----:B----4-:R-:W-:Y:S01]  /*bfe0*/  SHF.L.U32 R33, R7, 0x10, RZ ;  /* 0x0000001007217819 */ /* 0x010fe200000006ff */
[----:B------:R1:W-:Y:S04]  /*bff0*/  STL [R1+0x1a8], R0 ;  /* 0x0001a80001007387 */ /* 0x0003e80000100800 */
[----:B------:R-:W4:Y:S01]  /*c000*/  LDL.LU R7, [R1+0x308] ;  /* 0x0003080001077983 */ /* 0x000f220000300800 */
        /* <DEDUP_REMOVED lines=54> */
[----:B------:R-:W0:Y:S01]  /*c370*/  MUFU.EX2 R14, R14 ;  /* 0x0000000e000e7308 */ /* 0x000e220000000800 */
[----:B------:R1:W-:Y:S04]  /*c380*/  STL [R1+0x194], R0 ;  /* 0x0001940001007387 */ /* 0x0003e80000100800 */
[----:B-1----:R-:W2:Y:S01]  /*c390*/  LDL.LU R0, [R1+0x31c] ;  /* 0x00031c0001007983 */ /* 0x002ea20000300800 */
[----:B0-----:R-:W-:-:S04]  /*c3a0*/  FADD.FTZ R14, R14, 1 ;  /* 0x3f8000000e0e7421 */ /* 0x001fc80000010000 */
[----:B------:R0:W1:Y:S02]  /*c3b0*/  MUFU.RCP R15, R14 ;  /* 0x0000000e000f7308 */ /* 0x0000640000001000 */
[----:B0-----:R-:W-:-:S05]  /*c3c0*/  SHF.L.U32 R14, R38, 0x10, RZ ;  /* 0x00000010260e7819 */ /* 0x001fca00000006ff */
[----:B------:R-:W-:-:S04]  /*c3d0*/  FADD.FTZ R14, R14, -UR28 ;  /* 0x8000001c0e0e7e21 */ /* 0x000fc80008010000 */
[----:B------:R-:W-:Y:S01]  /*c3e0*/  FMUL.FTZ R6, R14, UR16 ;  /* 0x000000100e067c20 */ /* 0x000fe20008410000 */
[----:B---3--:R-:W-:Y:S02]  /*c3f0*/  SHF.L.U32 R20, R8, 0x10, RZ ;  /* 0x0000001008147819 */ /* 0x008fe400000006ff */
[----:B------:R-:W3:Y:S03]  /*c400*/  LDL.LU R8, [R1+0x320] ;  /* 0x0003200001087983 */ /* 0x000ee60000300800 */
[----:B-1----:R-:W-:Y:S01]  /*c410*/  FMUL.FTZ R20, R20, R15 ;  /* 0x0000000f14147220 */ /* 0x002fe20000410000 */
[----:B------:R-:W-:-:S04]  /*c420*/  FADD.FTZ R15, -R15, 1 ;  /* 0x3f8000000f0f7421 */ /* 0x000fc80000010100 */
[----:B------:R-:W-:Y:S01]  /*c430*/  FFMA.FTZ R15, R12, R15, 1 ;  /* 0x3f8000000c0f7423 */ /* 0x000fe2000001000f */
[----:B------:R-:W-:-:S04]  /*c440*/  FFMA.FTZ R12, R4, R6, R2 ;  /* 0x00000006040c7223 */ /* 0x000fc80000010002 */
[----:B------:R-:W-:-:S06]  /*c450*/  FMUL.FTZ R14, R12, -1.4426950216293334961 ;  /* 0xbfb8aa3b0c0e7820 */ /* 0x000fcc0000410000 */
[----:B------:R-:W0:Y:S01]  /*c460*/  MUFU.EX2 R14, R14 ;  /* 0x0000000e000e7308 */ /* 0x000e220000000800 */
[----:B------:R-:W-:Y:S01]  /*c470*/  FMUL.FTZ R20, R20, R15 ;  /* 0x0000000f14147220 */ /* 0x000fe20000410000 */
[----:B0-----:R-:W-:-:S06]  /*c480*/  FADD.FTZ R14, R14, 1 ;  /* 0x3f8000000e0e7421 */ /* 0x001fcc0000010000 */
[----:B------:R4:W0:Y:S01]  /*c490*/  MUFU.RCP R15, R14 ;  /* 0x0000000e000f7308 */ /* 0x0008220000001000 */
[----:B------:R-:W-:Y:S02]  /*c4a0*/  SHF.L.U32 R40, R40, 0x10, RZ ;  /* 0x0000001028287819 */ /* 0x000fe400000006ff */
[----:B----4-:R-:W-:-:S05]  /*c4b0*/  SHF.L.U32 R14, R7, 0x10, RZ ;  /* 0x00000010070e7819 */ /* 0x010fca00000006ff */
[----:B------:R-:W-:Y:S01]  /*c4c0*/  FADD.FTZ R14, R14, -UR28 ;  /* 0x8000001c0e0e7e21 */ /* 0x000fe20008010000 */
[----:B0-----:R-:W-:Y:S01]  /*c4d0*/  FMUL.FTZ R40, R40, R15 ;  /* 0x0000000f28287220 */ /* 0x001fe20000410000 */
[----:B------:R-:W-:Y:S02]  /*c4e0*/  FADD.FTZ R15, -R15, 1 ;  /* 0x3f8000000f0f7421 */ /* 0x000fe40000010100 */
[----:B------:R-:W-:Y:S02]  /*c4f0*/  FMUL.FTZ R7, R14, UR16 ;  /* 0x000000100e077c20 */ /* 0x000fe40008410000 */
[----:B------:R-:W-:Y:S02]  /*c500*/  FFMA.FTZ R15, R12, R15, 1 ;  /* 0x3f8000000c0f7423 */ /* 0x000fe4000001000f */
[----:B------:R-:W-:Y:S01]  /*c510*/  FFMA.FTZ R12, R5, R7, R3 ;  /* 0x00000007050c7223 */ /* 0x000fe20000010003 */
[----:B------:R0:W-:Y:S04]  /*c520*/  STL [R1+0x18c], R7 ;  /* 0x00018c0701007387 */ /* 0x0001e80000100800 */
[----:B0-----:R-:W4:Y:S04]  /*c530*/  LDL.LU R7, [R1+0x328] ;  /* 0x0003280001077983 */ /* 0x001f280000300800 */
[----:B------:R0:W-:Y:S04]  /*c540*/  STL [R1+0x190], R6 ;  /* 0x0001900601007387 */ /* 0x0001e80000100800 */
[----:B0-----:R-:W4:Y:S01]  /*c550*/  LDL.LU R6, [R1+0x324] ;  /* 0x0003240001067983 */ /* 0x001f220000300800 */
[----:B------:R-:W-:-:S06]  /*c560*/  FMUL.FTZ R14, R12, -1.4426950216293334961 ;  /* 0xbfb8aa3b0c0e7820 */ /* 0x000fcc0000410000 */
[----:B------:R-:W0:Y:S02]  /*c570*/  MUFU.EX2 R14, R14 ;  /* 0x0000000e000e7308 */ /* 0x000e240000000800 */
[----:B0-----:R-:W-:-:S06]  /*c580*/  FADD.FTZ R14, R14, 1 ;  /* 0x3f8000000e0e7421 */ /* 0x001fcc0000010000 */
[----:B------:R2:W0:Y:S01]  /*c590*/  MUFU.RCP R17, R14 ;  /* 0x0000000e00117308 */ /* 0x0004220000001000 */
[----:B------:R-:W-:Y:S01]  /*c5a0*/  FMUL.FTZ R40, R40, R15 ;  /* 0x0000000f28287220 */ /* 0x000fe20000410000 */
[----:B--2---:R-:W-:Y:S02]  /*c5b0*/  SHF.L.U32 R14, R9, 0x10, RZ ;  /* 0x00000010090e7819 */ /* 0x004fe400000006ff */
[----:B------:R-:W2:Y:S03]  /*c5c0*/  LDL.LU R9, [R1+0x32c] ;  /* 0x00032c0001097983 */ /* 0x000ea60000300800 */
[----:B0-----:R-:W-:Y:S01]  /*c5d0*/  FMUL.FTZ R14, R14, R17 ;  /* 0x000000110e0e7220 */ /* 0x001fe20000410000 */
[----:B------:R-:W-:-:S04]  /*c5e0*/  FADD.FTZ R17, -R17, 1 ;  /* 0x3f80000011117421 */ /* 0x000fc80000010100 */
[----:B------:R-:W-:Y:S01]  /*c5f0*/  FFMA.FTZ R17, R12, R17, 1 ;  /* 0x3f8000000c117423 */ /* 0x000fe20000010011 */
[----:B------:R-:W-:-:S05]  /*c600*/  SHF.L.U32 R15, R0, 0x10, RZ ;  /* 0x00000010000f7819 */ /* 0x000fca00000006ff */
[----:B------:R-:W-:-:S04]  /*c610*/  FADD.FTZ R15, R15, -UR28 ;  /* 0x8000001c0f0f7e21 */ /* 0x000fc80008010000 */
[----:B------:R-:W-:-:S04]  /*c620*/  FMUL.FTZ R0, R15, UR16 ;  /* 0x000000100f007c20 */ /* 0x000fc80008410000 */
[----:B------:R-:W-:Y:S01]  /*c630*/  FFMA.FTZ R12, R4, R0, R2 ;  /* 0x00000000040c7223 */ /* 0x000fe20000010002 */
[----:B------:R0:W-:Y:S04]  /*c640*/  STL [R1+0x184], R0 ;  /* 0x0001840001007387 */ /* 0x0001e80000100800 */
[----:B0-----:R-:W2:Y:S01]  /*c650*/  LDL.LU R0, [R1+0x330] ;  /* 0x0003300001007983 */ /* 0x001ea20000300800 */
[----:B---3--:R-:W-:-:S03]  /*c660*/  SHF.L.U32 R38, R8, 0x10, RZ ;  /* 0x0000001008267819 */ /* 0x008fc600000006ff */
[----:B------:R-:W3:Y:S01]  /*c670*/  LDL.LU R8, [R1+0x334] ;  /* 0x0003340001087983 */ /* 0x000ee20000300800 */
[----:B------:R-:W-:-:S03]  /*c680*/  FMUL.FTZ R15, R12, -1.4426950216293334961 ;  /* 0xbfb8aa3b0c0f7820 */ /* 0x000fc60000410000 */
[----:B------:R0:W-:Y:S03]  /*c690*/  STL [R1+0x3ac], R27 ;  /* 0x0003ac1b01007387 */ /* 0x0001e60000100800 */
[----:B------:R-:W1:Y:S01]  /*c6a0*/  MUFU.EX2 R15, R15 ;  /* 0x0000000f000f7308 */ /* 0x000e620000000800 */
[----:B0-----:R-:W3:Y:S01]  /*c6b0*/  LDL.LU R27, [R1+0x338] ;  /* 0x00033800011b7983 */ /* 0x001ee20000300800 */
[----:B------:R-:W-:-:S03]  /*c6c0*/  FMUL.FTZ R14, R14, R17 ;  /* 0x000000110e0e7220 */ /* 0x000fc60000410000 */
[----:B------:R0:W-:Y:S01]  /*c6d0*/  STL [R1+0x3b8], R26 ;  /* 0x0003b81a01007387 */ /* 0x0001e20000100800 */
[----:B-1----:R-:W-:-:S03]  /*c6e0*/  FADD.FTZ R15, R15, 1 ;  /* 0x3f8000000f0f7421 */ /* 0x002fc60000010000 */
[----:B0-----:R-:W3:Y:S01]  /*c6f0*/  LDL.LU R26, [R1+0x340] ;  /* 0x00034000011a7983 */ /* 0x001ee20000300800 */
[----:B------:R-:W0:Y:S01]  /*c700*/  MUFU.RCP R17, R15 ;  /* 0x0000000f00117308 */ /* 0x000e220000001000 */
[----:B----4-:R-:W-:Y:S02]  /*c710*/  SHF.L.U32 R35, R7, 0x10, RZ ;  /* 0x0000001007237819 */ /* 0x010fe400000006ff */
[----:B------:R-:W4:Y:S01]  /*c720*/  LDL.LU R7, [R1+0x33c] ;  /* 0x00033c0001077983 */ /* 0x000f220000300800 */
[----:B0-----:R-:W-:Y:S01]  /*c730*/  FMUL.FTZ R38, R38, R17 ;  /* 0x0000001126267220 */ /* 0x001fe20000410000 */
[----:B------:R-:W-:Y:S01]  /*c740*/  FADD.FTZ R17, -R17, 1 ;  /* 0x3f80000011117421 */ /* 0x000fe20000010100 */
[----:B------:R-:W-:-:S05]  /*c750*/  SHF.L.U32 R15, R6, 0x10, RZ ;  /* 0x00000010060f7819 */ /* 0x000fca00000006ff */
[----:B------:R-:W-:-:S04]  /*c760*/  FADD.FTZ R15, R15, -UR28 ;  /* 0x8000001c0f0f7e21 */ /* 0x000fc80008010000 */
[----:B------:R-:W-:Y:S01]  /*c770*/  FMUL.FTZ R6, R15, UR16 ;  /* 0x000000100f067c20 */ /* 0x000fe20008410000 */
[----:B------:R-:W-:-:S03]  /*c780*/  FFMA.FTZ R17, R12, R17, 1 ;  /* 0x3f8000000c117423 */ /* 0x000fc60000010011 */
[----:B------:R-:W-:Y:S01]  /*c790*/  FFMA.FTZ R12, R5, R6, R3 ;  /* 0x00000006050c7223 */ /* 0x000fe20000010003 */
[----:B------:R0:W-:Y:S04]  /*c7a0*/  STL [R1+0x174], R6 ;  /* 0x0001740601007387 */ /* 0x0001e80000100800 */
[----:B0-----:R-:W4:Y:S04]  /*c7b0*/  LDL.LU R6, [R1+0x344] ;  /* 0x0003440001067983 */ /* 0x001f280000300800 */
[----:B------:R0:W-:Y:S04]  /*c7c0*/  STL [R1+0x150], R22 ;  /* 0x0001501601007387 */ /* 0x0001e80000100800 */
[----:B0-----:R-:W4:Y:S01]  /*c7d0*/  LDL.LU R22, [R1+0x34c] ;  /* 0x00034c0001167983 */ /* 0x001f220000300800 */
[----:B------:R-:W-:-:S06]  /*c7e0*/  FMUL.FTZ R15, R12, -1.4426950216293334961 ;  /* 0xbfb8aa3b0c0f7820 */ /* 0x000fcc0000410000 */
[----:B------:R-:W0:Y:S01]  /*c7f0*/  MUFU.EX2 R15, R15 ;  /* 0x0000000f000f7308 */ /* 0x000e220000000800 */
[----:B------:R-:W-:Y:S01]  /*c800*/  FMUL.FTZ R38, R38, R17 ;  /* 0x0000001126267220 */ /* 0x000fe20000410000 */
[----:B0-----:R-:W-:-:S06]  /*c810*/  FADD.FTZ R15, R15, 1 ;  /* 0x3f8000000f0f7421 */ /* 0x001fcc0000010000 */
[----:B------:R-:W0:Y:S02]  /*c820*/  MUFU.RCP R17, R15 ;  /* 0x0000000f00117308 */ /* 0x000e240000001000 */
[----:B0-----:R-:W-:Y:S01]  /*c830*/  FMUL.FTZ R35, R35, R17 ;  /* 0x0000001123237220 */ /* 0x001fe20000410000 */
[----:B------:R-:W-:-:S04]  /*c840*/  FADD.FTZ R17, -R17, 1 ;  /* 0x3f80000011117421 */ /* 0x000fc80000010100 */
[----:B------:R-:W-:Y:S01]  /*c850*/  FFMA.FTZ R17, R12, R17, 1 ;  /* 0x3f8000000c117423 */ /* 0x000fe20000010011 */
[----:B--2---:R-:W-:-:S05]  /*c860*/  SHF.L.U32 R15, R9, 0x10, RZ ;  /* 0x00000010090f7819 */ /* 0x004fca00000006ff */
[----:B------:R-:W-:-:S04]  /*c870*/  FADD.FTZ R15, R15, -UR28 ;  /* 0x8000001c0f0f7e21 */ /* 0x000fc80008010000 */
[----:B------:R-:W-:-:S04]  /*c880*/  FMUL.FTZ R9, R15, UR16 ;  /* 0x000000100f097c20 */ /* 0x000fc80008410000 */
[----:B------:R-:W-:-:S04]  /*c890*/  FFMA.FTZ R15, R4, R9, R2 ;  /* 0x00000009040f7223 */ /* 0x000fc80000010002 */
[----:B------:R-:W-:-:S06]  /*c8a0*/  FMUL.FTZ R12, R15, -1.4426950216293334961 ;  /* 0xbfb8aa3b0f0c7820 */ /* 0x000fcc0000410000 */
[----:B------:R-:W0:Y:S01]  /*c8b0*/  MUFU.EX2 R12, R12 ;  /* 0x0000000c000c7308 */ /* 0x000e220000000800 */
[----:B------:R-:W-:Y:S01]  /*c8c0*/  FMUL.FTZ R35, R35, R17 ;  /* 0x0000001123237220 */ /* 0x000fe20000410000 */
[----:B0-----:R-:W-:-:S06]  /*c8d0*/  FADD.FTZ R12, R12, 1 ;  /* 0x3f8000000c0c7421 */ /* 0x001fcc0000010000 */
[----:B------:R0:W1:Y:S02]  /*c8e0*/  MUFU.RCP R18, R12 ;  /* 0x0000000c00127308 */ /* 0x0000640000001000 */
[----:B0-----:R-:W-:Y:S02]  /*c8f0*/  SHF.L.U32 R12, R0, 0x10, RZ ;  /* 0x00000010000c7819 */ /* 0x001fe400000006ff */
[----:B------:R-:W2:Y:S03]  /*c900*/  LDL.LU R0, [R1+0x348] ;  /* 0x0003480001007983 */ /* 0x000ea60000300800 */
[----:B-1----:R-:W-:Y:S01]  /*c910*/  FMUL.FTZ R12, R12, R18 ;  /* 0x000000120c0c7220 */ /* 0x002fe20000410000 */
[----:B------:R-:W-:-:S04]  /*c920*/  FADD.FTZ R18, -R18, 1 ;  /* 0x3f80000012127421 */ /* 0x000fc80000010100 */
[----:B------:R-:W-:Y:S01]  /*c930*/  FFMA.FTZ R18, R15, R18, 1 ;  /* 0x3f8000000f127423 */ /* 0x000fe20000010012 */
[----:B---3--:R-:W-:-:S05]  /*c940*/  SHF.L.U32 R17, R8, 0x10, RZ ;  /* 0x0000001008117819 */ /* 0x008fca00000006ff */
[----:B------:R-:W-:-:S04]  /*c950*/  FADD.FTZ R17, R17, -UR28 ;  /* 0x8000001c11117e21 */ /* 0x000fc80008010000 */
[----:B------:R-:W-:-:S04]  /*c960*/  FMUL.FTZ R8, R17, UR16 ;  /* 0x0000001011087c20 */ /* 0x000fc80008410000 */
[----:B------:R-:W-:-:S04]  /*c970*/  FFMA.FTZ R15, R5, R8, R3 ;  /* 0x00000008050f7223 */ /* 0x000fc80000010003 */
[----:B------:R-:W-:-:S06]  /*c980*/  FMUL.FTZ R17, R15, -1.4426950216293334961 ;  /* 0xbfb8aa3b0f117820 */ /* 0x000fcc0000410000 */
[----:B------:R-:W0:Y:S01]  /*c990*/  MUFU.EX2 R17, R17 ;  /* 0x0000001100117308 */ /* 0x000e220000000800 */
[----:B------:R-:W-:Y:S01]  /*c9a0*/  FMUL.FTZ R12, R12, R18 ;  /* 0x000000120c0c7220 */ /* 0x000fe20000410000 */
[----:B0-----:R-:W-:-:S06]  /*c9b0*/  FADD.FTZ R17, R17, 1 ;  /* 0x3f80000011117421 */ /* 0x001fcc0000010000 */
[----:B------:R-:W0:Y:S01]  /*c9c0*/  MUFU.RCP R18, R17 ;  /* 0x0000001100127308 */ /* 0x000e220000001000 */
[----:B------:R-:W-:Y:S01]  /*c9d0*/  SHF.L.U32 R34, R27, 0x10, RZ ;  /* 0x000000101b227819 */ /* 0x000fe200000006ff */
[----:B------:R1:W-:Y:S01]  /*c9e0*/  STL [R1+0x3a8], R28 ;  /* 0x0003a81c01007387 */ /* 0x0003e20000100800 */
[----:B------:R-:W-:-:S03]  /*c9f0*/  SHF.L.U32 R21, R26, 0x10, RZ ;  /* 0x000000101a157819 */ /* 0x000fc600000006ff */
[----:B------:R-:W3:Y:S04]  /*ca00*/  LDL.LU R26, [R1+0x354] ;  /* 0x00035400011a7983 */ /* 0x000ee80000300800 */
[----:B------:R4:W-:Y:S04]  /*ca10*/  STL [R1+0x39c], R30 ;  /* 0x00039c1e01007387 */ /* 0x0009e80000100800 */
[----:B-1----:R-:W3:Y:S01]  /*ca20*/  LDL.LU R28, [R1+0x350] ;  /* 0x00035000011c7983 */ /* 0x002ee20000300800 */
[----:B0-----:R-:W-:Y:S01]  /*ca30*/  FMUL.FTZ R34, R34, R18 ;  /* 0x0000001222227220 */ /* 0x001fe20000410000 */
[----:B------:R-:W-:-:S02]  /*ca40*/  FADD.FTZ R18, -R18, 1 ;  /* 0x3f80000012127421 */ /* 0x000fc40000010100 */
[----:B------:R0:W-:Y:S01]  /*ca50*/  STL [R1+0x394], R32 ;  /* 0x0003942001007387 */ /* 0x0001e20000100800 */
[----:B----4-:R-:W-:Y:S01]  /*ca60*/  SHF.L.U32 R17, R7, 0x10, RZ ;  /* 0x0000001007117819 */ /* 0x010fe200000006ff */
[----:B------:R-:W-:Y:S02]  /*ca70*/  FFMA.FTZ R18, R15, R18, 1 ;  /* 0x3f8000000f127423 */ /* 0x000fe40000010012 */
[----:B------:R-:W4:Y:S02]  /*ca80*/  LDL.LU R30, [R1+0x358] ;  /* 0x00035800011e7983 */ /* 0x000f240000300800 */
[----:B------:R-:W-:Y:S02]  /*ca90*/  FADD.FTZ R17, R17, -UR28 ;  /* 0x8000001c11117e21 */ /* 0x000fe40008010000 */
[----:B------:R1:W-:Y:S02]  /*caa0*/  STL [R1+0x3a4], R31 ;  /* 0x0003a41f01007387 */ /* 0x0003e40000100800 */
[----:B------:R-:W-:-:S02]  /*cab0*/  FMUL.FTZ R7, R17, UR16 ;  /* 0x0000001011077c20 */ /* 0x000fc40008410000 */
[----:B------:R1:W-:Y:S02]  /*cac0*/  STL [R1+0x3b4], R52 ;  /* 0x0003b43401007387 */ /* 0x0003e40000100800 */
[----:B------:R-:W-:Y:S01]  /*cad0*/  FFMA.FTZ R15, R4, R7, R2 ;  /* 0x00000007040f7223 */ /* 0x000fe20000010002 */
[----:B------:R-:W-:Y:S01]  /*cae0*/  FMUL.FTZ R34, R34, R18 ;  /* 0x0000001222227220 */ /* 0x000fe20000410000 */
[----:B0-----:R-:W4:Y:S02]  /*caf0*/  LDL.LU R32, [R1+0x314] ;  /* 0x0003140001207983 */ /* 0x001f240000300800 */
[----:B------:R-:W-:Y:S02]  /*cb00*/  FMUL.FTZ R17, R15, -1.4426950216293334961 ;  /* 0xbfb8aa3b0f117820 */ /* 0x000fe40000410000 */
[----:B------:R-:W4:Y:S04]  /*cb10*/  LDL.LU R27, [R1+0x370] ;  /* 0x00037000011b7983 */ /* 0x000f280000300800 */
[----:B------:R-:W0:Y:S01]  /*cb20*/  MUFU.EX2 R17, R17 ;  /* 0x0000001100117308 */ /* 0x000e220000000800 */
[----:B-1----:R-:W4:Y:S04]  /*cb30*/  LDL.LU R31, [R1+0x36c] ;  /* 0x00036c00011f7983 */ /* 0x002f280000300800 */
[----:B------:R-:W4:Y:S01]  /*cb40*/  LDL.LU R52, [R1+0x310] ;  /* 0x0003100001347983 */ /* 0x000f220000300800 */
[----:B0-----:R-:W-:-:S04]  /*cb50*/  FADD.FTZ R17, R17, 1 ;  /* 0x3f80000011117421 */ /* 0x001fc80000010000 */
[----:B------:R0:W1:Y:S02]  /*cb60*/  MUFU.RCP R18, R17 ;  /* 0x0000001100127308 */ /* 0x0000640000001000 */
[----:B0-----:R-:W-:-:S05]  /*cb70*/  SHF.L.U32 R17, R6, 0x10, RZ ;  /* 0x0000001006117819 */ /* 0x001fca00000006ff */
[----:B------:R-:W-:-:S04]  /*cb80*/  FADD.FTZ R17, R17, -UR28 ;  /* 0x8000001c11117e21 */ /* 0x000fc80008010000 */
[----:B------:R-:W-:Y:S01]  /*cb90*/  FMUL.FTZ R6, R17, UR16 ;  /* 0x0000001011067c20 */ /* 0x000fe20008410000 */
[----:B-1----:R-:W-:Y:S01]  /*cba0*/  FMUL.FTZ R21, R21, R18 ;  /* 0x0000001215157220 */ /* 0x002fe20000410000 */
[----:B------:R-:W-:Y:S02]  /*cbb0*/  FADD.FTZ R18, -R18, 1 ;  /* 0x3f80000012127421 */ /* 0x000fe40000010100 */
[----:B------:R-:W-:Y:S02]  /*cbc0*/  FFMA.FTZ R17, R5, R6, R3 ;  /* 0x0000000605117223 */ /* 0x000fe40000010003 */
[----:B------:R-:W-:Y:S02]  /*cbd0*/  FFMA.FTZ R18, R15, R18, 1 ;  /* 0x3f8000000f127423 */ /* 0x000fe40000010012 */
[----:B------:R-:W-:-:S06]  /*cbe0*/  FMUL.FTZ R15, R17, -1.4426950216293334961 ;  /* 0xbfb8aa3b110f7820 */ /* 0x000fcc0000410000 */
[----:B------:R-:W0:Y:S02]  /*cbf0*/  MUFU.EX2 R15, R15 ;  /* 0x0000000f000f7308 */ /* 0x000e240000000800 */
[----:B0-----:R-:W-:-:S06]  /*cc00*/  FADD.FTZ R15, R15, 1 ;  /* 0x3f8000000f0f7421 */ /* 0x001fcc0000010000 */
[----:B------:R0:W1:Y:S02]  /*cc10*/  MUFU.RCP R19, R15 ;  /* 0x0000000f00137308 */ /* 0x0000640000001000 */
[----:B0-----:R-:W-:Y:S02]  /*cc20*/  SHF.L.U32 R15, R22, 0x10, RZ ;  /* 0x00000010160f7819 */ /* 0x001fe400000006ff */
[----:B------:R-:W4:Y:S01]  /*cc30*/  LDL.LU R22, [R1+0x368] ;  /* 0x0003680001167983 */ /* 0x000f220000300800 */
[----:B------:R-:W-:Y:S02]  /*cc40*/  FMUL.FTZ R21, R21, R18 ;  /* 0x0000001215157220 */ /* 0x000fe40000410000 */
[----:B-1----:R-:W-:Y:S01]  /*cc50*/  FMUL.FTZ R15, R15, R19 ;  /* 0x000000130f0f7220 */ /* 0x002fe20000410000 */
[----:B------:R-:W-:-:S04]  /*cc60*/  FADD.FTZ R19, -R19, 1 ;  /* 0x3f80000013137421 */ /* 0x000fc80000010100 */
[----:B------:R-:W-:Y:S01]  /*cc70*/  FFMA.FTZ R19, R17, R19, 1 ;  /* 0x3f80000011137423 */ /* 0x000fe20000010013 */
[----:B--2---:R-:W-:-:S05]  /*cc80*/  SHF.L.U32 R18, R0, 0x10, RZ ;  /* 0x0000001000127819 */ /* 0x004fca00000006ff */
[----:B------:R-:W-:-:S04]  /*cc90*/  FADD.FTZ R18, R18, -UR28 ;  /* 0x8000001c12127e21 */ /* 0x000fc80008010000 */
[----:B------:R-:W-:-:S04]  /*cca0*/  FMUL.FTZ R0, R18, UR16 ;  /* 0x0000001012007c20 */ /* 0x000fc80008410000 */
[----:B------:R-:W-:-:S04]  /*ccb0*/  FFMA.FTZ R17, R4, R0, R2 ;  /* 0x0000000004117223 */ /* 0x000fc80000010002 */
[----:B------:R-:W-:-:S06]  /*ccc0*/  FMUL.FTZ R18, R17, -1.4426950216293334961 ;  /* 0xbfb8aa3b11127820 */ /* 0x000fcc0000410000 */
[----:B------:R-:W0:Y:S02]  /*ccd0*/  MUFU.EX2 R18, R18 ;  /* 0x0000001200127308 */ /* 0x000e240000000800 */
[----:B0-----:R-:W-:-:S06]  /*cce0*/  FADD.FTZ R18, R18, 1 ;  /* 0x3f80000012127421 */ /* 0x001fcc0000010000 */
[----:B------:R0:W1:Y:S01]  /*ccf0*/  MUFU.RCP R53, R18 ;  /* 0x0000001200357308 */ /* 0x0000620000001000 */
[----:B------:R-:W-:Y:S01]  /*cd00*/  FMUL.FTZ R15, R15, R19 ;  /* 0x000000130f0f7220 */ /* 0x000fe20000410000 */
[----:B---3--:R-:W-:Y:S01]  /*cd10*/  SHF.L.U32 R19, R26, 0x10, RZ ;  /* 0x000000101a137819 */ /* 0x008fe200000006ff */
[----:B------:R-:W-:Y:S01]  /*cd20*/  STL [R1+0x398], R29 ;  /* 0x0003981d01007387 */ /* 0x000fe20000100800 */
[----:B0-----:R-:W-:-:S03]  /*cd30*/  SHF.L.U32 R18, R28, 0x10, RZ ;  /* 0x000000101c127819 */ /* 0x001fc600000006ff */
[----:B------:R-:W-:Y:S01]  /*cd40*/  FADD.FTZ R19, R19, -UR28 ;  /* 0x8000001c13137e21 */ /* 0x000fe20008010000 */
[----:B------:R0:W-:Y:S01]  /*cd50*/  STL [R1+0x390], R16 ;  /* 0x0003901001007387 */ /* 0x0001e20000100800 */
[----:B-1----:R-:W-:Y:S01]  /*cd60*/  FMUL.FTZ R18, R18, R53 ;  /* 0x0000003512127220 */ /* 0x002fe20000410000 */
[----:B------:R-:W-:Y:S02]  /*cd70*/  FADD.FTZ R53, -R53, 1 ;  /* 0x3f80000035357421 */ /* 0x000fe40000010100 */
[----:B------:R1:W-:Y:S02]  /*cd80*/  STL [R1+0x3a0], R13 ;  /* 0x0003a00d01007387 */ /* 0x0003e40000100800 */
[----:B------:R-:W-:Y:S01]  /*cd90*/  FFMA.FTZ R53, R17, R53, 1 ;  /* 0x3f80000011357423 */ /* 0x000fe20000010035 */
[----:B------:R-:W-:Y:S01]  /*cda0*/  FMUL.FTZ R17, R19, UR16 ;  /* 0x0000001013117c20 */ /* 0x000fe20008410000 */
[----:B0-----:R-:W2:Y:S02]  /*cdb0*/  LDL.LU R16, [R1+0x364] ;  /* 0x0003640001107983 */ /* 0x001ea40000300800 */
[----:B------:R-:W-:Y:S01]  /*cdc0*/  FMUL.FTZ R18, R18, R53 ;  /* 0x0000003512127220 */ /* 0x000fe20000410000 */
[----:B------:R-:W-:Y:S01]  /*cdd0*/  FFMA.FTZ R53, R5, R17, R3 ;  /* 0x0000001105357223 */ /* 0x000fe20000010003 */
[----:B------:R-:W3:Y:S03]  /*cde0*/  LDL.LU R29, [R1+0x304] ;  /* 0x00030400011d7983 */ /* 0x000ee60000300800 */
[----:B------:R-:W-:Y:S01]  /*cdf0*/  FMUL.FTZ R19, R53, -1.4426950216293334961 ;  /* 0xbfb8aa3b35137820 */ /* 0x000fe20000410000 */
[----:B----4-:R-:W-:Y:S01]  /*ce00*/  SHF.L.U32 R30, R30, 0x10, RZ ;  /* 0x000000101e1e7819 */ /* 0x010fe200000006ff */
[----:B-1----:R-:W3:Y:S04]  /*ce10*/  LDL.LU R13, [R1+0x360] ;  /* 0x00036000010d7983 */ /* 0x002ee80000300800 */
[----:B------:R-:W0:Y:S01]  /*ce20*/  MUFU.EX2 R19, R19 ;  /* 0x0000001300137308 */ /* 0x000e220000000800 */
[----:B------:R-:W4:Y:S04]  /*ce30*/  LDL.LU R28, [R1+0x300] ;  /* 0x00030000011c7983 */ /* 0x000f280000300800 */
[----:B------:R-:W3:Y:S01]  /*ce40*/  LDL.LU R26, [R1+0x2e0] ;  /* 0x0002e000011a7983 */ /* 0x000ee20000300800 */
[----:B0-----:R-:W-:-:S06]  /*ce50*/  FADD.FTZ R19, R19, 1 ;  /* 0x3f80000013137421 */ /* 0x001fcc0000010000 */
[----:B------:R-:W0:Y:S01]  /*ce60*/  MUFU.RCP R19, R19 ;  /* 0x0000001300137308 */ /* 0x000e220000001000 */
[----:B------:R-:W-:Y:S01]  /*ce70*/  FADD.FTZ R27, R27, R10 ;  /* 0x0000000a1b1b7221 */ /* 0x000fe20000010000 */
[----:B0-----:R-:W-:Y:S01]  /*ce80*/  FMUL.FTZ R30, R30, R19 ;  /* 0x000000131e1e7220 */ /* 0x001fe20000410000 */
[----:B------:R-:W-:-:S04]  /*ce90*/  FADD.FTZ R19, -R19, 1 ;  /* 0x3f80000013137421 */ /* 0x000fc80000010100 */
[----:B------:R-:W-:Y:S01]  /*cea0*/  FFMA.FTZ R19, R53, R19, 1 ;  /* 0x3f80000035137423 */ /* 0x000fe20000010013 */
[----:B------:R-:W-:-:S03]  /*ceb0*/  FMUL.FTZ R53, R4, R10 ;  /* 0x0000000a04357220 */ /* 0x000fc60000410000 */
[----:B------:R-:W-:Y:S01]  /*cec0*/  FMUL.FTZ R19, R30, R19 ;  /* 0x000000131e137220 */ /* 0x000fe20000410000 */
[----:B------:R-:W-:Y:S02]  /*ced0*/  FFMA.FTZ R30, R52, R10, R31 ;  /* 0x0000000a341e7223 */ /* 0x000fe4000001001f */
[----:B------:R-:W2:Y:S04]  /*cee0*/  LDL.LU R10, [R1+0x35c] ;  /* 0x00035c00010a7983 */ /* 0x000ea80000300800 */
[----:B------:R0:W-:Y:S04]  /*cef0*/  STL [R1+0x3b0], R47 ;  /* 0x0003b02f01007387 */ /* 0x0001e80000100800 */
[----:B------:R-:W3:Y:S04]  /*cf00*/  LDL.LU R31, [R1+0x2c4] ;  /* 0x0002c400011f7983 */ /* 0x000ee80000300800 */
[----:B0-----:R-:W3:Y:S01]  /*cf10*/  LDL.LU R47, [R1+0x2c8] ;  /* 0x0002c800012f7983 */ /* 0x001ee20000300800 */
[----:B------:R-:W-:-:S03]  /*cf20*/  FADD.FTZ R32, R32, R22 ;  /* 0x0000001620207221 */ /* 0x000fc60000010000 */
[----:B------:R-:W3:Y:S01]  /*cf30*/  LDL.LU R22, [R1+0x3bc] ;  /* 0x0003bc0001167983 */ /* 0x000ee20000300800 */
[----:B--2---:R-:W-:Y:S01]  /*cf40*/  FFMA.FTZ R10, R52, R53, R10 ;  /* 0x00000035340a7223 */ /* 0x004fe2000001000a */
[----:B------:R-:W-:Y:S01]  /*cf50*/  FADD.FTZ R53, R32, R53 ;  /* 0x0000003520357221 */ /* 0x000fe20000010000 */
[----:B----4-:R-:W-:Y:S02]  /*cf60*/  FFMA.FTZ R52, R28, R24, R30 ;  /* 0x000000181c347223 */ /* 0x010fe4000001001e */
[----:B------:R-:W2:Y:S01]  /*cf70*/  LDL.LU R30, [R1+0x140] ;  /* 0x00014000011e7983 */ /* 0x000ea20000300800 */
[----:B---3--:R-:W-:Y:S01]  /*cf80*/  FADD.FTZ R16, R16, R22 ;  /* 0x0000001610107221 */ /* 0x008fe20000010000 */
[-C--:B------:R-:W-:Y:S01]  /*cf90*/  FFMA.FTZ R13, R29, R22.reuse, R13 ;  /* 0x000000161d0d7223 */ /* 0x080fe2000001000d */
[----:B------:R-:W-:-:S04]  /*cfa0*/  FMUL.FTZ R22, R5, R22 ;  /* 0x0000001605167220 */ /* 0x000fc80000410000 */
[----:B------:R-:W-:Y:S01]  /*cfb0*/  FFMA.FTZ R10, R29, R22, R10 ;  /* 0x000000161d0a7223 */ /* 0x000fe2000001000a */
[----:B------:R-:W-:Y:S01]  /*cfc0*/  FADD.FTZ R29, R27, R24 ;  /* 0x000000181b1d7221 */ /* 0x000fe20000010000 */
[----:B------:R-:W-:Y:S01]  /*cfd0*/  FMUL.FTZ R24, R4, R24 ;  /* 0x0000001804187220 */ /* 0x000fe20000410000 */
[----:B------:R-:W-:Y:S01]  /*cfe0*/  FADD.FTZ R53, R22, R53 ;  /* 0x0000003516357221 */ /* 0x000fe20000010000 */
[----:B------:R-:W-:Y:S01]  /*cff0*/  FADD.FTZ R16, R16, R11 ;  /* 0x0000000b10107221 */ /* 0x000fe20000010000 */
[-C--:B------:R-:W-:Y:S01]  /*d000*/  FFMA.FTZ R32, R26, R11.reuse, R13 ;  /* 0x0000000b1a207223 */ /* 0x080fe2000001000d */
[----:B------:R-:W-:Y:S01]  /*d010*/  FFMA.FTZ R10, R28, R24, R10 ;  /* 0x000000181c0a7223 */ /* 0x000fe2000001000a */
[----:B------:R-:W-:Y:S01]  /*d020*/  FMUL.FTZ R11, R5, R11 ;  /* 0x0000000b050b7220 */ /* 0x000fe20000410000 */
[----:B------:R-:W-:Y:S01]  /*d030*/  FADD.FTZ R22, R53, R24 ;  /* 0x0000001835167221 */ /* 0x000fe20000010000 */
[----:B------:R-:W-:Y:S01]  /*d040*/  FMUL.FTZ R24, R4, R23 ;  /* 0x0000001704187220 */ /* 0x000fe20000410000 */
[----:B------:R-:W3:Y:S01]  /*d050*/  LDL.LU R27, [R1+0x13c] ;  /* 0x00013c00011b7983 */ /* 0x000ee20000300800 */
[----:B------:R-:W-:Y:S01]  /*d060*/  FFMA.FTZ R53, R26, R11, R10 ;  /* 0x0000000b1a357223 */ /* 0x000fe2000001000a */
[----:B------:R-:W-:Y:S01]  /*d070*/  FADD.FTZ R22, R11, R22 ;  /* 0x000000160b167221 */ /* 0x000fe20000010000 */
[----:B------:R-:W-:Y:S01]  /*d080*/  FMUL.FTZ R11, R5, R25 ;  /* 0x00000019050b7220 */ /* 0x000fe20000410000 */
[----:B------:R-:W4:Y:S01]  /*d090*/  LDL.LU R26, [R1+0x3b8] ;  /* 0x0003b800011a7983 */ /* 0x000f220000300800 */
[----:B------:R-:W-:Y:S01]  /*d0a0*/  FFMA.FTZ R53, R47, R24, R53 ;  /* 0x000000182f357223 */ /* 0x000fe20000010035 */
[----:B------:R-:W-:-:S02]  /*d0b0*/  FADD.FTZ R22, R22, R24 ;  /* 0x0000001816167221 */ /* 0x000fc40000010000 */
[----:B------:R-:W2:Y:S01]  /*d0c0*/  LDL.LU R13, [R1+0x2a0] ;  /* 0x0002a000010d7983 */ /* 0x000ea20000300800 */
[----:B------:R-:W-:Y:S01]  /*d0d0*/  FFMA.FTZ R53, R31, R11, R53 ;  /* 0x0000000b1f357223 */ /* 0x000fe20000010035 */
[----:B------:R-:W-:Y:S02]  /*d0e0*/  FADD.FTZ R22, R11, R22 ;  /* 0x000000160b167221 */ /* 0x000fe40000010000 */
[----:B------:R-:W3:Y:S04]  /*d0f0*/  LDL.LU R11, [R1+0x2b4] ;  /* 0x0002b400010b7983 */ /* 0x000ee80000300800 */
[----:B------:R-:W2:Y:S01]  /*d100*/  LDL.LU R28, [R1+0x134] ;  /* 0x00013400011c7983 */ /* 0x000ea20000300800 */
[----:B----4-:R-:W-:-:S04]  /*d110*/  FMUL.FTZ R24, R4, R26 ;  /* 0x0000001a04187220 */ /* 0x010fc80000410000 */
[----:B------:R-:W-:Y:S01]  /*d120*/  FADD.FTZ R22, R22, R24 ;  /* 0x0000001816167221 */ /* 0x000fe20000010000 */
[----:B---3--:R-:W-:Y:S02]  /*d130*/  FFMA.FTZ R53, R11, R24, R53 ;  /* 0x000000180b357223 */ /* 0x008fe40000010035 */
[----:B------:R-:W3:Y:S01]  /*d140*/  LDL.LU R24, [R1+0x2ac] ;  /* 0x0002ac0001187983 */ /* 0x000ee20000300800 */
[----:B------:R-:W-:Y:S01]  /*d150*/  FFMA.FTZ R10, R47, R23, R52 ;  /* 0x000000172f0a7223 */ /* 0x000fe20000010034 */
[----:B------:R-:W-:Y:S01]  /*d160*/  FADD.FTZ R47, R29, R23 ;  /* 0x000000171d2f7221 */ /* 0x000fe20000010000 */
[----:B------:R-:W-:Y:S01]  /*d170*/  FFMA.FTZ R23, R31, R25, R32 ;  /* 0x000000191f177223 */ /* 0x000fe20000010020 */
[----:B------:R-:W4:Y:S01]  /*d180*/  LDL.LU R52, [R1+0x3b4] ;  /* 0x0003b40001347983 */ /* 0x000f220000300800 */
[----:B------:R-:W-:Y:S01]  /*d190*/  FFMA.FTZ R10, R11, R26, R10 ;  /* 0x0000001a0b0a7223 */ /* 0x000fe2000001000a */
[-C--:B------:R-:W-:Y:S01]  /*d1a0*/  FMUL.FTZ R11, R5, R27.reuse ;  /* 0x0000001b050b7220 */ /* 0x080fe20000410000 */
[----:B------:R-:W-:Y:S01]  /*d1b0*/  FADD.FTZ R25, R16, R25 ;  /* 0x0000001910197221 */ /* 0x000fe20000010000 */
[----:B------:R-:W4:Y:S02]  /*d1c0*/  LDL.LU R29, [R1+0x280] ;  /* 0x00028000011d7983 */ /* 0x000f240000300800 */
[----:B------:R-:W-:Y:S01]  /*d1d0*/  FADD.FTZ R22, R11, R22 ;  /* 0x000000160b167221 */ /* 0x000fe20000010000 */
[----:B------:R-:W-:Y:S01]  /*d1e0*/  FADD.FTZ R25, R25, R27 ;  /* 0x0000001b19197221 */ /* 0x000fe20000010000 */
[----:B------:R-:W4:Y:S04]  /*d1f0*/  LDL.LU R32, [R1+0x12c] ;  /* 0x00012c0001207983 */ /* 0x000f280000300800 */
[----:B------:R-:W4:Y:S01]  /*d200*/  LDL.LU R31, [R1+0x130] ;  /* 0x00013000011f7983 */ /* 0x000f220000300800 */
[C---:B---3--:R-:W-:Y:S01]  /*d210*/  FFMA.FTZ R23, R24.reuse, R27, R23 ;  /* 0x0000001b18177223 */ /* 0x048fe20000010017 */
[----:B------:R-:W-:Y:S01]  /*d220*/  FFMA.FTZ R53, R24, R11, R53 ;  /* 0x0000000b18357223 */ /* 0x000fe20000010035 */
[----:B--2---:R-:W-:Y:S01]  /*d230*/  FMUL.FTZ R24, R4, R30 ;  /* 0x0000001e04187220 */ /* 0x004fe20000410000 */
[----:B------:R-:W4:Y:S03]  /*d240*/  LDL.LU R27, [R1+0x3ac] ;  /* 0x0003ac00011b7983 */ /* 0x000f260000300800 */
[----:B------:R-:W-:Y:S01]  /*d250*/  FFMA.FTZ R53, R13, R24, R53 ;  /* 0x000000180d357223 */ /* 0x000fe20000010035 */
[----:B------:R-:W-:Y:S01]  /*d260*/  FADD.FTZ R22, R22, R24 ;  /* 0x0000001816167221 */ /* 0x000fe20000010000 */
[----:B------:R-:W-:Y:S01]  /*d270*/  FADD.FTZ R26, R47, R26 ;  /* 0x0000001a2f1a7221 */ /* 0x000fe20000010000 */
[----:B------:R-:W2:Y:S01]  /*d280*/  LDL.LU R24, [R1+0x284] ;  /* 0x0002840001187983 */ /* 0x000ea20000300800 */
[----:B------:R-:W-:Y:S01]  /*d290*/  FMUL.FTZ R11, R5, R28 ;  /* 0x0000001c050b7220 */ /* 0x000fe20000410000 */
[----:B------:R-:W-:Y:S01]  /*d2a0*/  FFMA.FTZ R10, R13, R30, R10 ;  /* 0x0000001e0d0a7223 */ /* 0x000fe2000001000a */
[----:B------:R-:W-:Y:S01]  /*d2b0*/  FADD.FTZ R26, R26, R30 ;  /* 0x0000001e1a1a7221 */ /* 0x000fe20000010000 */
[----:B------:R-:W3:Y:S01]  /*d2c0*/  LDL.LU R16, [R1+0x264] ;  /* 0x0002640001107983 */ /* 0x000ee20000300800 */
[----:B------:R-:W-:Y:S01]  /*d2d0*/  FADD.FTZ R22, R11, R22 ;  /* 0x000000160b167221 */ /* 0x000fe20000010000 */
[----:B------:R-:W-:-:S02]  /*d2e0*/  FADD.FTZ R25, R25, R28 ;  /* 0x0000001c19197221 */ /* 0x000fc40000010000 */
[----:B------:R-:W3:Y:S04]  /*d2f0*/  LDL.LU R13, [R1+0x160] ;  /* 0x00016000010d7983 */ /* 0x000ee80000300800 */
[----:B------:R-:W3:Y:S04]  /*d300*/  LDL.LU R30, [R1+0x170] ;  /* 0x00017000011e7983 */ /* 0x000ee80000300800 */
[----:B------:R-:W3:Y:S01]  /*d310*/  LDL.LU R47, [R1+0x3b0] ;  /* 0x0003b000012f7983 */ /* 0x000ee20000300800 */
[C---:B----4-:R-:W-:Y:S01]  /*d320*/  FFMA.FTZ R10, R29.reuse, R27, R10 ;  /* 0x0000001b1d0a7223 */ /* 0x050fe2000001000a */
[----:B------:R-:W-:Y:S01]  /*d330*/  FADD.FTZ R26, R26, R27 ;  /* 0x0000001b1a1a7221 */ /* 0x000fe20000010000 */
[C---:B--2---:R-:W-:Y:S01]  /*d340*/  FFMA.FTZ R23, R24.reuse, R28, R23 ;  /* 0x0000001c18177223 */ /* 0x044fe20000010017 */
[----:B------:R-:W-:Y:S01]  /*d350*/  FFMA.FTZ R53, R24, R11, R53 ;  /* 0x0000000b18357223 */ /* 0x000fe20000010035 */
[----:B------:R-:W-:Y:S01]  /*d360*/  FMUL.FTZ R24, R4, R27 ;  /* 0x0000001b04187220 */ /* 0x000fe20000410000 */
[----:B------:R-:W2:Y:S04]  /*d370*/  LDL.LU R28, [R1+0x3a8] ;  /* 0x0003a800011c7983 */ /* 0x000ea80000300800 */
[----:B------:R-:W4:Y:S01]  /*d380*/  LDL.LU R27, [R1+0x260] ;  /* 0x00026000011b7983 */ /* 0x000f220000300800 */
[----:B------:R-:W-:Y:S01]  /*d390*/  FFMA.FTZ R53, R29, R24, R53 ;  /* 0x000000181d357223 */ /* 0x000fe20000010035 */
[-C--:B------:R-:W-:Y:S01]  /*d3a0*/  FMUL.FTZ R11, R5, R32.reuse ;  /* 0x00000020050b7220 */ /* 0x080fe20000410000 */
[----:B------:R-:W-:Y:S01]  /*d3b0*/  FADD.FTZ R22, R22, R24 ;  /* 0x0000001816167221 */ /* 0x000fe20000010000 */
[----:B------:R-:W-:Y:S01]  /*d3c0*/  FMUL.FTZ R24, R4, R31 ;  /* 0x0000001f04187220 */ /* 0x000fe20000410000 */
[C---:B---3--:R-:W-:Y:S01]  /*d3d0*/  FFMA.FTZ R23, R16.reuse, R32, R23 ;  /* 0x0000002010177223 */ /* 0x048fe20000010017 */
[----:B------:R-:W-:Y:S01]  /*d3e0*/  FFMA.FTZ R53, R16, R11, R53 ;  /* 0x0000000b10357223 */ /* 0x000fe20000010035 */
[----:B------:R-:W-:Y:S01]  /*d3f0*/  FADD.FTZ R22, R11, R22 ;  /* 0x000000160b167221 */ /* 0x000fe20000010000 */
[----:B------:R-:W-:Y:S01]  /*d400*/  FADD.FTZ R25, R25, R32 ;  /* 0x0000002019197221 */ /* 0x000fe20000010000 */
[----:B------:R-:W-:Y:S01]  /*d410*/  FADD.FTZ R26, R26, R31 ;  /* 0x0000001f1a1a7221 */ /* 0x000fe20000010000 */
[----:B------:R-:W3:Y:S01]  /*d420*/  LDL.LU R29, [R1+0x168] ;  /* 0x00016800011d7983 */ /* 0x000ee20000300800 */
[----:B------:R-:W-:-:S03]  /*d430*/  FADD.FTZ R22, R22, R24 ;  /* 0x0000001816167221 */ /* 0x000fc60000010000 */
[----:B------:R-:W3:Y:S04]  /*d440*/  LDL.LU R16, [R1+0x16c] ;  /* 0x00016c0001107983 */ /* 0x000ee80000300800 */
[----:B------:R-:W3:Y:S01]  /*d450*/  LDL.LU R32, [R1+0x238] ;  /* 0x0002380001207983 */ /* 0x000ee20000300800 */
[----:B----4-:R-:W-:-:S03]  /*d460*/  FFMA.FTZ R53, R27, R24, R53 ;  /* 0x000000181b357223 */ /* 0x010fc60000010035 */
[----:B------:R-:W4:Y:S01]  /*d470*/  LDL.LU R24, [R1+0x254] ;  /* 0x0002540001187983 */ /* 0x000f220000300800 */
[-C--:B--2---:R-:W-:Y:S01]  /*d480*/  FMUL.FTZ R11, R5, R28.reuse ;  /* 0x0000001c050b7220 */ /* 0x084fe20000410000 */
[----:B------:R-:W-:Y:S01]  /*d490*/  FADD.FTZ R25, R25, R28 ;  /* 0x0000001c19197221 */ /* 0x000fe20000010000 */
[C---:B----4-:R-:W-:Y:S02]  /*d4a0*/  FFMA.FTZ R23, R24.reuse, R28, R23 ;  /* 0x0000001c18177223 */ /* 0x050fe40000010017 */
[----:B------:R-:W2:Y:S01]  /*d4b0*/  LDL.LU R28, [R1+0x250] ;  /* 0x00025000011c7983 */ /* 0x000ea20000300800 */
[----:B------:R-:W-:Y:S01]  /*d4c0*/  FFMA.FTZ R53, R24, R11, R53 ;  /* 0x0000000b18357223 */ /* 0x000fe20000010035 */
[----:B------:R-:W-:Y:S01]  /*d4d0*/  FMUL.FTZ R24, R4, R13 ;  /* 0x0000000d04187220 */ /* 0x000fe20000410000 */
[----:B------:R-:W-:-:S04]  /*d4e0*/  FADD.FTZ R22, R11, R22 ;  /* 0x000000160b167221 */ /* 0x000fc80000010000 */
[----:B------:R-:W-:Y:S01]  /*d4f0*/  FADD.FTZ R22, R22, R24 ;  /* 0x0000001816167221 */ /* 0x000fe20000010000 */
[----:B--2---:R-:W-:Y:S02]  /*d500*/  FFMA.FTZ R53, R28, R24, R53 ;  /* 0x000000181c357223 */ /* 0x004fe40000010035 */
[----:B------:R-:W2:Y:S01]  /*d510*/  LDL.LU R24, [R1+0x244] ;  /* 0x0002440001187983 */ /* 0x000ea20000300800 */
[----:B------:R-:W-:Y:S01]  /*d520*/  FMUL.FTZ R11, R5, R30 ;  /* 0x0000001e050b7220 */ /* 0x000fe20000410000 */
[----:B------:R-:W-:Y:S02]  /*d530*/  FFMA.FTZ R10, R27, R31, R10 ;  /* 0x0000001f1b0a7223 */ /* 0x000fe4000001000a */
[----:B------:R-:W4:Y:S01]  /*d540*/  LDL.LU R31, [R1+0x3a4] ;  /* 0x0003a400011f7983 */ /* 0x000f220000300800 */
[----:B------:R-:W-:-:S03]  /*d550*/  FADD.FTZ R22, R11, R22 ;  /* 0x000000160b167221 */ /* 0x000fc60000010000 */
[----:B------:R-:W3:Y:S01]  /*d560*/  LDL.LU R27, [R1+0x230] ;  /* 0x00023000011b7983 */ /* 0x000ee20000300800 */
[----:B--2---:R-:W-:-:S03]  /*d570*/  FFMA.FTZ R53, R24, R11, R53 ;  /* 0x0000000b18357223 */ /* 0x004fc60000010035 */
[----:B------:R-:W2:Y:S01]  /*d580*/  LDL.LU R11, [R1+0x240] ;  /* 0x00024000010b7983 */ /* 0x000ea20000300800 */
[----:B------:R-:W-:Y:S01]  /*d590*/  FFMA.FTZ R23, R24, R30, R23 ;  /* 0x0000001e18177223 */ /* 0x000fe20000010017 */
[----:B------:R-:W-:Y:S01]  /*d5a0*/  FFMA.FTZ R10, R28, R13, R10 ;  /* 0x0000000d1c0a7223 */ /* 0x000fe2000001000a */
[----:B----4-:R-:W-:Y:S01]  /*d5b0*/  FMUL.FTZ R24, R4, R31 ;  /* 0x0000001f04187220 */ /* 0x010fe20000410000 */
[----:B------:R-:W-:Y:S01]  /*d5c0*/  FADD.FTZ R25, R25, R30 ;  /* 0x0000001e19197221 */ /* 0x000fe20000010000 */
[----:B---3--:R-:W-:Y:S01]  /*d5d0*/  FFMA.FTZ R23, R32, R29, R23 ;  /* 0x0000001d20177223 */ /* 0x008fe20000010017 */
[----:B------:R-:W-:Y:S01]  /*d5e0*/  FADD.FTZ R26, R26, R13 ;  /* 0x0000000d1a1a7221 */ /* 0x000fe20000010000 */
[----:B------:R-:W-:Y:S01]  /*d5f0*/  FADD.FTZ R22, R22, R24 ;  /* 0x0000001816167221 */ /* 0x000fe20000010000 */
[----:B------:R-:W-:Y:S01]  /*d600*/  FADD.FTZ R25, R25, R29 ;  /* 0x0000001d19197221 */ /* 0x000fe20000010000 */
[----:B------:R-:W3:Y:S01]  /*d610*/  LDL.LU R28, [R1+0x154] ;  /* 0x00015400011c7983 */ /* 0x000ee20000300800 */
[C---:B--2---:R-:W-:Y:S01]  /*d620*/  FFMA.FTZ R10, R11.reuse, R31, R10 ;  /* 0x0000001f0b0a7223 */ /* 0x044fe2000001000a */
[----:B------:R-:W-:Y:S01]  /*d630*/  FFMA.FTZ R53, R11, R24, R53 ;  /* 0x000000180b357223 */ /* 0x000fe20000010035 */
[----:B------:R-:W-:Y:S01]  /*d640*/  FMUL.FTZ R11, R5, R29 ;  /* 0x0000001d050b7220 */ /* 0x000fe20000410000 */
[----:B------:R-:W-:Y:S01]  /*d650*/  FMUL.FTZ R24, R4, R16 ;  /* 0x0000001004187220 */ /* 0x000fe20000410000 */
[----:B------:R-:W2:Y:S02]  /*d660*/  LDL.LU R29, [R1+0x398] ;  /* 0x00039800011d7983 */ /* 0x000ea40000300800 */
[----:B------:R-:W-:Y:S01]  /*d670*/  FFMA.FTZ R53, R32, R11, R53 ;  /* 0x0000000b20357223 */ /* 0x000fe20000010035 */
[----:B------:R-:W-:Y:S01]  /*d680*/  FADD.FTZ R22, R11, R22 ;  /* 0x000000160b167221 */ /* 0x000fe20000010000 */
[----:B------:R-:W-:Y:S01]  /*d690*/  FADD.FTZ R26, R26, R31 ;  /* 0x0000001f1a1a7221 */ /* 0x000fe20000010000 */
[----:B------:R-:W4:Y:S01]  /*d6a0*/  LDL.LU R30, [R1+0x39c] ;  /* 0x00039c00011e7983 */ /* 0x000f220000300800 */
[----:B------:R-:W-:Y:S01]  /*d6b0*/  FFMA.FTZ R53, R27, R24, R53 ;  /* 0x000000181b357223 */ /* 0x000fe20000010035 */
[----:B------:R-:W-:-:S02]  /*d6c0*/  FADD.FTZ R22, R22, R24 ;  /* 0x0000001816167221 */ /* 0x000fc40000010000 */
[----:B------:R-:W3:Y:S04]  /*d6d0*/  LDL.LU R24, [R1+0x224] ;  /* 0x0002240001187983 */ /* 0x000ee80000300800 */
[----:B------:R-:W4:Y:S04]  /*d6e0*/  LDL.LU R31, [R1+0x15c] ;  /* 0x00015c00011f7983 */ /* 0x000f280000300800 */
[----:B------:R-:W4:Y:S04]  /*d6f0*/  LDL.LU R32, [R1+0x158] ;  /* 0x0001580001207983 */ /* 0x000f280000300800 */
[----:B------:R-:W4:Y:S01]  /*d700*/  LDL.LU R13, [R1+0x3a0] ;  /* 0x0003a000010d7983 */ /* 0x000f220000300800 */
[-C--:B--2---:R-:W-:Y:S01]  /*d710*/  FMUL.FTZ R11, R5, R29.reuse ;  /* 0x0000001d050b7220 */ /* 0x084fe20000410000 */
[----:B------:R-:W-:Y:S01]  /*d720*/  FADD.FTZ R25, R25, R29 ;  /* 0x0000001d19197221 */ /* 0x000fe20000010000 */
[----:B---3--:R-:W-:-:S02]  /*d730*/  FFMA.FTZ R23, R24, R29, R23 ;  /* 0x0000001d18177223 */ /* 0x008fc40000010017 */
[----:B------:R-:W2:Y:S01]  /*d740*/  LDL.LU R29, [R1+0x220] ;  /* 0x00022000011d7983 */ /* 0x000ea20000300800 */
[----:B------:R-:W-:Y:S01]  /*d750*/  FFMA.FTZ R53, R24, R11, R53 ;  /* 0x0000000b18357223 */ /* 0x000fe20000010035 */
[----:B----4-:R-:W-:Y:S01]  /*d760*/  FMUL.FTZ R24, R4, R31 ;  /* 0x0000001f04187220 */ /* 0x010fe20000410000 */
[----:B------:R-:W-:-:S04]  /*d770*/  FADD.FTZ R22, R11, R22 ;  /* 0x000000160b167221 */ /* 0x000fc80000010000 */
[----:B------:R-:W-:Y:S01]  /*d780*/  FADD.FTZ R22, R22, R24 ;  /* 0x0000001816167221 */ /* 0x000fe20000010000 */
[----:B--2---:R-:W-:Y:S02]  /*d790*/  FFMA.FTZ R53, R29, R24, R53 ;  /* 0x000000181d357223 */ /* 0x004fe40000010035 */
[----:B------:R-:W2:Y:S01]  /*d7a0*/  LDL.LU R24, [R1+0x21c] ;  /* 0x00021c0001187983 */ /* 0x000ea20000300800 */
[----:B------:R-:W-:-:S04]  /*d7b0*/  FMUL.FTZ R11, R5, R28 ;  /* 0x0000001c050b7220 */ /* 0x000fc80000410000 */
[----:B------:R-:W-:Y:S01]  /*d7c0*/  FADD.FTZ R22, R11, R22 ;  /* 0x000000160b167221 */ /* 0x000fe20000010000 */
[C---:B--2---:R-:W-:Y:S02]  /*d7d0*/  FFMA.FTZ R53, R24.reuse, R11, R53 ;  /* 0x0000000b18357223 */ /* 0x044fe40000010035 */
[----:B------:R-:W2:Y:S01]  /*d7e0*/  LDL.LU R11, [R1+0x214] ;  /* 0x00021400010b7983 */ /* 0x000ea20000300800 */
[----:B------:R-:W-:Y:S01]  /*d7f0*/  FFMA.FTZ R23, R24, R28, R23 ;  /* 0x0000001c18177223 */ /* 0x000fe20000010017 */
[----:B------:R-:W-:-:S04]  /*d800*/  FMUL.FTZ R24, R4, R30 ;  /* 0x0000001e04187220 */ /* 0x000fc80000410000 */
[----:B------:R-:W-:Y:S01]  /*d810*/  FADD.FTZ R22, R22, R24 ;  /* 0x0000001816167221 */ /* 0x000fe20000010000 */
[----:B------:R-:W-:Y:S01]  /*d820*/  FFMA.FTZ R10, R27, R16, R10 ;  /* 0x000000101b0a7223 */ /* 0x000fe2000001000a */
[----:B------:R-:W-:Y:S01]  /*d830*/  FADD.FTZ R26, R26, R16 ;  /* 0x000000101a1a7221 */ /* 0x000fe20000010000 */
[----:B------:R-:W3:Y:S01]  /*d840*/  LDL.LU R27, [R1+0x150] ;  /* 0x00015000011b7983 */ /* 0x000ee20000300800 */
[----:B--2---:R-:W-:Y:S01]  /*d850*/  FFMA.FTZ R53, R11, R24, R53 ;  /* 0x000000180b357223 */ /* 0x004fe20000010035 */
[----:B------:R-:W-:Y:S02]  /*d860*/  FFMA.FTZ R10, R29, R31, R10 ;  /* 0x0000001f1d0a7223 */ /* 0x000fe4000001000a */
[----:B------:R-:W2:Y:S02]  /*d870*/  LDL.LU R24, [R1+0x1fc] ;  /* 0x0001fc0001187983 */ /* 0x000ea40000300800 */
[----:B------:R-:W-:Y:S01]  /*d880*/  FFMA.FTZ R10, R11, R30, R10 ;  /* 0x0000001e0b0a7223 */ /* 0x000fe2000001000a */
[----:B------:R-:W-:Y:S01]  /*d890*/  FMUL.FTZ R11, R5, R32 ;  /* 0x00000020050b7220 */ /* 0x000fe20000410000 */
[----:B------:R-:W-:Y:S01]  /*d8a0*/  FADD.FTZ R25, R25, R28 ;  /* 0x0000001c19197221 */ /* 0x000fe20000010000 */
[----:B------:R-:W-:Y:S01]  /*d8b0*/  FADD.FTZ R26, R26, R31 ;  /* 0x0000001f1a1a7221 */ /* 0x000fe20000010000 */
[----:B------:R-:W4:Y:S01]  /*d8c0*/  LDL.LU R16, [R1+0x164] ;  /* 0x0001640001107983 */ /* 0x000f220000300800 */
[----:B------:R-:W-:Y:S01]  /*d8d0*/  FADD.FTZ R22, R11, R22 ;  /* 0x000000160b167221 */ /* 0x000fe20000010000 */
[----:B------:R-:W-:Y:S01]  /*d8e0*/  FADD.FTZ R25, R25, R32 ;  /* 0x0000002019197221 */ /* 0x000fe20000010000 */
[----:B------:R-:W-:Y:S01]  /*d8f0*/  FADD.FTZ R26, R26, R30 ;  /* 0x0000001e1a1a7221 */ /* 0x000fe20000010000 */
[----:B------:R-:W4:Y:S04]  /*d900*/  LDL.LU R29, [R1+0x1a4] ;  /* 0x0001a400011d7983 */ /* 0x000f280000300800 */
[----:B------:R-:W4:Y:S04]  /*d910*/  LDL.LU R30, [R1+0x1f4] ;  /* 0x0001f400011e7983 */ /* 0x000f280000300800 */
[----:B------:R-:W4:Y:S04]  /*d920*/  LDL.LU R31, [R1+0x178] ;  /* 0x00017800011f7983 */ /* 0x000f280000300800 */
[----:B------:R-:W4:Y:S01]  /*d930*/  LDL.LU R28, [R1+0x17c] ;  /* 0x00017c00011c7983 */ /* 0x000f220000300800 */
[----:B--2---:R-:W-:-:S03]  /*d940*/  FFMA.FTZ R53, R24, R11, R53 ;  /* 0x0000000b18357223 */ /* 0x004fc60000010035 */
[----:B------:R-:W2:Y:S01]  /*d950*/  LDL.LU R11, [R1+0x1f8] ;  /* 0x0001f800010b7983 */ /* 0x000ea20000300800 */
[----:B------:R-:W-:-:S03]  /*d960*/  FFMA.FTZ R23, R24, R32, R23 ;  /* 0x0000002018177223 */ /* 0x000fc60000010017 */
[----:B------:R-:W4:Y:S01]  /*d970*/  LDL.LU R32, [R1+0x394] ;  /* 0x0003940001207983 */ /* 0x000f220000300800 */
[----:B---3--:R-:W-:-:S04]  /*d980*/  FMUL.FTZ R24, R4, R27 ;  /* 0x0000001b04187220 */ /* 0x008fc80000410000 */
[----:B------:R-:W-:Y:S01]  /*d990*/  FADD.FTZ R22, R22, R24 ;  /* 0x0000001816167221 */ /* 0x000fe20000010000 */
[C---:B--2---:R-:W-:Y:S01]  /*d9a0*/  FFMA.FTZ R10, R11.reuse, R27, R10 ;  /* 0x0000001b0b0a7223 */ /* 0x044fe2000001000a */
[----:B------:R-:W-:Y:S01]  /*d9b0*/  FFMA.FTZ R53, R11, R24, R53 ;  /* 0x000000180b357223 */ /* 0x000fe20000010035 */
[----:B----4-:R-:W-:Y:S01]  /*d9c0*/  FMUL.FTZ R11, R5, R16 ;  /* 0x00000010050b7220 */ /* 0x010fe20000410000 */
[----:B------:R-:W-:-:S03]  /*d9d0*/  FMUL.FTZ R24, R4, R32 ;  /* 0x0000002004187220 */ /* 0x000fc60000410000 */
[----:B------:R-:W-:Y:S01]  /*d9e0*/  FFMA.FTZ R53, R30, R11, R53 ;  /* 0x0000000b1e357223 */ /* 0x000fe20000010035 */
[----:B------:R-:W-:-:S03]  /*d9f0*/  FADD.FTZ R22, R11, R22 ;  /* 0x000000160b167221 */ /* 0x000fc60000010000 */
[----:B------:R-:W-:Y:S01]  /*da00*/  FFMA.FTZ R53, R29, R24, R53 ;  /* 0x000000181d357223 */ /* 0x000fe20000010035 */
[----:B------:R-:W-:Y:S02]  /*da10*/  FADD.FTZ R22, R22, R24 ;  /* 0x0000001816167221 */ /* 0x000fe40000010000 */
[----:B------:R-:W2:Y:S01]  /*da20*/  LDL.LU R24, [R1+0x1ac] ;  /* 0x0001ac0001187983 */ /* 0x000ea20000300800 */
[----:B------:R-:W-:-:S04]  /*da30*/  FMUL.FTZ R11, R5, R31 ;  /* 0x0000001f050b7220 */ /* 0x000fc80000410000 */
[----:B------:R-:W-:Y:S01]  /*da40*/  FADD.FTZ R22, R11, R22 ;  /* 0x000000160b167221 */ /* 0x000fe20000010000 */
[----:B------:R-:W-:Y:S01]  /*da50*/  FFMA.FTZ R23, R30, R16, R23 ;  /* 0x000000101e177223 */ /* 0x000fe20000010017 */
[----:B------:R-:W-:Y:S01]  /*da60*/  FADD.FTZ R26, R26, R27 ;  /* 0x0000001b1a1a7221 */ /* 0x000fe20000010000 */
[----:B------:R-:W-:Y:S01]  /*da70*/  FFMA.FTZ R10, R29, R32, R10 ;  /* 0x000000201d0a7223 */ /* 0x000fe2000001000a */
[----:B------:R-:W-:Y:S01]  /*da80*/  FADD.FTZ R25, R25, R16 ;  /* 0x0000001019197221 */ /* 0x000fe20000010000 */
[----:B------:R-:W3:Y:S01]  /*da90*/  LDL.LU R27, [R1+0x1c4] ;  /* 0x0001c400011b7983 */ /* 0x000ee20000300800 */
[C---:B--2---:R-:W-:Y:S01]  /*daa0*/  FFMA.FTZ R53, R24.reuse, R11, R53 ;  /* 0x0000000b18357223 */ /* 0x044fe20000010035 */
[----:B------:R-:W-:Y:S02]  /*dab0*/  FFMA.FTZ R23, R24, R31, R23 ;  /* 0x0000001f18177223 */ /* 0x000fe40000010017 */
[----:B------:R-:W2:Y:S01]  /*dac0*/  LDL.LU R11, [R1+0x1b4] ;  /* 0x0001b400010b7983 */ /* 0x000ea20000300800 */
[----:B------:R-:W-:Y:S01]  /*dad0*/  FMUL.FTZ R24, R4, R28 ;  /* 0x0000001c04187220 */ /* 0x000fe20000410000 */
[----:B------:R-:W-:-:S02]  /*dae0*/  FADD.FTZ R26, R26, R32 ;  /* 0x000000201a1a7221 */ /* 0x000fc40000010000 */
[----:B------:R-:W4:Y:S01]  /*daf0*/  LDL.LU R32, [R1+0x180] ;  /* 0x0001800001207983 */ /* 0x000f220000300800 */
[----:B------:R-:W-:-:S03]  /*db00*/  FADD.FTZ R22, R22, R24 ;  /* 0x0000001816167221 */ /* 0x000fc60000010000 */
[----:B------:R-:W3:Y:S04]  /*db10*/  LDL.LU R16, [R1+0x390] ;  /* 0x0003900001107983 */ /* 0x000ee80000300800 */
[----:B------:R-:W3:Y:S04]  /*db20*/  LDL.LU R30, [R1+0x188] ;  /* 0x00018800011e7983 */ /* 0x000ee80000300800 */
[----:B------:R-:W3:Y:S01]  /*db30*/  LDL.LU R29, [R1+0x1e0] ;  /* 0x0001e000011d7983 */ /* 0x000ee20000300800 */
[----:B--2---:R-:W-:-:S03]  /*db40*/  FFMA.FTZ R53, R11, R24, R53 ;  /* 0x000000180b357223 */ /* 0x004fc60000010035 */
[----:B------:R-:W2:Y:S01]  /*db50*/  LDL.LU R24, [R1+0x1bc] ;  /* 0x0001bc0001187983 */ /* 0x000ea20000300800 */
[----:B------:R-:W-:Y:S01]  /*db60*/  FFMA.FTZ R10, R11, R28, R10 ;  /* 0x0000001c0b0a7223 */ /* 0x000fe2000001000a */
[----:B----4-:R-:W-:Y:S01]  /*db70*/  FMUL.FTZ R11, R5, R32 ;  /* 0x00000020050b7220 */ /* 0x010fe20000410000 */
[----:B------:R-:W-:Y:S01]  /*db80*/  FADD.FTZ R26, R26, R28 ;  /* 0x0000001c1a1a7221 */ /* 0x000fe20000010000 */
[----:B------:R-:W-:Y:S01]  /*db90*/  FADD.FTZ R25, R25, R31 ;  /* 0x0000001f19197221 */ /* 0x000fe20000010000 */
[----:B------:R-:W4:Y:S01]  /*dba0*/  LDL.LU R28, [R1+0x1ec] ;  /* 0x0001ec00011c7983 */ /* 0x000f220000300800 */
[----:B---3--:R-:W-:Y:S01]  /*dbb0*/  FFMA.FTZ R10, R27, R16, R10 ;  /* 0x000000101b0a7223 */ /* 0x008fe2000001000a */
[----:B------:R-:W-:Y:S02]  /*dbc0*/  FADD.FTZ R26, R26, R16 ;  /* 0x000000101a1a7221 */ /* 0x000fe40000010000 */
[----:B------:R-:W3:Y:S01]  /*dbd0*/  LDL.LU R31, [R1+0x1f0] ;  /* 0x0001f000011f7983 */ /* 0x000ee20000300800 */
[C---:B--2---:R-:W-:Y:S01]  /*dbe0*/  FFMA.FTZ R23, R24.reuse, R32, R23 ;  /* 0x0000002018177223 */ /* 0x044fe20000010017 */
[----:B------:R-:W-:Y:S01]  /*dbf0*/  FFMA.FTZ R53, R24, R11, R53 ;  /* 0x0000000b18357223 */ /* 0x000fe20000010035 */
[----:B------:R-:W-:-:S02]  /*dc00*/  FMUL.FTZ R24, R4, R16 ;  /* 0x0000001004187220 */ /* 0x000fc40000410000 */
[----:B------:R-:W2:Y:S01]  /*dc10*/  LDL.LU R16, [R1+0x1d0] ;  /* 0x0001d00001107983 */ /* 0x000ea20000300800 */
[----:B------:R-:W-:Y:S01]  /*dc20*/  FADD.FTZ R25, R25, R32 ;  /* 0x0000002019197221 */ /* 0x000fe20000010000 */
[----:B------:R-:W-:Y:S02]  /*dc30*/  FADD.FTZ R22, R11, R22 ;  /* 0x000000160b167221 */ /* 0x000fe40000010000 */
[----:B------:R-:W3:Y:S01]  /*dc40*/  LDL.LU R32, [R1+0x1e8] ;  /* 0x0001e80001207983 */ /* 0x000ee20000300800 */
[----:B------:R-:W-:Y:S01]  /*dc50*/  FFMA.FTZ R53, R27, R24, R53 ;  /* 0x000000181b357223 */ /* 0x000fe20000010035 */
[----:B------:R-:W-:Y:S02]  /*dc60*/  FMUL.FTZ R11, R5, R30 ;  /* 0x0000001e050b7220 */ /* 0x000fe40000410000 */
[----:B------:R-:W3:Y:S01]  /*dc70*/  LDL.LU R27, [R1+0x1e4] ;  /* 0x0001e400011b7983 */ /* 0x000ee20000300800 */
[----:B------:R-:W-:Y:S01]  /*dc80*/  FADD.FTZ R22, R22, R24 ;  /* 0x0000001816167221 */ /* 0x000fe20000010000 */
[----:B------:R-:W-:Y:S01]  /*dc90*/  FADD.FTZ R25, R25, R30 ;  /* 0x0000001e19197221 */ /* 0x000fe20000010000 */
[----:B------:R-:W-:-:S02]  /*dca0*/  FFMA.FTZ R10, R29, R13, R10 ;  /* 0x0000000d1d0a7223 */ /* 0x000fc4000001000a */
[----:B------:R-:W-:Y:S01]  /*dcb0*/  FADD.FTZ R22, R11, R22 ;  /* 0x000000160b167221 */ /* 0x000fe20000010000 */
[----:B------:R-:W-:Y:S01]  /*dcc0*/  FADD.FTZ R26, R26, R13 ;  /* 0x0000000d1a1a7221 */ /* 0x000fe20000010000 */
[----:B----4-:R-:W-:Y:S01]  /*dcd0*/  FFMA.FTZ R10, R28, R52, R10 ;  /* 0x000000341c0a7223 */ /* 0x010fe2000001000a */
[C---:B--2---:R-:W-:Y:S01]  /*dce0*/  FFMA.FTZ R23, R16.reuse, R30, R23 ;  /* 0x0000001e10177223 */ /* 0x044fe20000010017 */
[----:B------:R-:W-:Y:S01]  /*dcf0*/  FFMA.FTZ R53, R16, R11, R53 ;  /* 0x0000000b10357223 */ /* 0x000fe20000010035 */
[C---:B------:R-:W-:Y:S01]  /*dd00*/  FMUL.FTZ R16, R4.reuse, R13 ;  /* 0x0000000d04107220 */ /* 0x040fe20000410000 */
[----:B------:R-:W2:Y:S01]  /*dd10*/  LDL.LU R30, [R1+0x1dc] ;  /* 0x0001dc00011e7983 */ /* 0x000ea20000300800 */
[-C--:B------:R-:W-:Y:S02]  /*dd20*/  FMUL.FTZ R11, R5, R47.reuse ;  /* 0x0000002f050b7220 */ /* 0x080fe40000410000 */
[----:B------:R-:W-:Y:S02]  /*dd30*/  FFMA.FTZ R53, R29, R16, R53 ;  /* 0x000000101d357223 */ /* 0x000fe40000010035 */
[----:B------:R-:W4:Y:S01]  /*dd40*/  LDL.LU R29, [R1+0x1d8] ;  /* 0x0001d800011d7983 */ /* 0x000f220000300800 */
[C---:B---3--:R-:W-:Y:S01]  /*dd50*/  FFMA.FTZ R23, R31.reuse, R47, R23 ;  /* 0x0000002f1f177223 */ /* 0x048fe20000010017 */
[----:B------:R-:W-:Y:S01]  /*dd60*/  FFMA.FTZ R53, R31, R11, R53 ;  /* 0x0000000b1f357223 */ /* 0x000fe20000010035 */
[----:B------:R-:W-:Y:S01]  /*dd70*/  FMUL.FTZ R13, R4, R52 ;  /* 0x00000034040d7220 */ /* 0x000fe20000410000 */
[----:B------:R-:W3:Y:S03]  /*dd80*/  LDL.LU R31, [R1+0x1d4] ;  /* 0x0001d400011f7983 */ /* 0x000ee60000300800 */
[----:B------:R-:W-:-:S02]  /*dd90*/  FFMA.FTZ R53, R28, R13, R53 ;  /* 0x0000000d1c357223 */ /* 0x000fc40000010035 */
[----:B------:R-:W3:Y:S01]  /*dda0*/  LDL.LU R28, [R1+0x1cc] ;  /* 0x0001cc00011c7983 */ /* 0x000ee20000300800 */
[----:B------:R-:W-:-:S04]  /*ddb0*/  FADD.FTZ R22, R22, R16 ;  /* 0x0000001016167221 */ /* 0x000fc80000010000 */
[----:B------:R-:W-:Y:S01]  /*ddc0*/  FADD.FTZ R22, R11, R22 ;  /* 0x000000160b167221 */ /* 0x000fe20000010000 */
[-C--:B------:R-:W-:Y:S01]  /*ddd0*/  FMUL.FTZ R11, R5, R45.reuse ;  /* 0x0000002d050b7220 */ /* 0x080fe20000410000 */
[----:B------:R-:W-:Y:S02]  /*dde0*/  FFMA.FTZ R23, R32, R45, R23 ;  /* 0x0000002d20177223 */ /* 0x000fe40000010017 */
[----:B------:R-:W-:Y:S01]  /*ddf0*/  FADD.FTZ R22, R22, R13 ;  /* 0x0000000d16167221 */ /* 0x000fe20000010000 */
[----:B------:R-:W-:Y:S01]  /*de00*/  FFMA.FTZ R53, R32, R11, R53 ;  /* 0x0000000b20357223 */ /* 0x000fe20000010035 */
[----:B------:R-:W-:Y:S01]  /*de10*/  FMUL.FTZ R13, R4, R51 ;  /* 0x00000033040d7220 */ /* 0x000fe20000410000 */
[----:B------:R-:W3:Y:S01]  /*de20*/  LDL.LU R32, [R1+0x1c8] ;  /* 0x0001c80001207983 */ /* 0x000ee20000300800 */
[----:B------:R-:W-:Y:S01]  /*de30*/  FADD.FTZ R22, R11, R22 ;  /* 0x000000160b167221 */ /* 0x000fe20000010000 */
[----:B------:R-:W-:Y:S01]  /*de40*/  FMUL.FTZ R11, R5, R43 ;  /* 0x0000002b050b7220 */ /* 0x000fe20000410000 */
[C---:B------:R-:W-:Y:S01]  /*de50*/  FFMA.FTZ R53, R27.reuse, R13, R53 ;  /* 0x0000000d1b357223 */ /* 0x040fe20000010035 */
[----:B------:R-:W-:Y:S01]  /*de60*/  FFMA.FTZ R10, R27, R51, R10 ;  /* 0x000000331b0a7223 */ /* 0x000fe2000001000a */
[----:B------:R-:W-:Y:S01]  /*de70*/  FADD.FTZ R22, R22, R13 ;  /* 0x0000000d16167221 */ /* 0x000fe20000010000 */
[----:B------:R-:W3:Y:S01]  /*de80*/  LDL.LU R27, [R1+0x1c0] ;  /* 0x0001c000011b7983 */ /* 0x000ee20000300800 */
[----:B------:R-:W-:-:S02]  /*de90*/  FMUL.FTZ R13, R4, R50 ;  /* 0x00000032040d7220 */ /* 0x000fc40000410000 */
[----:B------:R-:W-:-:S04]  /*dea0*/  FADD.FTZ R22, R11, R22 ;  /* 0x000000160b167221 */ /* 0x000fc80000010000 */
[----:B------:R-:W-:Y:S01]  /*deb0*/  FADD.FTZ R22, R22, R13 ;  /* 0x0000000d16167221 */ /* 0x000fe20000010000 */
[C---:B--2---:R-:W-:Y:S01]  /*dec0*/  FFMA.FTZ R53, R30.reuse, R11, R53 ;  /* 0x0000000b1e357223 */ /* 0x044fe20000010035 */
[----:B------:R-:W-:Y:S02]  /*ded0*/  FFMA.FTZ R23, R30, R43, R23 ;  /* 0x0000002b1e177223 */ /* 0x000fe40000010017 */
[----:B------:R-:W2:Y:S01]  /*dee0*/  LDL.LU R30, [R1+0x1b8] ;  /* 0x0001b800011e7983 */ /* 0x000ea20000300800 */
[----:B------:R-:W-:Y:S01]  /*def0*/  FMUL.FTZ R11, R5, R41 ;  /* 0x00000029050b7220 */ /* 0x000fe20000410000 */
[C---:B----4-:R-:W-:Y:S01]  /*df00*/  FFMA.FTZ R10, R29.reuse, R50, R10 ;  /* 0x000000321d0a7223 */ /* 0x050fe2000001000a */
[----:B------:R-:W-:Y:S02]  /*df10*/  FFMA.FTZ R53, R29, R13, R53 ;  /* 0x0000000d1d357223 */ /* 0x000fe40000010035 */
[----:B------:R-:W4:Y:S01]  /*df20*/  LDL.LU R29, [R1+0x1b0] ;  /* 0x0001b000011d7983 */ /* 0x000f220000300800 */
[C---:B---3--:R-:W-:Y:S01]  /*df30*/  FFMA.FTZ R23, R31.reuse, R41, R23 ;  /* 0x000000291f177223 */ /* 0x048fe20000010017 */
[----:B------:R-:W-:Y:S01]  /*df40*/  FFMA.FTZ R53, R31, R11, R53 ;  /* 0x0000000b1f357223 */ /* 0x000fe20000010035 */
[-C--:B------:R-:W-:Y:S01]  /*df50*/  FMUL.FTZ R13, R4, R49.reuse ;  /* 0x00000031040d7220 */ /* 0x080fe20000410000 */
[----:B------:R-:W3:Y:S01]  /*df60*/  LDL.LU R31, [R1+0x1a8] ;  /* 0x0001a800011f7983 */ /* 0x000ee20000300800 */
[----:B------:R-:W-:-:S02]  /*df70*/  FFMA.FTZ R10, R28, R49, R10 ;  /* 0x000000311c0a7223 */ /* 0x000fc4000001000a */
[----:B------:R-:W-:Y:S02]  /*df80*/  FFMA.FTZ R53, R28, R13, R53 ;  /* 0x0000000d1c357223 */ /* 0x000fe40000010035 */
[----:B------:R-:W3:Y:S01]  /*df90*/  LDL.LU R28, [R1+0x1a0] ;  /* 0x0001a000011c7983 */ /* 0x000ee20000300800 */
[----:B------:R-:W-:Y:S01]  /*dfa0*/  FADD.FTZ R25, R25, R47 ;  /* 0x0000002f19197221 */ /* 0x000fe20000010000 */
[----:B------:R-:W-:Y:S01]  /*dfb0*/  FADD.FTZ R22, R11, R22 ;  /* 0x000000160b167221 */ /* 0x000fe20000010000 */
[----:B------:R-:W-:Y:S01]  /*dfc0*/  FADD.FTZ R26, R26, R52 ;  /* 0x000000341a1a7221 */ /* 0x000fe20000010000 */
[----:B------:R-:W-:Y:S01]  /*dfd0*/  FMUL.FTZ R11, R5, R39 ;  /* 0x00000027050b7220 */ /* 0x000fe20000410000 */
[----:B------:R-:W-:Y:S01]  /*dfe0*/  FADD.FTZ R25, R25, R45 ;  /* 0x0000002d19197221 */ /* 0x000fe20000010000 */
[----:B------:R-:W3:Y:S01]  /*dff0*/  LDL.LU R52, [R1+0x19c] ;  /* 0x00019c0001347983 */ /* 0x000ee20000300800 */
[----:B------:R-:W-:Y:S01]  /*e000*/  FADD.FTZ R22, R22, R13 ;  /* 0x0000000d16167221 */ /* 0x000fe20000010000 */
[----:B------:R-:W-:Y:S01]  /*e010*/  FADD.FTZ R26, R26, R51 ;  /* 0x000000331a1a7221 */ /* 0x000fe20000010000 */
[----:B------:R-:W-:Y:S01]  /*e020*/  FFMA.FTZ R53, R32, R11, R53 ;  /* 0x0000000b20357223 */ /* 0x000fe20000010035 */
[-C--:B------:R-:W-:Y:S01]  /*e030*/  FMUL.FTZ R13, R4, R48.reuse ;  /* 0x00000030040d7220 */ /* 0x080fe20000410000 */
[----:B------:R-:W-:Y:S01]  /*e040*/  FADD.FTZ R25, R25, R43 ;  /* 0x0000002b19197221 */ /* 0x000fe20000010000 */
[----:B------:R-:W3:Y:S01]  /*e050*/  LDL.LU R47, [R1+0x198] ;  /* 0x00019800012f7983 */ /* 0x000ee20000300800 */
[----:B------:R-:W-:Y:S01]  /*e060*/  FADD.FTZ R22, R11, R22 ;  /* 0x000000160b167221 */ /* 0x000fe20000010000 */
[----:B------:R-:W-:Y:S01]  /*e070*/  FADD.FTZ R26, R26, R50 ;  /* 0x000000321a1a7221 */ /* 0x000fe20000010000 */
[----:B------:R-:W-:Y:S01]  /*e080*/  FFMA.FTZ R23, R32, R39, R23 ;  /* 0x0000002720177223 */ /* 0x000fe20000010017 */
[----:B------:R-:W-:Y:S01]  /*e090*/  FFMA.FTZ R53, R27, R13, R53 ;  /* 0x0000000d1b357223 */ /* 0x000fe20000010035 */
[----:B------:R-:W-:Y:S01]  /*e0a0*/  FMUL.FTZ R11, R5, R37 ;  /* 0x00000025050b7220 */ /* 0x000fe20000410000 */
[----:B------:R-:W-:Y:S01]  /*e0b0*/  FADD.FTZ R25, R25, R41 ;  /* 0x0000002919197221 */ /* 0x000fe20000010000 */
[----:B------:R-:W3:Y:S01]  /*e0c0*/  LDL.LU R32, [R1+0x194] ;  /* 0x0001940001207983 */ /* 0x000ee20000300800 */
[----:B------:R-:W-:Y:S01]  /*e0d0*/  FADD.FTZ R22, R22, R13 ;  /* 0x0000000d16167221 */ /* 0x000fe20000010000 */
[----:B------:R-:W-:Y:S01]  /*e0e0*/  FFMA.FTZ R10, R27, R48, R10 ;  /* 0x000000301b0a7223 */ /* 0x000fe2000001000a */
[----:B------:R-:W-:Y:S01]  /*e0f0*/  FADD.FTZ R26, R26, R49 ;  /* 0x000000311a1a7221 */ /* 0x000fe20000010000 */
[----:B------:R-:W-:Y:S01]  /*e100*/  FMUL.FTZ R13, R4, R46 ;  /* 0x0000002e040d7220 */ /* 0x000fe20000410000 */
[----:B------:R-:W-:Y:S01]  /*e110*/  FADD.FTZ R25, R25, R39 ;  /* 0x0000002719197221 */ /* 0x000fe20000010000 */
[----:B------:R-:W-:Y:S01]  /*e120*/  FADD.FTZ R22, R11, R22 ;  /* 0x000000160b167221 */ /* 0x000fe20000010000 */
[----:B------:R-:W-:-:S02]  /*e130*/  FADD.FTZ R27, R26, R48 ;  /* 0x000000301a1b7221 */ /* 0x000fc40000010000 */
[----:B------:R-:W-:Y:S01]  /*e140*/  FADD.FTZ R26, R25, R37 ;  /* 0x00000025191a7221 */ /* 0x000fe20000010000 */
[----:B------:R-:W-:Y:S01]  /*e150*/  FADD.FTZ R25, R22, R13 ;  /* 0x0000000d16197221 */ /* 0x000fe20000010000 */
[C---:B--2---:R-:W-:Y:S01]  /*e160*/  FFMA.FTZ R16, R30.reuse, R37, R23 ;  /* 0x000000251e107223 */ /* 0x044fe20000010017 */
[----:B------:R-:W-:Y:S02]  /*e170*/  FFMA.FTZ R24, R30, R11, R53 ;  /* 0x0000000b1e187223 */ /* 0x000fe40000010035 */
[----:B------:R-:W2:Y:S01]  /*e180*/  LDL.LU R30, [R1+0x190] ;  /* 0x00019000011e7983 */ /* 0x000ea20000300800 */
[C---:B----4-:R-:W-:Y:S01]  /*e190*/  FFMA.FTZ R11, R29.reuse, R46, R10 ;  /* 0x0000002e1d0b7223 */ /* 0x050fe2000001000a */
[----:B------:R-:W-:Y:S01]  /*e1a0*/  FFMA.FTZ R23, R29, R13, R24 ;  /* 0x0000000d1d177223 */ /* 0x000fe20000010018 */
[-C--:B------:R-:W-:Y:S01]  /*e1b0*/  FMUL.FTZ R10, R5, R33.reuse ;  /* 0x00000021050a7220 */ /* 0x080fe20000410000 */
[----:B------:R-:W4:Y:S01]  /*e1c0*/  LDL.LU R29, [R1+0x18c] ;  /* 0x00018c00011d7983 */ /* 0x000f220000300800 */
[C---:B---3--:R-:W-:Y:S01]  /*e1d0*/  FFMA.FTZ R13, R31.reuse, R33, R16 ;  /* 0x000000211f0d7223 */ /* 0x048fe20000010010 */
[----:B------:R-:W-:Y:S01]  /*e1e0*/  FMUL.FTZ R16, R4, R44 ;  /* 0x0000002c04107220 */ /* 0x000fe20000410000 */
[----:B------:R-:W-:-:S02]  /*e1f0*/  FFMA.FTZ R23, R31, R10, R23 ;  /* 0x0000000a1f177223 */ /* 0x000fc40000010017 */
[----:B------:R-:W3:Y:S01]  /*e200*/  LDL.LU R31, [R1+0x184] ;  /* 0x00018400011f7983 */ /* 0x000ee20000300800 */
[C---:B------:R-:W-:Y:S01]  /*e210*/  FFMA.FTZ R11, R28.reuse, R44, R11 ;  /* 0x0000002c1c0b7223 */ /* 0x040fe2000001000b */
[----:B------:R-:W-:Y:S02]  /*e220*/  FFMA.FTZ R23, R28, R16, R23 ;  /* 0x000000101c177223 */ /* 0x000fe40000010017 */
[----:B------:R-:W3:Y:S01]  /*e230*/  LDL.LU R28, [R1+0x174] ;  /* 0x00017400011c7983 */ /* 0x000ee20000300800 */
[----:B------:R-:W-:Y:S01]  /*e240*/  FADD.FTZ R25, R10, R25 ;  /* 0x000000190a197221 */ /* 0x000fe20000010000 */
[----:B------:R-:W-:-:S03]  /*e250*/  FMUL.FTZ R10, R5, R36 ;  /* 0x00000024050a7220 */ /* 0x000fc60000410000 */
[----:B------:R-:W-:Y:S01]  /*e260*/  FADD.FTZ R25, R25, R16 ;  /* 0x0000001019197221 */ /* 0x000fe20000010000 */
[----:B------:R-:W-:Y:S01]  /*e270*/  FFMA.FTZ R23, R52, R10, R23 ;  /* 0x0000000a34177223 */ /* 0x000fe20000010017 */
[----:B------:R-:W-:Y:S01]  /*e280*/  FMUL.FTZ R16, R4, R42 ;  /* 0x0000002a04107220 */ /* 0x000fe20000410000 */
[----:B------:R-:W-:Y:S01]  /*e290*/  FADD.FTZ R33, R26, R33 ;  /* 0x000000211a217221 */ /* 0x000fe20000010000 */
[----:B------:R-:W-:Y:S01]  /*e2a0*/  FADD.FTZ R25, R10, R25 ;  /* 0x000000190a197221 */ /* 0x000fe20000010000 */
[----:B------:R-:W-:Y:S01]  /*e2b0*/  FMUL.FTZ R10, R5, R20 ;  /* 0x00000014050a7220 */ /* 0x000fe20000410000 */
[----:B------:R-:W-:Y:S01]  /*e2c0*/  FFMA.FTZ R23, R47, R16, R23 ;  /* 0x000000102f177223 */ /* 0x000fe20000010017 */
[----:B------:R-:W-:Y:S01]  /*e2d0*/  FFMA.FTZ R13, R52, R36, R13 ;  /* 0x00000024340d7223 */ /* 0x000fe2000001000d */
[----:B------:R-:W-:Y:S01]  /*e2e0*/  FADD.FTZ R33, R33, R36 ;  /* 0x0000002421217221 */ /* 0x000fe20000010000 */
[----:B------:R-:W-:Y:S01]  /*e2f0*/  FADD.FTZ R25, R25, R16 ;  /* 0x0000001019197221 */ /* 0x000fe20000010000 */
[----:B------:R-:W-:Y:S01]  /*e300*/  FMUL.FTZ R16, R4, R40 ;  /* 0x0000002804107220 */ /* 0x000fe20000410000 */
[C---:B------:R-:W-:Y:S01]  /*e310*/  FFMA.FTZ R23, R32.reuse, R10, R23 ;  /* 0x0000000a20177223 */ /* 0x040fe20000010017 */
[----:B------:R-:W-:Y:S01]  /*e320*/  FFMA.FTZ R13, R32, R20, R13 ;  /* 0x00000014200d7223 */ /* 0x000fe2000001000d */
[----:B------:R-:W-:Y:S01]  /*e330*/  FADD.FTZ R33, R33, R20 ;  /* 0x0000001421217221 */ /* 0x000fe20000010000 */
[----:B------:R-:W-:Y:S01]  /*e340*/  FADD.FTZ R25, R10, R25 ;  /* 0x000000190a197221 */ /* 0x000fe20000010000 */
[----:B------:R-:W-:Y:S01]  /*e350*/  FMUL.FTZ R20, R5, R14 ;  /* 0x0000000e05147220 */ /* 0x000fe20000410000 */
[----:B------:R-:W-:-:S02]  /*e360*/  FFMA.FTZ R11, R47, R42, R11 ;  /* 0x0000002a2f0b7223 */ /* 0x000fc4000001000b */
[----:B------:R-:W-:Y:S01]  /*e370*/  FADD.FTZ R25, R25, R16 ;  /* 0x0000001019197221 */ /* 0x000fe20000010000 */
[----:B------:R-:W-:-:S03]  /*e380*/  FADD.FTZ R27, R27, R46 ;  /* 0x0000002e1b1b7221 */ /* 0x000fc60000010000 */
[----:B------:R-:W-:Y:S01]  /*e390*/  FADD.FTZ R25, R20, R25 ;  /* 0x0000001914197221 */ /* 0x000fe20000010000 */
[----:B------:R-:W-:-:S04]  /*e3a0*/  FADD.FTZ R27, R27, R44 ;  /* 0x0000002c1b1b7221 */ /* 0x000fc80000010000 */
[----:B------:R-:W-:-:S04]  /*e3b0*/  FADD.FTZ R27, R27, R42 ;  /* 0x0000002a1b1b7221 */ /* 0x000fc80000010000 */
[----:B------:R-:W-:Y:S01]  /*e3c0*/  FADD.FTZ R27, R27, R40 ;  /* 0x000000281b1b7221 */ /* 0x000fe20000010000 */
[----:B------:R-:W-:-:S03]  /*e3d0*/  FMUL.FTZ R22, R5, R15 ;  /* 0x0000000f05167220 */ /* 0x000fc60000410000 */
[----:B------:R-:W-:Y:S01]  /*e3e0*/  FADD.FTZ R27, R27, R38 ;  /* 0x000000261b1b7221 */ /* 0x000fe20000010000 */
[----:B--2---:R-:W-:Y:S01]  /*e3f0*/  FFMA.FTZ R23, R30, R16, R23 ;  /* 0x000000101e177223 */ /* 0x004fe20000010017 */
[----:B------:R-:W-:Y:S01]  /*e400*/  FMUL.FTZ R16, R4, R38 ;  /* 0x0000002604107220 */ /* 0x000fe20000410000 */
[----:B------:R-:W-:Y:S02]  /*e410*/  FFMA.FTZ R11, R30, R40, R11 ;  /* 0x000000281e0b7223 */ /* 0x000fe4000001000b */
[----:B----4-:R-:W-:Y:S01]  /*e420*/  FFMA.FTZ R23, R29, R20, R23 ;  /* 0x000000141d177223 */ /* 0x010fe20000010017 */
[-C--:B------:R-:W-:Y:S01]  /*e430*/  FMUL.FTZ R20, R5, R35.reuse ;  /* 0x0000002305147220 */ /* 0x080fe20000410000 */
[----:B------:R-:W-:Y:S02]  /*e440*/  FFMA.FTZ R10, R29, R14, R13 ;  /* 0x0000000e1d0a7223 */ /* 0x000fe4000001000d */
[C---:B---3--:R-:W-:Y:S01]  /*e450*/  FFMA.FTZ R23, R31.reuse, R16, R23 ;  /* 0x000000101f177223 */ /* 0x048fe20000010017 */
[----:B------:R-:W-:Y:S01]  /*e460*/  FFMA.FTZ R11, R31, R38, R11 ;  /* 0x000000261f0b7223 */ /* 0x000fe2000001000b */
[----:B------:R-:W-:Y:S01]  /*e470*/  FADD.FTZ R25, R25, R16 ;  /* 0x0000001019197221 */ /* 0x000fe20000010000 */
[----:B------:R-:W-:Y:S01]  /*e480*/  FMUL.FTZ R16, R4, R12 ;  /* 0x0000000c04107220 */ /* 0x000fe20000410000 */
[C---:B------:R-:W-:Y:S01]  /*e490*/  FFMA.FTZ R23, R28.reuse, R20, R23 ;  /* 0x000000141c177223 */ /* 0x040fe20000010017 */
[----:B------:R-:W-:Y:S01]  /*e4a0*/  FADD.FTZ R14, R33, R14 ;  /* 0x0000000e210e7221 */ /* 0x000fe20000010000 */
[----:B------:R-:W-:Y:S01]  /*e4b0*/  FFMA.FTZ R13, R28, R35, R10 ;  /* 0x000000231c0d7223 */ /* 0x000fe2000001000a */
[----:B------:R-:W-:Y:S01]  /*e4c0*/  FADD.FTZ R25, R20, R25 ;  /* 0x0000001914197221 */ /* 0x000fe20000010000 */
[C---:B------:R-:W-:Y:S01]  /*e4d0*/  FFMA.FTZ R10, R9.reuse, R12, R11 ;  /* 0x0000000c090a7223 */ /* 0x040fe2000001000b */
[----:B------:R-:W-:Y:S01]  /*e4e0*/  FFMA.FTZ R20, R9, R16, R23 ;  /* 0x0000001009147223 */ /* 0x000fe20000010017 */
[-C--:B------:R-:W-:Y:S01]  /*e4f0*/  FMUL.FTZ R11, R5, R34.reuse ;  /* 0x00000022050b7220 */ /* 0x080fe20000410000 */
[----:B------:R-:W-:Y:S01]  /*e500*/  FADD.FTZ R35, R14, R35 ;  /* 0x000000230e237221 */ /* 0x000fe20000010000 */
[----:B------:R-:W-:Y:S01]  /*e510*/  FFMA.FTZ R14, R8, R34, R13 ;  /* 0x00000022080e7223 */ /* 0x000fe2000001000d */
[----:B------:R-:W-:Y:S01]  /*e520*/  FMUL.FTZ R13, R4, R21 ;  /* 0x00000015040d7220 */ /* 0x000fe20000410000 */
[----:B------:R-:W-:Y:S01]  /*e530*/  FFMA.FTZ R20, R8, R11, R20 ;  /* 0x0000000b08147223 */ /* 0x000fe20000010014 */
[----:B------:R-:W-:Y:S01]  /*e540*/  FADD.FTZ R16, R25, R16 ;  /* 0x0000001019107221 */ /* 0x000fe20000010000 */
[----:B------:R-:W-:Y:S01]  /*e550*/  FADD.FTZ R12, R27, R12 ;  /* 0x0000000c1b0c7221 */ /* 0x000fe20000010000 */
[----:B------:R-:W-:Y:S01]  /*e560*/  FFMA.FTZ R14, R6, R15, R14 ;  /* 0x0000000f060e7223 */ /* 0x000fe2000001000e */
        /* <DEDUP_REMOVED lines=9> */
[----:B------:R0:W5:Y:S04]  /*e600*/  LDL.LU R9, [R1+0x38c] ;  /* 0x00038c0001097983 */ /* 0x0001680000300800 */
[----:B------:R0:W5:Y:S04]  /*e610*/  LDL.LU R8, [R1+0x388] ;  /* 0x0003880001087983 */ /* 0x0001680000300800 */
[----:B------:R0:W5:Y:S04]  /*e620*/  LDL.LU R7, [R1+0x384] ;  /* 0x0003840001077983 */ /* 0x0001680000300800 */
[----:B------:R0:W5:Y:S04]  /*e630*/  LDL.LU R6, [R1+0x380] ;  /* 0x0003800001067983 */ /* 0x0001680000300800 */
[----:B------:R0:W5:Y:S01]  /*e640*/  LDL.LU R0, [R1+0x37c] ;  /* 0x00037c0001007983 */ /* 0x0001620000300800 */
[----:B------:R-:W-:Y:S01]  /*e650*/  FADD.FTZ R34, R35, R34 ;  /* 0x0000002223227221 */ /* 0x000fe20000010000 */
[----:B------:R-:W-:Y:S01]  /*e660*/  FADD.FTZ R13, R22, R13 ;  /* 0x0000000d160d7221 */ /* 0x000fe20000010000 */
[----:B------:R-:W-:-:S02]  /*e670*/  FMUL.FTZ R24, R5, R19 ;  /* 0x0000001305187220 */ /* 0x000fc40000410000 */
[----:B------:R-:W-:Y:S01]  /*e680*/  FADD.FTZ R34, R34, R15 ;  /* 0x0000000f22227221 */ /* 0x000fe20000010000 */
[----:B------:R-:W-:Y:S01]  /*e690*/  FADD.FTZ R13, R13, R10 ;  /* 0x0000000a0d0d7221 */ /* 0x000fe20000010000 */
[C---:B------:R-:W-:Y:S01]  /*e6a0*/  FFMA.FTZ R15, R17.reuse, R24, R12 ;  /* 0x00000018110f7223 */ /* 0x040fe2000001000c */
[----:B------:R-:W-:Y:S01]  /*e6b0*/  FFMA.FTZ R17, R17, R19, R14 ;  /* 0x0000001311117223 */ /* 0x000fe2000001000e */
[----:B------:R-:W-:Y:S01]  /*e6c0*/  FADD.FTZ R18, R21, R18 ;  /* 0x0000001215127221 */ /* 0x000fe20000010000 */
[----:B------:R-:W-:Y:S01]  /*e6d0*/  FADD.FTZ R24, R24, R13 ;  /* 0x0000000d18187221 */ /* 0x000fe20000010000 */
[----:B0-----:R-:W-:-:S07]  /*e6e0*/  FADD.FTZ R19, R34, R19 ;  /* 0x0000001322137221 */ /* 0x001fce0000010000 */
.L_x_168:
[----:B------:R-:W0:Y:S01]  /*e6f0*/  S2R R53, SR_TID.X ;  /* 0x0000000000357919 */ /* 0x000e220000002100 */
[----:B------:R-:W1:Y:S01]  /*e700*/  S2UR UR14, SR_CgaCtaId ;  /* 0x00000000000e79c3 */ /* 0x000e620000008800 */
[----:B------:R-:W-:Y:S01]  /*e710*/  UMOV UR6, 0x400 ;  /* 0x0000040000067882 */ /* 0x000fe20000000000 */
[----:B------:R-:W2:Y:S01]  /*e720*/  LDCU UR9, c[0x0][0x374] ;  /* 0x00006e80ff0977ac */ /* 0x000ea20008000800 */
[----:B------:R-:W3:Y:S01]  /*e730*/  S2R R14, SR_LANEID ;  /* 0x00000000000e7919 */ /* 0x000ee20000000000 */
[----:B------:R-:W-:Y:S01]  /*e740*/  BSSY.RECONVERGENT B0, `(.L_x_169) ;  /* 0x000005f000007945 */ /* 0x000fe20003800200 */
[----:B------:R-:W-:Y:S01]  /*e750*/  UIADD3 UR5, UPT, UPT, UR6, 0xc0, URZ ;  /* 0x000000c006057890 */ /* 0x000fe2000fffe0ff */
[----:B------:R-:W4:Y:S03]  /*e760*/  LDCU UR12, c[0x0][0x370] ;  /* 0x00006e00ff0c77ac */ /* 0x000f260008000800 */
[----:B-1----:R-:W-:Y:S01]  /*e770*/  ULEA UR5, UR14, UR5, 0x18 ;  /* 0x000000050e057291 */ /* 0x002fe2000f8ec0ff */
[----:B0-----:R-:W-:-:S05]  /*e780*/  LOP3.LUT R10, R53, 0x3e0, RZ, 0xc0, !PT ;  /* 0x000003e0350a7812 */ /* 0x001fca00078ec0ff */
[C---:B------:R-:W-:Y:S02]  /*e790*/  LEA R52, R53.reuse, UR5, 0x4 ;  /* 0x0000000535347c11 */ /* 0x040fe4000f8e20ff */
[C---:B------:R-:W-:Y:S02]  /*e7a0*/  ISETP.GT.U32.AND P0, PT, R10.reuse, 0x210, PT ;  /* 0x000002100a00780c */ /* 0x040fe40003f04070 */
[----:B------:R-:W-:Y:S01]  /*e7b0*/  IADD3 R10, PT, PT, -R10, 0x22f, RZ ;  /* 0x0000022f0a0a7810 */ /* 0x000fe20007ffe1ff */
[----:B------:R-:W-:Y:S01]  /*e7c0*/  STS.128 [R52], R16 ;  /* 0x0000001034007388 */ /* 0x000fe20000000c00 */
[----:B---3--:R-:W-:Y:S02]  /*e7d0*/  ISETP.NE.AND P1, PT, R14, RZ, PT ;  /* 0x000000ff0e00720c */ /* 0x008fe40003f25270 */
[----:B------:R-:W-:Y:S02]  /*e7e0*/  SEL R11, R10, 0x1f, P0 ;  /* 0x0000001f0a0b7807 */ /* 0x000fe40000000000 */
[----:B------:R-:W-:-:S02]  /*e7f0*/  ISETP.GT.U32.AND P2, PT, R53, 0x22, PT ;  /* 0x000000223500780c */ /* 0x000fc40003f44070 */
[----:B------:R-:W-:Y:S01]  /*e800*/  ISETP.GE.AND P0, PT, R14, R11, PT ;  /* 0x0000000b0e00720c */ /* 0x000fe20003f06270 */
[----:B------:R-:W0:Y:S04]  /*e810*/  SHFL.DOWN PT, R10, R15, 0x1, R11 ;  /* 0x082000000f0a7989 */ /* 0x000e2800000e000b */
[----:B------:R-:W1:Y:S02]  /*e820*/  SHFL.DOWN PT, R12, R24, 0x1, R11 ;  /* 0x08200000180c7989 */ /* 0x000e6400000e000b */
[----:B------:R-:W-:-:S05]  /*e830*/  VOTEU.ALL UP0, P1 ;  /* 0x0000000000ff7886 */ /* 0x000fca0000800000 */
[----:B------:R-:W-:Y:S01]  /*e840*/  @!UP0 ULEA UR7, UR14, UR6, 0x18 ;  /* 0x000000060e078291 */ /* 0x000fe2000f8ec0ff */
[----:B0-----:R-:W-:Y:S01]  /*e850*/  @!P0 FADD.FTZ R15, R10, R15 ;  /* 0x0000000f0a0f8221 */ /* 0x001fe20000010000 */
[----:B------:R-:W-:Y:S01]  /*e860*/  IADD3 R10, PT, PT, R14, 0x2, RZ ;  /* 0x000000020e0a7810 */ /* 0x000fe20007ffe0ff */
[----:B-1----:R-:W-:-:S03]  /*e870*/  @!P0 FADD.FTZ R24, R12, R24 ;  /* 0x000000180c188221 */ /* 0x002fc60000010000 */
[----:B------:R-:W-:Y:S01]  /*e880*/  ISETP.GT.AND P0, PT, R10, R11, PT ;  /* 0x0000000b0a00720c */ /* 0x000fe20003f04270 */
[----:B------:R-:W0:Y:S01]  /*e890*/  SHFL.DOWN PT, R12, R15, 0x2, R11 ;  /* 0x084000000f0c7989 */ /* 0x000e2200000e000b */
[----:B------:R-:W-:-:S03]  /*e8a0*/  IADD3 R10, PT, PT, R14, 0x4, RZ ;  /* 0x000000040e0a7810 */ /* 0x000fc60007ffe0ff */
[----:B------:R-:W1:Y:S08]  /*e8b0*/  SHFL.DOWN PT, R13, R24, 0x2, R11 ;  /* 0x08400000180d7989 */ /* 0x000e7000000e000b */
        /* <DEDUP_REMOVED lines=17> */
[----:B------:R-:W1:Y:S10]  /*e9d0*/  SHFL.DOWN PT, R13, R24, 0x10, R11 ;  /* 0x0a000000180d7989 */ /* 0x000e7400000e000b */
[----:B0-----:R-:W-:Y:S01]  /*e9e0*/  @!P0 FADD.FTZ R15, R15, R12 ;  /* 0x0000000c0f0f8221 */ /* 0x001fe20000010000 */
[----:B------:R-:W-:Y:S01]  /*e9f0*/  @!P1 LOP3.LUT R12, R10, 0xf8, RZ, 0xc0, !PT ;  /* 0x000000f80a0c9812 */ /* 0x000fe200078ec0ff */
[----:B-1----:R-:W-:Y:S01]  /*ea00*/  @!P0 FADD.FTZ R24, R24, R13 ;  /* 0x0000000d18188221 */ /* 0x002fe20000010000 */
[----:B------:R-:W-:-:S02]  /*ea10*/  ISETP.NE.AND P0, PT, R53, RZ, PT ;  /* 0x000000ff3500720c */ /* 0x000fc40003f05270 */
[----:B------:R-:W-:Y:S02]  /*ea20*/  MOV R10, R15 ;  /* 0x0000000f000a7202 */ /* 0x000fe40000000f00 */
[----:B------:R-:W-:-:S05]  /*ea30*/  MOV R11, R24 ;  /* 0x00000018000b7202 */ /* 0x000fca0000000f00 */
[----:B------:R0:W-:Y:S01]  /*ea40*/  @!P1 STS.64 [R12+UR7+0x18], R10 ;  /* 0x0000180a0c009988 */ /* 0x0001e20008000a07 */
[----:B------:R-:W-:Y:S06]  /*ea50*/  BAR.SYNC.DEFER_BLOCKING 0x0 ;  /* 0x0000000000007b1d */ /* 0x000fec0000010000 */
[----:B--2-4-:R-:W-:Y:S05]  /*ea60*/  @P0 BRA `(.L_x_170) ;  /* 0x0000000000b00947 */ /* 0x014fea0003800000 */
[----:B------:R-:W-:-:S09]  /*ea70*/  ULEA UR5, UR14, UR6, 0x18 ;  /* 0x000000060e057291 */ /* 0x000fd2000f8ec0ff */
[----:B------:R-:W1:Y:S04]  /*ea80*/  LDS.128 R20, [UR5+0x20] ;  /* 0x00002005ff147984 */ /* 0x000e680008000c00 */
[----:B------:R-:W2:Y:S04]  /*ea90*/  LDS.128 R24, [UR5+0x30] ;  /* 0x00003005ff187984 */ /* 0x000ea80008000c00 */
[----:B------:R-:W3:Y:S04]  /*eaa0*/  LDS.128 R28, [UR5+0x40] ;  /* 0x00004005ff1c7984 */ /* 0x000ee80008000c00 */
[----:B------:R-:W4:Y:S04]  /*eab0*/  LDS.128 R32, [UR5+0x50] ;  /* 0x00005005ff207984 */ /* 0x000f280008000c00 */
[----:B------:R-:W4:Y:S04]  /*eac0*/  LDS.128 R36, [UR5+0x60] ;  /* 0x00006005ff247984 */ /* 0x000f280008000c00 */
[----:B0-----:R-:W0:Y:S01]  /*ead0*/  LDS.128 R12, [UR5+0x70] ;  /* 0x00007005ff0c7984 */ /* 0x001e220008000c00 */
        /* <DEDUP_REMOVED lines=10> */
[----:B---3--:R-:W-:Y:S01]  /*eb80*/  FADD.FTZ R41, R41, R28 ;  /* 0x0000001c29297221 */ /* 0x008fe20000010000 */
[----:B------:R-:W-:-:S03]  /*eb90*/  FADD.FTZ R10, R10, R29 ;  /* 0x0000001d0a0a7221 */ /* 0x000fc60000010000 */
[----:B------:R-:W-:Y:S01]  /*eba0*/  FADD.FTZ R41, R41, R30 ;  /* 0x0000001e29297221 */ /* 0x000fe20000010000 */
[----:B------:R-:W-:Y:S02]  /*ebb0*/  FADD.FTZ R28, R10, R31 ;  /* 0x0000001f0a1c7221 */ /* 0x000fe40000010000 */
[----:B------:R-:W3:Y:S01]  /*ebc0*/  LDS.64 R10, [UR5+0xa0] ;  /* 0x0000a005ff0a7984 */ /* 0x000ee20008000a00 */
[----:B----4-:R-:W-:Y:S01]  /*ebd0*/  FADD.FTZ R41, R41, R32 ;  /* 0x0000002029297221 */ /* 0x010fe20000010000 */
[----:B------:R-:W-:-:S03]  /*ebe0*/  FADD.FTZ R28, R28, R33 ;  /* 0x000000211c1c7221 */ /* 0x000fc60000010000 */
[----:B------:R-:W-:Y:S01]  /*ebf0*/  FADD.FTZ R41, R41, R34 ;  /* 0x0000002229297221 */ /* 0x000fe20000010000 */
[----:B------:R-:W-:-:S03]  /*ec00*/  FADD.FTZ R28, R28, R35 ;  /* 0x000000231c1c7221 */ /* 0x000fc60000010000 */
[----:B------:R-:W-:Y:S01]  /*ec10*/  FADD.FTZ R41, R41, R36 ;  /* 0x0000002429297221 */ /* 0x000fe20000010000 */
[----:B------:R-:W-:-:S03]  /*ec20*/  FADD.FTZ R28, R28, R37 ;  /* 0x000000251c1c7221 */ /* 0x000fc60000010000 */
        /* <DEDUP_REMOVED lines=11> */
[----:B------:R-:W-:-:S03]  /*ece0*/  FADD.FTZ R28, R28, R25 ;  /* 0x000000191c1c7221 */ /* 0x000fc60000010000 */
[----:B------:R-:W-:Y:S01]  /*ecf0*/  FADD.FTZ R41, R41, R26 ;  /* 0x0000001a29297221 */ /* 0x000fe20000010000 */
[----:B------:R-:W-:-:S03]  /*ed00*/  FADD.FTZ R28, R28, R27 ;  /* 0x0000001b1c1c7221 */ /* 0x000fc60000010000 */
[----:B---3--:R-:W-:Y:S01]  /*ed10*/  FADD.FTZ R10, R41, R10 ;  /* 0x0000000a290a7221 */ /* 0x008fe20000010000 */
[----:B------:R-:W-:-:S07]  /*ed20*/  FADD.FTZ R11, R28, R11 ;  /* 0x0000000b1c0b7221 */ /* 0x000fce0000010000 */
.L_x_170:
[----:B------:R-:W-:Y:S05]  /*ed30*/  BSYNC.RECONVERGENT B0 ;  /* 0x0000000000007941 */ /* 0x000fea0003800200 */
.L_x_169:
[----:B------:R-:W-:Y:S06]  /*ed40*/  BAR.SYNC.DEFER_BLOCKING 0x0 ;  /* 0x0000000000007b1d */ /* 0x000fec0000010000 */
[----:B------:R-:W-:Y:S04]  /*ed50*/  BSSY.RECONVERGENT B0, `(.L_x_171) ;  /* 0x000005d000007945 */ /* 0x000fe80003800200 */
[----:B------:R-:W-:Y:S05]  /*ed60*/  @P2 BRA `(.L_x_172) ;  /* 0x00000004006c2947 */ /* 0x000fea0003800000 */
[----:B------:R-:W1:Y:S04]  /*ed70*/  LDS.128 R32, [R52+0x230] ;  /* 0x0002300034207984 */ /* 0x000e680000000c00 */
[----:B------:R-:W2:Y:S04]  /*ed80*/  LDS.128 R28, [R52+0x460] ;  /* 0x00046000341c7984 */ /* 0x000ea80000000c00 */
[----:B------:R-:W3:Y:S04]  /*ed90*/  LDS.128 R24, [R52+0x690] ;  /* 0x0006900034187984 */ /* 0x000ee80000000c00 */
[----:B0-----:R-:W0:Y:S04]  /*eda0*/  LDS.128 R12, [R52+0x8c0] ;  /* 0x0008c000340c7984 */ /* 0x001e280000000c00 */
[----:B------:R-:W4:Y:S04]  /*edb0*/  LDS.128 R20, [R52+0xaf0] ;  /* 0x000af00034147984 */ /* 0x000f280000000c00 */
[----:B-----5:R2:W-:Y:S04]  /*edc0*/  STL [R1+0x37c], R0 ;  /* 0x00037c0001007387 */ /* 0x0205e80000100800 */
[----:B------:R-:W-:Y:S04]  /*edd0*/  STL [R1+0x380], R2 ;  /* 0x0003800201007387 */ /* 0x000fe80000100800 */
[----:B------:R3:W-:Y:S04]  /*ede0*/  STL [R1+0x384], R3 ;  /* 0x0003840301007387 */ /* 0x0007e80000100800 */
[----:B------:R4:W-:Y:S04]  /*edf0*/  STL [R1+0x38c], R5 ;  /* 0x00038c0501007387 */ /* 0x0009e80000100800 */
[----:B------:R4:W-:Y:S01]  /*ee00*/  STL [R1+0x388], R4 ;  /* 0x0003880401007387 */ /* 0x0009e20000100800 */
        /* <DEDUP_REMOVED lines=8> */
[----:B---3--:R-:W-:Y:S01]  /*ee90*/  FADD.FTZ R24, R28, R24 ;  /* 0x000000181c187221 */ /* 0x008fe20000010000 */
[----:B------:R-:W-:Y:S01]  /*eea0*/  FADD.FTZ R25, R29, R25 ;  /* 0x000000191d197221 */ /* 0x000fe20000010000 */
[----:B------:R-:W-:Y:S01]  /*eeb0*/  FADD.FTZ R53, R30, R26 ;  /* 0x0000001a1e357221 */ /* 0x000fe20000010000 */
[----:B------:R-:W-:Y:S01]  /*eec0*/  FADD.FTZ R3, R0, R27 ;  /* 0x0000001b00037221 */ /* 0x000fe20000010000 */
[----:B0-----:R-:W-:Y:S01]  /*eed0*/  FADD.FTZ R12, R24, R12 ;  /* 0x0000000c180c7221 */ /* 0x001fe20000010000 */
[----:B------:R-:W-:Y:S01]  /*eee0*/  FADD.FTZ R0, R25, R13 ;  /* 0x0000000d19007221 */ /* 0x000fe20000010000 */
[----:B------:R-:W-:Y:S01]  /*eef0*/  FADD.FTZ R53, R53, R14 ;  /* 0x0000000e35357221 */ /* 0x000fe20000010000 */
[----:B------:R-:W-:Y:S01]  /*ef00*/  FADD.FTZ R3, R3, R15 ;  /* 0x0000000f03037221 */ /* 0x000fe20000010000 */
[----:B----4-:R-:W-:Y:S01]  /*ef10*/  MOV R2, R20 ;  /* 0x0000001400027202 */ /* 0x010fe20000000f00 */
[----:B------:R-:W-:Y:S01]  /*ef20*/  STL [R1+0x11c], R23 ;  /* 0x00011c1701007387 */ /* 0x000fe20000100800 */
[----:B------:R-:W-:-:S02]  /*ef30*/  MOV R5, R21 ;  /* 0x0000001500057202 */ /* 0x000fc40000000f00 */
[----:B------:R-:W-:Y:S01]  /*ef40*/  MOV R4, R22 ;  /* 0x0000001600047202 */ /* 0x000fe20000000f00 */
[----:B------:R-:W-:Y:S01]  /*ef50*/  FADD.FTZ R2, R12, R2 ;  /* 0x000000020c027221 */ /* 0x000fe20000010000 */
[----:B------:R-:W0:Y:S04]  /*ef60*/  LDS.128 R48, [R52+0xd20] ;  /* 0x000d200034307984 */ /* 0x000e280000000c00 */
[----:B------:R-:W1:Y:S04]  /*ef70*/  LDS.128 R44, [R52+0xf50] ;  /* 0x000f5000342c7984 */ /* 0x000e680000000c00 */
[----:B------:R-:W2:Y:S04]  /*ef80*/  LDS.128 R40, [R52+0x1180] ;  /* 0x0011800034287984 */ /* 0x000ea80000000c00 */
[----:B------:R-:W3:Y:S04]  /*ef90*/  LDS.128 R36, [R52+0x13b0] ;  /* 0x0013b00034247984 */ /* 0x000ee80000000c00 */
[----:B------:R-:W4:Y:S04]  /*efa0*/  LDS.128 R20, [R52+0x15e0] ;  /* 0x0015e00034147984 */ /* 0x000f280000000c00 */
[----:B------:R-:W4:Y:S04]  /*efb0*/  LDS.128 R16, [R52+0x1810] ;  /* 0x0018100034107984 */ /* 0x000f280000000c00 */
[----:B------:R-:W4:Y:S04]  /*efc0*/  LDS.128 R32, [R52+0x1a40] ;  /* 0x001a400034207984 */ /* 0x000f280000000c00 */
[----:B------:R-:W4:Y:S04]  /*efd0*/  LDS.128 R28, [R52+0x1c70] ;  /* 0x001c7000341c7984 */ /* 0x000f280000000c00 */
[----:B------:R-:W4:Y:S04]  /*efe0*/  LDS.128 R24, [R52+0x1ea0] ;  /* 0x001ea00034187984 */ /* 0x000f280000000c00 */
[----:B------:R0:W4:Y:S04]  /*eff0*/  LDS.128 R12, [R52+0x20d0] ;  /* 0x0020d000340c7984 */ /* 0x0001280000000c00 */
[----:B0-----:R-:W4:Y:S01]  /*f000*/  LDL.LU R52, [R1+0x11c] ;  /* 0x00011c0001347983 */ /* 0x001f220000300800 */
[----:B------:R-:W-:Y:S01]  /*f010*/  FADD.FTZ R0, R0, R5 ;  /* 0x0000000500007221 */ /* 0x000fe20000010000 */
[----:B------:R-:W-:Y:S01]  /*f020*/  FADD.FTZ R53, R53, R4 ;  /* 0x0000000435357221 */ /* 0x000fe20000010000 */
[----:B------:R-:W-:Y:S01]  /*f030*/  FADD.FTZ R48, R2, R48 ;  /* 0x0000003002307221 */ /* 0x000fe20000010000 */
[----:B------:R0:W5:Y:S01]  /*f040*/  LDL.LU R5, [R1+0x38c] ;  /* 0x00038c0001057983 */ /* 0x0001620000300800 */
[----:B------:R-:W-:-:S03]  /*f050*/  FADD.FTZ R49, R0, R49 ;  /* 0x0000003100317221 */ /* 0x000fc60000010000 */
[----:B------:R0:W5:Y:S04]  /*f060*/  LDL.LU R4, [R1+0x388] ;  /* 0x0003880001047983 */ /* 0x0001680000300800 */
[----:B------:R0:W5:Y:S04]  /*f070*/  LDL.LU R2, [R1+0x380] ;  /* 0x0003800001027983 */ /* 0x0001680000300800 */
[----:B------:R0:W5:Y:S01]  /*f080*/  LDL.LU R0, [R1+0x37c] ;  /* 0x00037c0001007983 */ /* 0x0001620000300800 */
[----:B------:R-:W-:Y:S01]  /*f090*/  FADD.FTZ R50, R53, R50 ;  /* 0x0000003235327221 */ /* 0x000fe20000010000 */
[----:B-1----:R-:W-:Y:S01]  /*f0a0*/  FADD.FTZ R44, R48, R44 ;  /* 0x0000002c302c7221 */ /* 0x002fe20000010000 */
[----:B------:R-:W-:-:S02]  /*f0b0*/  FADD.FTZ R48, R49, R45 ;  /* 0x0000002d31307221 */ /* 0x000fc40000010000 */
[----:B------:R-:W-:Y:S02]  /*f0c0*/  FADD.FTZ R45, R50, R46 ;  /* 0x0000002e322d7221 */ /* 0x000fe40000010000 */
[----:B--2---:R-:W-:Y:S02]  /*f0d0*/  FADD.FTZ R48, R48, R41 ;  /* 0x0000002930307221 */ /* 0x004fe40000010000 */
[----:B------:R-:W-:Y:S02]  /*f0e0*/  FADD.FTZ R45, R45, R42 ;  /* 0x0000002a2d2d7221 */ /* 0x000fe40000010000 */
[----:B---3--:R-:W-:Y:S01]  /*f0f0*/  FADD.FTZ R48, R48, R37 ;  /* 0x0000002530307221 */ /* 0x008fe20000010000 */
[----:B----4-:R-:W-:Y:S02]  /*f100*/  FADD.FTZ R52, R3, R52 ;  /* 0x0000003403347221 */ /* 0x010fe40000010000 */
[----:B------:R0:W5:Y:S02]  /*f110*/  LDL.LU R3, [R1+0x384] ;  /* 0x0003840001037983 */ /* 0x0001640000300800 */
[----:B------:R-:W-:-:S04]  /*f120*/  FADD.FTZ R51, R52, R51 ;  /* 0x0000003334337221 */ /* 0x000fc80000010000 */
[----:B------:R-:W-:Y:S01]  /*f130*/  FADD.FTZ R46, R51, R47 ;  /* 0x0000002f332e7221 */ /* 0x000fe20000010000 */
[----:B------:R-:W-:-:S03]  /*f140*/  FADD.FTZ R47, R44, R40 ;  /* 0x000000282c2f7221 */ /* 0x000fc60000010000 */
[----:B------:R-:W-:Y:S01]  /*f150*/  FADD.FTZ R46, R46, R43 ;  /* 0x0000002b2e2e7221 */ /* 0x000fe20000010000 */
[----:B------:R-:W-:Y:S01]  /*f160*/  FADD.FTZ R47, R47, R36 ;  /* 0x000000242f2f7221 */ /* 0x000fe20000010000 */
[----:B------:R-:W-:Y:S02]  /*f170*/  FADD.FTZ R45, R45, R38 ;  /* 0x000000262d2d7221 */ /* 0x000fe40000010000 */
[----:B------:R-:W-:Y:S01]  /*f180*/  FADD.FTZ R46, R46, R39 ;  /* 0x000000272e2e7221 */ /* 0x000fe20000010000 */
[----:B------:R-:W1:Y:S01]  /*f190*/  S2R R53, SR_TID.X ;  /* 0x0000000000357919 */ /* 0x000e620000002100 */
[----:B------:R-:W-:Y:S01]  /*f1a0*/  FADD.FTZ R47, R47, R20 ;  /* 0x000000142f2f7221 */ /* 0x000fe20000010000 */
        /* <DEDUP_REMOVED lines=22> */
[----:B0-----:R-:W-:-:S07]  /*f310*/  FADD.FTZ R19, R46, R15 ;  /* 0x0000000f2e137221 */ /* 0x001fce0000010000 */
.L_x_172:
[----:B------:R-:W-:Y:S05]  /*f320*/  BSYNC.RECONVERGENT B0 ;  /* 0x0000000000007941 */ /* 0x000fea0003800200 */
.L_x_171:
[----:B------:R-:W-:Y:S04]  /*f330*/  BSSY.RECONVERGENT B0, `(.L_x_173) ;  /* 0x000001e000007945 */ /* 0x000fe80003800200 */
[----:B------:R-:W-:Y:S05]  /*f340*/  @P2 BRA `(.L_x_174) ;  /* 0x0000000000702947 */ /* 0x000fea0003800000 */
[----:B------:R-:W2:Y:S01]  /*f350*/  LDC.64 R14, c[0x0][0x3f8] ;  /* 0x0000fe00ff0e7b82 */ /* 0x000ea20000000a00 */
[----:B------:R-:W-:-:S05]  /*f360*/  MOV R22, UR13 ;  /* 0x0000000d00167c02 */ /* 0x000fca0008000f00 */
[----:B-1----:R-:W-:Y:S02]  /*f370*/  IMAD R23, R22, 0x23, R53 ;  /* 0x0000002316177824 */ /* 0x002fe400078e0235 */
[----:B0-----:R-:W0:Y:S01]  /*f380*/  LDC.64 R12, c[0x0][0x3d8] ;  /* 0x0000f600ff0c7b82 */ /* 0x001e220000000a00 */
[----:B--2---:R-:W-:Y:S01]  /*f390*/  IMAD.WIDE.U32 R20, R14, 0x3, RZ ;  /* 0x000000030e147825 */ /* 0x004fe200078e00ff */
[C---:B------:R-:W-:Y:S02]  /*f3a0*/  LEA R25, R15.reuse, R15, 0x1 ;  /* 0x0000000f0f197211 */ /* 0x040fe400078e08ff */
[----:B------:R-:W-:Y:S02]  /*f3b0*/  LEA.HI R27, P1, R15, R14, RZ, 0x1 ;  /* 0x0000000e0f1b7211 */ /* 0x000fe400078308ff */
[----:B------:R-:W-:Y:S02]  /*f3c0*/  IADD3 R25, PT, PT, R21, R25, RZ ;  /* 0x0000001915197210 */ /* 0x000fe40007ffe0ff */
[----:B------:R-:W-:Y:S01]  /*f3d0*/  IADD3.X R22, PT, PT, RZ, R15, RZ, P1, !PT ;  /* 0x0000000fff167210 */ /* 0x000fe20000ffe4ff */
[----:B0-----:R-:W-:Y:S01]  /*f3e0*/  IMAD.WIDE R12, R23, 0x4, R12 ;  /* 0x00000004170c7825 */ /* 0x001fe200078e020c */
[----:B------:R-:W-:-:S02]  /*f3f0*/  LEA.HI R24, P1, R25, R20, RZ, 0x1 ;  /* 0x0000001419187211 */ /* 0x000fc400078308ff */
[C---:B------:R-:W-:Y:S02]  /*f400*/  SHF.L.U32 R23, R27.reuse, 0x1, RZ ;  /* 0x000000011b177819 */ /* 0x040fe400000006ff */
[----:B------:R-:W-:Y:S01]  /*f410*/  SHF.L.U32 R21, R24, 0x1, RZ ;  /* 0x0000000118157819 */ /* 0x000fe200000006ff */
[----:B------:R2:W-:Y:S01]  /*f420*/  REDG.E.ADD.F32.FTZ.RN.STRONG.GPU desc[UR10][R12.64], R16 ;  /* 0x000000100c0079a6 */ /* 0x0005e2000c12f30a */
[----:B------:R-:W-:Y:S02]  /*f430*/  SHF.L.U64.HI R27, R27, 0x1, R22 ;  /* 0x000000011b1b7819 */ /* 0x000fe40000010216 */
[----:B------:R-:W-:Y:S02]  /*f440*/  LOP3.LUT R23, R23, 0xfffffffc, RZ, 0xc0, !PT ;  /* 0xfffffffc17177812 */ /* 0x000fe400078ec0ff */
[----:B------:R-:W-:Y:S02]  /*f450*/  LEA R22, P2, R14, R12, 0x2 ;  /* 0x0000000c0e167211 */ /* 0x000fe400078410ff */
[----:B------:R-:W-:-:S02]  /*f460*/  IADD3.X R25, PT, PT, RZ, R25, RZ, P1, !PT ;  /* 0x00000019ff197210 */ /* 0x000fc40000ffe4ff */
[----:B------:R-:W-:Y:S02]  /*f470*/  LOP3.LUT R21, R21, 0xfffffffc, RZ, 0xc0, !PT ;  /* 0xfffffffc15157812 */ /* 0x000fe400078ec0ff */
[----:B------:R-:W-:Y:S02]  /*f480*/  IADD3 R20, P1, PT, R12, R23, RZ ;  /* 0x000000170c147210 */ /* 0x000fe40007f3e0ff */
[----:B------:R-:W-:Y:S02]  /*f490*/  LEA.HI.X R23, R14, R13, R15, 0x2, P2 ;  /* 0x0000000d0e177211 */ /* 0x000fe400010f140f */
[----:B------:R-:W-:Y:S02]  /*f4a0*/  SHF.L.U64.HI R15, R24, 0x1, R25 ;  /* 0x00000001180f7819 */ /* 0x000fe40000010219 */
[----:B------:R-:W-:Y:S02]  /*f4b0*/  IADD3 R14, P2, PT, R12, R21, RZ ;  /* 0x000000150c0e7210 */ /* 0x000fe40007f5e0ff */
[----:B------:R-:W-:-:S02]  /*f4c0*/  IADD3.X R21, PT, PT, R13, R27, RZ, P1, !PT ;  /* 0x0000001b0d157210 */ /* 0x000fc40000ffe4ff */
[----:B------:R-:W-:-:S03]  /*f4d0*/  IADD3.X R15, PT, PT, R13, R15, RZ, P2, !PT ;  /* 0x0000000f0d0f7210 */ /* 0x000fc600017fe4ff */
[----:B------:R2:W-:Y:S04]  /*f4e0*/  REDG.E.ADD.F32.FTZ.RN.STRONG.GPU desc[UR10][R20.64], R17 ;  /* 0x00000011140079a6 */ /* 0x0005e8000c12f30a */
[----:B------:R2:W-:Y:S04]  /*f4f0*/  REDG.E.ADD.F32.FTZ.RN.STRONG.GPU desc[UR10][R22.64], R18 ;  /* 0x00000012160079a6 */ /* 0x0005e8000c12f30a */
[----:B------:R2:W-:Y:S02]  /*f500*/  REDG.E.ADD.F32.FTZ.RN.STRONG.GPU desc[UR10][R14.64], R19 ;  /* 0x000000130e0079a6 */ /* 0x0005e4000c12f30a */
.L_x_174:
[----:B------:R-:W-:Y:S05]  /*f510*/  BSYNC.RECONVERGENT B0 ;  /* 0x0000000000007941 */ /* 0x000fea0003800200 */
.L_x_173:
[----:B------:R-:W-:-:S09]  /*f520*/  UISETP.GE.U32.AND UP0, UPT, UR12, 0x2, UPT ;  /* 0x000000020c00788c */ /* 0x000fd2000bf06070 */
[----:B------:R-:W-:Y:S05]  /*f530*/  BRA.U !UP0, `(.L_x_175) ;  /* 0x0000000d08787547 */ /* 0x000fea000b800000 */
[----:B--2---:R-:W2:Y:S01]  /*f540*/  LDC.64 R14, c[0x0][0x3d0] ;  /* 0x0000f400ff0e7b82 */ /* 0x004ea20000000a00 */
[----:B------:R-:W-:Y:S01]  /*f550*/  ULOP3.LUT UR5, UR4, 0x1, URZ, 0xc0, !UPT ;  /* 0x0000000104057892 */ /* 0x000fe2000f8ec0ff */
[----:B------:R-:W-:Y:S03]  /*f560*/  BSSY.RECONVERGENT B0, `(.L_x_176) ;  /* 0x0000023000007945 */ /* 0x000fe60003800200 */
[----:B------:R-:W-:-:S03]  /*f570*/  UIMAD UR6, UR5, UR9, URZ ;  /* 0x00000009050672a4 */ /* 0x000fc6000f8e02ff */
[----:B------:R-:W3:Y:S01]  /*f580*/  S2UR UR29, SR_CTAID.X ;  /* 0x00000000001d79c3 */ /* 0x000ee20000002500 */
[----:B------:R-:W-:-:S04]  /*f590*/  UIMAD UR5, UR6, UR12, URZ ;  /* 0x0000000c060572a4 */ /* 0x000fc8000f8e02ff */
[----:B------:R-:W-:-:S03]  /*f5a0*/  USHF.L.U32 UR5, UR5, 0x1, URZ ;  /* 0x0000000105057899 */ /* 0x000fc600080006ff */
[----:B------:R-:W4:Y:S03]  /*f5b0*/  S2UR UR14, SR_CTAID.Y ;  /* 0x00000000000e79c3 */ /* 0x000f260000002600 */
[----:B------:R-:W-:-:S05]  /*f5c0*/  MOV R13, UR5 ;  /* 0x00000005000d7c02 */ /* 0x000fca0008000f00 */
[----:B--2---:R-:W-:Y:S01]  /*f5d0*/  IMAD.WIDE R14, R13, 0x4, R14 ;  /* 0x000000040d0e7825 */ /* 0x004fe200078e020e */
[----:B---34-:R-:W-:Y:S06]  /*f5e0*/  @P0 BRA `(.L_x_177) ;  /* 0x0000000000680947 */ /* 0x018fec0003800000 */
[----:B0-----:R-:W0:Y:S01]  /*f5f0*/  LDC.64 R12, c[0x0][0x3c8] ;  /* 0x0000f200ff0c7b82 */ /* 0x001e220000000a00 */
[----:B------:R-:W-:Y:S02]  /*f600*/  UIADD3 UR7, UPT, UPT, UR6, UR14, URZ ;  /* 0x0000000e06077290 */ /* 0x000fe4000fffe0ff */
[----:B------:R-:W-:Y:S02]  /*f610*/  UIMAD UR13, UR29, UR9, UR14 ;  /* 0x000000091d0d72a4 */ /* 0x000fe4000f8e020e */
[----:B------:R-:W-:Y:S02]  /*f620*/  ULOP3.LUT UP0, UR5, UR4, 0x2, URZ, 0xc0, !UPT ;  /* 0x0000000204057892 */ /* 0x000fe4000f80c0ff */
[----:B------:R-:W-:Y:S02]  /*f630*/  MOV R19, UR7 ;  /* 0x0000000700137c02 */ /* 0x000fe40008000f00 */
[----:B------:R-:W-:Y:S01]  /*f640*/  UIADD3 UR5, UPT, UPT, -UR5, 0x1, URZ ;  /* 0x0000000105057890 */ /* 0x000fe2000fffe1ff */
[----:B------:R-:W-:-:S05]  /*f650*/  MOV R17, UR13 ;  /* 0x0000000d00117c02 */ /* 0x000fca0008000f00 */
[----:B------:R-:W-:-:S05]  /*f660*/  IMAD.WIDE.U32 R16, R17, 0x8, R14 ;  /* 0x0000000811107825 */ /* 0x000fca00078e000e */
[----:B------:R2:W-:Y:S01]  /*f670*/  STG.E.64 desc[UR10][R16.64], R10 ;  /* 0x0000000a10007986 */ /* 0x0005e2000c101b0a */
[----:B0-----:R-:W-:Y:S01]  /*f680*/  IMAD.WIDE.U32 R18, R19, 0x4, R12 ;  /* 0x0000000413127825 */ /* 0x001fe200078e000c */
[----:B------:R-:W-:Y:S02]  /*f690*/  MOV R13, UR5 ;  /* 0x00000005000d7c02 */ /* 0x000fe40008000f00 */
[----:B------:R-:W-:Y:S01]  /*f6a0*/  MOV R12, 0xffffffff ;  /* 0xffffffff000c7802 */ /* 0x000fe20000000f00 */
[----:B------:R-:W-:Y:S06]  /*f6b0*/  MEMBAR.ALL.GPU ;  /* 0x0000000000007992 */ /* 0x000fec000000a000 */
[----:B------:R-:W-:-:S00]  /*f6c0*/  ERRBAR ;  /* 0x00000000000079ab */ /* 0x000fc00000000000 */
[----:B------:R-:W-:Y:S06]  /*f6d0*/  CGAERRBAR ;  /* 0x00000000000075ab */ /* 0x000fec0000000000 */
[----:B------:R2:W-:Y:S01]  /*f6e0*/  REDG.E.ADD.S32.STRONG.GPU desc[UR10][R18.64], R13 ;  /* 0x0000000d1200798e */ /* 0x0005e2000c12e30a */
[----:B------:R-:W-:Y:S01]  /*f6f0*/  USEL UR5, UR12, URZ, !UP0 ;  /* 0x000000ff0c057287 */ /* 0x000fe2000c000000 */
[----:B------:R-:W-:Y:S02]  /*f700*/  UMOV UR7, 0xffffffff ;  /* 0xffffffff00077882 */ /* 0x000fe40000000000 */
[----:B------:R2:W-:Y:S01]  /*f710*/  STL [R1], R12 ;  /* 0x0000000c01007387 */ /* 0x0005e20000100800 */
[----:B------:R-:W-:-:S09]  /*f720*/  UISETP.NE.AND UP0, UPT, UR7, UR5, UPT ;  /* 0x000000050700728c */ /* 0x000fd2000bf05270 */
[----:B--2---:R-:W-:Y:S05]  /*f730*/  BRA.U !UP0, `(.L_x_177) ;  /* 0x0000000108147547 */ /* 0x004fea000b800000 */
.L_x_178:
[----:B------:R-:W2:Y:S04]  /*f740*/  LDG.E.STRONG.GPU R12, desc[UR10][R18.64] ;  /* 0x0000000a120c7981 */ /* 0x000ea8000c1ef900 */
[----:B--2---:R-:W-:Y:S04]  /*f750*/  CCTL.IVALL ;  /* 0x00000000ff00798f */ /* 0x004fe80002000000 */
[----:B------:R2:W-:Y:S01]  /*f760*/  STL [R1], R12 ;  /* 0x0000000c01007387 */ /* 0x0005e20000100800 */
[----:B------:R-:W-:-:S13]  /*f770*/  ISETP.NE.AND P0, PT, R12, UR5, PT ;  /* 0x000000050c007c0c */ /* 0x000fda000bf05270 */
[----:B--2---:R-:W-:Y:S05]  /*f780*/  @P0 BRA `(.L_x_178) ;  /* 0xfffffffc00ec0947 */ /* 0x004fea000383ffff */
.L_x_177:
[----:B------:R-:W-:Y:S05]  /*f790*/  BSYNC.RECONVERGENT B0 ;  /* 0x0000000000007941 */ /* 0x000fea0003800200 */
.L_x_176:
[----:B------:R-:W-:Y:S01]  /*f7a0*/  BAR.SYNC.DEFER_BLOCKING 0x0 ;  /* 0x0000000000007b1d */ /* 0x000fe20000010000 */
[----:B------:R-:W-:-:S05]  /*f7b0*/  UISETP.GE.U32.AND UP0, UPT, UR12, 0x8, UPT ;  /* 0x000000080c00788c */ /* 0x000fca000bf06070 */
[----:B------:R-:W-:-:S04]  /*f7c0*/  UMOV UR5, URZ ;  /* 0x000000ff00057c82 */ /* 0x000fc80008000000 */
[----:B------:R-:W-:Y:S05]  /*f7d0*/  BRA.U !UP0, `(.L_x_179) ;  /* 0x0000000508607547 */ /* 0x000fea000b800000 */
[----:B------:R-:W-:Y:S02]  /*f7e0*/  ULEA UR13, UR9, UR14, 0x1 ;  /* 0x0000000e090d7291 */ /* 0x000fe4000f8e08ff */
[----:B------:R-:W-:Y:S02]  /*f7f0*/  UIMAD UR17, UR9, 0x6, UR14 ;  /* 0x00000006091178a4 */ /* 0x000fe4000f8e020e */
[----:B------:R-:W-:Y:S02]  /*f800*/  UIMAD UR18, UR9, 0x5, UR14 ;  /* 0x00000005091278a4 */ /* 0x000fe4000f8e020e */
[----:B------:R-:W-:Y:S02]  /*f810*/  ULEA UR19, UR9, UR14, 0x2 ;  /* 0x0000000e09137291 */ /* 0x000fe4000f8e10ff */
[----:B------:R-:W-:Y:S02]  /*f820*/  UIMAD UR20, UR9, 0x7, UR14 ;  /* 0x00000007091478a4 */ /* 0x000fe4000f8e020e */
[----:B------:R-:W-:-:S02]  /*f830*/  UIMAD UR21, UR9, 0x3, UR14 ;  /* 0x00000003091578a4 */ /* 0x000fc4000f8e020e */
[----:B------:R-:W-:Y:S02]  /*f840*/  UIADD3 UR22, UPT, UPT, UR14, UR9, URZ ;  /* 0x000000090e167290 */ /* 0x000fe4000fffe0ff */
[----:B------:R-:W-:Y:S02]  /*f850*/  UIADD3 UR23, UPT, UPT, -UR29, URZ, URZ ;  /* 0x000000ff1d177290 */ /* 0x000fe4000fffe1ff */
[----:B------:R-:W-:Y:S01]  /*f860*/  ULOP3.LUT UR7, UR12, 0x7ffffff8, URZ, 0xc0, !UPT ;  /* 0x7ffffff80c077892 */ /* 0x000fe2000f8ec0ff */
[----:B------:R-:W-:Y:S01]  /*f870*/  UMOV UR5, URZ ;  /* 0x000000ff00057c82 */ /* 0x000fe20008000000 */
[----:B------:R-:W-:-:S10]  /*f880*/  UMOV UR6, UR14 ;  /* 0x0000000e00067c82 */ /* 0x000fd40008000000 */
.L_x_180:
[----:B------:R-:W-:Y:S02]  /*f890*/  ISETP.NE.AND P1, PT, RZ, UR23, PT ;  /* 0x00000017ff007c0c */ /* 0x000fe4000bf25270 */
[----:B------:R-:W-:Y:S02]  /*f8a0*/  MOV R13, UR6 ;  /* 0x00000006000d7c02 */ /* 0x000fe40008000f00 */
[----:B-1----:R-:W-:-:S13]  /*f8b0*/  ISETP.NE.OR P1, PT, R53, RZ, !P1 ;  /* 0x000000ff3500720c */ /* 0x002fda0004f25670 */
[----:B0-----:R-:W-:-:S06]  /*f8c0*/  @!P1 IMAD.WIDE.U32 R12, R13, 0x8, R14 ;  /* 0x000000080d0c9825 */ /* 0x001fcc00078e000e */
[----:B------:R-:W2:Y:S01]  /*f8d0*/  @!P1 LDG.E.64 R12, desc[UR10][R12.64] ;  /* 0x0000000a0c0c9981 */ /* 0x000ea2000c1e1b00 */
[----:B------:R-:W-:Y:S01]  /*f8e0*/  UIADD3 UR24, UPT, UPT, UR5, 0x1, URZ ;  /* 0x0000000105187890 */ /* 0x000fe2000fffe0ff */
[----:B------:R-:W-:Y:S01]  /*f8f0*/  MOV R17, UR13 ;  /* 0x0000000d00117c02 */ /* 0x000fe20008000f00 */
[----:B------:R-:W-:Y:S01]  /*f900*/  UIADD3 UR25, UPT, UPT, UR5, 0x2, URZ ;  /* 0x0000000205197890 */ /* 0x000fe2000fffe0ff */
[----:B------:R-:W0:Y:S01]  /*f910*/  S2R R16, SR_CTAID.X ;  /* 0x0000000000107919 */ /* 0x000e220000002500 */
[----:B------:R-:W-:Y:S01]  /*f920*/  UIADD3 UR26, UPT, UPT, UR5, 0x3, URZ ;  /* 0x00000003051a7890 */ /* 0x000fe2000fffe0ff */
[----:B------:R-:W-:Y:S01]  /*f930*/  MOV R19, UR21 ;  /* 0x0000001500137c02 */ /* 0x000fe20008000f00 */
[----:B------:R-:W-:Y:S01]  /*f940*/  UIADD3 UR27, UPT, UPT, UR5, 0x4, URZ ;  /* 0x00000004051b7890 */ /* 0x000fe2000fffe0ff */
[----:B------:R-:W-:Y:S02]  /*f950*/  MOV R21, UR19 ;  /* 0x0000001300157c02 */ /* 0x000fe40008000f00 */
[C---:B0-----:R-:W-:Y:S01]  /*f960*/  ISETP.NE.AND P0, PT, R16.reuse, UR24, PT ;  /* 0x0000001810007c0c */ /* 0x041fe2000bf05270 */
[----:B------:R-:W-:Y:S01]  /*f970*/  UIADD3 UR24, UPT, UPT, UR5, 0x5, URZ ;  /* 0x0000000505187890 */ /* 0x000fe2000fffe0ff */
[----:B------:R-:W-:Y:S01]  /*f980*/  ISETP.NE.AND P4, PT, R16, UR25, PT ;  /* 0x0000001910007c0c */ /* 0x000fe2000bf85270 */
[----:B------:R-:W-:Y:S01]  /*f990*/  UIADD3 UR25, UPT, UPT, UR5, 0x6, URZ ;  /* 0x0000000605197890 */ /* 0x000fe2000fffe0ff */
[----:B------:R-:W-:-:S02]  /*f9a0*/  ISETP.NE.OR P0, PT, R53, RZ, !P0 ;  /* 0x000000ff3500720c */ /* 0x000fc40004705670 */
[C---:B------:R-:W-:Y:S01]  /*f9b0*/  ISETP.NE.AND P3, PT, R16.reuse, UR26, PT ;  /* 0x0000001a10007c0c */ /* 0x040fe2000bf65270 */
[----:B------:R-:W-:Y:S01]  /*f9c0*/  UIADD3 UR26, UPT, UPT, UR5, 0x7, URZ ;  /* 0x00000007051a7890 */ /* 0x000fe2000fffe0ff */
[C---:B------:R-:W-:Y:S02]  /*f9d0*/  ISETP.NE.OR P4, PT, R53.reuse, RZ, !P4 ;  /* 0x000000ff3500720c */ /* 0x040fe40006785670 */
[C---:B------:R-:W-:Y:S02]  /*f9e0*/  ISETP.NE.AND P2, PT, R16.reuse, UR27, PT ;  /* 0x0000001b10007c0c */ /* 0x040fe4000bf45270 */
[C---:B------:R-:W-:Y:S02]  /*f9f0*/  ISETP.NE.OR P3, PT, R53.reuse, RZ, !P3 ;  /* 0x000000ff3500720c */ /* 0x040fe40005f65670 */
[----:B------:R-:W-:Y:S02]  /*fa00*/  ISETP.NE.OR P2, PT, R53, RZ, !P2 ;  /* 0x000000ff3500720c */ /* 0x000fe40005745670 */
[----:B------:R-:W-:-:S02]  /*fa10*/  ISETP.NE.AND P6, PT, R16, UR25, PT ;  /* 0x0000001910007c0c */ /* 0x000fc4000bfc5270 */
[----:B------:R-:W-:Y:S02]  /*fa20*/  ISETP.NE.AND P5, PT, R16, UR26, PT ;  /* 0x0000001a10007c0c */ /* 0x000fe4000bfa5270 */
[----:B------:R-:W-:Y:S02]  /*fa30*/  ISETP.NE.OR P6, PT, R53, RZ, !P6 ;  /* 0x000000ff3500720c */ /* 0x000fe400077c5670 */
[----:B------:R-:W-:-:S03]  /*fa40*/  MOV R23, UR18 ;  /* 0x0000001200177c02 */ /* 0x000fc60008000f00 */
[----:B------:R-:W-:Y:S01]  /*fa50*/  @!P3 IMAD.WIDE.U32 R18, R19, 0x8, R14 ;  /* 0x000000081312b825 */ /* 0x000fe200078e000e */
[----:B------:R-:W-:-:S03]  /*fa60*/  ISETP.NE.OR P5, PT, R53, RZ, !P5 ;  /* 0x000000ff3500720c */ /* 0x000fc60006fa5670 */
[----:B------:R-:W-:Y:S01]  /*fa70*/  @!P2 IMAD.WIDE.U32 R20, R21, 0x8, R14 ;  /* 0x000000081514a825 */ /* 0x000fe200078e000e */
[----:B------:R-:W-:Y:S01]  /*fa80*/  MOV R25, UR17 ;  /* 0x0000001100197c02 */ /* 0x000fe20008000f00 */
[----:B------:R-:W3:Y:S01]  /*fa90*/  @!P3 LDG.E.64 R18, desc[UR10][R18.64] ;  /* 0x0000000a1212b981 */ /* 0x000ee2000c1e1b00 */
[----:B------:R-:W-:-:S03]  /*faa0*/  MOV R29, UR20 ;  /* 0x00000014001d7c02 */ /* 0x000fc60008000f00 */
[----:B------:R-:W4:Y:S01]  /*fab0*/  @!P2 LDG.E.64 R20, desc[UR10][R20.64] ;  /* 0x0000000a1414a981 */ /* 0x000f22000c1e1b00 */
[----:B------:R-:W-:-:S06]  /*fac0*/  @!P6 IMAD.WIDE.U32 R24, R25, 0x8, R14 ;  /* 0x000000081918e825 */ /* 0x000fcc00078e000e */
[----:B------:R-:W4:Y:S01]  /*fad0*/  @!P6 LDG.E.64 R24, desc[UR10][R24.64] ;  /* 0x0000000a1818e981 */ /* 0x000f22000c1e1b00 */
[----:B--2---:R-:W-:Y:S01]  /*fae0*/  @!P1 FADD.FTZ R11, R11, R13 ;  /* 0x0000000d0b0b9221 */ /* 0x004fe20000010000 */
[----:B------:R-:W-:Y:S01]  /*faf0*/  MOV R13, UR22 ;  /* 0x00000016000d7c02 */ /* 0x000fe20008000f00 */
[----:B------:R-:W-:Y:S01]  /*fb00*/  @!P1 FADD.FTZ R10, R10, R12 ;  /* 0x0000000c0a0a9221 */ /* 0x000fe20000010000 */
[----:B------:R-:W-:Y:S01]  /*fb10*/  ISETP.NE.AND P1, PT, R16, UR24, PT ;  /* 0x0000001810007c0c */ /* 0x000fe2000bf25270 */
[----:B------:R-:W-:-:S03]  /*fb20*/  @!P4 IMAD.WIDE.U32 R16, R17, 0x8, R14 ;  /* 0x000000081110c825 */ /* 0x000fc600078e000e */
[----:B------:R-:W-:Y:S01]  /*fb30*/  ISETP.NE.OR P1, PT, R53, RZ, !P1 ;  /* 0x000000ff3500720c */ /* 0x000fe20004f25670 */
[--C-:B------:R-:W-:Y:S01]  /*fb40*/  @!P0 IMAD.WIDE.U32 R12, R13, 0x8, R14.reuse ;  /* 0x000000080d0c8825 */ /* 0x100fe200078e000e */
[----:B------:R0:W2:Y:S05]  /*fb50*/  @!P4 LDG.E.64 R26, desc[UR10][R16.64] ;  /* 0x0000000a101ac981 */ /* 0x0000aa000c1e1b00 */
[----:B------:R-:W3:Y:S06]  /*fb60*/  @!P0 LDG.E.64 R12, desc[UR10][R12.64] ;  /* 0x0000000a0c0c8981 */ /* 0x000eec000c1e1b00 */
[----:B------:R-:W-:-:S04]  /*fb70*/  @!P1 IMAD.WIDE.U32 R22, R23, 0x8, R14 ;  /* 0x0000000817169825 */ /* 0x000fc800078e000e */
[----:B0-----:R-:W-:Y:S02]  /*fb80*/  @!P5 IMAD.WIDE.U32 R16, R29, 0x8, R14 ;  /* 0x000000081d10d825 */ /* 0x001fe400078e000e */
[----:B------:R-:W4:Y:S04]  /*fb90*/  @!P1 LDG.E.64 R22, desc[UR10][R22.64] ;  /* 0x0000000a16169981 */ /* 0x000f28000c1e1b00 */
[----:B------:R-:W4:Y:S01]  /*fba0*/  @!P5 LDG.E.64 R16, desc[UR10][R16.64] ;  /* 0x0000000a1010d981 */ /* 0x000f22000c1e1b00 */
[----:B------:R-:W-:-:S04]  /*fbb0*/  UIADD3 UR5, UPT, UPT, UR5, 0x8, URZ ;  /* 0x0000000805057890 */ /* 0x000fc8000fffe0ff */
[----:B------:R-:W-:Y:S02]  /*fbc0*/  UISETP.NE.AND UP0, UPT, UR5, UR7, UPT ;  /* 0x000000070500728c */ /* 0x000fe4000bf05270 */
[----:B------:R-:W-:Y:S02]  /*fbd0*/  ULEA UR17, UR9, UR17, 0x3 ;  /* 0x0000001109117291 */ /* 0x000fe4000f8e18ff */
[----:B------:R-:W-:Y:S02]  /*fbe0*/  ULEA UR18, UR9, UR18, 0x3 ;  /* 0x0000001209127291 */ /* 0x000fe4000f8e18ff */
[----:B------:R-:W-:Y:S02]  /*fbf0*/  ULEA UR19, UR9, UR19, 0x3 ;  /* 0x0000001309137291 */ /* 0x000fe4000f8e18ff */
[----:B------:R-:W-:Y:S02]  /*fc00*/  ULEA UR21, UR9, UR21, 0x3 ;  /* 0x0000001509157291 */ /* 0x000fe4000f8e18ff */
[----:B------:R-:W-:-:S02]  /*fc10*/  ULEA UR13, UR9, UR13, 0x3 ;  /* 0x0000000d090d7291 */ /* 0x000fc4000f8e18ff */
[----:B------:R-:W-:Y:S02]  /*fc20*/  ULEA UR22, UR9, UR22, 0x3 ;  /* 0x0000001609167291 */ /* 0x000fe4000f8e18ff */
[----:B------:R-:W-:Y:S02]  /*fc30*/  UIADD3 UR23, UPT, UPT, UR23, 0x8, URZ ;  /* 0x0000000817177890 */ /* 0x000fe4000fffe0ff */
[----:B------:R-:W-:Y:S02]  /*fc40*/  ULEA UR6, UR9, UR6, 0x3 ;  /* 0x0000000609067291 */ /* 0x000fe4000f8e18ff */
[----:B------:R-:W-:Y:S01]  /*fc50*/  ULEA UR20, UR9, UR20, 0x3 ;  /* 0x0000001409147291 */ /* 0x000fe2000f8e18ff */
[----:B---3--:R-:W-:Y:S01]  /*fc60*/  @!P0 FADD.FTZ R10, R10, R12 ;  /* 0x0000000c0a0a8221 */ /* 0x008fe20000010000 */
[----:B------:R-:W-:-:S03]  /*fc70*/  @!P0 FADD.FTZ R11, R11, R13 ;  /* 0x0000000d0b0b8221 */ /* 0x000fc60000010000 */
[----:B--2---:R-:W-:Y:S01]  /*fc80*/  @!P4 FADD.FTZ R10, R10, R26 ;  /* 0x0000001a0a0ac221 */ /* 0x004fe20000010000 */
[----:B------:R-:W-:-:S03]  /*fc90*/  @!P4 FADD.FTZ R11, R11, R27 ;  /* 0x0000001b0b0bc221 */ /* 0x000fc60000010000 */
[----:B------:R-:W-:Y:S01]  /*fca0*/  @!P3 FADD.FTZ R10, R10, R18 ;  /* 0x000000120a0ab221 */ /* 0x000fe20000010000 */
[----:B------:R-:W-:-:S03]  /*fcb0*/  @!P3 FADD.FTZ R11, R11, R19 ;  /* 0x000000130b0bb221 */ /* 0x000fc60000010000 */
[----:B----4-:R-:W-:Y:S01]  /*fcc0*/  @!P2 FADD.FTZ R10, R10, R20 ;  /* 0x000000140a0aa221 */ /* 0x010fe20000010000 */
[----:B------:R-:W-:-:S03]  /*fcd0*/  @!P2 FADD.FTZ R11, R11, R21 ;  /* 0x000000150b0ba221 */ /* 0x000fc60000010000 */
[----:B------:R-:W-:Y:S01]  /*fce0*/  @!P1 FADD.FTZ R10, R10, R22 ;  /* 0x000000160a0a9221 */ /* 0x000fe20000010000 */
[----:B------:R-:W-:-:S03]  /*fcf0*/  @!P1 FADD.FTZ R11, R11, R23 ;  /* 0x000000170b0b9221 */ /* 0x000fc60000010000 */
[----:B------:R-:W-:Y:S01]  /*fd00*/  @!P6 FADD.FTZ R10, R10, R24 ;  /* 0x000000180a0ae221 */ /* 0x000fe20000010000 */
[----:B------:R-:W-:-:S03]  /*fd10*/  @!P6 FADD.FTZ R11, R11, R25 ;  /* 0x000000190b0be221 */ /* 0x000fc60000010000 */
[----:B------:R-:W-:Y:S01]  /*fd20*/  @!P5 FADD.FTZ R10, R10, R16 ;  /* 0x000000100a0ad221 */ /* 0x000fe20000010000 */
[----:B------:R-:W-:Y:S01]  /*fd30*/  @!P5 FADD.FTZ R11, R11, R17 ;  /* 0x000000110b0bd221 */ /* 0x000fe20000010000 */
[----:B------:R-:W-:Y:S06]  /*fd40*/  BRA.U UP0, `(.L_x_180) ;  /* 0xfffffff900d07547 */ /* 0x000fec000b83ffff */
[----:B------:R-:W-:-:S05]  /*fd50*/  UMOV UR5, UR7 ;  /* 0x0000000700057c82 */ /* 0x000fca0008000000 */
.L_x_179:
[----:B------:R-:W-:-:S09]  /*fd60*/  ULOP3.LUT UP0, UR6, UR12, 0x7, URZ, 0xc0, !UPT ;  /* 0x000000070c067892 */ /* 0x000fd2000f80c0ff */
[----:B------:R-:W-:Y:S05]  /*fd70*/  BRA.U !UP0, `(.L_x_175) ;  /* 0x0000000508687547 */ /* 0x000fea000b800000 */
[----:B------:R-:W-:Y:S02]  /*fd80*/  UIADD3 UR6, UPT, UPT, UR6, -0x1, URZ ;  /* 0xffffffff06067890 */ /* 0x000fe4000fffe0ff */
[----:B------:R-:W-:Y:S02]  /*fd90*/  ULOP3.LUT UP0, UR18, UR12, 0x3, URZ, 0xc0, !UPT ;  /* 0x000000030c127892 */ /* 0x000fe4000f80c0ff */
[----:B------:R-:W-:-:S09]  /*fda0*/  UISETP.GE.U32.AND UP1, UPT, UR6, 0x3, UPT ;  /* 0x000000030600788c */ /* 0x000fd2000bf26070 */
[----:B------:R-:W-:Y:S05]  /*fdb0*/  BRA.U !UP1, `(.L_x_181) ;  /* 0x0000000109b87547 */ /* 0x000fea000b800000 */
[----:B0-----:R-:W0:Y:S01]  /*fdc0*/  S2R R12, SR_CTAID.X ;  /* 0x00000000000c7919 */ /* 0x001e220000002500 */
[----:B------:R-:W-:Y:S02]  /*fdd0*/  UIADD3 UR6, UPT, UPT, UR5, 0x1, URZ ;  /* 0x0000000105067890 */ /* 0x000fe4000fffe0ff */
[----:B------:R-:W-:Y:S02]  /*fde0*/  UIADD3 UR7, UPT, UPT, UR5, 0x2, URZ ;  /* 0x0000000205077890 */ /* 0x000fe4000fffe0ff */
[----:B------:R-:W-:Y:S02]  /*fdf0*/  UISETP.NE.AND UP1, UPT, UR6, UR29, UPT ;  /* 0x0000001d0600728c */ /* 0x000fe4000bf25270 */
[----:B------:R-:W-:Y:S02]  /*fe00*/  UIADD3 UR13, UPT, UPT, UR5, 0x3, URZ ;  /* 0x00000003050d7890 */ /* 0x000fe4000fffe0ff */
[----:B------:R-:W-:Y:S02]  /*fe10*/  UISETP.NE.AND UP2, UPT, UR7, UR29, UPT ;  /* 0x0000001d0700728c */ /* 0x000fe4000bf45270 */
[----:B------:R-:W-:Y:S01]  /*fe20*/  PLOP3.LUT P1, PT, PT, PT, UP1, 0x80, 0x8 ;  /* 0x000000000008781c */ /* 0x000fe20003f2f018 */
[----:B------:R-:W-:-:S03]  /*fe30*/  UISETP.NE.AND UP3, UPT, UR13, UR29, UPT ;  /* 0x0000001d0d00728c */ /* 0x000fc6000bf65270 */
[----:B------:R-:W-:Y:S02]  /*fe40*/  PLOP3.LUT P2, PT, PT, PT, UP2, 0x80, 0x8 ;  /* 0x000000000008781c */ /* 0x000fe40003f4f028 */
[C---:B-1----:R-:W-:Y:S02]  /*fe50*/  ISETP.NE.OR P1, PT, R53.reuse, RZ, !P1 ;  /* 0x000000ff3500720c */ /* 0x042fe40004f25670 */
[----:B------:R-:W-:Y:S02]  /*fe60*/  PLOP3.LUT P3, PT, PT, PT, UP3, 0x80, 0x8 ;  /* 0x000000000008781c */ /* 0x000fe40003f6f038 */
[C---:B------:R-:W-:Y:S02]  /*fe70*/  ISETP.NE.OR P2, PT, R53.reuse, RZ, !P2 ;  /* 0x000000ff3500720c */ /* 0x040fe40005745670 */
[----:B------:R-:W-:-:S07]  /*fe80*/  ISETP.NE.OR P3, PT, R53, RZ, !P3 ;  /* 0x000000ff3500720c */ /* 0x000fce0005f65670 */
[----:B------:R-:W-:Y:S01]  /*fe90*/  VOTEU.ALL UP2, P1 ;  /* 0x0000000000ff7886 */ /* 0x000fe20000840000 */
[----:B0-----:R-:W-:-:S04]  /*fea0*/  ISETP.NE.AND P0, PT, R12, UR5, PT ;  /* 0x000000050c007c0c */ /* 0x001fc8000bf05270 */
[----:B------:R-:W-:Y:S01]  /*feb0*/  @!UP2 UIMAD UR6, UR6, UR9, UR14 ;  /* 0x000000090606a2a4 */ /* 0x000fe2000f8e020e */
[----:B------:R-:W-:Y:S01]  /*fec0*/  ISETP.NE.OR P0, PT, R53, RZ, !P0 ;  /* 0x000000ff3500720c */ /* 0x000fe20004705670 */
[----:B------:R-:W-:-:S04]  /*fed0*/  VOTEU.ALL UP2, P3 ;  /* 0x0000000000ff7886 */ /* 0x000fc80001840000 */
[----:B------:R-:W-:Y:S01]  /*fee0*/  MOV R17, UR6 ;  /* 0x0000000600117c02 */ /* 0x000fe20008000f00 */
[----:B------:R-:W-:-:S04]  /*fef0*/  @!UP2 UIMAD UR6, UR13, UR9, UR14 ;  /* 0x000000090d06a2a4 */ /* 0x000fc8000f8e020e */
[----:B------:R-:W-:-:S03]  /*ff00*/  @!P1 IMAD.WIDE.U32 R16, R17, 0x8, R14 ;  /* 0x0000000811109825 */ /* 0x000fc600078e000e */
[----:B------:R-:W-:Y:S01]  /*ff10*/  VOTEU.ALL UP1, P0 ;  /* 0x0000000000ff7886 */ /* 0x000fe20000020000 */
[----:B------:R-:W-:Y:S02]  /*ff20*/  MOV R21, UR6 ;  /* 0x0000000600157c02 */ /* 0x000fe40008000f00 */
[----:B------:R-:W2:Y:S02]  /*ff30*/  @!P1 LDG.E.64 R16, desc[UR10][R16.64] ;  /* 0x0000000a10109981 */ /* 0x000ea4000c1e1b00 */
[----:B------:R-:W-:Y:S01]  /*ff40*/  @!UP1 UIMAD UR17, UR5, UR9, UR14 ;  /* 0x00000009051192a4 */ /* 0x000fe2000f8e020e */
[----:B------:R-:W-:-:S05]  /*ff50*/  VOTEU.ALL UP1, P2 ;  /* 0x0000000000ff7886 */ /* 0x000fca0001020000 */
[----:B------:R-:W-:Y:S01]  /*ff60*/  MOV R13, UR17 ;  /* 0x00000011000d7c02 */ /* 0x000fe20008000f00 */
[----:B------:R-:W-:-:S04]  /*ff70*/  @!UP1 UIMAD UR7, UR7, UR9, UR14 ;  /* 0x00000009070792a4 */ /* 0x000fc8000f8e020e */
[----:B------:R-:W-:Y:S02]  /*ff80*/  @!P0 IMAD.WIDE.U32 R12, R13, 0x8, R14 ;  /* 0x000000080d0c8825 */ /* 0x000fe400078e000e */
[----:B------:R-:W-:-:S04]  /*ff90*/  MOV R19, UR7 ;  /* 0x0000000700137c02 */ /* 0x000fc80008000f00 */
[----:B------:R-:W3:Y:S01]  /*ffa0*/  @!P0 LDG.E.64 R12, desc[UR10][R12.64] ;  /* 0x0000000a0c0c8981 */ /* 0x000ee2000c1e1b00 */
[----:B------:R-:W-:-:S04]  /*ffb0*/  @!P2 IMAD.WIDE.U32 R18, R19, 0x8, R14 ;  /* 0x000000081312a825 */ /* 0x000fc800078e000e */
[----:B------:R-:W-:Y:S02]  /*ffc0*/  @!P3 IMAD.WIDE.U32 R20, R21, 0x8, R14 ;  /* 0x000000081514b825 */ /* 0x000fe400078e000e */
[----:B------:R-:W4:Y:S04]  /*ffd0*/  @!P2 LDG.E.64 R18, desc[UR10][R18.64] ;  /* 0x0000000a1212a981 */ /* 0x000f28000c1e1b00 */
[----:B------:R-:W4:Y:S01]  /*ffe0*/  @!P3 LDG.E.64 R20, desc[UR10][R20.64] ;  /* 0x0000000a1414b981 */ /* 0x000f22000c1e1b00 */
[----:B------:R-:W-:-:S04]  /*fff0*/  MOV R22, UR5 ;  /* 0x0000000500167c02 */ /* 0x000fc80008000f00 */
[----:B------:R-:W-:-:S04]  /*10000*/  IADD3 R22, PT, PT, R22, 0x4, RZ ;  /* 0x0000000416167810 */ /* 0x000fc80007ffe0ff */
[----:B------:R-:W-:Y:S01]  /*10010*/  R2UR UR5, R22 ;  /* 0x00000000160572ca */ /* 0x000fe200000e0000 */
[----:B---3--:R-:W-:Y:S01]  /*10020*/  @!P0 FADD.FTZ R10, R10, R12 ;  /* 0x0000000c0a0a8221 */ /* 0x008fe20000010000 */
[----:B------:R-:W-:-:S03]  /*10030*/  @!P0 FADD.FTZ R11, R11, R13 ;  /* 0x0000000d0b0b8221 */ /* 0x000fc60000010000 */
[----:B--2---:R-:W-:Y:S01]  /*10040*/  @!P1 FADD.FTZ R10, R10, R16 ;  /* 0x000000100a0a9221 */ /* 0x004fe20000010000 */
[----:B------:R-:W-:-:S03]  /*10050*/  @!P1 FADD.FTZ R11, R11, R17 ;  /* 0x000000110b0b9221 */ /* 0x000fc60000010000 */
[----:B----4-:R-:W-:Y:S01]  /*10060*/  @!P2 FADD.FTZ R10, R10, R18 ;  /* 0x000000120a0aa221 */ /* 0x010fe20000010000 */
[----:B------:R-:W-:-:S03]  /*10070*/  @!P2 FADD.FTZ R11, R11, R19 ;  /* 0x000000130b0ba221 */ /* 0x000fc60000010000 */
[----:B------:R-:W-:Y:S01]  /*10080*/  @!P3 FADD.FTZ R10, R10, R20 ;  /* 0x000000140a0ab221 */ /* 0x000fe20000010000 */
[----:B------:R-:W-:-:S07]  /*10090*/  @!P3 FADD.FTZ R11, R11, R21 ;  /* 0x000000150b0bb221 */ /* 0x000fce0000010000 */
.L_x_181:
[----:B------:R-:W-:Y:S05]  /*100a0*/  BRA.U !UP0, `(.L_x_175) ;  /* 0x00000001089c7547 */ /* 0x000fea000b800000 */
[----:B------:R-:W2:Y:S01]  /*100b0*/  S2R R19, SR_CTAID.X ;  /* 0x0000000000137919 */ /* 0x000ea20000002500 */
[----:B------:R-:W-:Y:S02]  /*100c0*/  UISETP.NE.AND UP0, UPT, UR18, 0x1, UPT ;  /* 0x000000011200788c */ /* 0x000fe4000bf05270 */
[----:B------:R-:W-:-:S07]  /*100d0*/  ULOP3.LUT UR6, UR12, 0x1, URZ, 0xc0, !UPT ;  /* 0x000000010c067892 */ /* 0x000fce000f8ec0ff */
[----:B------:R-:W-:Y:S05]  /*100e0*/  BRA.U !UP0, `(.L_x_182) ;  /* 0x0000000108587547 */ /* 0x000fea000b800000 */
[----:B------:R-:W3:Y:S01]  /*100f0*/  S2R R13, SR_CTAID.X ;  /* 0x00000000000d7919 */ /* 0x000ee20000002500 */
[----:B------:R-:W-:Y:S01]  /*10100*/  MOV R18, UR5 ;  /* 0x0000000500127c02 */ /* 0x000fe20008000f00 */
[----:B0-----:R-:W0:Y:S01]  /*10110*/  S2R R12, SR_CTAID.Y ;  /* 0x00000000000c7919 */ /* 0x001e220000002600 */
[----:B---3--:R-:W-:Y:S02]  /*10120*/  ISETP.NE.AND P0, PT, R13, UR5, PT ;  /* 0x000000050d007c0c */ /* 0x008fe4000bf05270 */
[----:B------:R-:W-:Y:S02]  /*10130*/  IADD3 R13, PT, PT, R18, 0x1, RZ ;  /* 0x00000001120d7810 */ /* 0x000fe40007ffe0ff */
[----:B-1----:R-:W-:Y:S02]  /*10140*/  ISETP.NE.OR P1, PT, R53, RZ, !P0 ;  /* 0x000000ff3500720c */ /* 0x002fe40004725670 */
[----:B------:R-:W-:-:S04]  /*10150*/  ISETP.NE.AND P0, PT, R13, UR29, PT ;  /* 0x0000001d0d007c0c */ /* 0x000fc8000bf05270 */
[----:B------:R-:W-:-:S07]  /*10160*/  ISETP.NE.OR P0, PT, R53, RZ, !P0 ;  /* 0x000000ff3500720c */ /* 0x000fce0004705670 */
[----:B------:R-:W-:-:S05]  /*10170*/  VOTEU.ALL UP0, P1 ;  /* 0x0000000000ff7886 */ /* 0x000fca0000800000 */
[----:B------:R-:W-:Y:S02]  /*10180*/  @!UP0 UIMAD UR5, UR5, UR9, UR14 ;  /* 0x00000009050582a4 */ /* 0x000fe4000f8e020e */
[----:B0-----:R-:W-:-:S04]  /*10190*/  @!P0 IMAD R13, R13, UR9, R12 ;  /* 0x000000090d0d8c24 */ /* 0x001fc8000f8e020c */
[----:B------:R-:W-:Y:S01]  /*101a0*/  @!P0 IMAD.WIDE.U32 R12, R13, 0x8, R14 ;  /* 0x000000080d0c8825 */ /* 0x000fe200078e000e */
[----:B------:R-:W-:-:S05]  /*101b0*/  MOV R17, UR5 ;  /* 0x0000000500117c02 */ /* 0x000fca0008000f00 */
[----:B------:R-:W-:Y:S01]  /*101c0*/  @!P1 IMAD.WIDE.U32 R16, R17, 0x8, R14 ;  /* 0x0000000811109825 */ /* 0x000fe200078e000e */
[----:B------:R-:W3:Y:S05]  /*101d0*/  @!P0 LDG.E.64 R12, desc[UR10][R12.64] ;  /* 0x0000000a0c0c8981 */ /* 0x000eea000c1e1b00 */
[----:B------:R-:W4:Y:S01]  /*101e0*/  @!P1 LDG.E.64 R16, desc[UR10][R16.64] ;  /* 0x0000000a10109981 */ /* 0x000f22000c1e1b00 */
[----:B------:R-:W-:-:S04]  /*101f0*/  IADD3 R18, PT, PT, R18, 0x2, RZ ;  /* 0x0000000212127810 */ /* 0x000fc80007ffe0ff */
[----:B------:R-:W-:Y:S01]  /*10200*/  R2UR UR5, R18 ;  /* 0x00000000120572ca */ /* 0x000fe200000e0000 */
[----:B----4-:R-:W-:Y:S01]  /*10210*/  @!P1 FADD.FTZ R10, R10, R16 ;  /* 0x000000100a0a9221 */ /* 0x010fe20000010000 */
[----:B------:R-:W-:-:S03]  /*10220*/  @!P1 FADD.FTZ R11, R11, R17 ;  /* 0x000000110b0b9221 */ /* 0x000fc60000010000 */
[----:B---3--:R-:W-:Y:S01]  /*10230*/  @!P0 FADD.FTZ R10, R10, R12 ;  /* 0x0000000c0a0a8221 */ /* 0x008fe20000010000 */
[----:B------:R-:W-:-:S09]  /*10240*/  @!P0 FADD.FTZ R11, R11, R13 ;  /* 0x0000000d0b0b8221 */ /* 0x000fd20000010000 */
.L_x_182:
[----:B--2---:R-:W-:Y:S01]  /*10250*/  ISETP.NE.AND P0, PT, R19, UR5, PT ;  /* 0x0000000513007c0c */ /* 0x004fe2000bf05270 */
[----:B------:R-:W-:Y:S01]  /*10260*/  BSSY.RECONVERGENT B0, `(.L_x_175) ;  /* 0x000000b000007945 */ /* 0x000fe20003800200 */
[----:B0-----:R-:W-:Y:S02]  /*10270*/  MOV R12, UR6 ;  /* 0x00000006000c7c02 */ /* 0x001fe40008000f00 */
[----:B-1----:R-:W-:-:S04]  /*10280*/  ISETP.NE.OR P0, PT, R53, RZ, !P0 ;  /* 0x000000ff3500720c */ /* 0x002fc80004705670 */
[----:B------:R-:W-:-:S13]  /*10290*/  ISETP.NE.U32.OR P0, PT, R12, 0x1, P0 ;  /* 0x000000010c00780c */ /* 0x000fda0000705470 */
[----:B------:R-:W-:Y:S05]  /*102a0*/  @P0 BRA `(.L_x_183) ;  /* 0x0000000000180947 */ /* 0x000fea0003800000 */
[----:B------:R-:W-:-:S06]  /*102b0*/  UIMAD UR6, UR9, UR5, UR14 ;  /* 0x00000005090672a4 */ /* 0x000fcc000f8e020e */
[----:B------:R-:W-:-:S05]  /*102c0*/  MOV R13, UR6 ;  /* 0x00000006000d7c02 */ /* 0x000fca0008000f00 */
[----:B------:R-:W-:-:S06]  /*102d0*/  IMAD.WIDE.U32 R14, R13, 0x8, R14 ;  /* 0x000000080d0e7825 */ /* 0x000fcc00078e000e */
[----:B------:R-:W2:Y:S02]  /*102e0*/  LDG.E.64 R14, desc[UR10][R14.64] ;  /* 0x0000000a0e0e7981 */ /* 0x000ea4000c1e1b00 */
[----:B--2---:R-:W-:Y:S01]  /*102f0*/  FADD.FTZ R10, R10, R14 ;  /* 0x0000000e0a0a7221 */ /* 0x004fe20000010000 */
[----:B------:R-:W-:-:S07]  /*10300*/  FADD.FTZ R11, R11, R15 ;  /* 0x0000000f0b0b7221 */ /* 0x000fce0000010000 */
.L_x_183:
[----:B------:R-:W-:Y:S05]  /*10310*/  BSYNC.RECONVERGENT B0 ;  /* 0x0000000000007941 */ /* 0x000fea0003800200 */
.L_x_175:
[----:B------:R-:W3:Y:S01]  /*10320*/  S2UR UR6, SR_CgaCtaId ;  /* 0x00000000000679c3 */ /* 0x000ee20000008800 */
[----:B-1----:R-:W-:Y:S01]  /*10330*/  ISETP.NE.AND P0, PT, R53, RZ, PT ;  /* 0x000000ff3500720c */ /* 0x002fe20003f05270 */
[----:B------:R-:W-:Y:S01]  /*10340*/  UMOV UR5, 0x400 ;  /* 0x0000040000057882 */ /* 0x000fe20000000000 */
[----:B------:R-:W1:Y:S01]  /*10350*/  LDCU.U8 UR12, c[0x0][0x414] ;  /* 0x00008280ff0c77ac */ /* 0x000e620008000000 */
[----:B--2---:R-:W-:Y:S01]  /*10360*/  HFMA2 R17, -RZ, RZ, 0, 0 ;  /* 0x00000000ff117431 */ /* 0x004fe200000001ff */
[----:B------:R-:W2:Y:S01]  /*10370*/  LDCU.64 UR20, c[0x0][0x3f8] ;  /* 0x00007f00ff1477ac */ /* 0x000ea20008000a00 */
[----:B------:R-:W4:Y:S01]  /*10380*/  LDCU.64 UR18, c[0x0][0x400] ;  /* 0x00008000ff1277ac */ /* 0x000f220008000a00 */
[----:B-1----:R-:W-:Y:S02]  /*10390*/  UISETP.NE.AND UP0, UPT, UR12, URZ, UPT ;  /* 0x000000ff0c00728c */ /* 0x002fe4000bf05270 */
[----:B---3--:R-:W-:Y:S01]  /*103a0*/  ULEA UR5, UR6, UR5, 0x18 ;  /* 0x0000000506057291 */ /* 0x008fe2000f8ec0ff */
[----:B------:R-:W1:Y:S03]  /*103b0*/  LDCU.64 UR6, c[0x0][0x380] ;  /* 0x00007000ff0677ac */ /* 0x000e660008000a00 */
[----:B------:R-:W-:-:S05]  /*103c0*/  PLOP3.LUT P1, PT, PT, PT, UP0, 0x80, 0x8 ;  /* 0x000000000008781c */ /* 0x000fca0003f2f008 */
[----:B------:R-:W-:Y:S01]  /*103d0*/  @!P0 STS.64 [UR5+0xb0], R10 ;  /* 0x0000b00aff008988 */ /* 0x000fe20008000a05 */
[----:B------:R-:W-:Y:S06]  /*103e0*/  BAR.SYNC.DEFER_BLOCKING 0x0 ;  /* 0x0000000000007b1d */ /* 0x000fec0000010000 */
[----:B------:R-:W3:Y:S01]  /*103f0*/  LDS.64 R14, [UR5+0xb0] ;  /* 0x0000b005ff0e7984 */ /* 0x000ee20008000a00 */
[----:B------:R-:W3:Y:S02]  /*10400*/  LDCU UR5, c[0x0][0x42c] ;  /* 0x00008580ff0577ac */ /* 0x000ee40008000800 */
[----:B---3--:R-:W-:Y:S01]  /*10410*/  FMUL.FTZ R14, R14, UR5 ;  /* 0x000000050e0e7c20 */ /* 0x008fe20008410000 */
[----:B-12-4-:R-:W-:-:S07]  /*10420*/  FMUL.FTZ R15, R15, UR5 ;  /* 0x000000050f0f7c20 */ /* 0x016fce0008410000 */
.L_x_189:
[----:B------:R-:W-:-:S05]  /*10430*/  LEA R19, R17, UR15, 0x2 ;  /* 0x0000000f11137c11 */ /* 0x000fca000f8e10ff */
[----:B0-----:R-:W2:Y:S04]  /*10440*/  LDL.64 R12, [R19+0x10] ;  /* 0x00001000130c7983 */ /* 0x001ea80000100a00 */
[----:B------:R-:W3:Y:S01]  /*10450*/  LDL.64 R10, [R19+0x90] ;  /* 0x00009000130a7983 */ /* 0x000ee20000100a00 */
[----:B-----5:R-:W-:Y:S01]  /*10460*/  LEA R31, R17, R0, 0x4 ;  /* 0x00000000111f7211 */ /* 0x020fe200078e20ff */
[----:B------:R-:W-:Y:S03]  /*10470*/  BSSY.RECONVERGENT B0, `(.L_x_184) ;  /* 0x0000035000007945 */ /* 0x000fe60003800200 */
[----:B------:R-:W-:Y:S02]  /*10480*/  ISETP.GE.U32.AND P0, PT, R31, UR18, PT ;  /* 0x000000121f007c0c */ /* 0x000fe4000bf06070 */
[----:B--2---:R-:W-:-:S02]  /*10490*/  SHF.L.U32 R16, R12, 0x10, RZ ;  /* 0x000000100c107819 */ /* 0x004fc400000006ff */
[----:B------:R-:W-:Y:S02]  /*104a0*/  PRMT R12, R12, 0x7632, R12 ;  /* 0x000076320c0c7816 */ /* 0x000fe4000000000c */
[----:B---3--:R-:W-:Y:S01]  /*104b0*/  SHF.L.U32 R19, R10, 0x10, RZ ;  /* 0x000000100a137819 */ /* 0x008fe200000006ff */
[----:B------:R-:W-:Y:S01]  /*104c0*/  FADD.FTZ R16, R16, -UR28 ;  /* 0x8000001c10107e21 */ /* 0x000fe20008010000 */
[----:B------:R-:W-:Y:S02]  /*104d0*/  SHF.L.U32 R12, R12, 0x10, RZ ;  /* 0x000000100c0c7819 */ /* 0x000fe400000006ff */
[----:B------:R-:W-:Y:S01]  /*104e0*/  PRMT R10, R10, 0x7632, R10 ;  /* 0x000076320a0a7816 */ /* 0x000fe2000000000a */
[----:B------:R-:W-:Y:S02]  /*104f0*/  FMUL.FTZ R29, R16, UR16 ;  /* 0x00000010101d7c20 */ /* 0x000fe40008410000 */
[----:B------:R-:W-:Y:S02]  /*10500*/  FADD.FTZ R12, R12, -UR28 ;  /* 0x8000001c0c0c7e21 */ /* 0x000fe40008010000 */
[----:B------:R-:W-:-:S02]  /*10510*/  @P1 FFMA.FTZ R16, R4, R29, R2 ;  /* 0x0000001d04101223 */ /* 0x000fc40000010002 */
[----:B------:R-:W-:Y:S02]  /*10520*/  FMUL.FTZ R24, R12, UR16 ;  /* 0x000000100c187c20 */ /* 0x000fe40008410000 */
[----:B------:R-:W-:Y:S02]  /*10530*/  @P1 FMUL.FTZ R12, R16, -1.4426950216293334961 ;  /* 0xbfb8aa3b100c1820 */ /* 0x000fe40000410000 */
[----:B------:R-:W-:-:S04]  /*10540*/  @P1 FFMA.FTZ R18, R5, R24, R3 ;  /* 0x0000001805121223 */ /* 0x000fc80000010003 */
[----:B------:R-:W0:Y:S01]  /*10550*/  @P1 MUFU.EX2 R12, R12 ;  /* 0x0000000c000c1308 */ /* 0x000e220000000800 */
[----:B------:R-:W-:-:S07]  /*10560*/  @P1 FMUL.FTZ R21, R18, -1.4426950216293334961 ;  /* 0xbfb8aa3b12151820 */ /* 0x000fce0000410000 */
[----:B------:R-:W1:Y:S01]  /*10570*/  @P1 MUFU.EX2 R21, R21 ;  /* 0x0000001500151308 */ /* 0x000e620000000800 */
[----:B0-----:R-:W-:Y:S01]  /*10580*/  @P1 FADD.FTZ R20, R12, 1 ;  /* 0x3f8000000c141421 */ /* 0x001fe20000010000 */
[----:B------:R-:W-:Y:S02]  /*10590*/  SHF.L.U32 R12, R10, 0x10, RZ ;  /* 0x000000100a0c7819 */ /* 0x000fe400000006ff */
[----:B------:R-:W-:-:S04]  /*105a0*/  IADD3 R10, PT, PT, R31, 0x10, RZ ;  /* 0x000000101f0a7810 */ /* 0x000fc80007ffe0ff */
[----:B------:R-:W0:Y:S01]  /*105b0*/  @P1 MUFU.RCP R20, R20 ;  /* 0x0000001400141308 */ /* 0x000e220000001000 */
[----:B-1----:R-:W-:Y:S01]  /*105c0*/  @P1 FADD.FTZ R22, R21, 1 ;  /* 0x3f80000015161421 */ /* 0x002fe20000010000 */
[----:B------:R-:W-:-:S06]  /*105d0*/  FFMA.FTZ R21, R14, R29, R15 ;  /* 0x0000001d0e157223 */ /* 0x000fcc000001000f */
[----:B------:R-:W1:Y:S01]  /*105e0*/  @P1 MUFU.RCP R23, R22 ;  /* 0x0000001600171308 */ /* 0x000e620000001000 */
[----:B0-----:R-:W-:-:S04]  /*105f0*/  @P1 FADD.FTZ R25, -R20, 1 ;  /* 0x3f80000014191421 */ /* 0x001fc80000010100 */
[----:B------:R-:W-:Y:S01]  /*10600*/  @P1 FFMA.FTZ R25, R16, R25, 1 ;  /* 0x3f80000010191423 */ /* 0x000fe20000010019 */
[----:B------:R-:W-:Y:S01]  /*10610*/  @P1 FMUL.FTZ R16, R19, R20 ;  /* 0x0000001413101220 */ /* 0x000fe20000410000 */
[----:B------:R-:W-:Y:S01]  /*10620*/  SHF.L.U32 R20, R13, 0x10, RZ ;  /* 0x000000100d147819 */ /* 0x000fe200000006ff */
[----:B-1----:R-:W-:Y:S02]  /*10630*/  @P1 FADD.FTZ R27, -R23, 1 ;  /* 0x3f800000171b1421 */ /* 0x002fe40000010100 */
[----:B------:R-:W-:Y:S01]  /*10640*/  @P1 FMUL.FTZ R19, R16, R25 ;  /* 0x0000001910131220 */ /* 0x000fe20000410000 */
[----:B------:R-:W-:Y:S01]  /*10650*/  SHF.R.S32.HI R25, RZ, 0x1f, R31 ;  /* 0x0000001fff197819 */ /* 0x000fe2000001141f */
[----:B------:R-:W-:Y:S01]  /*10660*/  @P1 FMUL.FTZ R23, R12, R23 ;  /* 0x000000170c171220 */ /* 0x000fe20000410000 */
[----:B------:R-:W-:Y:S01]  /*10670*/  @P1 FFMA.FTZ R18, R18, R27, 1 ;  /* 0x3f80000012121423 */ /* 0x000fe2000001001b */
[----:B------:R-:W-:Y:S01]  /*10680*/  FFMA.FTZ R16, R14, R24, R15 ;  /* 0x000000180e107223 */ /* 0x000fe2000001000f */
[----:B------:R-:W-:Y:S01]  /*10690*/  ISETP.GE.AND.EX P0, PT, R25, UR19, PT, P0 ;  /* 0x0000001319007c0c */ /* 0x000fe2000bf06300 */
[----:B------:R-:W-:Y:S01]  /*106a0*/  FFMA.FTZ R21, R4, R19, -R21 ;  /* 0x0000001304157223 */ /* 0x000fe20000010815 */
[----:B------:R-:W-:Y:S01]  /*106b0*/  @P1 FMUL.FTZ R12, R23, R18 ;  /* 0x00000012170c1220 */ /* 0x000fe20000410000 */
[----:B------:R-:W-:-:S04]  /*106c0*/  PRMT R18, R13, 0x7632, R18 ;  /* 0x000076320d127816 */ /* 0x000fc80000000012 */
[----:B------:R-:W-:Y:S01]  /*106d0*/  SHF.L.U32 R22, R18, 0x10, RZ ;  /* 0x0000001012167819 */ /* 0x000fe200000006ff */
[----:B------:R-:W-:-:S05]  /*106e0*/  FFMA.FTZ R18, R5, R12, -R16 ;  /* 0x0000000c05127223 */ /* 0x000fca0000010810 */
[----:B------:R-:W-:Y:S05]  /*106f0*/  @P0 BRA `(.L_x_185) ;  /* 0x0000000000300947 */ /* 0x000fea0003800000 */
[----:B------:R-:W-:Y:S01]  /*10700*/  MOV R12, R6 ;  /* 0x00000006000c7202 */ /* 0x000fe20000000f00 */
[----:B------:R-:W-:Y:S01]  /*10710*/  IMAD R16, R25, UR20, RZ ;  /* 0x0000001419107c24 */ /* 0x000fe2000f8e02ff */
[----:B------:R-:W-:Y:S01]  /*10720*/  MOV R13, R9 ;  /* 0x00000009000d7202 */ /* 0x000fe20000000f00 */
[----:B------:R-:W-:Y:S02]  /*10730*/  FMUL.FTZ R21, R21, UR16 ;  /* 0x0000001015157c20 */ /* 0x000fe40008410000 */
[C---:B------:R-:W-:Y:S02]  /*10740*/  IMAD R19, R31.reuse, UR21, R16 ;  /* 0x000000151f137c24 */ /* 0x040fe4000f8e0210 */
[----:B------:R-:W-:Y:S01]  /*10750*/  FMUL.FTZ R16, R18, UR16 ;  /* 0x0000001012107c20 */ /* 0x000fe20008410000 */
[----:B------:R-:W-:-:S05]  /*10760*/  IMAD.WIDE.U32 R12, R31, UR20, R12 ;  /* 0x000000141f0c7c25 */ /* 0x000fca000f8e000c */
[----:B------:R-:W-:Y:S02]  /*10770*/  IADD3 R13, PT, PT, R13, R19, RZ ;  /* 0x000000130d0d7210 */ /* 0x000fe40007ffe0ff */
[----:B------:R-:W-:-:S04]  /*10780*/  LEA R18, P0, R12, UR6, 0x1 ;  /* 0x000000060c127c11 */ /* 0x000fc8000f8008ff */
[----:B------:R-:W-:Y:S02]  /*10790*/  LEA.HI.X R19, R12, UR7, R13, 0x1, P0 ;  /* 0x000000070c137c11 */ /* 0x000fe400080f0c0d */
[----:B------:R-:W-:-:S05]  /*107a0*/  F2FP.BF16.F32.PACK_AB R13, R16, R21 ;  /* 0x00000015100d723e */ /* 0x000fca00000010ff */
[----:B------:R0:W-:Y:S02]  /*107b0*/  STG.E desc[UR10][R18.64], R13 ;  /* 0x0000000d12007986 */ /* 0x0001e4000c10190a */
.L_x_185:
[----:B------:R-:W-:Y:S05]  /*107c0*/  BSYNC.RECONVERGENT B0 ;  /* 0x0000000000007941 */ /* 0x000fea0003800200 */
.L_x_184:
[----:B------:R-:W-:Y:S01]  /*107d0*/  ISETP.NE.AND P1, PT, RZ, UR12, PT ;  /* 0x0000000cff007c0c */ /* 0x000fe2000bf25270 */
[----:B------:R-:W-:Y:S01]  /*107e0*/  FADD.FTZ R20, R20, -UR28 ;  /* 0x8000001c14147e21 */ /* 0x000fe20008010000 */
[----:B------:R-:W-:Y:S01]  /*107f0*/  FADD.FTZ R22, R22, -UR28 ;  /* 0x8000001c16167e21 */ /* 0x000fe20008010000 */
[----:B------:R-:W-:Y:S02]  /*10800*/  ISETP.GE.U32.AND P0, PT, R10, UR18, PT ;  /* 0x000000120a007c0c */ /* 0x000fe4000bf06070 */
[----:B------:R-:W-:Y:S01]  /*10810*/  SHF.R.S32.HI R28, RZ, 0x1f, R10 ;  /* 0x0000001fff1c7819 */ /* 0x000fe2000001140a */
[----:B0-----:R-:W-:Y:S01]  /*10820*/  FMUL.FTZ R13, R20, UR16 ;  /* 0x00000010140d7c20 */ /* 0x001fe20008410000 */
[----:B------:R-:W-:Y:S01]  /*10830*/  FMUL.FTZ R22, R22, UR16 ;  /* 0x0000001016167c20 */ /* 0x000fe20008410000 */
[C---:B------:R-:W-:Y:S02]  /*10840*/  PRMT R12, R11.reuse, 0x7632, R12 ;  /* 0x000076320b0c7816 */ /* 0x040fe4000000000c */
[----:B------:R-:W-:Y:S01]  /*10850*/  ISETP.GE.AND.EX P0, PT, R28, UR19, PT, P0 ;  /* 0x000000131c007c0c */ /* 0x000fe2000bf06300 */
[C-C-:B------:R-:W-:Y:S01]  /*10860*/  FFMA.FTZ R27, R14.reuse, R13, R15.reuse ;  /* 0x0000000d0e1b7223 */ /* 0x140fe2000001000f */
[----:B------:R-:W-:Y:S01]  /*10870*/  SHF.L.U32 R11, R11, 0x10, RZ ;  /* 0x000000100b0b7819 */ /* 0x000fe200000006ff */
[----:B------:R-:W-:Y:S01]  /*10880*/  FFMA.FTZ R26, R14, R22, R15 ;  /* 0x000000160e1a7223 */ /* 0x000fe2000001000f */
[----:B------:R-:W-:Y:S01]  /*10890*/  SHF.L.U32 R12, R12, 0x10, RZ ;  /* 0x000000100c0c7819 */ /* 0x000fe200000006ff */
[----:B------:R-:W-:Y:S08]  /*108a0*/  @!P1 BRA `(.L_x_186) ;  /* 0x0000000000489947 */ /* 0x000ff00003800000 */
        /* <DEDUP_REMOVED lines=18> */
.L_x_186:
[----:B------:R-:W-:Y:S01]  /*109d0*/  BSSY.RECONVERGENT B0, `(.L_x_187) ;  /* 0x0000010000007945 */ /* 0x000fe20003800200 */
[----:B------:R-:W-:Y:S01]  /*109e0*/  FFMA.FTZ R27, R4, R11, -R27 ;  /* 0x0000000b041b7223 */ /* 0x000fe2000001081b */
[----:B------:R-:W-:Y:S02]  /*109f0*/  FFMA.FTZ R16, R5, R12, -R26 ;  /* 0x0000000c05107223 */ /* 0x000fe4000001081a */
[----:B------:R-:W-:Y:S05]  /*10a00*/  @P0 BRA `(.L_x_188) ;  /* 0x0000000000300947 */ /* 0x000fea0003800000 */
[----:B------:R-:W-:Y:S01]  /*10a10*/  IMAD R11, R28, UR20, RZ ;  /* 0x000000141c0b7c24 */ /* 0x000fe2000f8e02ff */
[----:B------:R-:W-:Y:S01]  /*10a20*/  MOV R12, R6 ;  /* 0x00000006000c7202 */ /* 0x000fe20000000f00 */
[----:B------:R-:W-:Y:S01]  /*10a30*/  FMUL.FTZ R27, R27, UR16 ;  /* 0x000000101b1b7c20 */ /* 0x000fe20008410000 */
[----:B------:R-:W-:Y:S01]  /*10a40*/  MOV R13, R9 ;  /* 0x00000009000d7202 */ /* 0x000fe20000000f00 */
[----:B------:R-:W-:Y:S02]  /*10a50*/  IMAD R19, R10, UR21, R11 ;  /* 0x000000150a137c24 */ /* 0x000fe4000f8e020b */
[----:B------:R-:W-:Y:S01]  /*10a60*/  FMUL.FTZ R16, R16, UR16 ;  /* 0x0000001010107c20 */ /* 0x000fe20008410000 */
[----:B------:R-:W-:-:S05]  /*10a70*/  IMAD.WIDE.U32 R10, R10, UR20, R12 ;  /* 0x000000140a0a7c25 */ /* 0x000fca000f8e000c */
[----:B------:R-:W-:Y:S02]  /*10a80*/  IADD3 R11, PT, PT, R11, R19, RZ ;  /* 0x000000130b0b7210 */ /* 0x000fe40007ffe0ff */
[----:B------:R-:W-:-:S04]  /*10a90*/  LEA R12, P0, R10, UR6, 0x1 ;  /* 0x000000060a0c7c11 */ /* 0x000fc8000f8008ff */
[----:B------:R-:W-:Y:S02]  /*10aa0*/  LEA.HI.X R13, R10, UR7, R11, 0x1, P0 ;  /* 0x000000070a0d7c11 */ /* 0x000fe400080f0c0b */
[----:B------:R-:W-:-:S05]  /*10ab0*/  F2FP.BF16.F32.PACK_AB R11, R16, R27 ;  /* 0x0000001b100b723e */ /* 0x000fca00000010ff */
[----:B------:R0:W-:Y:S02]  /*10ac0*/  STG.E desc[UR10][R12.64], R11 ;  /* 0x0000000b0c007986 */ /* 0x0001e4000c10190a */
.L_x_188:
[----:B------:R-:W-:Y:S05]  /*10ad0*/  BSYNC.RECONVERGENT B0 ;  /* 0x0000000000007941 */ /* 0x000fea0003800200 */
.L_x_187:
[----:B------:R-:W-:-:S04]  /*10ae0*/  IADD3 R17, PT, PT, R17, 0x2, RZ ;  /* 0x0000000211117810 */ /* 0x000fc80007ffe0ff */
[----:B------:R-:W-:-:S13]  /*10af0*/  ISETP.NE.AND P0, PT, R17, 0x20, PT ;  /* 0x000000201100780c */ /* 0x000fda0003f05270 */
[----:B------:R-:W-:Y:S05]  /*10b00*/  @P0 BRA `(.L_x_189) ;  /* 0xfffffff800480947 */ /* 0x000fea000383ffff */
[----:B------:R-:W1:Y:S01]  /*10b10*/  LDCU UR5, c[0x0][0x410] ;  /* 0x00008200ff0577ac */ /* 0x000e620008000800 */
[----:B------:R-:W1:Y:S01]  /*10b20*/  LDCU UR6, c[0x0][0x3e0] ;  /* 0x00007c00ff0677ac */ /* 0x000e620008000800 */
[----:B------:R-:W-:Y:S02]  /*10b30*/  UIADD3 UR8, UPT, UPT, UR9, UR8, URZ ;  /* 0x0000000809087290 */ /* 0x000fe4000fffe0ff */
[----:B------:R-:W-:Y:S02]  /*10b40*/  UIADD3 UR4, UPT, UPT, UR4, 0x1, URZ ;  /* 0x0000000104047890 */ /* 0x000fe4000fffe0ff */
[----:B-1----:R-:W-:-:S04]  /*10b50*/  UIMAD UR5, UR5, UR6, URZ ;  /* 0x00000006050572a4 */ /* 0x002fc8000f8e02ff */
[----:B------:R-:W-:-:S09]  /*10b60*/  UISETP.GE.AND UP0, UPT, UR8, UR5, UPT ;  /* 0x000000050800728c */ /* 0x000fd2000bf06270 */
[----:B------:R-:W-:Y:S05]  /*10b70*/  BRA.U !UP0, `(.L_x_190) ;  /* 0xfffffef508907547 */ /* 0x000fea000b83ffff */
.L_x_166:
[----:B0-----:R-:W0:Y:S01]  /*10b80*/  S2R R11, SR_TID.X ;  /* 0x00000000000b7919 */ /* 0x001e220000002100 */
[----:B------:R-:W1:Y:S01]  /*10b90*/  LDC R4, c[0x0][0x370] ;  /* 0x0000dc00ff047b82 */ /* 0x000e620000000800 */
[----:B------:R-:W-:Y:S07]  /*10ba0*/  BSSY.RECONVERGENT B0, `(.L_x_191) ;  /* 0x000000e000007945 */ /* 0x000fee0003800200 */
[----:B------:R-:W2:Y:S08]  /*10bb0*/  LDC R7, c[0x0][0x374] ;  /* 0x0000dd00ff077b82 */ /* 0x000eb00000000800 */
[----:B------:R-:W3:Y:S01]  /*10bc0*/  LDC.64 R2, c[0x0][0x3c8] ;  /* 0x0000f200ff027b82 */ /* 0x000ee20000000a00 */
[----:B-1----:R-:W-:-:S02]  /*10bd0*/  ISETP.NE.AND P0, PT, R4, 0x1, PT ;  /* 0x000000010400780c */ /* 0x002fc40003f05270 */
[----:B0-----:R-:W-:Y:S02]  /*10be0*/  ISETP.NE.AND P1, PT, R11, RZ, PT ;  /* 0x000000ff0b00720c */ /* 0x001fe40003f25270 */
        /* <DEDUP_REMOVED lines=9> */
.L_x_192:
[----:B------:R-:W-:Y:S05]  /*10c80*/  BSYNC.RECONVERGENT B0 ;  /* 0x0000000000007941 */ /* 0x000fea0003800200 */
.L_x_191:
        /* <DEDUP_REMOVED lines=11> */
.L_x_194:
[----:B------:R-:W2:Y:S04]  /*10d40*/  LDG.E.STRONG.GPU R5, desc[UR10][R2.64] ;  /* 0x0000000a02057981 */ /* 0x000ea8000c1ef900 */
[----:B--2---:R-:W-:Y:S01]  /*10d50*/  CCTL.IVALL ;  /* 0x00000000ff00798f */ /* 0x004fe20002000000 */
[----:B------:R-:W-:Y:S05]  /*10d60*/  YIELD ;  /* 0x0000000000007946 */ /* 0x000fea0003800000 */
[----:B------:R-:W-:-:S13]  /*10d70*/  ISETP.NE.AND P0, PT, R5, R0, PT ;  /* 0x000000000500720c */ /* 0x000fda0003f05270 */
[----:B------:R-:W-:Y:S05]  /*10d80*/  @P0 BRA `(.L_x_194) ;  /* 0xfffffffc00ec0947 */ /* 0x000fea000383ffff */
.L_x_193:
        /* <DEDUP_REMOVED lines=74> */
.L_x_197:
        /* <DEDUP_REMOVED lines=29> */
.L_x_196:
[----:B------:R-:W-:Y:S05]  /*11400*/  BSYNC.RECONVERGENT B0 ;  /* 0x0000000000007941 */ /* 0x000fea0003800200 */
.L_x_195:
        /* <DEDUP_REMOVED lines=10> */
.L_x_198:
        /* <DEDUP_REMOVED lines=82> */
.L_x_199:
        /* <DEDUP_REMOVED lines=11> */
.L_x_4355:


//--------------------- .text._Z35group_norm_nhwc_bwd_one_pass_kernelI11Bf16IOBf16WLi64ELi70ELi560EEv26Group_norm_nhwc_bwd_params --------------------------
	.section	.text._Z35group_norm_nhwc_bwd_one_pass_kernelI11Bf16IOBf16WLi64ELi70ELi560EEv26Group_norm_nhwc_bwd_params,"ax",@progbits
	.align	128
        .global         _Z35group_norm_nhwc_bwd_one_pass_kernelI11Bf16IOBf16WLi64ELi70ELi560EEv26Group_norm_nhwc_bwd_params
        .type           _Z35group_norm_nhwc_bwd_one_pass_kernelI11Bf16IOBf16WLi64ELi70ELi560EEv26Group_norm_nhwc_bwd_params,@function
        .size           _Z35group_norm_nhwc_bwd_one_pass_kernelI11Bf16IOBf16WLi64ELi70ELi560EEv26Group_norm_nhwc_bwd_params,(.L_x_4356 - _Z35group_norm_nhwc_bwd_one_pass_kernelI11Bf16IOBf16WLi64ELi70ELi560EEv26Group_norm_nhwc_bwd_params)
        .other          _Z35group_norm_nhwc_bwd_one_pass_kernelI11Bf16IOBf16WLi64ELi70ELi560EEv26Group_norm_nhwc_bwd_params,@"STO_CUDA_ENTRY STV_DEFAULT"
_Z35group_norm_nhwc_bwd_one_pass_kernelI11Bf16IOBf16WLi64ELi70ELi560EEv26Group_norm_nhwc_bwd_params:
.text._Z35group_norm_nhwc_bwd_one_pass_kernelI11Bf16IOBf16WLi64ELi70ELi560EEv26Group_norm_nhwc_bwd_params:
        /* <DEDUP_REMOVED lines=22> */
.L_x_229:
[----:B------:R-:W1:Y:S01]  /*0160*/  LDC R9, c[0x0][0x410] ;  /* 0x00010400ff097b82 */ /* 0x000e620000000800 */
[----:B------:R-:W-:Y:S01]  /*0170*/  IABS R8, R34 ;  /* 0x0000002200087213 */ /* 0x000fe20000000000 */
[----:B------:R-:W2:Y:S01]  /*0180*/  LDCU.128 UR12, c[0x0][0x400] ;  /* 0x00008000ff0c77ac */ /* 0x000ea20008000c00 */
[----:B------:R-:W-:Y:S01]  /*0190*/  ISETP.GE.AND P4, PT, R34, RZ, PT ;  /* 0x000000ff2200720c */ /* 0x000fe20003f86270 */
[----:B------:R-:W3:Y:S04]  /*01a0*/  LDCU.U8 UR4, c[0x0][0x414] ;  /* 0x00008280ff0477ac */ /* 0x000ee80008000000 */
[----:B------:R-:W4:Y:S01]  /*01b0*/  S2UR UR6, SR_CTAID.X ;  /* 0x00000000000679c3 */ /* 0x000f220000002500 */
[----:B-1----:R-:W-:-:S04]  /*01c0*/  IABS R6, R9 ;  /* 0x0000000900067213 */ /* 0x002fc80000000000 */
[----:B------:R-:W1:Y:S08]  /*01d0*/  I2F.RP R3, R6 ;  /* 0x0000000600037306 */ /* 0x000e700000209400 */
[----:B-1----:R-:W1:Y:S02]  /*01e0*/  MUFU.RCP R3, R3 ;  /* 0x0000000300037308 */ /* 0x002e640000001000 */
[----:B-1----:R-:W-:-:S06]  /*01f0*/  IADD3 R4, PT, PT, R3, 0xffffffe, RZ ;  /* 0x0ffffffe03047810 */ /* 0x002fcc0007ffe0ff */
[----:B------:R1:W5:Y:S02]  /*0200*/  F2I.FTZ.U32.TRUNC.NTZ R5, R4 ;  /* 0x0000000400057305 */ /* 0x000364000021f000 */
[----:B-1----:R-:W-:Y:S02]  /*0210*/  MOV R4, RZ ;  /* 0x000000ff00047202 */ /* 0x002fe40000000f00 */
[----:B-----5:R-:W-:-:S05]  /*0220*/  IADD3 R7, PT, PT, RZ, -R5, RZ ;  /* 0x80000005ff077210 */ /* 0x020fca0007ffe0ff */
        /* <DEDUP_REMOVED lines=20> */
[----:B------:R-:W-:Y:S01]  /*0370*/  IADD3 R21, PT, PT, R23, 0x10, RZ ;  /* 0x0000001017157810 */ /* 0x000fe20007ffe0ff */
[----:B------:R-:W1:Y:S01]  /*0380*/  @!P0 LDC.64 R18, c[0x0][0x3f8] ;  /* 0x0000fe00ff128b82 */ /* 0x000e620000000a00 */
[----:B------:R-:W-:Y:S02]  /*0390*/  @!P4 IADD3 R3, PT, PT, -R3, RZ, RZ ;  /* 0x000000ff0303c210 */ /* 0x000fe40007ffe1ff */
[----:B---3--:R-:W-:Y:S02]  /*03a0*/  ISETP.NE.AND P4, PT, RZ, UR4, PT ;  /* 0x00000004ff007c0c */ /* 0x008fe4000bf85270 */
[----:B------:R-:W-:Y:S02]  /*03b0*/  ISETP.NE.AND P3, PT, R9, RZ, PT ;  /* 0x000000ff0900720c */ /* 0x000fe40003f65270 */
[----:B------:R-:W-:Y:S01]  /*03c0*/  LOP3.LUT R4, RZ, R9, RZ, 0x33, !PT ;  /* 0x00000009ff047212 */ /* 0x000fe200078e33ff */
[----:B------:R-:W2:Y:S01]  /*03d0*/  @!P0 LDC.64 R10, c[0x0][0x3a0] ;  /* 0x0000e800ff0a8b82 */ /* 0x000ea20000000a00 */
[----:B------:R-:W-:-:S02]  /*03e0*/  @P1 IADD3 R5, PT, PT, R5, 0x1, RZ ;  /* 0x0000000105051810 */ /* 0x000fc40007ffe0ff */
[----:B------:R-:W-:Y:S02]  /*03f0*/  ISETP.GE.U32.AND P1, PT, R21, UR12, PT ;  /* 0x0000000c15007c0c */ /* 0x000fe4000bf26070 */
[----:B------:R-:W-:Y:S02]  /*0400*/  SHF.R.S32.HI R29, RZ, 0x1f, R21 ;  /* 0x0000001fff1d7819 */ /* 0x000fe40000011415 */
[C---:B------:R-:W-:Y:S01]  /*0410*/  SEL R47, R4.reuse, R3, !P3 ;  /* 0x00000003042f7207 */ /* 0x040fe20005800000 */
[----:B------:R-:W3:Y:S01]  /*0420*/  LDC.64 R8, c[0x0][0x3b8] ;  /* 0x0000ee00ff087b82 */ /* 0x000ee20000000a00 */
[----:B------:R-:W-:Y:S02]  /*0430*/  @!P2 IADD3 R5, PT, PT, -R5, RZ, RZ ;  /* 0x000000ff0505a210 */ /* 0x000fe40007ffe1ff */
[----:B------:R-:W-:Y:S01]  /*0440*/  ISETP.GE.AND.EX P1, PT, R29, UR13, PT, P1 ;  /* 0x0000000d1d007c0c */ /* 0x000fe2000bf26310 */
[----:B------:R-:W-:Y:S01]  /*0450*/  IMAD R7, R47, 0x46, RZ ;  /* 0x000000462f077824 */ /* 0x000fe200078e02ff */
[----:B------:R-:W-:-:S02]  /*0460*/  SEL R3, R4, R5, !P3 ;  /* 0x0000000504037207 */ /* 0x000fc40005800000 */
[----:B------:R-:W-:Y:S01]  /*0470*/  IADD3 R13, PT, PT, R23, 0x20, RZ ;  /* 0x00000020170d7810 */ /* 0x000fe20007ffe0ff */
[----:B------:R-:W4:Y:S01]  /*0480*/  @P4 LDC.64 R4, c[0x0][0x3b0] ;  /* 0x0000ec00ff044b82 */ /* 0x000f220000000a00 */
[----:B------:R-:W-:Y:S01]  /*0490*/  IADD3 R50, P2, PT, R7, R2, RZ ;  /* 0x0000000207327210 */ /* 0x000fe20007f5e0ff */
[----:B-1----:R-:W-:Y:S01]  /*04a0*/  @!P0 IMAD R12, R15, R18, RZ ;  /* 0x000000120f0c8224 */ /* 0x002fe200078e02ff */
[----:B------:R-:W-:Y:S02]  /*04b0*/  SHF.R.S32.HI R2, RZ, 0x1f, R3 ;  /* 0x0000001fff027819 */ /* 0x000fe40000011403 */
[----:B------:R-:W-:Y:S01]  /*04c0*/  LEA.HI.X.SX32 R51, R7, RZ, 0x1, P2 ;  /* 0x000000ff07337211 */ /* 0x000fe200010f0eff */
[----:B------:R-:W-:Y:S01]  /*04d0*/  @!P0 IMAD R35, R23, R19, R12 ;  /* 0x0000001317238224 */ /* 0x000fe200078e020c */
[----:B------:R-:W-:Y:S01]  /*04e0*/  ISETP.GE.U32.AND P2, PT, R13, UR12, PT ;  /* 0x0000000c0d007c0c */ /* 0x000fe2000bf46070 */
[----:B------:R-:W1:Y:S01]  /*04f0*/  @!P1 LDC.64 R6, c[0x0][0x3f8] ;  /* 0x0000fe00ff069b82 */ /* 0x000e620000000a00 */
[----:B------:R-:W-:Y:S01]  /*0500*/  SHF.R.S32.HI R15, RZ, 0x1f, R13 ;  /* 0x0000001fff0f7819 */ /* 0x000fe2000001140d */
[----:B------:R-:W-:Y:S01]  /*0510*/  IMAD R2, R2, UR14, RZ ;  /* 0x0000000e02027c24 */ /* 0x000fe2000f8e02ff */
[----:B------:R-:W-:Y:S01]  /*0520*/  IADD3 R27, PT, PT, R23, 0x30, RZ ;  /* 0x00000030171b7810 */ /* 0x000fe20007ffe0ff */
[----:B------:R-:W-:Y:S01]  /*0530*/  IMAD.WIDE.U32 R50, R3, UR14, R50 ;  /* 0x0000000e03327c25 */ /* 0x000fe2000f8e0032 */
[----:B------:R-:W-:-:S02]  /*0540*/  ISETP.GE.AND.EX P2, PT, R15, UR13, PT, P2 ;  /* 0x0000000d0f007c0c */ /* 0x000fc4000bf46320 */
[----:B------:R-:W-:Y:S01]  /*0550*/  ISETP.GE.U32.AND P3, PT, R27, UR12, PT ;  /* 0x0000000c1b007c0c */ /* 0x000fe2000bf66070 */
[----:B------:R-:W-:Y:S01]  /*0560*/  IMAD R53, R3, UR15, R2 ;  /* 0x0000000f03357c24 */ /* 0x000fe2000f8e0202 */
[----:B------:R-:W-:Y:S01]  /*0570*/  LOP3.LUT R2, R32, 0xffff, RZ, 0xc0, !PT ;  /* 0x0000ffff20027812 */ /* 0x000fe200078ec0ff */
[----:B---3--:R-:W-:Y:S01]  /*0580*/  IMAD.WIDE R8, R34, 0x8, R8 ;  /* 0x0000000822087825 */ /* 0x008fe200078e0208 */
[----:B------:R-:W-:Y:S01]  /*0590*/  @!P0 MOV R52, R50 ;  /* 0x0000003200348202 */ /* 0x000fe20000000f00 */
[----:B------:R-:W3:Y:S01]  /*05a0*/  @!P0 LDC.64 R36, c[0x0][0x398] ;  /* 0x0000e600ff248b82 */ /* 0x000ee20000000a00 */
[----:B------:R-:W-:Y:S01]  /*05b0*/  IADD3 R53, PT, PT, R51, R53, RZ ;  /* 0x0000003533357210 */ /* 0x000fe20007ffe0ff */
[----:B------:R-:W-:Y:S01]  /*05c0*/  IMAD R17, R47, 0x46, R2 ;  /* 0x000000462f117824 */ /* 0x000fe200078e0202 */
[----:B------:R-:W-:Y:S01]  /*05d0*/  SHF.R.S32.HI R3, RZ, 0x1f, R27 ;  /* 0x0000001fff037819 */ /* 0x000fe2000001141b */
[----:B------:R-:W5:Y:S01]  /*05e0*/  LDG.E.64 R8, desc[UR8][R8.64] ;  /* 0x0000000808087981 */ /* 0x000f62000c1e1b00 */
[----:B------:R-:W-:-:S03]  /*05f0*/  @!P0 IMAD.WIDE.U32 R18, R23, R18, R52 ;  /* 0x0000001217128225 */ /* 0x000fc600078e0034 */
[----:B------:R-:W0:Y:S01]  /*0600*/  @!P1 LDC.64 R38, c[0x0][0x3a0] ;  /* 0x0000e800ff269b82 */ /* 0x000e220000000a00 */
[----:B----4-:R-:W-:Y:S01]  /*0610*/  @P4 IMAD.WIDE R22, R17, 0x2, R4 ;  /* 0x0000000211164825 */ /* 0x010fe200078e0204 */
[----:B------:R-:W-:-:S06]  /*0620*/  @!P0 IADD3 R19, PT, PT, R19, R35, RZ ;  /* 0x0000002313138210 */ /* 0x000fcc0007ffe0ff */
[----:B------:R-:W4:Y:S01]  /*0630*/  @!P2 LDC.64 R4, c[0x0][0x3f8] ;  /* 0x0000fe00ff04ab82 */ /* 0x000f220000000a00 */
[----:B------:R-:W-:Y:S01]  /*0640*/  ISETP.GE.AND.EX P3, PT, R3, UR13, PT, P3 ;  /* 0x0000000d03007c0c */ /* 0x000fe2000bf66330 */
[----:B-1----:R-:W-:Y:S01]  /*0650*/  @!P1 IMAD R14, R29, R6, RZ ;  /* 0x000000061d0e9224 */ /* 0x002fe200078e02ff */
[C---:B------:R-:W-:Y:S01]  /*0660*/  @!P0 SHF.L.U32 R29, R18.reuse, 0x1, RZ ;  /* 0x00000001121d8819 */ /* 0x040fe200000006ff */
[----:B------:R-:W5:Y:S01]  /*0670*/  @P4 LDG.E.U16 R25, desc[UR8][R22.64] ;  /* 0x0000000816194981 */ /* 0x000f62000c1e1500 */
[----:B------:R-:W-:Y:S02]  /*0680*/  @!P0 SHF.L.U64.HI R12, R18, 0x1, R19 ;  /* 0x00000001120c8819 */ /* 0x000fe40000010213 */
[----:B------:R-:W-:Y:S01]  /*0690*/  @!P1 MOV R18, R50 ;  /* 0x0000003200129202 */ /* 0x000fe20000000f00 */
[----:B------:R1:W5:Y:S01]  /*06a0*/  @P4 LDG.E.U16 R24, desc[UR8][R22.64+0x2] ;  /* 0x0000020816184981 */ /* 0x000362000c1e1500 */
[----:B------:R-:W-:Y:S01]  /*06b0*/  @!P1 MOV R19, R53 ;  /* 0x0000003500139202 */ /* 0x000fe20000000f00 */
[----:B------:R-:W-:Y:S01]  /*06c0*/  @!P1 IMAD R35, R21, R7, R14 ;  /* 0x0000000715239224 */ /* 0x000fe200078e020e */
[----:B--2---:R-:W-:-:S02]  /*06d0*/  @!P0 IADD3 R10, P5, PT, R29, R10, RZ ;  /* 0x0000000a1d0a8210 */ /* 0x004fc40007fbe0ff */
[----:B------:R-:W-:Y:S01]  /*06e0*/  MOV R30, RZ ;  /* 0x000000ff001e7202 */ /* 0x000fe20000000f00 */
[----:B------:R-:W-:Y:S01]  /*06f0*/  @!P1 IMAD.WIDE.U32 R6, R21, R6, R18 ;  /* 0x0000000615069225 */ /* 0x000fe200078e0012 */
[----:B------:R-:W-:Y:S01]  /*0700*/  @!P0 IADD3.X R11, PT, PT, R12, R11, RZ, P5, !PT ;  /* 0x0000000b0c0b8210 */ /* 0x000fe20002ffe4ff */
[----:B------:R-:W2:Y:S03]  /*0710*/  @!P1 LDC.64 R18, c[0x0][0x398] ;  /* 0x0000e600ff129b82 */ /* 0x000ea60000000a00 */
[----:B------:R-:W-:Y:S01]  /*0720*/  @!P1 IADD3 R7, PT, PT, R7, R35, RZ ;  /* 0x0000002307079210 */ /* 0x000fe20007ffe0ff */
[----:B------:R0:W5:Y:S04]  /*0730*/  @!P0 LDG.E R30, desc[UR8][R10.64] ;  /* 0x000000080a1e8981 */ /* 0x000168000c1e1900 */
[----:B-1----:R-:W1:Y:S01]  /*0740*/  @!P3 LDC.64 R22, c[0x0][0x3f8] ;  /* 0x0000fe00ff16bb82 */ /* 0x002e620000000a00 */
[----:B------:R-:W-:-:S02]  /*0750*/  @!P1 SHF.L.U32 R35, R6, 0x1, RZ ;  /* 0x0000000106239819 */ /* 0x000fc400000006ff */
[----:B------:R-:W-:Y:S01]  /*0760*/  @!P1 SHF.L.U64.HI R16, R6, 0x1, R7 ;  /* 0x0000000106109819 */ /* 0x000fe20000010207 */
[----:B----4-:R-:W-:Y:S01]  /*0770*/  @!P2 IMAD R6, R15, R4, RZ ;  /* 0x000000040f06a224 */ /* 0x010fe200078e02ff */
[----:B---3--:R-:W-:Y:S02]  /*0780*/  @!P0 IADD3 R36, P5, PT, R29, R36, RZ ;  /* 0x000000241d248210 */ /* 0x008fe40007fbe0ff */
[----:B0-----:R-:W-:Y:S01]  /*0790*/  @!P2 MOV R10, R50 ;  /* 0x00000032000aa202 */ /* 0x001fe20000000f00 */
[----:B------:R-:W0:Y:S01]  /*07a0*/  @!P2 LDC.64 R20, c[0x0][0x3a0] ;  /* 0x0000e800ff14ab82 */ /* 0x000e220000000a00 */
[----:B------:R-:W-:Y:S01]  /*07b0*/  @!P2 MOV R11, R53 ;  /* 0x00000035000ba202 */ /* 0x000fe20000000f00 */
[C---:B------:R-:W-:Y:S01]  /*07c0*/  @!P2 IMAD R41, R13.reuse, R5, R6 ;  /* 0x000000050d29a224 */ /* 0x040fe200078e0206 */
[----:B------:R-:W-:Y:S02]  /*07d0*/  @!P0 IADD3.X R37, PT, PT, R12, R37, RZ, P5, !PT ;  /* 0x000000250c258210 */ /* 0x000fe40002ffe4ff */
[----:B------:R-:W-:Y:S01]  /*07e0*/  CS2R R28, SRZ ;  /* 0x00000000001c7805 */ /* 0x000fe2000001ff00 */
[----:B------:R-:W-:-:S02]  /*07f0*/  @!P2 IMAD.WIDE.U32 R4, R13, R4, R10 ;  /* 0x000000040d04a225 */ /* 0x000fc400078e000a */
[----:B------:R-:W3:Y:S01]  /*0800*/  @!P2 LDC.64 R6, c[0x0][0x398] ;  /* 0x0000e600ff06ab82 */ /* 0x000ee20000000a00 */
[----:B------:R-:W-:Y:S02]  /*0810*/  @!P1 IADD3 R38, P6, PT, R35, R38, RZ ;  /* 0x0000002623269210 */ /* 0x000fe40007fde0ff */
[----:B------:R1:W4:Y:S01]  /*0820*/  @!P0 LDG.E R29, desc[UR8][R36.64] ;  /* 0x00000008241d8981 */ /* 0x000322000c1e1900 */
[----:B------:R-:W-:-:S04]  /*0830*/  @!P2 IADD3 R5, PT, PT, R5, R41, RZ ;  /* 0x000000290505a210 */ /* 0x000fc80007ffe0ff */
[----:B------:R-:W3:Y:S08]  /*0840*/  @!P3 LDC.64 R10, c[0x0][0x3a0] ;  /* 0x0000e800ff0abb82 */ /* 0x000ef00000000a00 */
[----:B------:R-:W3:Y:S01]  /*0850*/  @!P3 LDC.64 R12, c[0x0][0x398] ;  /* 0x0000e600ff0cbb82 */ /* 0x000ee20000000a00 */
[----:B--2---:R-:W-:-:S07]  /*0860*/  @!P1 IADD3 R18, P0, PT, R35, R18, RZ ;  /* 0x0000001223129210 */ /* 0x004fce0007f1e0ff */
[----:B------:R-:W2:Y:S01]  /*0870*/  LDC.64 R14, c[0x0][0x3a8] ;  /* 0x0000ea00ff0e7b82 */ /* 0x000ea20000000a00 */
[C---:B------:R-:W-:Y:S01]  /*0880*/  @!P2 SHF.L.U32 R35, R4.reuse, 0x1, RZ ;  /* 0x000000010423a819 */ /* 0x040fe200000006ff */
[----:B-1----:R-:W-:Y:S01]  /*0890*/  @!P3 IMAD R36, R3, R22, RZ ;  /* 0x000000160324b224 */ /* 0x002fe200078e02ff */
[----:B------:R-:W-:Y:S02]  /*08a0*/  @!P2 SHF.L.U64.HI R26, R4, 0x1, R5 ;  /* 0x00000001041aa819 */ /* 0x000fe40000010205 */
[----:B------:R-:W-:Y:S02]  /*08b0*/  @!P3 MOV R4, R50 ;  /* 0x000000320004b202 */ /* 0x000fe40000000f00 */
[----:B------:R-:W-:Y:S01]  /*08c0*/  @!P3 MOV R5, R53 ;  /* 0x000000350005b202 */ /* 0x000fe20000000f00 */
[C---:B------:R-:W-:Y:S01]  /*08d0*/  @!P3 IMAD R37, R27.reuse, R23, R36 ;  /* 0x000000171b25b224 */ /* 0x040fe200078e0224 */
[----:B------:R-:W-:Y:S01]  /*08e0*/  @!P1 IADD3.X R19, PT, PT, R16, R19, RZ, P0, !PT ;  /* 0x0000001310139210 */ /* 0x000fe200007fe4ff */
[----:B------:R-:W-:Y:S01]  /*08f0*/  @!P3 IMAD.WIDE.U32 R22, R27, R22, R4 ;  /* 0x000000161b16b225 */ /* 0x000fe200078e0004 */
[----:B0-----:R-:W-:-:S02]  /*0900*/  @!P2 IADD3 R20, P0, PT, R35, R20, RZ ;  /* 0x000000142314a210 */ /* 0x001fc40007f1e0ff */
[----:B------:R-:W-:Y:S02]  /*0910*/  MOV R3, RZ ;  /* 0x000000ff00037202 */ /* 0x000fe40000000f00 */
[----:B------:R-:W-:Y:S02]  /*0920*/  @!P1 IADD3.X R39, PT, PT, R16, R39, RZ, P6, !PT ;  /* 0x0000002710279210 */ /* 0x000fe400037fe4ff */
[----:B------:R-:W-:Y:S02]  /*0930*/  @!P3 IADD3 R23, PT, PT, R23, R37, RZ ;  /* 0x000000251717b210 */ /* 0x000fe40007ffe0ff */
[----:B------:R-:W-:Y:S01]  /*0940*/  @!P3 SHF.L.U32 R5, R22, 0x1, RZ ;  /* 0x000000011605b819 */ /* 0x000fe200000006ff */
[----:B------:R0:W4:Y:S01]  /*0950*/  @!P1 LDG.E R28, desc[UR8][R38.64] ;  /* 0x00000008261c9981 */ /* 0x000122000c1e1900 */
[----:B------:R-:W-:Y:S02]  /*0960*/  @!P2 IADD3.X R21, PT, PT, R26, R21, RZ, P0, !PT ;  /* 0x000000151a15a210 */ /* 0x000fe400007fe4ff */
[----:B---3--:R-:W-:Y:S01]  /*0970*/  @!P2 IADD3 R16, P0, PT, R35, R6, RZ ;  /* 0x000000062310a210 */ /* 0x008fe20007f1e0ff */
[----:B------:R1:W3:Y:S01]  /*0980*/  @!P1 LDG.E R3, desc[UR8][R18.64] ;  /* 0x0000000812039981 */ /* 0x0002e2000c1e1900 */
[----:B------:R-:W-:Y:S01]  /*0990*/  @!P3 SHF.L.U64.HI R22, R22, 0x1, R23 ;  /* 0x000000011616b819 */ /* 0x000fe20000010217 */
[----:B--2---:R-:W-:Y:S01]  /*09a0*/  IMAD.WIDE R14, R17, 0x2, R14 ;  /* 0x00000002110e7825 */ /* 0x004fe200078e020e */
[----:B------:R-:W-:-:S02]  /*09b0*/  @!P3 IADD3 R10, P1, PT, R5, R10, RZ ;  /* 0x0000000a050ab210 */ /* 0x000fc40007f3e0ff */
[----:B------:R-:W-:Y:S02]  /*09c0*/  @!P3 IADD3 R12, P5, PT, R5, R12, RZ ;  /* 0x0000000c050cb210 */ /* 0x000fe40007fbe0ff */
[----:B------:R-:W-:Y:S02]  /*09d0*/  @!P2 IADD3.X R17, PT, PT, R26, R7, RZ, P0, !PT ;  /* 0x000000071a11a210 */ /* 0x000fe400007fe4ff */
[----:B------:R-:W-:Y:S02]  /*09e0*/  CS2R R6, SRZ ;  /* 0x0000000000067805 */ /* 0x000fe4000001ff00 */
[----:B------:R-:W-:Y:S01]  /*09f0*/  MOV R4, RZ ;  /* 0x000000ff00047202 */ /* 0x000fe20000000f00 */
[----:B------:R-:W2:Y:S01]  /*0a00*/  LDG.E.U16 R35, desc[UR8][R14.64] ;  /* 0x000000080e237981 */ /* 0x000ea2000c1e1500 */
[----:B------:R-:W-:Y:S02]  /*0a10*/  MOV R5, RZ ;  /* 0x000000ff00057202 */ /* 0x000fe40000000f00 */
[C---:B------:R-:W-:Y:S01]  /*0a20*/  @!P3 IADD3.X R11, PT, PT, R22.reuse, R11, RZ, P1, !PT ;  /* 0x0000000b160bb210 */ /* 0x040fe20000ffe4ff */
[----:B------:R-:W2:Y:S01]  /*0a30*/  LDG.E.U16 R19, desc[UR8][R14.64+0x2] ;  /* 0x000002080e137981 */ /* 0x000ea2000c1e1500 */
[----:B------:R-:W-:-:S03]  /*0a40*/  @!P3 IADD3.X R13, PT, PT, R22, R13, RZ, P5, !PT ;  /* 0x0000000d160db210 */ /* 0x000fc60002ffe4ff */
[----:B------:R-:W2:Y:S04]  /*0a50*/  @!P2 LDG.E R4, desc[UR8][R20.64] ;  /* 0x000000081404a981 */ /* 0x000ea8000c1e1900 */
[----:B------:R-:W2:Y:S04]  /*0a60*/  @!P2 LDG.E R5, desc[UR8][R16.64] ;  /* 0x000000081005a981 */ /* 0x000ea8000c1e1900 */
[----:B------:R-:W2:Y:S04]  /*0a70*/  @!P3 LDG.E R6, desc[UR8][R10.64] ;  /* 0x000000080a06b981 */ /* 0x000ea8000c1e1900 */
[----:B------:R-:W2:Y:S01]  /*0a80*/  @!P3 LDG.E R7, desc[UR8][R12.64] ;  /* 0x000000080c07b981 */ /* 0x000ea2000c1e1900 */
[----:B------:R-:W-:Y:S01]  /*0a90*/  MOV R46, 0x3f800000 ;  /* 0x3f800000002e7802 */ /* 0x000fe20000000f00 */
[----:B------:R-:W-:Y:S01]  /*0aa0*/  UISETP.NE.AND UP0, UPT, UR4, URZ, UPT ;  /* 0x000000ff0400728c */ /* 0x000fe2000bf05270 */
[----:B0-----:R-:W-:-:S02]  /*0ab0*/  MOV R38, RZ ;  /* 0x000000ff00267202 */ /* 0x001fc40000000f00 */
[----:B------:R-:W-:Y:S01]  /*0ac0*/  MOV R36, RZ ;  /* 0x000000ff00247202 */ /* 0x000fe20000000f00 */
[----:B-----5:R-:W-:-:S05]  /*0ad0*/  FFMA.FTZ R9, -R8, R8, R9 ;  /* 0x0000000808097223 */ /* 0x020fca0000010109 */
[----:B------:R-:W-:-:S13]  /*0ae0*/  FSETP.GTU.FTZ.AND P0, PT, R9, RZ, PT ;  /* 0x000000ff0900720b */ /* 0x000fda0003f1c000 */
[----:B-1----:R-:W0:Y:S01]  /*0af0*/  @P0 LDC R18, c[0x0][0x3c0] ;  /* 0x0000f000ff120b82 */ /* 0x002e220000000800 */
[----:B------:R-:W-:Y:S02]  /*0b00*/  @P4 SHF.L.U32 R38, R25, 0x10, RZ ;  /* 0x0000001019264819 */ /* 0x000fe400000006ff */
[----:B------:R-:W-:Y:S01]  /*0b10*/  @P4 SHF.L.U32 R36, R24, 0x10, RZ ;  /* 0x0000001018244819 */ /* 0x000fe200000006ff */
[----:B0-----:R-:W-:-:S04]  /*0b20*/  @P0 FADD.FTZ R18, R9, R18 ;  /* 0x0000001209120221 */ /* 0x001fc80000010000 */
[----:B------:R0:W1:Y:S01]  /*0b30*/  @P0 MUFU.RSQ R46, R18 ;  /* 0x00000012002e0308 */ /* 0x0000620000001400 */
[----:B------:R-:W-:Y:S02]  /*0b40*/  PRMT R44, R30, 0x7632, R44 ;  /* 0x000076321e2c7816 */ /* 0x000fe4000000002c */
[----:B----4-:R-:W-:Y:S02]  /*0b50*/  PRMT R45, R29, 0x7632, R45 ;  /* 0x000076321d2d7816 */ /* 0x010fe4000000002d */
[----:B------:R-:W-:Y:S02]  /*0b60*/  PRMT R42, R28, 0x7632, R42 ;  /* 0x000076321c2a7816 */ /* 0x000fe4000000002a */
[----:B---3--:R-:W-:Y:S02]  /*0b70*/  PRMT R43, R3, 0x7632, R43 ;  /* 0x00007632032b7816 */ /* 0x008fe4000000002b */
[----:B--2---:R-:W-:Y:S02]  /*0b80*/  SHF.L.U32 R35, R35, 0x10, RZ ;  /* 0x0000001023237819 */ /* 0x004fe400000006ff */
[----:B------:R-:W-:-:S02]  /*0b90*/  SHF.L.U32 R9, R19, 0x10, RZ ;  /* 0x0000001013097819 */ /* 0x000fc400000006ff */
[----:B------:R-:W-:Y:S02]  /*0ba0*/  PRMT R40, R4, 0x7632, R40 ;  /* 0x0000763204287816 */ /* 0x000fe40000000028 */
[----:B------:R-:W-:Y:S02]  /*0bb0*/  PRMT R41, R5, 0x7632, R41 ;  /* 0x0000763205297816 */ /* 0x000fe40000000029 */
[----:B------:R-:W-:Y:S02]  /*0bc0*/  PRMT R37, R6, 0x7632, R37 ;  /* 0x0000763206257816 */ /* 0x000fe40000000025 */
[----:B------:R-:W-:Y:S01]  /*0bd0*/  PRMT R39, R7, 0x7632, R39 ;  /* 0x0000763207277816 */ /* 0x000fe20000000027 */
[----:B01----:R-:W-:Y:S06]  /*0be0*/  BRA.U UP0, `(.L_x_201) ;  /* 0x0000000500247547 */ /* 0x003fec000b800000 */
[----:B------:R-:W-:Y:S02]  /*0bf0*/  SHF.L.U32 R11, R30, 0x10, RZ ;  /* 0x000000101e0b7819 */ /* 0x000fe400000006ff */
[----:B------:R-:W-:Y:S02]  /*0c00*/  SHF.L.U32 R13, R44, 0x10, RZ ;  /* 0x000000102c0d7819 */ /* 0x000fe400000006ff */
[----:B------:R-:W-:Y:S01]  /*0c10*/  SHF.L.U32 R12, R29, 0x10, RZ ;  /* 0x000000101d0c7819 */ /* 0x000fe200000006ff */
[----:B------:R-:W-:Y:S01]  /*0c20*/  FADD.FTZ R11, -R8, R11 ;  /* 0x0000000b080b7221 */ /* 0x000fe20000010100 */
[----:B------:R-:W-:Y:S01]  /*0c30*/  SHF.L.U32 R17, R28, 0x10, RZ ;  /* 0x000000101c117819 */ /* 0x000fe200000006ff */
[C---:B------:R-:W-:Y:S01]  /*0c40*/  FADD.FTZ R13, -R8.reuse, R13 ;  /* 0x0000000d080d7221 */ /* 0x040fe20000010100 */
[----:B------:R-:W-:Y:S01]  /*0c50*/  SHF.L.U32 R10, R45, 0x10, RZ ;  /* 0x000000102d0a7819 */ /* 0x000fe200000006ff */
[----:B------:R-:W-:Y:S01]  /*0c60*/  FMUL.FTZ R14, R35, R12 ;  /* 0x0000000c230e7220 */ /* 0x000fe20000410000 */
[-C--:B------:R-:W-:Y:S01]  /*0c70*/  FMUL.FTZ R11, R11, R46.reuse ;  /* 0x0000002e0b0b7220 */ /* 0x080fe20000410000 */
[----:B------:R-:W-:Y:S01]  /*0c80*/  FADD.FTZ R19, -R8, R17 ;  /* 0x0000001108137221 */ /* 0x000fe20000010100 */
[----:B------:R-:W-:Y:S01]  /*0c90*/  FMUL.FTZ R15, R13, R46 ;  /* 0x0000002e0d0f7220 */ /* 0x000fe20000410000 */
[----:B------:R-:W-:Y:S01]  /*0ca0*/  FADD.FTZ R13, RZ, R14 ;  /* 0x0000000eff0d7221 */ /* 0x000fe20000010000 */
[----:B------:R-:W-:Y:S01]  /*0cb0*/  SHF.L.U32 R17, R42, 0x10, RZ ;  /* 0x000000102a117819 */ /* 0x000fe200000006ff */
[----:B------:R-:W-:Y:S01]  /*0cc0*/  FFMA.FTZ R14, R11, R14, RZ ;  /* 0x0000000e0b0e7223 */ /* 0x000fe200000100ff */
[----:B------:R-:W-:Y:S01]  /*0cd0*/  SHF.L.U32 R18, R3, 0x10, RZ ;  /* 0x0000001003127819 */ /* 0x000fe200000006ff */
[----:B------:R-:W-:Y:S01]  /*0ce0*/  FFMA.FTZ R21, R12, R11, RZ ;  /* 0x0000000b0c157223 */ /* 0x000fe200000100ff */
[----:B------:R-:W-:Y:S01]  /*0cf0*/  FADD.FTZ R11, RZ, R12 ;  /* 0x0000000cff0b7221 */ /* 0x000fe20000010000 */
[----:B------:R-:W-:Y:S01]  /*0d00*/  FMUL.FTZ R19, R19, R46 ;  /* 0x0000002e13137220 */ /* 0x000fe20000410000 */
[----:B------:R-:W-:Y:S01]  /*0d10*/  FMUL.FTZ R16, R9, R10 ;  /* 0x0000000a09107220 */ /* 0x000fe20000410000 */
[----:B------:R-:W-:Y:S01]  /*0d20*/  FADD.FTZ R17, -R8, R17 ;  /* 0x0000001108117221 */ /* 0x000fe20000010100 */
[C---:B------:R-:W-:Y:S01]  /*0d30*/  FADD.FTZ R11, R18.reuse, R11 ;  /* 0x0000000b120b7221 */ /* 0x040fe20000010000 */
[----:B------:R-:W-:Y:S01]  /*0d40*/  FFMA.FTZ R12, R18, R19, R21 ;  /* 0x00000013120c7223 */ /* 0x000fe20000010015 */
[----:B------:R-:W-:Y:S01]  /*0d50*/  FADD.FTZ R13, R16, R13 ;  /* 0x0000000d100d7221 */ /* 0x000fe20000010000 */
[----:B------:R-:W-:Y:S01]  /*0d60*/  FFMA.FTZ R14, R15, R16, R14 ;  /* 0x000000100f0e7223 */ /* 0x000fe2000001000e */
[----:B------:R-:W-:Y:S01]  /*0d70*/  FMUL.FTZ R18, R35, R18 ;  /* 0x0000001223127220 */ /* 0x000fe20000410000 */
[----:B------:R-:W-:Y:S01]  /*0d80*/  SHF.L.U32 R16, R43, 0x10, RZ ;  /* 0x000000102b107819 */ /* 0x000fe200000006ff */
[----:B------:R-:W-:Y:S01]  /*0d90*/  FFMA.FTZ R15, R10, R15, RZ ;  /* 0x0000000f0a0f7223 */ /* 0x000fe200000100ff */
[----:B------:R-:W-:Y:S01]  /*0da0*/  FADD.FTZ R21, RZ, R10 ;  /* 0x0000000aff157221 */ /* 0x000fe20000010000 */
[----:B------:R-:W-:Y:S01]  /*0db0*/  FMUL.FTZ R17, R17, R46 ;  /* 0x0000002e11117220 */ /* 0x000fe20000410000 */
[----:B------:R-:W-:Y:S01]  /*0dc0*/  FFMA.FTZ R14, R19, R18, R14 ;  /* 0x00000012130e7223 */ /* 0x000fe2000001000e */
[----:B------:R-:W-:Y:S01]  /*0dd0*/  FADD.FTZ R23, R13, R18 ;  /* 0x000000120d177221 */ /* 0x000fe20000010000 */
[----:B------:R-:W-:Y:S01]  /*0de0*/  SHF.L.U32 R19, R4, 0x10, RZ ;  /* 0x0000001004137819 */ /* 0x000fe200000006ff */
        /* <DEDUP_REMOVED lines=9> */
[----:B------:R-:W-:Y:S01]  /*0e80*/  SHF.L.U32 R14, R41, 0x10, RZ ;  /* 0x00000010290e7819 */ /* 0x000fe200000006ff */
[----:B------:R-:W-:Y:S01]  /*0e90*/  FMUL.FTZ R19, R19, R46 ;  /* 0x0000002e13137220 */ /* 0x000fe20000410000 */
[----:B------:R-:W-:Y:S01]  /*0ea0*/  SHF.L.U32 R27, R6, 0x10, RZ ;  /* 0x00000010061b7819 */ /* 0x000fe200000006ff */
[C---:B------:R-:W-:Y:S01]  /*0eb0*/  FADD.FTZ R21, -R8.reuse, R21 ;  /* 0x0000001508157221 */ /* 0x040fe20000010100 */
[----:B------:R-:W-:Y:S01]  /*0ec0*/  FADD.FTZ R20, R23, R18 ;  /* 0x0000001217147221 */ /* 0x000fe20000010000 */
[----:B------:R-:W-:Y:S01]  /*0ed0*/  FFMA.FTZ R25, R19, R18, R16 ;  /* 0x0000001213197223 */ /* 0x000fe20000010010 */
[----:B------:R-:W-:Y:S01]  /*0ee0*/  FMUL.FTZ R23, R9, R14 ;  /* 0x0000000e09177220 */ /* 0x000fe20000410000 */
[----:B------:R-:W-:Y:S01]  /*0ef0*/  SHF.L.U32 R17, R7, 0x10, RZ ;  /* 0x0000001007117819 */ /* 0x000fe200000006ff */
[-C--:B------:R-:W-:Y:S01]  /*0f00*/  FMUL.FTZ R16, R21, R46.reuse ;  /* 0x0000002e15107220 */ /* 0x080fe20000410000 */
[----:B------:R-:W-:Y:S01]  /*0f10*/  FADD.FTZ R27, -R8, R27 ;  /* 0x0000001b081b7221 */ /* 0x000fe20000010100 */
[----:B------:R-:W-:Y:S01]  /*0f20*/  SHF.L.U32 R21, R37, 0x10, RZ ;  /* 0x0000001025157819 */ /* 0x000fe200000006ff */
[----:B------:R-:W-:Y:S01]  /*0f30*/  FFMA.FTZ R12, R15, R19, R12 ;  /* 0x000000130f0c7223 */ /* 0x000fe2000001000c */
[----:B------:R-:W-:Y:S01]  /*0f40*/  FADD.FTZ R19, R23, R20 ;  /* 0x0000001417137221 */ /* 0x000fe20000010000 */
[----:B------:R-:W-:Y:S01]  /*0f50*/  FFMA.FTZ R25, R16, R23, R25 ;  /* 0x0000001710197223 */ /* 0x000fe20000010019 */
[----:B------:R-:W-:Y:S01]  /*0f60*/  SHF.L.U32 R18, R39, 0x10, RZ ;  /* 0x0000001027127819 */ /* 0x000fe200000006ff */
[----:B------:R-:W-:Y:S01]  /*0f70*/  FMUL.FTZ R24, R35, R17 ;  /* 0x0000001123187220 */ /* 0x000fe20000410000 */
[----:B------:R-:W-:Y:S01]  /*0f80*/  FMUL.FTZ R20, R27, R46 ;  /* 0x0000002e1b147220 */ /* 0x000fe20000410000 */
[----:B------:R-:W-:Y:S01]  /*0f90*/  FADD.FTZ R21, -R8, R21 ;  /* 0x0000001508157221 */ /* 0x000fe20000010100 */
[----:B------:R-:W-:Y:S01]  /*0fa0*/  FADD.FTZ R22, R11, R15 ;  /* 0x0000000f0b167221 */ /* 0x000fe20000010000 */
[----:B------:R-:W-:Y:S01]  /*0fb0*/  FADD.FTZ R19, R19, R24 ;  /* 0x0000001813137221 */ /* 0x000fe20000010000 */
[----:B------:R-:W-:Y:S01]  /*0fc0*/  FFMA.FTZ R26, R20, R24, R25 ;  /* 0x00000018141a7223 */ /* 0x000fe20000010019 */
[----:B------:R-:W-:Y:S01]  /*0fd0*/  FMUL.FTZ R24, R9, R18 ;  /* 0x0000001209187220 */ /* 0x000fe20000410000 */
[----:B------:R-:W-:Y:S01]  /*0fe0*/  FMUL.FTZ R21, R21, R46 ;  /* 0x0000002e15157220 */ /* 0x000fe20000410000 */
        /* <DEDUP_REMOVED lines=9> */
.L_x_201:
        /* <DEDUP_REMOVED lines=10> */
[C---:B------:R-:W-:Y:S01]  /*1120*/  FADD.FTZ R13, -R8.reuse, R15 ;  /* 0x0000000f080d7221 */ /* 0x040fe20000010100 */
[----:B------:R-:W-:Y:S01]  /*1130*/  FFMA.FTZ R17, R35, R11, R38 ;  /* 0x0000000b23117223 */ /* 0x000fe20000010026 */
[C---:B------:R-:W-:Y:S01]  /*1140*/  FADD.FTZ R19, -R8.reuse, R19 ;  /* 0x0000001308137221 */ /* 0x040fe20000010100 */
        /* <DEDUP_REMOVED lines=26> */
[----:B------:R0:W3:Y:S01]  /*12f0*/  MUFU.RCP R20, R25 ;  /* 0x0000001900147308 */ /* 0x0000e20000001000 */
[----:B-1----:R-:W-:Y:S01]  /*1300*/  FADD.FTZ R22, -R21, 1 ;  /* 0x3f80000015167421 */ /* 0x002fe20000010100 */
[----:B------:R-:W-:Y:S01]  /*1310*/  FMUL.FTZ R26, R26, R23 ;  /* 0x000000171a1a7220 */ /* 0x000fe20000410000 */
[----:B------:R-:W-:Y:S02]  /*1320*/  SHF.L.U32 R23, R40, 0x10, RZ ;  /* 0x0000001028177819 */ /* 0x000fe400000006ff */
[----:B------:R-:W-:Y:S01]  /*1330*/  FFMA.FTZ R24, R15, R22, 1 ;  /* 0x3f8000000f187423 */ /* 0x000fe20000010016 */
[----:B------:R-:W-:Y:S01]  /*1340*/  FMUL.FTZ R22, R17, -1.4426950216293334961 ;  /* 0xbfb8aa3b11167820 */ /* 0x000fe20000410000 */
[----:B------:R-:W-:Y:S01]  /*1350*/  FMUL.FTZ R15, R48, R21 ;  /* 0x00000015300f7220 */ /* 0x000fe20000410000 */
[----:B------:R-:W-:Y:S01]  /*1360*/  FADD.FTZ R23, -R8, R23 ;  /* 0x0000001708177221 */ /* 0x000fe20000010100 */
[----:B0-----:R-:W-:-:S02]  /*1370*/  SHF.L.U32 R25, R3, 0x10, RZ ;  /* 0x0000001003197819 */ /* 0x001fc400000006ff */
[----:B------:R-:W-:Y:S01]  /*1380*/  FMUL.FTZ R15, R15, R24 ;  /* 0x000000180f0f7220 */ /* 0x000fe20000410000 */
[----:B------:R-:W0:Y:S01]  /*1390*/  MUFU.EX2 R22, R22 ;  /* 0x0000001600167308 */ /* 0x000e220000000800 */
[----:B--2---:R-:W-:Y:S01]  /*13a0*/  FADD.FTZ R24, R18, 1 ;  /* 0x3f80000012187421 */ /* 0x004fe20000010000 */
[----:B---3--:R-:W-:Y:S01]  /*13b0*/  FADD.FTZ R21, -R20, 1 ;  /* 0x3f80000014157421 */ /* 0x008fe20000010100 */
[----:B------:R-:W-:-:S05]  /*13c0*/  FMUL.FTZ R25, R25, R20 ;  /* 0x0000001419197220 */ /* 0x000fca0000410000 */
[----:B------:R-:W1:Y:S01]  /*13d0*/  MUFU.RCP R24, R24 ;  /* 0x0000001800187308 */ /* 0x000e620000001000 */
[----:B------:R-:W-:Y:S01]  /*13e0*/  FFMA.FTZ R18, R16, R21, 1 ;  /* 0x3f80000010127423 */ /* 0x000fe20000010015 */
[----:B------:R-:W-:-:S03]  /*13f0*/  FMUL.FTZ R16, R23, R46 ;  /* 0x0000002e17107220 */ /* 0x000fc60000410000 */
[----:B------:R-:W-:Y:S01]  /*1400*/  FMUL.FTZ R18, R25, R18 ;  /* 0x0000001219127220 */ /* 0x000fe20000410000 */
[----:B------:R-:W-:Y:S01]  /*1410*/  FFMA.FTZ R21, R9, R16, R36 ;  /* 0x0000001009157223 */ /* 0x000fe20000010024 */
[----:B0-----:R-:W-:-:S03]  /*1420*/  FADD.FTZ R22, R22, 1 ;  /* 0x3f80000016167421 */ /* 0x001fc60000010000 */
[----:B------:R-:W-:Y:S01]  /*1430*/  FMUL.FTZ R25, R21, -1.4426950216293334961 ;  /* 0xbfb8aa3b15197820 */ /* 0x000fe20000410000 */
[----:B------:R-:W0:Y:S01]  /*1440*/  MUFU.RCP R23, R22 ;  /* 0x0000001600177308 */ /* 0x000e220000001000 */
[----:B-1----:R-:W-:-:S04]  /*1450*/  FADD.FTZ R20, -R24, 1 ;  /* 0x3f80000018147421 */ /* 0x002fc80000010100 */
[----:B------:R-:W-:Y:S01]  /*1460*/  FFMA.FTZ R19, R19, R20, 1 ;  /* 0x3f80000013137423 */ /* 0x000fe20000010014 */
[----:B------:R-:W-:Y:S01]  /*1470*/  FMUL.FTZ R20, R27, R24 ;  /* 0x000000181b147220 */ /* 0x000fe20000410000 */
[----:B------:R-:W-:Y:S01]  /*1480*/  SHF.L.U32 R27, R6, 0x10, RZ ;  /* 0x00000010061b7819 */ /* 0x000fe200000006ff */
[----:B------:R-:W1:Y:S02]  /*1490*/  MUFU.EX2 R25, R25 ;  /* 0x0000001900197308 */ /* 0x000e640000000800 */
[----:B------:R-:W-:Y:S01]  /*14a0*/  FMUL.FTZ R19, R20, R19 ;  /* 0x0000001314137220 */ /* 0x000fe20000410000 */
[----:B0-----:R-:W-:-:S04]  /*14b0*/  FADD.FTZ R24, -R23, 1 ;  /* 0x3f80000017187421 */ /* 0x001fc80000010100 */
[----:B------:R-:W-:Y:S01]  /*14c0*/  FFMA.FTZ R22, R17, R24, 1 ;  /* 0x3f80000011167423 */ /* 0x000fe20000010018 */
[----:B------:R-:W-:Y:S01]  /*14d0*/  FADD.FTZ R17, -R8, R27 ;  /* 0x0000001b08117221 */ /* 0x000fe20000010100 */
[----:B------:R-:W-:-:S03]  /*14e0*/  SHF.L.U32 R24, R5, 0x10, RZ ;  /* 0x0000001005187819 */ /* 0x000fc600000006ff */
[----:B------:R-:W-:Y:S02]  /*14f0*/  FMUL.FTZ R17, R17, R46 ;  /* 0x0000002e11117220 */ /* 0x000fe40000410000 */
[----:B------:R-:W-:Y:S01]  /*1500*/  FMUL.FTZ R27, R24, R23 ;  /* 0x00000017181b7220 */ /* 0x000fe20000410000 */
[----:B-1----:R-:W-:Y:S01]  /*1510*/  FADD.FTZ R48, R25, 1 ;  /* 0x3f80000019307421 */ /* 0x002fe20000010000 */
[----:B------:R-:W-:Y:S02]  /*1520*/  FFMA.FTZ R23, R35, R17, R38 ;  /* 0x0000001123177223 */ /* 0x000fe40000010026 */
[----:B------:R-:W-:Y:S01]  /*1530*/  FMUL.FTZ R20, R27, R22 ;  /* 0x000000161b147220 */ /* 0x000fe20000410000 */
[----:B------:R0:W1:Y:S01]  /*1540*/  MUFU.RCP R25, R48 ;  /* 0x0000003000197308 */ /* 0x0000620000001000 */
[----:B------:R-:W-:Y:S01]  /*1550*/  FMUL.FTZ R49, R23, -1.4426950216293334961 ;  /* 0xbfb8aa3b17317820 */ /* 0x000fe20000410000 */
[----:B------:R-:W-:-:S06]  /*1560*/  SHF.L.U32 R27, R41, 0x10, RZ ;  /* 0x00000010291b7819 */ /* 0x000fcc00000006ff */
[----:B------:R-:W2:Y:S01]  /*1570*/  MUFU.EX2 R24, R49 ;  /* 0x0000003100187308 */ /* 0x000ea20000000800 */
[----:B0-----:R-:W-:Y:S01]  /*1580*/  FMUL.FTZ R48, R35, R26 ;  /* 0x0000001a23307220 */ /* 0x001fe20000410000 */
[----:B-1----:R-:W-:-:S04]  /*1590*/  FADD.FTZ R22, -R25, 1 ;  /* 0x3f80000019167421 */ /* 0x002fc80000010100 */
[----:B------:R-:W-:Y:S01]  /*15a0*/  FFMA.FTZ R21, R21, R22, 1 ;  /* 0x3f80000015157423 */ /* 0x000fe20000010016 */
[----:B------:R-:W-:Y:S01]  /*15b0*/  FMUL.FTZ R22, R27, R25 ;  /* 0x000000191b167220 */ /* 0x000fe20000410000 */
[----:B------:R-:W-:Y:S01]  /*15c0*/  FFMA.FTZ R25, R11, R48, RZ ;  /* 0x000000300b197223 */ /* 0x000fe200000100ff */
[----:B------:R-:W-:Y:S01]  /*15d0*/  FADD.FTZ R27, RZ, R48 ;  /* 0x00000030ff1b7221 */ /* 0x000fe20000010000 */
[----:B--2---:R-:W-:Y:S01]  /*15e0*/  FADD.FTZ R24, R24, 1 ;  /* 0x3f80000018187421 */ /* 0x004fe20000010000 */
[----:B------:R-:W-:Y:S01]  /*15f0*/  FMUL.FTZ R22, R22, R21 ;  /* 0x0000001516167220 */ /* 0x000fe20000410000 */
[----:B------:R-:W-:-:S04]  /*1600*/  FMUL.FTZ R21, R9, R15 ;  /* 0x0000000f09157220 */ /* 0x000fc80000410000 */
[----:B------:R-:W0:Y:S01]  /*1610*/  MUFU.RCP R24, R24 ;  /* 0x0000001800187308 */ /* 0x000e220000001000 */
[----:B------:R-:W-:Y:S01]  /*1620*/  FFMA.FTZ R48, R10, R21, R25 ;  /* 0x000000150a307223 */ /* 0x000fe20000010019 */
[----:B------:R-:W-:Y:S01]  /*1630*/  FADD.FTZ R21, R21, R27 ;  /* 0x0000001b15157221 */ /* 0x000fe20000010000 */
[----:B------:R-:W-:Y:S01]  /*1640*/  SHF.L.U32 R25, R7, 0x10, RZ ;  /* 0x0000001007197819 */ /* 0x000fe200000006ff */
[----:B0-----:R-:W-:-:S04]  /*1650*/  FADD.FTZ R27, -R24, 1 ;  /* 0x3f800000181b7421 */ /* 0x001fc80000010100 */
[----:B------:R-:W-:Y:S01]  /*1660*/  FMUL.FTZ R25, R25, R24 ;  /* 0x0000001819197220 */ /* 0x000fe20000410000 */
[----:B------:R-:W-:Y:S01]  /*1670*/  FFMA.FTZ R27, R23, R27, 1 ;  /* 0x3f800000171b7423 */ /* 0x000fe2000001001b */
[----:B------:R-:W-:-:S03]  /*1680*/  FADD.FTZ R23, RZ, R26 ;  /* 0x0000001aff177221 */ /* 0x000fc60000010000 */
[----:B------:R-:W-:Y:S01]  /*1690*/  FMUL.FTZ R24, R25, R27 ;  /* 0x0000001b19187220 */ /* 0x000fe20000410000 */
[----:B------:R-:W-:Y:S01]  /*16a0*/  FFMA.FTZ R25, R11, R26, RZ ;  /* 0x0000001a0b197223 */ /* 0x000fe200000100ff */
[----:B------:R-:W-:Y:S01]  /*16b0*/  SHF.L.U32 R11, R37, 0x10, RZ ;  /* 0x00000010250b7819 */ /* 0x000fe200000006ff */
[----:B------:R-:W-:Y:S01]  /*16c0*/  FADD.FTZ R23, R23, R18 ;  /* 0x0000001217177221 */ /* 0x000fe20000010000 */
[-C--:B------:R-:W-:Y:S01]  /*16d0*/  FMUL.FTZ R27, R35, R18.reuse ;  /* 0x00000012231b7220 */ /* 0x080fe20000410000 */
[C---:B------:R-:W-:Y:S02]  /*16e0*/  FFMA.FTZ R25, R13.reuse, R18, R25 ;  /* 0x000000120d197223 */ /* 0x040fe40000010019 */
[----:B------:R-:W-:Y:S01]  /*16f0*/  FADD.FTZ R11, -R8, R11 ;  /* 0x0000000b080b7221 */ /* 0x000fe20000010100 */
[----:B------:R-:W-:Y:S01]  /*1700*/  FFMA.FTZ R13, R13, R27, R48 ;  /* 0x0000001b0d0d7223 */ /* 0x000fe20000010030 */
[----:B------:R-:W-:Y:S01]  /*1710*/  FADD.FTZ R21, R21, R27 ;  /* 0x0000001b15157221 */ /* 0x000fe20000010000 */
[----:B------:R-:W-:Y:S01]  /*1720*/  SHF.L.U32 R27, R39, 0x10, RZ ;  /* 0x00000010271b7819 */ /* 0x000fe200000006ff */
[----:B------:R-:W-:Y:S01]  /*1730*/  FMUL.FTZ R11, R11, R46 ;  /* 0x0000002e0b0b7220 */ /* 0x000fe20000410000 */
[----:B------:R-:W-:-:S03]  /*1740*/  FADD.FTZ R23, R23, R20 ;  /* 0x0000001417177221 */ /* 0x000fc60000010000 */
        /* <DEDUP_REMOVED lines=10> */
[-C--:B------:R-:W-:Y:S01]  /*17f0*/  FMUL.FTZ R18, R9, R19.reuse ;  /* 0x0000001309127220 */ /* 0x080fe20000410000 */
[----:B------:R-:W-:Y:S01]  /*1800*/  FFMA.FTZ R27, R12, R19, R27 ;  /* 0x000000130c1b7223 */ /* 0x000fe2000001001b */
[----:B------:R-:W-:Y:S01]  /*1810*/  FADD.FTZ R15, R10, R19 ;  /* 0x000000130a0f7221 */ /* 0x000fe20000010000 */
[----:B------:R-:W-:Y:S01]  /*1820*/  FMUL.FTZ R10, R26, R49 ;  /* 0x000000311a0a7220 */ /* 0x000fe20000410000 */
[----:B------:R-:W-:Y:S01]  /*1830*/  FFMA.FTZ R13, R12, R18, R13 ;  /* 0x000000120c0d7223 */ /* 0x000fe2000001000d */
[----:B------:R-:W-:Y:S01]  /*1840*/  FMUL.FTZ R12, R35, R20 ;  /* 0x00000014230c7220 */ /* 0x000fe20000410000 */
[----:B------:R-:W-:Y:S01]  /*1850*/  FADD.FTZ R21, R18, R21 ;  /* 0x0000001512157221 */ /* 0x000fe20000010000 */
[----:B------:R-:W-:-:S02]  /*1860*/  FADD.FTZ R15, R15, R22 ;  /* 0x000000160f0f7221 */ /* 0x000fc40000010000 */
[C---:B------:R-:W-:Y:S01]  /*1870*/  FFMA.FTZ R19, R14.reuse, R12, R13 ;  /* 0x0000000c0e137223 */ /* 0x040fe2000001000d */
[----:B------:R-:W-:Y:S01]  /*1880*/  FADD.FTZ R18, R21, R12 ;  /* 0x0000000c15127221 */ /* 0x000fe20000010000 */
[C---:B------:R-:W-:Y:S01]  /*1890*/  FMUL.FTZ R13, R9.reuse, R22 ;  /* 0x00000016090d7220 */ /* 0x040fe20000410000 */
[----:B------:R-:W-:Y:S01]  /*18a0*/  FFMA.FTZ R12, R14, R20, R25 ;  /* 0x000000140e0c7223 */ /* 0x000fe20000010019 */
[----:B------:R-:W-:Y:S01]  /*18b0*/  FMUL.FTZ R20, R9, R10 ;  /* 0x0000000a09147220 */ /* 0x000fe20000410000 */
[----:B------:R-:W-:Y:S01]  /*18c0*/  FADD.FTZ R15, R15, R10 ;  /* 0x0000000a0f0f7221 */ /* 0x000fe20000010000 */
[----:B------:R-:W-:Y:S01]  /*18d0*/  FFMA.FTZ R14, R16, R13, R19 ;  /* 0x0000000d100e7223 */ /* 0x000fe20000010013 */
[----:B------:R-:W-:Y:S01]  /*18e0*/  FADD.FTZ R18, R13, R18 ;  /* 0x000000120d127221 */ /* 0x000fe20000010000 */
[-C--:B------:R-:W-:Y:S01]  /*18f0*/  FMUL.FTZ R13, R35, R24.reuse ;  /* 0x00000018230d7220 */ /* 0x080fe20000410000 */
[----:B------:R-:W-:-:S03]  /*1900*/  FFMA.FTZ R12, R17, R24, R12 ;  /* 0x00000018110c7223 */ /* 0x000fc6000001000c */
[----:B------:R-:W-:Y:S01]  /*1910*/  FFMA.FTZ R14, R17, R13, R14 ;  /* 0x0000000d110e7223 */ /* 0x000fe2000001000e */
[----:B------:R-:W-:Y:S01]  /*1920*/  FADD.FTZ R13, R18, R13 ;  /* 0x0000000d120d7221 */ /* 0x000fe20000010000 */
[----:B------:R-:W-:Y:S02]  /*1930*/  FFMA.FTZ R18, R16, R22, R27 ;  /* 0x0000001610127223 */ /* 0x000fe4000001001b */
[----:B------:R-:W-:Y:S01]  /*1940*/  FFMA.FTZ R19, R11, R20, R14 ;  /* 0x000000140b137223 */ /* 0x000fe2000001000e */
[----:B------:R-:W-:Y:S01]  /*1950*/  FADD.FTZ R16, R20, R13 ;  /* 0x0000000d14107221 */ /* 0x000fe20000010000 */
[----:B------:R-:W-:Y:S01]  /*1960*/  FADD.FTZ R14, R23, R24 ;  /* 0x00000018170e7221 */ /* 0x000fe20000010000 */
[----:B------:R-:W-:-:S07]  /*1970*/  FFMA.FTZ R13, R11, R10, R18 ;  /* 0x0000000a0b0d7223 */ /* 0x000fce0000010012 */
.L_x_202:
[----:B------:R-:W0:Y:S01]  /*1980*/  S2R R18, SR_TID.X ;  /* 0x0000000000127919 */ /* 0x000e220000002100 */
[----:B------:R-:W-:Y:S01]  /*1990*/  MOV R11, R16 ;  /* 0x00000010000b7202 */ /* 0x000fe20000000f00 */
        /* <DEDUP_REMOVED lines=47> */
[----:B-1----:R-:W-:Y:S01]  /*1c90*/  @!P0 FADD.FTZ R11, R11, R20 ;  /* 0x000000140b0b8221 */ /* 0x002fe20000010000 */
[----:B------:R-:W-:-:S04]  /*1ca0*/  ISETP.GT.U32.AND P0, PT, R18, 0x22, PT ;  /* 0x000000221200780c */ /* 0x000fc80003f04070 */
        /* <DEDUP_REMOVED lines=47> */
.L_x_204:
[----:B------:R-:W-:Y:S05]  /*1fa0*/  BSYNC.RECONVERGENT B0 ;  /* 0x0000000000007941 */ /* 0x000fea0003800200 */
.L_x_203:
        /* <DEDUP_REMOVED lines=78> */
.L_x_206:
[----:B------:R-:W-:Y:S05]  /*2490*/  BSYNC.RECONVERGENT B0 ;  /* 0x0000000000007941 */ /* 0x000fea0003800200 */
.L_x_205:
        /* <DEDUP_REMOVED lines=28> */
.L_x_208:
[----:B------:R-:W-:Y:S05]  /*2660*/  BSYNC.RECONVERGENT B0 ;  /* 0x0000000000007941 */ /* 0x000fea0003800200 */
.L_x_207:
        /* <DEDUP_REMOVED lines=17> */
[----:B0-----:R-:W-:-:S03]  /*2780*/  LOP3.LUT P0, R16, R31, 0x2, RZ, 0xc0, !PT ;  /* 0x000000021f107812 */ /* 0x001fc6000780c0ff */
[----:B-1----:R-:W-:-:S04]  /*2790*/  IMAD.WIDE.U32 R12, R15, 0x4, R12 ;  /* 0x000000040f0c7825 */ /* 0x002fc800078e000c */
[----:B------:R-:W-:Y:S01]  /*27a0*/  IMAD.WIDE.U32 R14, R17, 0x8, R48 ;  /* 0x00000008110e7825 */ /* 0x000fe200078e0030 */
[----:B------:R-:W-:Y:S02]  /*27b0*/  IADD3 R17, PT, PT, -R16, 0x1, RZ ;  /* 0x0000000110117810 */ /* 0x000fe40007ffe1ff */
[----:B------:R-:W0:Y:S02]  /*27c0*/  LDC R16, c[0x0][0x370] ;  /* 0x0000dc00ff107b82 */ /* 0x000e240000000800 */
[----:B------:R1:W-:Y:S01]  /*27d0*/  STG.E.64 desc[UR8][R14.64], R10 ;  /* 0x0000000a0e007986 */ /* 0x0003e2000c101b08 */
[----:B------:R-:W-:Y:S06]  /*27e0*/  MEMBAR.ALL.GPU ;  /* 0x0000000000007992 */ /* 0x000fec000000a000 */
[----:B------:R-:W-:-:S00]  /*27f0*/  ERRBAR ;  /* 0x00000000000079ab */ /* 0x000fc00000000000 */
[----:B------:R-:W-:Y:S06]  /*2800*/  CGAERRBAR ;  /* 0x00000000000075ab */ /* 0x000fec0000000000 */
[----:B------:R1:W-:Y:S01]  /*2810*/  REDG.E.ADD.S32.STRONG.GPU desc[UR8][R12.64], R17 ;  /* 0x000000110c00798e */ /* 0x0003e2000c12e308 */
[----:B0-----:R-:W-:-:S04]  /*2820*/  SEL R21, R16, RZ, !P0 ;  /* 0x000000ff10157207 */ /* 0x001fc80004000000 */
[----:B------:R-:W-:-:S13]  /*2830*/  ISETP.NE.AND P0, PT, R21, -0x1, PT ;  /* 0xffffffff1500780c */ /* 0x000fda0003f05270 */
[----:B-1----:R-:W-:Y:S05]  /*2840*/  @!P0 BRA `(.L_x_210) ;  /* 0x0000000000148947 */ /* 0x002fea0003800000 */
.L_x_211:
[----:B------:R-:W2:Y:S04]  /*2850*/  LDG.E.STRONG.GPU R14, desc[UR8][R12.64] ;  /* 0x000000080c0e7981 */ /* 0x000ea8000c1ef900 */
[----:B--2---:R-:W-:Y:S01]  /*2860*/  CCTL.IVALL ;  /* 0x00000000ff00798f */ /* 0x004fe20002000000 */
[----:B------:R-:W-:Y:S05]  /*2870*/  YIELD ;  /* 0x0000000000007946 */ /* 0x000fea0003800000 */
[----:B------:R-:W-:-:S13]  /*2880*/  ISETP.NE.AND P0, PT, R14, R21, PT ;  /* 0x000000150e00720c */ /* 0x000fda0003f05270 */
[----:B------:R-:W-:Y:S05]  /*2890*/  @P0 BRA `(.L_x_211) ;  /* 0xfffffffc00ec0947 */ /* 0x000fea000383ffff */
.L_x_210:
        /* <DEDUP_REMOVED lines=14> */
[----:B------:R-:W-:Y:S01]  /*2980*/  IMAD R18, R19, 0x6, R26 ;  /* 0x0000000613127824 */ /* 0x000fe200078e021a */
[----:B------:R-:W-:-:S10]  /*2990*/  IADD3 R19, PT, PT, R26, R19, RZ ;  /* 0x000000131a137210 */ /* 0x000fd40007ffe0ff */
.L_x_213:
        /* <DEDUP_REMOVED lines=8> */
[----:B0-----:R-:W-:-:S04]  /*2a20*/  IADD3 R16, PT, PT, R20, 0x2, RZ ;  /* 0x0000000214107810 */ /* 0x001fc80007ffe0ff */
        /* <DEDUP_REMOVED lines=48> */
[----:B-1----:R-:W-:-:S04]  /*2d30*/  LOP3.LUT R13, R17, 0x7ffffff8, RZ, 0xc0, !PT ;  /* 0x7ffffff8110d7812 */ /* 0x002fc800078ec0ff */
[----:B------:R-:W-:Y:S01]  /*2d40*/  ISETP.NE.AND P2, PT, R20, R13, PT ;  /* 0x0000000d1400720c */ /* 0x000fe20003f45270 */
[----:B------:R-:W-:Y:S01]  /*2d50*/  @!P4 FADD.FTZ R10, R10, R12 ;  /* 0x0000000c0a0ac221 */ /* 0x000fe20000010000 */
[----:B---3--:R-:W-:-:S03]  /*2d60*/  @!P0 FADD.FTZ R11, R11, R15 ;  /* 0x0000000f0b0b8221 */ /* 0x008fc60000010000 */
[----:B------:R-:W-:-:S08]  /*2d70*/  @!P0 FADD.FTZ R10, R10, R14 ;  /* 0x0000000e0a0a8221 */ /* 0x000fd00000010000 */
[----:B------:R-:W-:Y:S05]  /*2d80*/  @P2 BRA `(.L_x_213) ;  /* 0xfffffffc00042947 */ /* 0x000fea000383ffff */
[----:B------:R-:W-:-:S07]  /*2d90*/  MOV R20, R13 ;  /* 0x0000000d00147202 */ /* 0x000fce0000000f00 */
.L_x_212:
        /* <DEDUP_REMOVED lines=38> */
.L_x_214:
[----:B------:R-:W-:Y:S05]  /*3000*/  BRA.U !UP1, `(.L_x_209) ;  /* 0x0000000109707547 */ /* 0x000fea000b800000 */
[----:B0-----:R-:W0:Y:S01]  /*3010*/  LDC R16, c[0x0][0x370] ;  /* 0x0000dc00ff107b82 */ /* 0x001e220000000800 */
[----:B------:R-:W-:Y:S01]  /*3020*/  UISETP.NE.AND UP0, UPT, UR5, 0x1, UPT ;  /* 0x000000010500788c */ /* 0x000fe2000bf05270 */
[----:B0-----:R-:W-:-:S08]  /*3030*/  LOP3.LUT R16, R16, 0x1, RZ, 0xc0, !PT ;  /* 0x0000000110107812 */ /* 0x001fd000078ec0ff */
        /* <DEDUP_REMOVED lines=15> */
.L_x_215:
[----:B------:R-:W-:Y:S01]  /*3130*/  ISETP.EQ.OR P0, PT, R20, UR6, P1 ;  /* 0x0000000614007c0c */ /* 0x000fe20008f02670 */
[----:B------:R-:W-:Y:S03]  /*3140*/  BSSY.RECONVERGENT B0, `(.L_x_209) ;  /* 0x0000008000007945 */ /* 0x000fe60003800200 */
[----:B------:R-:W-:-:S13]  /*3150*/  ISETP.NE.U32.OR P0, PT, R16, 0x1, P0 ;  /* 0x000000011000780c */ /* 0x000fda0000705470 */
[----:B------:R-:W-:Y:S05]  /*3160*/  @P0 BRA `(.L_x_216) ;  /* 0x0000000000140947 */ /* 0x000fea0003800000 */
[----:B-12---:R-:W-:-:S04]  /*3170*/  IMAD R13, R21, R20, R22 ;  /* 0x00000014150d7224 */ /* 0x006fc800078e0216 */
[----:B------:R-:W-:-:S06]  /*3180*/  IMAD.WIDE.U32 R12, R13, 0x8, R48 ;  /* 0x000000080d0c7825 */ /* 0x000fcc00078e0030 */
[----:B------:R-:W2:Y:S02]  /*3190*/  LDG.E.64 R12, desc[UR8][R12.64] ;  /* 0x000000080c0c7981 */ /* 0x000ea4000c1e1b00 */
[----:B--2---:R-:W-:Y:S01]  /*31a0*/  FADD.FTZ R10, R10, R12 ;  /* 0x0000000c0a0a7221 */ /* 0x004fe20000010000 */
[----:B------:R-:W-:-:S07]  /*31b0*/  FADD.FTZ R11, R11, R13 ;  /* 0x0000000d0b0b7221 */ /* 0x000fce0000010000 */
.L_x_216:
[----:B------:R-:W-:Y:S05]  /*31c0*/  BSYNC.RECONVERGENT B0 ;  /* 0x0000000000007941 */ /* 0x000fea0003800200 */
.L_x_209:
[----:B------:R-:W3:Y:S01]  /*31d0*/  S2UR UR5, SR_CgaCtaId ;  /* 0x00000000000579c3 */ /* 0x000ee20000008800 */
[----:B------:R-:W-:Y:S01]  /*31e0*/  UMOV UR4, 0x400 ;  /* 0x0000040000047882 */ /* 0x000fe20000000000 */
[----:B------:R-:W4:Y:S01]  /*31f0*/  LDCU.64 UR10, c[0x0][0x400] ;  /* 0x00008000ff0a77ac */ /* 0x000f220008000a00 */
[----:B------:R-:W-:Y:S02]  /*3200*/  SHF.L.U32 R37, R37, 0x10, RZ ;  /* 0x0000001025257819 */ /* 0x000fe400000006ff */
[----:B-1----:R-:W-:Y:S02]  /*3210*/  SHF.L.U32 R19, R28, 0x10, RZ ;  /* 0x000000101c137819 */ /* 0x002fe400000006ff */
[----:B------:R-:W-:Y:S01]  /*3220*/  SHF.L.U32 R15, R30, 0x10, RZ ;  /* 0x000000101e0f7819 */ /* 0x000fe200000006ff */
[----:B------:R-:W1:Y:S01]  /*3230*/  LDC R14, c[0x0][0x41c] ;  /* 0x00010700ff0e7b82 */ /* 0x000e620000000800 */
[----:B--2---:R-:W-:Y:S01]  /*3240*/  SHF.L.U32 R21, R42, 0x10, RZ ;  /* 0x000000102a157819 */ /* 0x004fe200000006ff */
[----:B------:R-:W-:Y:S01]  /*3250*/  FADD.FTZ R49, -R8, R37 ;  /* 0x0000002508317221 */ /* 0x000fe20000010100 */
[----:B------:R-:W-:Y:S01]  /*3260*/  SHF.L.U32 R25, R4, 0x10, RZ ;  /* 0x0000001004197819 */ /* 0x000fe200000006ff */
[----:B------:R-:W-:Y:S01]  /*3270*/  FADD.FTZ R19, -R8, R19 ;  /* 0x0000001308137221 */ /* 0x000fe20000010100 */
[----:B------:R-:W-:Y:S01]  /*3280*/  SHF.L.U32 R17, R44, 0x10, RZ ;  /* 0x000000102c117819 */ /* 0x000fe200000006ff */
[----:B------:R-:W-:Y:S01]  /*3290*/  FADD.FTZ R23, -R8, R21 ;  /* 0x0000001508177221 */ /* 0x000fe20000010100 */
[----:B------:R-:W-:Y:S01]  /*32a0*/  SHF.L.U32 R27, R40, 0x10, RZ ;  /* 0x00000010281b7819 */ /* 0x000fe200000006ff */
[-C--:B------:R-:W-:Y:S01]  /*32b0*/  FMUL.FTZ R21, R19, R46.reuse ;  /* 0x0000002e13157220 */ /* 0x080fe20000410000 */
[----:B------:R-:W-:Y:S01]  /*32c0*/  SHF.L.U32 R47, R6, 0x10, RZ ;  /* 0x00000010062f7819 */ /* 0x000fe200000006ff */
[C---:B------:R-:W-:Y:S01]  /*32d0*/  FADD.FTZ R17, -R8.reuse, R17 ;  /* 0x0000001108117221 */ /* 0x040fe20000010100 */
[-C--:B------:R-:W-:Y:S01]  /*32e0*/  FMUL.FTZ R23, R23, R46.reuse ;  /* 0x0000002e17177220 */ /* 0x080fe20000410000 */
[-C--:B------:R-:W-:Y:S01]  /*32f0*/  FMUL.FTZ R6, R49, R46.reuse ;  /* 0x0000002e31067220 */ /* 0x080fe20000410000 */
[----:B------:R-:W-:Y:S01]  /*3300*/  SHF.L.U32 R29, R29, 0x10, RZ ;  /* 0x000000101d1d7819 */ /* 0x000fe200000006ff */
[C---:B------:R-:W-:Y:S01]  /*3310*/  FADD.FTZ R47, -R8.reuse, R47 ;  /* 0x0000002f082f7221 */ /* 0x040fe20000010100 */
[----:B------:R-:W-:Y:S01]  /*3320*/  SHF.L.U32 R45, R45, 0x10, RZ ;  /* 0x000000102d2d7819 */ /* 0x000fe200000006ff */
[----:B---3--:R-:W-:Y:S01]  /*3330*/  ULEA UR4, UR5, UR4, 0x18 ;  /* 0x0000000405047291 */ /* 0x008fe2000f8ec0ff */
[----:B------:R-:W2:Y:S08]  /*3340*/  LDCU.U8 UR5, c[0x0][0x414] ;  /* 0x00008280ff0577ac */ /* 0x000eb00008000000 */
[----:B------:R0:W-:Y:S01]  /*3350*/  @!P1 STS.64 [UR4+0xb0], R10 ;  /* 0x0000b00aff009988 */ /* 0x0001e20008000a04 */
[----:B------:R-:W-:Y:S01]  /*3360*/  BAR.SYNC.DEFER_BLOCKING 0x0 ;  /* 0x0000000000007b1d */ /* 0x000fe20000010000 */
[C---:B0-----:R-:W-:Y:S01]  /*3370*/  FADD.FTZ R11, -R8.reuse, R15 ;  /* 0x0000000f080b7221 */ /* 0x041fe20000010100 */
[----:B--2---:R-:W-:Y:S01]  /*3380*/  UISETP.NE.AND UP0, UPT, UR5, URZ, UPT ;  /* 0x000000ff0500728c */ /* 0x004fe2000bf05270 */
[C---:B------:R-:W-:Y:S01]  /*3390*/  FADD.FTZ R15, -R8.reuse, R25 ;  /* 0x00000019080f7221 */ /* 0x040fe20000010100 */
[----:B------:R-:W-:Y:S01]  /*33a0*/  FADD.FTZ R25, -R8, R27 ;  /* 0x0000001b08197221 */ /* 0x000fe20000010100 */
[-C--:B------:R-:W-:Y:S01]  /*33b0*/  FMUL.FTZ R11, R11, R46.reuse ;  /* 0x0000002e0b0b7220 */ /* 0x080fe20000410000 */
[-C--:B------:R-:W-:Y:S01]  /*33c0*/  FMUL.FTZ R27, R17, R46.reuse ;  /* 0x0000002e111b7220 */ /* 0x080fe20000410000 */
[-C--:B------:R-:W-:Y:S01]  /*33d0*/  FMUL.FTZ R15, R15, R46.reuse ;  /* 0x0000002e0f0f7220 */ /* 0x080fe20000410000 */
        /* <DEDUP_REMOVED lines=47> */
.L_x_217:
        /* <DEDUP_REMOVED lines=18> */
.L_x_219:
[----:B------:R-:W-:Y:S05]  /*37f0*/  BSYNC.RECONVERGENT B0 ;  /* 0x0000000000007941 */ /* 0x000fea0003800200 */
.L_x_218:
        /* <DEDUP_REMOVED lines=21> */
.L_x_220:
[----:B------:R-:W-:Y:S01]  /*3950*/  BSSY.RECONVERGENT B0, `(.L_x_221) ;  /* 0x0000012000007945 */ /* 0x000fe20003800200 */
[----:B------:R-:W-:Y:S01]  /*3960*/  FFMA.FTZ R3, R35, R3, -R26 ;  /* 0x0000000323037223 */ /* 0x000fe2000001081a */
[----:B------:R-:W-:Y:S02]  /*3970*/  FFMA.FTZ R43, R9, R43, -R28 ;  /* 0x0000002b092b7223 */ /* 0x000fe4000001081c */
[----:B------:R-:W-:Y:S05]  /*3980*/  @P2 BRA `(.L_x_222) ;  /* 0x0000000000382947 */ /* 0x000fea0003800000 */
[----:B------:R-:W0:Y:S01]  /*3990*/  LDCU.64 UR4, c[0x0][0x3f8] ;  /* 0x00007f00ff0477ac */ /* 0x000e220008000a00 */
[----:B------:R-:W-:Y:S01]  /*39a0*/  MOV R10, R50 ;  /* 0x00000032000a7202 */ /* 0x000fe20000000f00 */
[-C--:B------:R-:W-:Y:S01]  /*39b0*/  FMUL.FTZ R26, R3, R46.reuse ;  /* 0x0000002e031a7220 */ /* 0x080fe20000410000 */
[----:B------:R-:W-:Y:S01]  /*39c0*/  MOV R11, R53 ;  /* 0x00000035000b7202 */ /* 0x000fe20000000f00 */
[----:B------:R-:W1:Y:S01]  /*39d0*/  LDCU.64 UR6, c[0x0][0x380] ;  /* 0x00007000ff0677ac */ /* 0x000e620008000a00 */
[----:B------:R-:W-:-:S05]  /*39e0*/  FMUL.FTZ R3, R43, R46 ;  /* 0x0000002e2b037220 */ /* 0x000fca0000410000 */
        /* <DEDUP_REMOVED lines=8> */
.L_x_222:
[----:B------:R-:W-:Y:S05]  /*3a70*/  BSYNC.RECONVERGENT B0 ;  /* 0x0000000000007941 */ /* 0x000fea0003800200 */
.L_x_221:
[----:B------:R-:W-:Y:S02]  /*3a80*/  SHF.L.U32 R5, R5, 0x10, RZ ;  /* 0x0000001005057819 */ /* 0x000fe400000006ff */
[----:B------:R-:W-:Y:S01]  /*3a90*/  SHF.L.U32 R41, R41, 0x10, RZ ;  /* 0x0000001029297819 */ /* 0x000fe200000006ff */
[----:B------:R-:W-:Y:S06]  /*3aa0*/  BRA.U !UP0, `(.L_x_223) ;  /* 0x0000000108487547 */ /* 0x000fec000b800000 */
[----:B------:R-:W-:Y:S01]  /*3ab0*/  FFMA.FTZ R15, R35, R15, R38 ;  /* 0x0000000f230f7223 */ /* 0x000fe20000010026 */
[----:B------:R-:W-:-:S03]  /*3ac0*/  FFMA.FTZ R14, R9, R14, R36 ;  /* 0x0000000e090e7223 */ /* 0x000fc60000010024 */
[----:B-1----:R-:W-:Y:S01]  /*3ad0*/  FMUL.FTZ R3, R15, -1.4426950216293334961 ;  /* 0xbfb8aa3b0f037820 */ /* 0x002fe20000410000 */
[----:B------:R-:W-:-:S05]  /*3ae0*/  FMUL.FTZ R11, R14, -1.4426950216293334961 ;  /* 0xbfb8aa3b0e0b7820 */ /* 0x000fca0000410000 */
[----:B------:R-:W1:Y:S08]  /*3af0*/  MUFU.EX2 R3, R3 ;  /* 0x0000000300037308 */ /* 0x000e700000000800 */
[----:B------:R-:W0:Y:S01]  /*3b00*/  MUFU.EX2 R11, R11 ;  /* 0x0000000b000b7308 */ /* 0x000e220000000800 */
[----:B-1----:R-:W-:-:S07]  /*3b10*/  FADD.FTZ R10, R3, 1 ;  /* 0x3f800000030a7421 */ /* 0x002fce0000010000 */
[----:B------:R-:W1:Y:S01]  /*3b20*/  MUFU.RCP R10, R10 ;  /* 0x0000000a000a7308 */ /* 0x000e620000001000 */
[----:B0-----:R-:W-:-:S07]  /*3b30*/  FADD.FTZ R12, R11, 1 ;  /* 0x3f8000000b0c7421 */ /* 0x001fce0000010000 */
[----:B------:R-:W0:Y:S01]  /*3b40*/  MUFU.RCP R12, R12 ;  /* 0x0000000c000c7308 */ /* 0x000e220000001000 */
[----:B-1----:R-:W-:Y:S01]  /*3b50*/  FADD.FTZ R26, -R10, 1 ;  /* 0x3f8000000a1a7421 */ /* 0x002fe20000010100 */
[----:B------:R-:W-:-:S03]  /*3b60*/  FMUL.FTZ R5, R5, R10 ;  /* 0x0000000a05057220 */ /* 0x000fc60000410000 */
[----:B------:R-:W-:Y:S01]  /*3b70*/  FFMA.FTZ R26, R15, R26, 1 ;  /* 0x3f8000000f1a7423 */ /* 0x000fe2000001001a */
[----:B0-----:R-:W-:Y:S01]  /*3b80*/  FADD.FTZ R13, -R12, 1 ;  /* 0x3f8000000c0d7421 */ /* 0x001fe20000010100 */
[----:B------:R-:W-:Y:S02]  /*3b90*/  FMUL.FTZ R41, R41, R12 ;  /* 0x0000000c29297220 */ /* 0x000fe40000410000 */
[----:B------:R-:W-:Y:S01]  /*3ba0*/  FMUL.FTZ R5, R5, R26 ;  /* 0x0000001a05057220 */ /* 0x000fe20000410000 */
[----:B------:R-:W-:-:S04]  /*3bb0*/  FFMA.FTZ R14, R14, R13, 1 ;  /* 0x3f8000000e0e7423 */ /* 0x000fc8000001000d */
[----:B------:R-:W-:-:S07]  /*3bc0*/  FMUL.FTZ R41, R41, R14 ;  /* 0x0000000e29297220 */ /* 0x000fce0000410000 */
.L_x_223:
[----:B------:R-:W-:Y:S01]  /*3bd0*/  BSSY.RECONVERGENT B0, `(.L_x_224) ;  /* 0x0000012000007945 */ /* 0x000fe20003800200 */
[----:B------:R-:W-:Y:S01]  /*3be0*/  FFMA.FTZ R5, R35, R5, -R18 ;  /* 0x0000000523057223 */ /* 0x000fe20000010812 */
[----:B-1----:R-:W-:Y:S02]  /*3bf0*/  FFMA.FTZ R3, R9, R41, -R20 ;  /* 0x0000002909037223 */ /* 0x002fe40000010814 */
[----:B------:R-:W-:Y:S05]  /*3c00*/  @P3 BRA `(.L_x_225) ;  /* 0x0000000000383947 */ /* 0x000fea0003800000 */
[----:B------:R-:W1:Y:S01]  /*3c10*/  LDCU.64 UR4, c[0x0][0x3f8] ;  /* 0x00007f00ff0477ac */ /* 0x000e620008000a00 */
[----:B------:R-:W-:Y:S01]  /*3c20*/  MOV R10, R50 ;  /* 0x00000032000a7202 */ /* 0x000fe20000000f00 */
[-C--:B0-----:R-:W-:Y:S01]  /*3c30*/  FMUL.FTZ R12, R5, R46.reuse ;  /* 0x0000002e050c7220 */ /* 0x081fe20000410000 */
[----:B------:R-:W-:Y:S01]  /*3c40*/  MOV R11, R53 ;  /* 0x00000035000b7202 */ /* 0x000fe20000000f00 */
[----:B------:R-:W0:Y:S01]  /*3c50*/  LDCU.64 UR6, c[0x0][0x380] ;  /* 0x00007000ff0677ac */ /* 0x000e220008000a00 */
[----:B------:R-:W-:-:S05]  /*3c60*/  FMUL.FTZ R3, R3, R46 ;  /* 0x0000002e03037220 */ /* 0x000fca0000410000 */
[----:B------:R-:W-:Y:S01]  /*3c70*/  F2FP.BF16.F32.PACK_AB R3, R3, R12 ;  /* 0x0000000c0303723e */ /* 0x000fe200000010ff */
[----:B-1----:R-:W-:Y:S02]  /*3c80*/  IMAD R17, R17, UR4, RZ ;  /* 0x0000000411117c24 */ /* 0x002fe4000f8e02ff */
[----:B------:R-:W-:-:S04]  /*3c90*/  IMAD.WIDE.U32 R10, R4, UR4, R10 ;  /* 0x00000004040a7c25 */ /* 0x000fc8000f8e000a */
[----:B------:R-:W-:Y:S01]  /*3ca0*/  IMAD R17, R4, UR5, R17 ;  /* 0x0000000504117c24 */ /* 0x000fe2000f8e0211 */
[----:B0-----:R-:W-:-:S04]  /*3cb0*/  LEA R4, P1, R10, UR6, 0x1 ;  /* 0x000000060a047c11 */ /* 0x001fc8000f8208ff */
[----:B------:R-:W-:-:S04]  /*3cc0*/  IADD3 R17, PT, PT, R11, R17, RZ ;  /* 0x000000110b117210 */ /* 0x000fc80007ffe0ff */
[----:B------:R-:W-:-:S05]  /*3cd0*/  LEA.HI.X R5, R10, UR7, R17, 0x1, P1 ;  /* 0x000000070a057c11 */ /* 0x000fca00088f0c11 */
[----:B------:R1:W-:Y:S02]  /*3ce0*/  STG.E desc[UR8][R4.64], R3 ;  /* 0x0000000304007986 */ /* 0x0003e4000c101908 */
.L_x_225:
[----:B------:R-:W-:Y:S05]  /*3cf0*/  BSYNC.RECONVERGENT B0 ;  /* 0x0000000000007941 */ /* 0x000fea0003800200 */
.L_x_224:
[----:B------:R-:W-:Y:S02]  /*3d00*/  SHF.L.U32 R7, R7, 0x10, RZ ;  /* 0x0000001007077819 */ /* 0x000fe400000006ff */
[----:B0-----:R-:W-:Y:S02]  /*3d10*/  SHF.R.S32.HI R12, RZ, 0x1f, R16 ;  /* 0x0000001fff0c7819 */ /* 0x001fe40000011410 */
[----:B------:R-:W-:Y:S01]  /*3d20*/  SHF.L.U32 R39, R39, 0x10, RZ ;  /* 0x0000001027277819 */ /* 0x000fe200000006ff */
[----:B------:R-:W-:Y:S06]  /*3d30*/  BRA.U !UP0, `(.L_x_226) ;  /* 0x0000000108487547 */ /* 0x000fec000b800000 */
[----:B------:R-:W-:Y:S01]  /*3d40*/  FFMA.FTZ R8, R35, R8, R38 ;  /* 0x0000000823087223 */ /* 0x000fe20000010026 */
[----:B------:R-:W-:-:S03]  /*3d50*/  FFMA.FTZ R6, R9, R6, R36 ;  /* 0x0000000609067223 */ /* 0x000fc60000010024 */
[----:B-1----:R-:W-:Y:S01]  /*3d60*/  FMUL.FTZ R3, R8, -1.4426950216293334961 ;  /* 0xbfb8aa3b08037820 */ /* 0x002fe20000410000 */
        /* <DEDUP_REMOVED lines=15> */
.L_x_226:
[----:B------:R-:W-:Y:S01]  /*3e60*/  ISETP.GE.AND.EX P0, PT, R12, UR11, PT, P0 ;  /* 0x0000000b0c007c0c */ /* 0x000fe2000bf06300 */
[----:B------:R-:W-:Y:S01]  /*3e70*/  FFMA.FTZ R7, R35, R7, -R22 ;  /* 0x0000000723077223 */ /* 0x000fe20000010816 */
[----:B------:R-:W-:Y:S01]  /*3e80*/  FFMA.FTZ R9, R9, R39, -R24 ;  /* 0x0000002709097223 */ /* 0x000fe20000010818 */
[----:B------:R-:W-:Y:S02]  /*3e90*/  BSSY.RECONVERGENT B0, `(.L_x_227) ;  /* 0x000000f000007945 */ /* 0x000fe40003800200 */
[-C--:B-1----:R-:W-:Y:S01]  /*3ea0*/  FMUL.FTZ R3, R7, R46.reuse ;  /* 0x0000002e07037220 */ /* 0x082fe20000410000 */
[----:B------:R-:W-:-:S07]  /*3eb0*/  FMUL.FTZ R46, R9, R46 ;  /* 0x0000002e092e7220 */ /* 0x000fce0000410000 */
        /* <DEDUP_REMOVED lines=12> */
.L_x_228:
[----:B------:R-:W-:Y:S05]  /*3f80*/  BSYNC.RECONVERGENT B0 ;  /* 0x0000000000007941 */ /* 0x000fea0003800200 */
.L_x_227:
[----:B0-----:R-:W0:Y:S01]  /*3f90*/  LDC R3, c[0x0][0x374] ;  /* 0x0000dd00ff037b82 */ /* 0x001e220000000800 */
[----:B------:R-:W1:Y:S01]  /*3fa0*/  LDCU UR4, c[0x0][0x410] ;  /* 0x00008200ff0477ac */ /* 0x000e620008000800 */
[----:B------:R-:W-:Y:S01]  /*3fb0*/  IADD3 R31, PT, PT, R31, 0x1, RZ ;  /* 0x000000011f1f7810 */ /* 0x000fe20007ffe0ff */
[----:B------:R-:W1:Y:S02]  /*3fc0*/  LDCU UR5, c[0x0][0x3e0] ;  /* 0x00007c00ff0577ac */ /* 0x000e640008000800 */
[----:B-1----:R-:W-:Y:S01]  /*3fd0*/  UIMAD UR4, UR4, UR5, URZ ;  /* 0x00000005040472a4 */ /* 0x002fe2000f8e02ff */
[----:B0-----:R-:W-:-:S05]  /*3fe0*/  IADD3 R34, PT, PT, R3, R34, RZ ;  /* 0x0000002203227210 */ /* 0x001fca0007ffe0ff */
[----:B------:R-:W-:-:S13]  /*3ff0*/  ISETP.GE.AND P0, PT, R34, UR4, PT ;  /* 0x0000000422007c0c */ /* 0x000fda000bf06270 */
[----:B------:R-:W-:Y:S05]  /*4000*/  @!P0 BRA `(.L_x_229) ;  /* 0xffffffc000548947 */ /* 0x000fea000383ffff */
.L_x_200:
[----:B------:R-:W0:Y:S01]  /*4010*/  S2R R9, SR_TID.X ;  /* 0x0000000000097919 */ /* 0x000e220000002100 */
        /* <DEDUP_REMOVED lines=15> */
.L_x_231:
[----:B------:R-:W-:Y:S05]  /*4110*/  BSYNC.RECONVERGENT B0 ;  /* 0x0000000000007941 */ /* 0x000fea0003800200 */
.L_x_230:
        /* <DEDUP_REMOVED lines=11> */
.L_x_233:
[----:B------:R-:W2:Y:S04]  /*41d0*/  LDG.E.STRONG.GPU R5, desc[UR8][R2.64] ;  /* 0x0000000802057981 */ /* 0x000ea8000c1ef900 */
[----:B--2---:R-:W-:Y:S01]  /*41e0*/  CCTL.IVALL ;  /* 0x00000000ff00798f */ /* 0x004fe20002000000 */
[----:B------:R-:W-:Y:S05]  /*41f0*/  YIELD ;  /* 0x0000000000007946 */ /* 0x000fea0003800000 */
[----:B------:R-:W-:-:S13]  /*4200*/  ISETP.NE.AND P0, PT, R5, R0, PT ;  /* 0x000000000500720c */ /* 0x000fda0003f05270 */
[----:B------:R-:W-:Y:S05]  /*4210*/  @P0 BRA `(.L_x_233) ;  /* 0xfffffffc00ec0947 */ /* 0x000fea000383ffff */
.L_x_232:
        /* <DEDUP_REMOVED lines=58> */
[----:B------:R-:W-:Y:S01]  /*45c0*/  SHF.L.U32 R31, R5, 0x2, RZ ;  /* 0x00000002051f7819 */ /* 0x000fe200000006ff */
[----:B------:R-:W-:Y:S01]  /*45d0*/  UMOV UR4, URZ ;  /* 0x000000ff00047c82 */ /* 0x000fe20008000000 */
[----:B------:R-:W-:-:S02]  /*45e0*/  SHF.L.U64.HI R33, R0, 0x2, R3 ;  /* 0x0000000200217819 */ /* 0x000fc40000010203 */
[----:B------:R-:W-:Y:S02]  /*45f0*/  IADD3 R19, PT, PT, R7, UR4, RZ ;  /* 0x0000000407137c10 */ /* 0x000fe4000fffe0ff */
[----:B------:R-:W-:Y:S01]  /*4600*/  MOV R2, R6 ;  /* 0x0000000600027202 */ /* 0x000fe20000000f00 */
[----:B------:R-:W-:Y:S01]  /*4610*/  IMAD.WIDE.U32 R6, R4, 0x4, RZ ;  /* 0x0000000404067825 */ /* 0x000fe200078e00ff */
[----:B0-----:R-:W-:Y:S02]  /*4620*/  IADD3 R27, P1, PT, R20, UR6, RZ ;  /* 0x00000006141b7c10 */ /* 0x001fe4000ff3e0ff */
[----:B------:R-:W-:Y:S02]  /*4630*/  SHF.L.U64.HI R29, R26, 0x2, R35 ;  /* 0x000000021a1d7819 */ /* 0x000fe40000010223 */
[----:B-1----:R-:W-:Y:S02]  /*4640*/  IADD3 R22, P2, PT, R20, UR10, RZ ;  /* 0x0000000a14167c10 */ /* 0x002fe4000ff5e0ff */
[----:B------:R-:W-:-:S02]  /*4650*/  IADD3.X R24, PT, PT, R23, UR7, RZ, P1, !PT ;  /* 0x0000000717187c10 */ /* 0x000fc40008ffe4ff */
[C---:B------:R-:W-:Y:S02]  /*4660*/  IADD3.X R25, PT, PT, R23.reuse, UR11, RZ, P2, !PT ;  /* 0x0000000b17197c10 */ /* 0x040fe400097fe4ff */
[----:B--2---:R-:W-:Y:S02]  /*4670*/  IADD3 R20, P1, PT, R20, UR12, RZ ;  /* 0x0000000c14147c10 */ /* 0x004fe4000ff3e0ff */
[----:B------:R-:W-:Y:S02]  /*4680*/  IADD3 R16, P2, PT, RZ, -R9, RZ ;  /* 0x80000009ff107210 */ /* 0x000fe40007f5e0ff */
[----:B------:R-:W-:Y:S02]  /*4690*/  IADD3.X R23, PT, PT, R23, UR13, RZ, P1, !PT ;  /* 0x0000000d17177c10 */ /* 0x000fe40008ffe4ff */
[----:B------:R-:W-:Y:S02]  /*46a0*/  IADD3 R31, PT, PT, R7, R31, RZ ;  /* 0x0000001f071f7210 */ /* 0x000fe40007ffe0ff */
[----:B------:R-:W-:-:S07]  /*46b0*/  IADD3.X R18, PT, PT, RZ, -0x1, RZ, P2, !PT ;  /* 0xffffffffff127810 */ /* 0x000fce00017fe4ff */
.L_x_236:
[-C--:B0-----:R-:W-:Y:S02]  /*46c0*/  LEA R10, P1, R0, R27.reuse, 0x2 ;  /* 0x0000001b000a7211 */ /* 0x081fe400078210ff */
[----:B------:R-:W-:Y:S02]  /*46d0*/  LEA R14, P3, R26, R27, 0x2 ;  /* 0x0000001b1a0e7211 */ /* 0x000fe400078610ff */
[----:B------:R-:W-:Y:S02]  /*46e0*/  IADD3 R12, P2, PT, R27, R6, RZ ;  /* 0x000000061b0c7210 */ /* 0x000fe40007f5e0ff */
[----:B------:R-:W-:Y:S02]  /*46f0*/  IADD3.X R11, PT, PT, R24, R33, RZ, P1, !PT ;  /* 0x00000021180b7210 */ /* 0x000fe40000ffe4ff */
[----:B------:R-:W-:Y:S02]  /*4700*/  MOV R8, R27 ;  /* 0x0000001b00087202 */ /* 0x000fe40000000f00 */
[----:B------:R-:W-:-:S02]  /*4710*/  MOV R9, R24 ;  /* 0x0000001800097202 */ /* 0x000fc40000000f00 */
[C---:B------:R-:W-:Y:S01]  /*4720*/  IADD3.X R15, PT, PT, R24.reuse, R29, RZ, P3, !PT ;  /* 0x0000001d180f7210 */ /* 0x040fe20001ffe4ff */
[----:B------:R0:W2:Y:S01]  /*4730*/  LDG.E R11, desc[UR8][R10.64] ;  /* 0x000000080a0b7981 */ /* 0x0000a2000c1e1900 */
[----:B------:R-:W-:-:S03]  /*4740*/  IADD3.X R13, PT, PT, R24, R31, RZ, P2, !PT ;  /* 0x0000001f180d7210 */ /* 0x000fc600017fe4ff */
[----:B------:R1:W2:Y:S04]  /*4750*/  LDG.E R8, desc[UR8][R8.64] ;  /* 0x0000000808087981 */ /* 0x0002a8000c1e1900 */
[----:B------:R-:W3:Y:S04]  /*4760*/  LDG.E R12, desc[UR8][R12.64] ;  /* 0x000000080c0c7981 */ /* 0x000ee8000c1e1900 */
[----:B------:R-:W3:Y:S01]  /*4770*/  LDG.E R15, desc[UR8][R14.64] ;  /* 0x000000080e0f7981 */ /* 0x000ee2000c1e1900 */
[----:B0-----:R-:W-:Y:S02]  /*4780*/  MOV R10, R22 ;  /* 0x00000016000a7202 */ /* 0x001fe40000000f00 */
[----:B-1----:R-:W-:-:S02]  /*4790*/  MOV R9, R23 ;  /* 0x0000001700097202 */ /* 0x002fc40000000f00 */
[----:B------:R-:W-:-:S04]  /*47a0*/  IADD3 R16, P1, PT, R16, 0x1, RZ ;  /* 0x0000000110107810 */ /* 0x000fc80007f3e0ff */
[----:B------:R-:W-:Y:S02]  /*47b0*/  IADD3.X R18, PT, PT, RZ, R18, RZ, P1, !PT ;  /* 0x00000012ff127210 */ /* 0x000fe40000ffe4ff */
[----:B------:R-:W-:-:S04]  /*47c0*/  ISETP.NE.U32.AND P1, PT, R16, RZ, PT ;  /* 0x000000ff1000720c */ /* 0x000fc80003f25070 */
[----:B------:R-:W-:Y:S02]  /*47d0*/  ISETP.NE.AND.EX P1, PT, R18, RZ, PT, P1 ;  /* 0x000000ff1200720c */ /* 0x000fe40003f25310 */
[----:B------:R-:W-:Y:S02]  /*47e0*/  IADD3 R27, P2, PT, R27, 0x8c0, RZ ;  /* 0x000008c01b1b7810 */ /* 0x000fe40007f5e0ff */
[----:B------:R-:W-:Y:S02]  /*47f0*/  IADD3 R22, P3, PT, R22, 0x8c0, RZ ;  /* 0x000008c016167810 */ /* 0x000fe40007f7e0ff */
[----:B------:R-:W-:Y:S02]  /*4800*/  IADD3.X R24, PT, PT, RZ, R24, RZ, P2, !PT ;  /* 0x00000018ff187210 */ /* 0x000fe400017fe4ff */
[----:B--2---:R-:W-:Y:S02]  /*4810*/  F2FP.BF16.F32.PACK_AB R17, R11, R8 ;  /* 0x000000080b11723e */ /* 0x004fe400000010ff */
[----:B------:R-:W-:-:S02]  /*4820*/  MOV R8, R20 ;  /* 0x0000001400087202 */ /* 0x000fc40000000f00 */
[-C--:B------:R-:W-:Y:S02]  /*4830*/  MOV R11, R25.reuse ;  /* 0x00000019000b7202 */ /* 0x080fe40000000f00 */
[----:B---3--:R-:W-:Y:S01]  /*4840*/  F2FP.BF16.F32.PACK_AB R21, R15, R12 ;  /* 0x0000000c0f15723e */ /* 0x008fe200000010ff */
[----:B------:R0:W-:Y:S04]  /*4850*/  STG.E desc[UR8][R8.64], R17 ;  /* 0x0000001108007986 */ /* 0x0001e8000c101908 */
[----:B------:R0:W-:Y:S01]  /*4860*/  STG.E desc[UR8][R10.64], R21 ;  /* 0x000000150a007986 */ /* 0x0001e2000c101908 */
[----:B------:R-:W-:Y:S02]  /*4870*/  IADD3 R20, P4, PT, R20, 0x8c0, RZ ;  /* 0x000008c014147810 */ /* 0x000fe40007f9e0ff */
[----:B------:R-:W-:-:S02]  /*4880*/  IADD3.X R25, PT, PT, RZ, R25, RZ, P3, !PT ;  /* 0x00000019ff197210 */ /* 0x000fc40001ffe4ff */
[----:B------:R-:W-:Y:S01]  /*4890*/  IADD3.X R23, PT, PT, RZ, R23, RZ, P4, !PT ;  /* 0x00000017ff177210 */ /* 0x000fe200027fe4ff */
[----:B------:R-:W-:Y:S08]  /*48a0*/  @P1 BRA `(.L_x_236) ;  /* 0xfffffffc00841947 */ /* 0x000ff0000383ffff */
.L_x_235:
[----:B------:R-:W-:Y:S05]  /*48b0*/  BSYNC.RECONVERGENT B0 ;  /* 0x0000000000007941 */ /* 0x000fea0003800200 */
.L_x_234:
[----:B------:R-:W-:Y:S05]  /*48c0*/  @!P0 EXIT ;  /* 0x000000000000894d */ /* 0x000fea0003800000 */
[C---:B------:R-:W-:Y:S01]  /*48d0*/  SHF.L.U64.HI R5, R4.reuse, 0x2, R5 ;  /* 0x0000000204057819 */ /* 0x040fe20000010205 */
[----:B------:R-:W1:Y:S01]  /*48e0*/  LDCU.64 UR4, c[0x0][0x3d8] ;  /* 0x00007b00ff0477ac */ /* 0x000e620008000a00 */
[----:B------:R-:W-:Y:S02]  /*48f0*/  SHF.L.U32 R7, R4, 0x2, RZ ;  /* 0x0000000204077819 */ /* 0x000fe400000006ff */
[C---:B0-----:R-:W-:Y:S01]  /*4900*/  SHF.L.U64.HI R8, R26.reuse, 0x2, R35 ;  /* 0x000000021a087819 */ /* 0x041fe20000010223 */
[----:B------:R-:W0:Y:S01]  /*4910*/  LDCU.64 UR6, c[0x0][0x388] ;  /* 0x00007100ff0677ac */ /* 0x000e220008000a00 */
[----:B------:R-:W-:Y:S02]  /*4920*/  SHF.L.U32 R9, R26, 0x2, RZ ;  /* 0x000000021a097819 */ /* 0x000fe400000006ff */
[C---:B------:R-:W-:Y:S01]  /*4930*/  SHF.L.U64.HI R4, R0.reuse, 0x2, R3 ;  /* 0x0000000200047819 */ /* 0x040fe20000010203 */
[----:B------:R-:W2:Y:S01]  /*4940*/  LDCU.64 UR10, c[0x0][0x390] ;  /* 0x00007200ff0a77ac */ /* 0x000ea20008000a00 */
[----:B------:R-:W-:-:S07]  /*4950*/  SHF.L.U32 R6, R0, 0x2, RZ ;  /* 0x0000000200067819 */ /* 0x000fce00000006ff */
.L_x_237:
[C---:B------:R-:W-:Y:S02]  /*4960*/  SHF.L.U32 R18, R2.reuse, 0x2, RZ ;  /* 0x0000000202127819 */ /* 0x040fe400000006ff */
[----:B------:R-:W-:Y:S02]  /*4970*/  SHF.L.U64.HI R19, R2, 0x2, R19 ;  /* 0x0000000202137819 */ /* 0x000fe40000010213 */
[----:B-1----:R-:W-:-:S04]  /*4980*/  IADD3 R10, P0, PT, R18, UR4, RZ ;  /* 0x00000004120a7c10 */ /* 0x002fc8000ff1e0ff */
[----:B---3--:R-:W-:Y:S02]  /*4990*/  IADD3.X R11, PT, PT, R19, UR5, RZ, P0, !PT ;  /* 0x00000005130b7c10 */ /* 0x008fe400087fe4ff */
[C---:B------:R-:W-:Y:S02]  /*49a0*/  IADD3 R12, P0, PT, R10.reuse, R6, RZ ;  /* 0x000000060a0c7210 */ /* 0x040fe40007f1e0ff */
[C---:B------:R-:W-:Y:S02]  /*49b0*/  IADD3 R16, P2, PT, R10.reuse, R9, RZ ;  /* 0x000000090a107210 */ /* 0x040fe40007f5e0ff */
[C---:B------:R-:W-:Y:S02]  /*49c0*/  IADD3.X R13, PT, PT, R11.reuse, R4, RZ, P0, !PT ;  /* 0x000000040b0d7210 */ /* 0x040fe400007fe4ff */
[----:B------:R-:W-:Y:S02]  /*49d0*/  IADD3 R14, P1, PT, R10, R7, RZ ;  /* 0x000000070a0e7210 */ /* 0x000fe40007f3e0ff */
[C---:B------:R-:W-:Y:S01]  /*49e0*/  IADD3.X R17, PT, PT, R11.reuse, R8, RZ, P2, !PT ;  /* 0x000000080b117210 */ /* 0x040fe200017fe4ff */
[----:B------:R1:W3:Y:S01]  /*49f0*/  LDG.E R10, desc[UR8][R10.64] ;  /* 0x000000080a0a7981 */ /* 0x0002e2000c1e1900 */
[----:B------:R-:W-:-:S03]  /*4a00*/  IADD3.X R15, PT, PT, R11, R5, RZ, P1, !PT ;  /* 0x000000050b0f7210 */ /* 0x000fc60000ffe4ff */
[----:B------:R-:W3:Y:S04]  /*4a10*/  LDG.E R13, desc[UR8][R12.64] ;  /* 0x000000080c0d7981 */ /* 0x000ee8000c1e1900 */
[----:B------:R-:W4:Y:S04]  /*4a20*/  LDG.E R14, desc[UR8][R14.64] ;  /* 0x000000080e0e7981 */ /* 0x000f28000c1e1900 */
[----:B------:R-:W4:Y:S01]  /*4a30*/  LDG.E R17, desc[UR8][R16.64] ;  /* 0x0000000810117981 */ /* 0x000f22000c1e1900 */
[----:B------:R-:W-:Y:S02]  /*4a40*/  LOP3.LUT R23, R18, 0xfffffffc, RZ, 0xc0, !PT ;  /* 0xfffffffc12177812 */ /* 0x000fe400078ec0ff */
[----:B------:R-:W-:-:S02]  /*4a50*/  LOP3.LUT R24, R19, 0x1, RZ, 0xc0, !PT ;  /* 0x0000000113187812 */ /* 0x000fc400078ec0ff */
[----:B0-----:R-:W-:Y:S02]  /*4a60*/  IADD3 R20, P0, PT, R23, UR6, RZ ;  /* 0x0000000617147c10 */ /* 0x001fe4000ff1e0ff */
[----:B-1----:R-:W-:Y:S02]  /*4a70*/  LOP3.LUT R11, R19, 0x3, RZ, 0xc0, !PT ;  /* 0x00000003130b7812 */ /* 0x002fe400078ec0ff */
[----:B------:R-:W-:Y:S02]  /*4a80*/  IADD3.X R21, PT, PT, R24, UR7, RZ, P0, !PT ;  /* 0x0000000718157c10 */ /* 0x000fe400087fe4ff */
[----:B--2---:R-:W-:Y:S02]  /*4a90*/  IADD3 R22, P0, PT, R23, UR10, RZ ;  /* 0x0000000a17167c10 */ /* 0x004fe4000ff1e0ff */
[----:B---3--:R-:W-:Y:S02]  /*4aa0*/  F2FP.BF16.F32.PACK_AB R25, R13, R10 ;  /* 0x0000000a0d19723e */ /* 0x008fe400000010ff */
[----:B------:R-:W-:-:S02]  /*4ab0*/  IADD3 R10, P1, PT, R23, UR4, RZ ;  /* 0x00000004170a7c10 */ /* 0x000fc4000ff3e0ff */
[----:B------:R-:W-:Y:S02]  /*4ac0*/  IADD3.X R23, PT, PT, R24, UR11, RZ, P0, !PT ;  /* 0x0000000b18177c10 */ /* 0x000fe400087fe4ff */
[----:B------:R-:W-:Y:S02]  /*4ad0*/  IADD3.X R11, PT, PT, R11, UR5, RZ, P1, !PT ;  /* 0x000000050b0b7c10 */ /* 0x000fe40008ffe4ff */
[----:B----4-:R-:W-:Y:S02]  /*4ae0*/  F2FP.BF16.F32.PACK_AB R27, R17, R14 ;  /* 0x0000000e111b723e */ /* 0x010fe400000010ff */
[C---:B------:R-:W-:Y:S02]  /*4af0*/  IADD3 R16, P0, PT, R10.reuse, R6, RZ ;  /* 0x000000060a107210 */ /* 0x040fe40007f1e0ff */
[C---:B------:R-:W-:Y:S02]  /*4b00*/  IADD3 R12, P1, PT, R10.reuse, R7, RZ ;  /* 0x000000070a0c7210 */ /* 0x040fe40007f3e0ff */
[----:B------:R-:W-:-:S02]  /*4b10*/  IADD3 R14, P2, PT, R10, R9, RZ ;  /* 0x000000090a0e7210 */ /* 0x000fc40007f5e0ff */
[C---:B------:R-:W-:Y:S02]  /*4b20*/  IADD3.X R17, PT, PT, R11.reuse, R4, RZ, P0, !PT ;  /* 0x000000040b117210 */ /* 0x040fe400007fe4ff */
[C---:B------:R-:W-:Y:S02]  /*4b30*/  IADD3.X R13, PT, PT, R11.reuse, R5, RZ, P1, !PT ;  /* 0x000000050b0d7210 */ /* 0x040fe40000ffe4ff */
[----:B------:R-:W-:Y:S01]  /*4b40*/  IADD3.X R15, PT, PT, R11, R8, RZ, P2, !PT ;  /* 0x000000080b0f7210 */ /* 0x000fe200017fe4ff */
[----:B------:R0:W-:Y:S04]  /*4b50*/  STG.E desc[UR8][R20.64], R25 ;  /* 0x0000001914007986 */ /* 0x0001e8000c101908 */
[----:B------:R1:W-:Y:S04]  /*4b60*/  STG.E desc[UR8][R22.64], R27 ;  /* 0x0000001b16007986 */ /* 0x0003e8000c101908 */
[----:B------:R-:W2:Y:S04]  /*4b70*/  LDG.E R26, desc[UR8][R10.64+0x8c0] ;  /* 0x0008c0080a1a7981 */ /* 0x000ea8000c1e1900 */
[----:B------:R-:W2:Y:S04]  /*4b80*/  LDG.E R29, desc[UR8][R16.64+0x8c0] ;  /* 0x0008c008101d7981 */ /* 0x000ea8000c1e1900 */
[----:B------:R-:W3:Y:S04]  /*4b90*/  LDG.E R28, desc[UR8][R12.64+0x8c0] ;  /* 0x0008c0080c1c7981 */ /* 0x000ee8000c1e1900 */
[----:B------:R-:W3:Y:S01]  /*4ba0*/  LDG.E R31, desc[UR8][R14.64+0x8c0] ;  /* 0x0008c0080e1f7981 */ /* 0x000ee2000c1e1900 */
[----:B------:R-:W-:-:S04]  /*4bb0*/  IADD3 R24, P0, PT, R18, 0x8c0, RZ ;  /* 0x000008c012187810 */ /* 0x000fc80007f1e0ff */
[----:B0-----:R-:W-:Y:S02]  /*4bc0*/  IADD3.X R25, PT, PT, RZ, R19, RZ, P0, !PT ;  /* 0x00000013ff197210 */ /* 0x001fe400007fe4ff */
[----:B------:R-:W-:Y:S02]  /*4bd0*/  LOP3.LUT R24, R24, 0xfffffffc, RZ, 0xc0, !PT ;  /* 0xfffffffc18187812 */ /* 0x000fe400078ec0ff */
[----:B------:R-:W-:Y:S02]  /*4be0*/  LOP3.LUT R25, R25, 0x1, RZ, 0xc0, !PT ;  /* 0x0000000119197812 */ /* 0x000fe400078ec0ff */
[C---:B------:R-:W-:Y:S02]  /*4bf0*/  IADD3 R20, P0, PT, R24.reuse, UR6, RZ ;  /* 0x0000000618147c10 */ /* 0x040fe4000ff1e0ff */
[----:B------:R-:W-:Y:S02]  /*4c00*/  IADD3 R24, P1, PT, R24, UR10, RZ ;  /* 0x0000000a18187c10 */ /* 0x000fe4000ff3e0ff */
[----:B------:R-:W-:-:S02]  /*4c10*/  IADD3.X R21, PT, PT, R25, UR7, RZ, P0, !PT ;  /* 0x0000000719157c10 */ /* 0x000fc400087fe4ff */
[----:B------:R-:W-:Y:S02]  /*4c20*/  IADD3.X R25, PT, PT, R25, UR11, RZ, P1, !PT ;  /* 0x0000000b19197c10 */ /* 0x000fe40008ffe4ff */
[----:B--2---:R-:W-:Y:S02]  /*4c30*/  F2FP.BF16.F32.PACK_AB R29, R29, R26 ;  /* 0x0000001a1d1d723e */ /* 0x004fe400000010ff */
[----:B---3--:R-:W-:-:S03]  /*4c40*/  F2FP.BF16.F32.PACK_AB R31, R31, R28 ;  /* 0x0000001c1f1f723e */ /* 0x008fc600000010ff */
[----:B------:R0:W-:Y:S04]  /*4c50*/  STG.E desc[UR8][R20.64], R29 ;  /* 0x0000001d14007986 */ /* 0x0001e8000c101908 */
[----:B------:R2:W-:Y:S04]  /*4c60*/  STG.E desc[UR8][R24.64], R31 ;  /* 0x0000001f18007986 */ /* 0x0005e8000c101908 */
[----:B------:R-:W3:Y:S04]  /*4c70*/  LDG.E R26, desc[UR8][R10.64+0x1180] ;  /* 0x001180080a1a7981 */ /* 0x000ee8000c1e1900 */
[----:B-1----:R-:W3:Y:S04]  /*4c80*/  LDG.E R27, desc[UR8][R16.64+0x1180] ;  /* 0x00118008101b7981 */ /* 0x002ee8000c1e1900 */
        /* <DEDUP_REMOVED lines=10> */
[----:B---3--:R-:W-:Y:S02]  /*4d30*/  F2FP.BF16.F32.PACK_AB R27, R27, R26 ;  /* 0x0000001a1b1b723e */ /* 0x008fe400000010ff */
[----:B----4-:R-:W-:-:S03]  /*4d40*/  F2FP.BF16.F32.PACK_AB R33, R33, R28 ;  /* 0x0000001c2121723e */ /* 0x010fc600000010ff */
[----:B------:R0:W-:Y:S04]  /*4d50*/  STG.E desc[UR8][R22.64], R27 ;  /* 0x0000001b16007986 */ /* 0x0001e8000c101908 */
[----:B------:R3:W-:Y:S04]  /*4d60*/  STG.E desc[UR8][R20.64], R33 ;  /* 0x0000002114007986 */ /* 0x0007e8000c101908 */
[----:B------:R-:W4:Y:S04]  /*4d70*/  LDG.E R10, desc[UR8][R10.64+0x1a40] ;  /* 0x001a40080a0a7981 */ /* 0x000f28000c1e1900 */
[----:B------:R-:W4:Y:S04]  /*4d80*/  LDG.E R17, desc[UR8][R16.64+0x1a40] ;  /* 0x001a400810117981 */ /* 0x000f28000c1e1900 */
[----:B------:R-:W5:Y:S04]  /*4d90*/  LDG.E R12, desc[UR8][R12.64+0x1a40] ;  /* 0x001a40080c0c7981 */ /* 0x000f68000c1e1900 */
[----:B------:R-:W5:Y:S01]  /*4da0*/  LDG.E R15, desc[UR8][R14.64+0x1a40] ;  /* 0x001a40080e0f7981 */ /* 0x000f62000c1e1900 */
[----:B------:R-:W-:-:S04]  /*4db0*/  IADD3 R18, P0, PT, R18, 0x1a40, RZ ;  /* 0x00001a4012127810 */ /* 0x000fc80007f1e0ff */
[----:B------:R-:W-:Y:S02]  /*4dc0*/  IADD3.X R19, PT, PT, RZ, R19, RZ, P0, !PT ;  /* 0x00000013ff137210 */ /* 0x000fe400007fe4ff */
[----:B------:R-:W-:Y:S02]  /*4dd0*/  LOP3.LUT R18, R18, 0xfffffffc, RZ, 0xc0, !PT ;  /* 0xfffffffc12127812 */ /* 0x000fe400078ec0ff */
[----:B------:R-:W-:Y:S02]  /*4de0*/  LOP3.LUT R19, R19, 0x1, RZ, 0xc0, !PT ;  /* 0x0000000113137812 */ /* 0x000fe400078ec0ff */
[C---:B--2---:R-:W-:Y:S02]  /*4df0*/  IADD3 R24, P0, PT, R18.reuse, UR6, RZ ;  /* 0x0000000612187c10 */ /* 0x044fe4000ff1e0ff */
[----:B0-----:R-:W-:Y:S02]  /*4e00*/  IADD3 R22, P1, PT, R18, UR10, RZ ;  /* 0x0000000a12167c10 */ /* 0x001fe4000ff3e0ff */
[----:B------:R-:W-:-:S02]  /*4e10*/  IADD3.X R25, PT, PT, R19, UR7, RZ, P0, !PT ;  /* 0x0000000713197c10 */ /* 0x000fc400087fe4ff */
[----:B------:R-:W-:Y:S02]  /*4e20*/  IADD3.X R23, PT, PT, R19, UR11, RZ, P1, !PT ;  /* 0x0000000b13177c10 */ /* 0x000fe40008ffe4ff */
[----:B------:R-:W-:-:S04]  /*4e30*/  IADD3 R2, PT, PT, R2, 0x8c0, RZ ;  /* 0x000008c002027810 */ /* 0x000fc80007ffe0ff */
[----:B------:R-:W-:-:S04]  /*4e40*/  ISETP.GT.U32.AND P0, PT, R0, R2, PT ;  /* 0x000000020000720c */ /* 0x000fc80003f04070 */
[----:B------:R-:W-:Y:S01]  /*4e50*/  ISETP.GT.AND.EX P0, PT, R3, RZ, PT, P0 ;  /* 0x000000ff0300720c */ /* 0x000fe20003f04300 */
[----:B------:R-:W-:Y:S01]  /*4e60*/  HFMA2 R19, -RZ, RZ, 0, 0 ;  /* 0x00000000ff137431 */ /* 0x000fe200000001ff */
[----:B----4-:R-:W-:Y:S02]  /*4e70*/  F2FP.BF16.F32.PACK_AB R17, R17, R10 ;  /* 0x0000000a1111723e */ /* 0x010fe400000010ff */
[----:B-----5:R-:W-:-:S03]  /*4e80*/  F2FP.BF16.F32.PACK_AB R11, R15, R12 ;  /* 0x0000000c0f0b723e */ /* 0x020fc600000010ff */
[----:B------:R3:W-:Y:S04]  /*4e90*/  STG.E desc[UR8][R24.64], R17 ;  /* 0x0000001118007986 */ /* 0x0007e8000c101908 */
[----:B------:R3:W-:Y:S02]  /*4ea0*/  STG.E desc[UR8][R22.64], R11 ;  /* 0x0000000b16007986 */ /* 0x0007e4000c101908 */
[----:B------:R-:W-:Y:S05]  /*4eb0*/  @P0 BRA `(.L_x_237) ;  /* 0xfffffff800a80947 */ /* 0x000fea000383ffff */
[----:B------:R-:W-:Y:S05]  /*4ec0*/  EXIT ;  /* 0x000000000000794d */ /* 0x000fea0003800000 */
.L_x_238:
        /* <DEDUP_REMOVED lines=11> */
.L_x_4356:


//--------------------- .text._Z35group_norm_nhwc_bwd_one_pass_kernelI11Bf16IOBf16WLi128ELi70ELi560EEv26Group_norm_nhwc_bwd_params --------------------------
	.section	.text._Z35group_norm_nhwc_bwd_one_pass_kernelI11Bf16IOBf16WLi128ELi70ELi560EEv26Group_norm_nhwc_bwd_params,"ax",@progbits
	.align	128
        .global         _Z35group_norm_nhwc_bwd_one_pass_kernelI11Bf16IOBf16WLi128ELi70ELi560EEv26Group_norm_nhwc_bwd_params
        .type           _Z35group_norm_nhwc_bwd_one_pass_kernelI11Bf16IOBf16WLi128ELi70ELi560EEv26Group_norm_nhwc_bwd_params,@function
        .size           _Z35group_norm_nhwc_bwd_one_pass_kernelI11Bf16IOBf16WLi128ELi70ELi560EEv26Group_norm_nhwc_bwd_params,(.L_x_4357 - _Z35group_norm_nhwc_bwd_one_pass_kernelI11Bf16IOBf16WLi128ELi70ELi560EEv26Group_norm_nhwc_bwd_params)
        .other          _Z35group_norm_nhwc_bwd_one_pass_kernelI11Bf16IOBf16WLi128ELi70ELi560EEv26Group_norm_nhwc_bwd_params,@"STO_CUDA_ENTRY STV_DEFAULT"
_Z35group_norm_nhwc_bwd_one_pass_kernelI11Bf16IOBf16WLi128ELi70ELi560EEv26Group_norm_nhwc_bwd_params:
.text._Z35group_norm_nhwc_bwd_one_pass_kernelI11Bf16IOBf16WLi128ELi70ELi560EEv26Group_norm_nhwc_bwd_params:
        /* <DEDUP_REMOVED lines=21> */
.L_x_280:
[----:B0123--:R-:W1:Y:S01]  /*0150*/  LDC R9, c[0x0][0x410] ;  /* 0x00010400ff097b82 */ /* 0x00fe620000000800 */
[----:B------:R-:W2:Y:S01]  /*0160*/  LDCU UR5, c[0x0][0x41c] ;  /* 0x00008380ff0577ac */ /* 0x000ea20008000800 */
[----:B------:R-:W-:Y:S02]  /*0170*/  ISETP.LE.AND P3, PT, RZ, UR6, PT ;  /* 0x00000006ff007c0c */ /* 0x000fe4000bf63270 */
[----:B------:R-:W-:Y:S01]  /*0180*/  CS2R R42, SRZ ;  /* 0x00000000002a7805 */ /* 0x000fe2000001ff00 */
[----:B------:R-:W3:Y:S01]  /*0190*/  LDCU.128 UR12, c[0x0][0x400] ;  /* 0x00008000ff0c77ac */ /* 0x000ee20008000c00 */
[----:B----4-:R-:W4:Y:S01]  /*01a0*/  LDCU.64 UR8, c[0x0][0x3b8] ;  /* 0x00007700ff0877ac */ /* 0x010f220008000a00 */
[----:B------:R-:W-:Y:S01]  /*01b0*/  CS2R R38, SRZ ;  /* 0x0000000000267805 */ /* 0x000fe2000001ff00 */
[----:B------:R-:W0:Y:S01]  /*01c0*/  LDCU.U8 UR7, c[0x0][0x414] ;  /* 0x00008280ff0777ac */ /* 0x000e220008000000 */
[----:B-1----:R-:W-:-:S04]  /*01d0*/  IABS R7, R9 ;  /* 0x0000000900077213 */ /* 0x002fc80000000000 */
[----:B------:R-:W1:Y:S08]  /*01e0*/  I2F.RP R6, R7 ;  /* 0x0000000700067306 */ /* 0x000e700000209400 */
[----:B-1----:R-:W1:Y:S02]  /*01f0*/  MUFU.RCP R6, R6 ;  /* 0x0000000600067308 */ /* 0x002e640000001000 */
[----:B-1----:R-:W-:-:S06]  /*0200*/  IADD3 R4, PT, PT, R6, 0xffffffe, RZ ;  /* 0x0ffffffe06047810 */ /* 0x002fcc0007ffe0ff */
[----:B------:R1:W2:Y:S02]  /*0210*/  F2I.FTZ.U32.TRUNC.NTZ R5, R4 ;  /* 0x0000000400057305 */ /* 0x0002a4000021f000 */
[----:B-1----:R-:W-:Y:S01]  /*0220*/  HFMA2 R4, -RZ, RZ, 0, 0 ;  /* 0x00000000ff047431 */ /* 0x002fe200000001ff */
[----:B--2---:R-:W-:-:S05]  /*0230*/  IADD3 R8, PT, PT, RZ, -R5, RZ ;  /* 0x80000005ff087210 */ /* 0x004fca0007ffe0ff */
[----:B------:R-:W-:Y:S01]  /*0240*/  IMAD R3, R8, R7, RZ ;  /* 0x0000000708037224 */ /* 0x000fe200078e02ff */
[----:B------:R-:W-:-:S03]  /*0250*/  IABS R8, UR6 ;  /* 0x0000000600087c13 */ /* 0x000fc60008000000 */
[----:B------:R-:W-:Y:S02]  /*0260*/  IMAD.HI.U32 R5, R5, R3, R4 ;  /* 0x0000000305057227 */ /* 0x000fe400078e0004 */
[----:B------:R-:W1:Y:S04]  /*0270*/  S2R R3, SR_CTAID.X ;  /* 0x0000000000037919 */ /* 0x000e680000002500 */
[----:B------:R-:W-:-:S05]  /*0280*/  IMAD.HI.U32 R5, R5, R8, RZ ;  /* 0x0000000805057227 */ /* 0x000fca00078e00ff */
[----:B------:R-:W-:-:S05]  /*0290*/  IADD3 R6, PT, PT, -R5, RZ, RZ ;  /* 0x000000ff05067210 */ /* 0x000fca0007ffe1ff */
[----:B------:R-:W-:Y:S01]  /*02a0*/  IMAD R4, R7, R6, R8 ;  /* 0x0000000607047224 */ /* 0x000fe200078e0208 */
[----:B------:R-:W-:-:S04]  /*02b0*/  LOP3.LUT R6, R9, UR6, RZ, 0x3c, !PT ;  /* 0x0000000609067c12 */ /* 0x000fc8000f8e3cff */
[----:B------:R-:W-:Y:S02]  /*02c0*/  ISETP.GT.U32.AND P4, PT, R7, R4, PT ;  /* 0x000000040700720c */ /* 0x000fe40003f84070 */
[----:B------:R-:W-:Y:S01]  /*02d0*/  ISETP.GE.AND P1, PT, R6, RZ, PT ;  /* 0x000000ff0600720c */ /* 0x000fe20003f26270 */
[----:B-1----:R-:W-:-:S10]  /*02e0*/  IMAD R17, R3, UR5, R44 ;  /* 0x0000000503117c24 */ /* 0x002fd4000f8e022c */
[-C--:B------:R-:W-:Y:S02]  /*02f0*/  @!P4 IADD3 R4, PT, PT, R4, -R7.reuse, RZ ;  /* 0x800000070404c210 */ /* 0x080fe40007ffe0ff */
[----:B------:R-:W-:Y:S02]  /*0300*/  @!P4 IADD3 R5, PT, PT, R5, 0x1, RZ ;  /* 0x000000010505c810 */ /* 0x000fe40007ffe0ff */
[----:B---3--:R-:W-:Y:S02]  /*0310*/  ISETP.GE.U32.AND P0, PT, R17, UR12, PT ;  /* 0x0000000c11007c0c */ /* 0x008fe4000bf06070 */
[----:B------:R-:W-:Y:S02]  /*0320*/  SHF.R.S32.HI R15, RZ, 0x1f, R17 ;  /* 0x0000001fff0f7819 */ /* 0x000fe40000011411 */
[----:B------:R-:W-:Y:S02]  /*0330*/  ISETP.GE.U32.AND P2, PT, R4, R7, PT ;  /* 0x000000070400720c */ /* 0x000fe40003f46070 */
[----:B------:R-:W-:-:S02]  /*0340*/  ISETP.GT.U32.AND P5, PT, R7, R4, PT ;  /* 0x000000040700720c */ /* 0x000fc40003fa4070 */
[----:B------:R-:W-:Y:S02]  /*0350*/  IADD3 R7, PT, PT, R4, -R7, RZ ;  /* 0x8000000704077210 */ /* 0x000fe40007ffe0ff */
[----:B------:R-:W-:Y:S02]  /*0360*/  ISETP.GE.AND.EX P0, PT, R15, UR13, PT, P0 ;  /* 0x0000000d0f007c0c */ /* 0x000fe4000bf06300 */
[----:B------:R-:W-:Y:S02]  /*0370*/  SEL R4, R7, R4, !P5 ;  /* 0x0000000407047207 */ /* 0x000fe40006800000 */
[----:B------:R-:W-:Y:S02]  /*0380*/  ISETP.NE.AND P4, PT, R9, RZ, PT ;  /* 0x000000ff0900720c */ /* 0x000fe40003f85270 */
[----:B------:R-:W-:Y:S02]  /*0390*/  LOP3.LUT R7, RZ, R9, RZ, 0x33, !PT ;  /* 0x00000009ff077212 */ /* 0x000fe400078e33ff */
[----:B------:R-:W-:-:S02]  /*03a0*/  @!P3 IADD3 R4, PT, PT, -R4, RZ, RZ ;  /* 0x000000ff0404b210 */ /* 0x000fc40007ffe1ff */
[----:B------:R-:W-:Y:S02]  /*03b0*/  @P2 IADD3 R5, PT, PT, R5, 0x1, RZ ;  /* 0x0000000105052810 */ /* 0x000fe40007ffe0ff */
[----:B------:R-:W-:Y:S01]  /*03c0*/  IADD3 R19, PT, PT, R17, 0x20, RZ ;  /* 0x0000002011137810 */ /* 0x000fe20007ffe0ff */
[----:B------:R-:W1:Y:S01]  /*03d0*/  @!P0 LDC.64 R22, c[0x0][0x3f8] ;  /* 0x0000fe00ff168b82 */ /* 0x000e620000000a00 */
[----:B------:R-:W-:Y:S02]  /*03e0*/  SEL R52, R7, R4, !P4 ;  /* 0x0000000407347207 */ /* 0x000fe40006000000 */
[----:B------:R-:W-:Y:S02]  /*03f0*/  @!P1 IADD3 R5, PT, PT, -R5, RZ, RZ ;  /* 0x000000ff05059210 */ /* 0x000fe40007ffe1ff */
[----:B------:R-:W-:Y:S01]  /*0400*/  ISETP.GE.U32.AND P2, PT, R19, UR12, PT ;  /* 0x0000000c13007c0c */ /* 0x000fe2000bf46070 */
[----:B------:R-:W-:Y:S01]  /*0410*/  IMAD R9, R52, 0x46, RZ ;  /* 0x0000004634097824 */ /* 0x000fe200078e02ff */
[----:B------:R-:W-:Y:S01]  /*0420*/  SHF.R.S32.HI R21, RZ, 0x1f, R19 ;  /* 0x0000001fff157819 */ /* 0x000fe20000011413 */
[----:B------:R-:W2:Y:S01]  /*0430*/  @!P0 LDC.64 R10, c[0x0][0x3a0] ;  /* 0x0000e800ff0a8b82 */ /* 0x000ea20000000a00 */
[----:B------:R-:W-:-:S02]  /*0440*/  SEL R5, R7, R5, !P4 ;  /* 0x0000000507057207 */ /* 0x000fc40006000000 */
[----:B------:R-:W-:Y:S02]  /*0450*/  ISETP.GE.AND.EX P2, PT, R21, UR13, PT, P2 ;  /* 0x0000000d15007c0c */ /* 0x000fe4000bf46320 */
[C---:B------:R-:W-:Y:S02]  /*0460*/  IADD3 R48, P1, PT, R9.reuse, R2, RZ ;  /* 0x0000000209307210 */ /* 0x040fe40007f3e0ff */
[----:B------:R-:W-:Y:S01]  /*0470*/  SHF.R.S32.HI R2, RZ, 0x1f, R5 ;  /* 0x0000001fff027819 */ /* 0x000fe20000011405 */
[----:B------:R-:W3:Y:S01]  /*0480*/  @!P0 LDC.64 R12, c[0x0][0x398] ;  /* 0x0000e600ff0c8b82 */ /* 0x000ee20000000a00 */
[----:B------:R-:W-:Y:S02]  /*0490*/  LEA.HI.X.SX32 R49, R9, RZ, 0x1, P1 ;  /* 0x000000ff09317211 */ /* 0x000fe400008f0eff */
[----:B------:R-:W-:Y:S01]  /*04a0*/  IADD3 R31, PT, PT, R17, 0x30, RZ ;  /* 0x00000030111f7810 */ /* 0x000fe20007ffe0ff */
[----:B------:R-:W-:Y:S02]  /*04b0*/  IMAD R2, R2, UR14, RZ ;  /* 0x0000000e02027c24 */ /* 0x000fe4000f8e02ff */
[----:B------:R-:W-:Y:S01]  /*04c0*/  IMAD.WIDE.U32 R48, R5, UR14, R48 ;  /* 0x0000000e05307c25 */ /* 0x000fe2000f8e0030 */
[----:B------:R-:W-:Y:S01]  /*04d0*/  ISETP.GE.U32.AND P4, PT, R31, UR12, PT ;  /* 0x0000000c1f007c0c */ /* 0x000fe2000bf86070 */
[----:B------:R-:W4:Y:S02]  /*04e0*/  @!P2 LDC.64 R8, c[0x0][0x3f8] ;  /* 0x0000fe00ff08ab82 */ /* 0x000f240000000a00 */
[----:B------:R-:W-:Y:S01]  /*04f0*/  IMAD R51, R5, UR15, R2 ;  /* 0x0000000f05337c24 */ /* 0x000fe2000f8e0202 */
[----:B------:R-:W-:Y:S01]  /*0500*/  @!P0 MOV R50, R48 ;  /* 0x0000003000328202 */ /* 0x000fe20000000f00 */
[----:B-1----:R-:W-:-:S03]  /*0510*/  @!P0 IMAD R2, R15, R22, RZ ;  /* 0x000000160f028224 */ /* 0x002fc600078e02ff */
[----:B------:R-:W-:Y:S01]  /*0520*/  IADD3 R51, PT, PT, R49, R51, RZ ;  /* 0x0000003331337210 */ /* 0x000fe20007ffe0ff */
[C---:B------:R-:W-:Y:S02]  /*0530*/  @!P0 IMAD R7, R17.reuse, R23, R2 ;  /* 0x0000001711078224 */ /* 0x040fe400078e0202 */
[----:B------:R-:W-:-:S05]  /*0540*/  @!P0 IMAD.WIDE.U32 R4, R17, R22, R50 ;  /* 0x0000001611048225 */ /* 0x000fca00078e0032 */
[----:B------:R-:W-:Y:S02]  /*0550*/  @!P0 IADD3 R5, PT, PT, R5, R7, RZ ;  /* 0x0000000705058210 */ /* 0x000fe40007ffe0ff */
[C---:B------:R-:W-:Y:S01]  /*0560*/  @!P0 SHF.L.U32 R15, R4.reuse, 0x1, RZ ;  /* 0x00000001040f8819 */ /* 0x040fe200000006ff */
[----:B------:R-:W1:Y:S01]  /*0570*/  @!P2 LDC.64 R6, c[0x0][0x3a0] ;  /* 0x0000e800ff06ab82 */ /* 0x000e620000000a00 */
[----:B------:R-:W-:Y:S02]  /*0580*/  @!P0 SHF.L.U64.HI R2, R4, 0x1, R5 ;  /* 0x0000000104028819 */ /* 0x000fe40000010205 */
[----:B--2---:R-:W-:Y:S01]  /*0590*/  @!P0 IADD3 R10, P1, PT, R15, R10, RZ ;  /* 0x0000000a0f0a8210 */ /* 0x004fe20007f3e0ff */
[----:B----4-:R-:W-:Y:S01]  /*05a0*/  @!P2 IMAD R14, R21, R8, RZ ;  /* 0x00000008150ea224 */ /* 0x010fe200078e02ff */
[----:B---3--:R-:W-:Y:S02]  /*05b0*/  @!P0 IADD3 R12, P3, PT, R15, R12, RZ ;  /* 0x0000000c0f0c8210 */ /* 0x008fe40007f7e0ff */
[----:B------:R-:W-:Y:S01]  /*05c0*/  @!P2 MOV R15, R51 ;  /* 0x00000033000fa202 */ /* 0x000fe20000000f00 */
[----:B------:R-:W2:Y:S01]  /*05d0*/  @!P2 LDC.64 R4, c[0x0][0x398] ;  /* 0x0000e600ff04ab82 */ /* 0x000ea20000000a00 */
[----:B------:R-:W-:Y:S01]  /*05e0*/  @!P2 IMAD R21, R19, R9, R14 ;  /* 0x000000091315a224 */ /* 0x000fe200078e020e */
[----:B------:R-:W-:-:S02]  /*05f0*/  @!P2 MOV R14, R48 ;  /* 0x00000030000ea202 */ /* 0x000fc40000000f00 */
[C---:B------:R-:W-:Y:S02]  /*0600*/  @!P0 IADD3.X R11, PT, PT, R2.reuse, R11, RZ, P1, !PT ;  /* 0x0000000b020b8210 */ /* 0x040fe40000ffe4ff */
[----:B------:R-:W-:Y:S01]  /*0610*/  @!P0 IADD3.X R13, PT, PT, R2, R13, RZ, P3, !PT ;  /* 0x0000000d020d8210 */ /* 0x000fe20001ffe4ff */
[----:B------:R-:W-:Y:S01]  /*0620*/  @!P2 IMAD.WIDE.U32 R8, R19, R8, R14 ;  /* 0x000000081308a225 */ /* 0x000fe200078e000e */
[----:B------:R-:W3:Y:S01]  /*0630*/  S2R R2, SR_TID.X ;  /* 0x0000000000027919 */ /* 0x000ee20000002100 */
[----:B------:R-:W-:-:S03]  /*0640*/  SHF.R.S32.HI R19, RZ, 0x1f, R31 ;  /* 0x0000001fff137819 */ /* 0x000fc6000001141f */
[----:B------:R-:W-:Y:S01]  /*0650*/  @!P2 IADD3 R15, PT, PT, R9, R21, RZ ;  /* 0x00000015090fa210 */ /* 0x000fe20007ffe0ff */
[----:B------:R4:W3:Y:S01]  /*0660*/  @!P0 LDG.E R43, desc[UR10][R10.64] ;  /* 0x0000000a0a2b8981 */ /* 0x0008e2000c1e1900 */
[----:B------:R-:W-:Y:S02]  /*0670*/  ISETP.GE.AND.EX P4, PT, R19, UR13, PT, P4 ;  /* 0x0000000d13007c0c */ /* 0x000fe4000bf86340 */
[----:B------:R-:W-:Y:S01]  /*0680*/  @!P2 SHF.L.U32 R9, R8, 0x1, RZ ;  /* 0x000000010809a819 */ /* 0x000fe200000006ff */
[----:B------:R-:W3:Y:S01]  /*0690*/  @!P0 LDG.E R42, desc[UR10][R12.64] ;  /* 0x0000000a0c2a8981 */ /* 0x000ee2000c1e1900 */
[----:B------:R-:W-:Y:S02]  /*06a0*/  PRMT R14, R44, 0x9910, RZ ;  /* 0x000099102c0e7816 */ /* 0x000fe400000000ff */
[----:B-1----:R-:W-:Y:S02]  /*06b0*/  @!P2 IADD3 R6, P3, PT, R9, R6, RZ ;  /* 0x000000060906a210 */ /* 0x002fe40007f7e0ff */
[----:B------:R-:W-:-:S02]  /*06c0*/  @!P2 SHF.L.U64.HI R8, R8, 0x1, R15 ;  /* 0x000000010808a819 */ /* 0x000fc4000001020f */
[----:B--2---:R-:W-:Y:S02]  /*06d0*/  @!P2 IADD3 R4, P5, PT, R9, R4, RZ ;  /* 0x000000040904a210 */ /* 0x004fe40007fbe0ff */
[----:B----4-:R-:W-:Y:S01]  /*06e0*/  IADD3 R11, PT, PT, R17, 0x40, RZ ;  /* 0x00000040110b7810 */ /* 0x010fe20007ffe0ff */
[----:B------:R-:W1:Y:S01]  /*06f0*/  @!P4 LDC.64 R40, c[0x0][0x3a0] ;  /* 0x0000e800ff28cb82 */ /* 0x000e620000000a00 */
[----:B------:R-:W-:Y:S02]  /*0700*/  MOV R9, R14 ;  /* 0x0000000e00097202 */ /* 0x000fe40000000f00 */
[----:B------:R-:W-:Y:S02]  /*0710*/  ISETP.GE.U32.AND P0, PT, R11, UR12, PT ;  /* 0x0000000c0b007c0c */ /* 0x000fe4000bf06070 */
[----:B------:R-:W-:Y:S02]  /*0720*/  SHF.R.S32.HI R45, RZ, 0x1f, R11 ;  /* 0x0000001fff2d7819 */ /* 0x000fe4000001140b */
[----:B------:R-:W-:Y:S01]  /*0730*/  IADD3 R23, PT, PT, R17, 0x10, RZ ;  /* 0x0000001011177810 */ /* 0x000fe20007ffe0ff */
[----:B------:R-:W2:Y:S01]  /*0740*/  @!P4 LDC.64 R14, c[0x0][0x3f8] ;  /* 0x0000fe00ff0ecb82 */ /* 0x000ea20000000a00 */
[----:B------:R-:W-:-:S02]  /*0750*/  @!P2 IADD3.X R7, PT, PT, R8, R7, RZ, P3, !PT ;  /* 0x000000070807a210 */ /* 0x000fc40001ffe4ff */
[----:B------:R-:W-:Y:S01]  /*0760*/  @!P2 IADD3.X R5, PT, PT, R8, R5, RZ, P5, !PT ;  /* 0x000000050805a210 */ /* 0x000fe20002ffe4ff */
[----:B------:R-:W-:Y:S01]  /*0770*/  IMAD R8, R9, 0x23, RZ ;  /* 0x0000002309087824 */ /* 0x000fe200078e02ff */
[----:B------:R-:W-:Y:S01]  /*0780*/  ISETP.GE.AND.EX P0, PT, R45, UR13, PT, P0 ;  /* 0x0000000d2d007c0c */ /* 0x000fe2000bf06300 */
[----:B------:R-:W-:Y:S01]  /*0790*/  UIMAD.WIDE UR8, UR6, 0x8, UR8 ;  /* 0x00000008060878a5 */ /* 0x000fe2000f8e0208 */
[----:B------:R-:W-:Y:S01]  /*07a0*/  ISETP.GE.U32.AND P1, PT, R23, UR12, PT ;  /* 0x0000000c17007c0c */ /* 0x000fe2000bf26070 */
[----:B------:R-:W4:Y:S01]  /*07b0*/  @!P4 LDC.64 R32, c[0x0][0x398] ;  /* 0x0000e600ff20cb82 */ /* 0x000f220000000a00 */
[----:B------:R-:W-:Y:S01]  /*07c0*/  SHF.R.S32.HI R37, RZ, 0x1f, R23 ;  /* 0x0000001fff257819 */ /* 0x000fe20000011417 */
[----:B------:R0:W4:Y:S01]  /*07d0*/  @!P2 LDG.E R38, desc[UR10][R4.64] ;  /* 0x0000000a0426a981 */ /* 0x000122000c1e1900 */
[----:B------:R-:W-:Y:S02]  /*07e0*/  IADD3 R8, PT, PT, RZ, -R8, RZ ;  /* 0x80000008ff087210 */ /* 0x000fe40007ffe0ff */
[----:B------:R-:W-:Y:S01]  /*07f0*/  ISETP.GE.AND.EX P1, PT, R37, UR13, PT, P1 ;  /* 0x0000000d25007c0c */ /* 0x000fe2000bf26310 */
[----:B------:R1:W4:Y:S01]  /*0800*/  @!P2 LDG.E R39, desc[UR10][R6.64] ;  /* 0x0000000a0627a981 */ /* 0x000322000c1e1900 */
[----:B------:R-:W-:-:S04]  /*0810*/  PRMT R25, R8, 0x7710, RZ ;  /* 0x0000771008197816 */ /* 0x000fc800000000ff */
[----:B---3--:R-:W-:Y:S02]  /*0820*/  IADD3 R2, PT, PT, R25, R2, RZ ;  /* 0x0000000219027210 */ /* 0x008fe40007ffe0ff */
[----:B------:R-:W0:Y:S08]  /*0830*/  @!P0 LDC.64 R24, c[0x0][0x3f8] ;  /* 0x0000fe00ff188b82 */ /* 0x000e300000000a00 */
[----:B------:R-:W3:Y:S01]  /*0840*/  @!P1 LDC.64 R20, c[0x0][0x3f8] ;  /* 0x0000fe00ff149b82 */ /* 0x000ee20000000a00 */
[----:B--2---:R-:W-:Y:S01]  /*0850*/  @!P4 IMAD R8, R19, R14, RZ ;  /* 0x0000000e1308c224 */ /* 0x004fe200078e02ff */
[----:B------:R-:W-:-:S02]  /*0860*/  IADD3 R35, PT, PT, R17, 0x50, RZ ;  /* 0x0000005011237810 */ /* 0x000fc40007ffe0ff */
[----:B------:R-:W-:Y:S02]  /*0870*/  @!P4 MOV R18, R48 ;  /* 0x000000300012c202 */ /* 0x000fe40000000f00 */
[----:B------:R-:W-:Y:S01]  /*0880*/  @!P4 MOV R19, R51 ;  /* 0x000000330013c202 */ /* 0x000fe20000000f00 */
[----:B------:R-:W-:Y:S01]  /*0890*/  @!P4 IMAD R15, R31, R15, R8 ;  /* 0x0000000f1f0fc224 */ /* 0x000fe200078e0208 */
[----:B------:R-:W-:Y:S02]  /*08a0*/  ISETP.GE.U32.AND P3, PT, R35, UR12, PT ;  /* 0x0000000c23007c0c */ /* 0x000fe4000bf66070 */
[----:B------:R-:W-:Y:S01]  /*08b0*/  SHF.R.S32.HI R27, RZ, 0x1f, R35 ;  /* 0x0000001fff1b7819 */ /* 0x000fe20000011423 */
[----:B------:R-:W-:-:S03]  /*08c0*/  @!P4 IMAD.WIDE.U32 R18, R31, R14, R18 ;  /* 0x0000000e1f12c225 */ /* 0x000fc600078e0012 */
[----:B------:R-:W-:Y:S02]  /*08d0*/  ISETP.GE.AND.EX P3, PT, R27, UR13, PT, P3 ;  /* 0x0000000d1b007c0c */ /* 0x000fe4000bf66330 */
[----:B------:R-:W-:Y:S01]  /*08e0*/  @!P4 IADD3 R15, PT, PT, R19, R15, RZ ;  /* 0x0000000f130fc210 */ /* 0x000fe20007ffe0ff */
[----:B0-----:R-:W-:Y:S01]  /*08f0*/  @!P0 IMAD R4, R45, R24, RZ ;  /* 0x000000182d048224 */ /* 0x001fe200078e02ff */
[C---:B------:R-:W-:Y:S02]  /*0900*/  @!P4 SHF.L.U32 R47, R18.reuse, 0x1, RZ ;  /* 0x00000001122fc819 */ /* 0x040fe400000006ff */
[----:B------:R-:W-:Y:S01]  /*0910*/  @!P4 SHF.L.U64.HI R8, R18, 0x1, R15 ;  /* 0x000000011208c819 */ /* 0x000fe2000001020f */
[----:B------:R-:W-:Y:S01]  /*0920*/  @!P0 IMAD R45, R11, R25, R4 ;  /* 0x000000190b2d8224 */ /* 0x000fe200078e0204 */
[----:B------:R-:W-:Y:S01]  /*0930*/  @!P1 MOV R30, R48 ;  /* 0x00000030001e9202 */ /* 0x000fe20000000f00 */
[----:B------:R-:W0:Y:S01]  /*0940*/  @!P0 LDC.64 R18, c[0x0][0x3a0] ;  /* 0x0000e800ff128b82 */ /* 0x000e220000000a00 */
[----:B------:R-:W-:Y:S01]  /*0950*/  @!P1 MOV R31, R51 ;  /* 0x00000033001f9202 */ /* 0x000fe20000000f00 */
[----:B---3--:R-:W-:Y:S01]  /*0960*/  @!P1 IMAD R10, R37, R20, RZ ;  /* 0x00000014250a9224 */ /* 0x008fe200078e02ff */
[----:B------:R-:W-:-:S02]  /*0970*/  MOV R4, UR8 ;  /* 0x0000000800047c02 */ /* 0x000fc40008000f00 */
[----:B------:R-:W-:-:S03]  /*0980*/  MOV R5, UR9 ;  /* 0x0000000900057c02 */ /* 0x000fc60008000f00 */
[----:B------:R-:W2:Y:S01]  /*0990*/  @!P0 LDC.64 R14, c[0x0][0x398] ;  /* 0x0000e600ff0e8b82 */ /* 0x000ea20000000a00 */
[C---:B------:R-:W-:Y:S02]  /*09a0*/  @!P1 IMAD R21, R23.reuse, R21, R10 ;  /* 0x0000001517159224 */ /* 0x040fe400078e020a */
[----:B------:R-:W-:Y:S01]  /*09b0*/  @!P1 IMAD.WIDE.U32 R30, R23, R20, R30 ;  /* 0x00000014171e9225 */ /* 0x000fe200078e001e */
[----:B------:R-:W3:Y:S04]  /*09c0*/  LDG.E.64 R4, desc[UR10][R4.64] ;  /* 0x0000000a04047981 */ /* 0x000ee8000c1e1b00 */
[----:B------:R-:W2:Y:S01]  /*09d0*/  @!P3 LDC.64 R22, c[0x0][0x3f8] ;  /* 0x0000fe00ff16bb82 */ /* 0x000ea20000000a00 */
[----:B------:R-:W-:Y:S02]  /*09e0*/  IADD3 R9, PT, PT, R17, 0x60, RZ ;  /* 0x0000006011097810 */ /* 0x000fe40007ffe0ff */
[----:B-1----:R-:W-:-:S02]  /*09f0*/  @!P4 IADD3 R40, P2, PT, R47, R40, RZ ;  /* 0x000000282f28c210 */ /* 0x002fc40007f5e0ff */
[----:B------:R-:W-:Y:S02]  /*0a00*/  @!P0 MOV R6, R48 ;  /* 0x0000003000068202 */ /* 0x000fe40000000f00 */
[----:B------:R-:W-:Y:S02]  /*0a10*/  @!P0 MOV R7, R51 ;  /* 0x0000003300078202 */ /* 0x000fe40000000f00 */
[----:B------:R-:W-:Y:S02]  /*0a20*/  CS2R R36, SRZ ;  /* 0x0000000000247805 */ /* 0x000fe4000001ff00 */
[----:B------:R-:W-:Y:S02]  /*0a30*/  ISETP.GE.U32.AND P6, PT, R9, UR12, PT ;  /* 0x0000000c09007c0c */ /* 0x000fe4000bfc6070 */
[----:B------:R-:W-:Y:S01]  /*0a40*/  SHF.R.S32.HI R29, RZ, 0x1f, R9 ;  /* 0x0000001fff1d7819 */ /* 0x000fe20000011409 */
[----:B------:R-:W-:Y:S01]  /*0a50*/  @!P0 IMAD.WIDE.U32 R24, R11, R24, R6 ;  /* 0x000000180b188225 */ /* 0x000fe200078e0006 */
[----:B------:R-:W-:Y:S01]  /*0a60*/  @!P4 IADD3.X R41, PT, PT, R8, R41, RZ, P2, !PT ;  /* 0x000000290829c210 */ /* 0x000fe200017fe4ff */
[----:B------:R-:W1:Y:S01]  /*0a70*/  @!P3 LDC.64 R10, c[0x0][0x3a0] ;  /* 0x0000e800ff0abb82 */ /* 0x000e620000000a00 */
[----:B------:R-:W-:-:S02]  /*0a80*/  IADD3 R17, PT, PT, R17, 0x70, RZ ;  /* 0x0000007011117810 */ /* 0x000fc40007ffe0ff */
[----:B----4-:R-:W-:Y:S01]  /*0a90*/  @!P4 IADD3 R32, P2, PT, R47, R32, RZ ;  /* 0x000000202f20c210 */ /* 0x010fe20007f5e0ff */
[----:B------:R4:W3:Y:S01]  /*0aa0*/  @!P4 LDG.E R37, desc[UR10][R40.64] ;  /* 0x0000000a2825c981 */ /* 0x0008e2000c1e1900 */
[----:B------:R-:W-:Y:S02]  /*0ab0*/  ISETP.GE.AND.EX P6, PT, R29, UR13, PT, P6 ;  /* 0x0000000d1d007c0c */ /* 0x000fe4000bfc6360 */
[----:B------:R-:W-:Y:S01]  /*0ac0*/  ISETP.GE.U32.AND P5, PT, R17, UR12, PT ;  /* 0x0000000c11007c0c */ /* 0x000fe2000bfa6070 */
[----:B------:R-:W1:Y:S01]  /*0ad0*/  @!P3 LDC.64 R6, c[0x0][0x398] ;  /* 0x0000e600ff06bb82 */ /* 0x000e620000000a00 */
[----:B------:R-:W-:Y:S02]  /*0ae0*/  SHF.R.S32.HI R13, RZ, 0x1f, R17 ;  /* 0x0000001fff0d7819 */ /* 0x000fe40000011411 */
[----:B------:R-:W-:Y:S02]  /*0af0*/  @!P4 IADD3.X R33, PT, PT, R8, R33, RZ, P2, !PT ;  /* 0x000000210821c210 */ /* 0x000fe400017fe4ff */
[----:B----4-:R-:W-:-:S02]  /*0b00*/  @!P0 IADD3 R41, PT, PT, R25, R45, RZ ;  /* 0x0000002d19298210 */ /* 0x010fc40007ffe0ff */
[C---:B------:R-:W-:Y:S01]  /*0b10*/  @!P0 SHF.L.U32 R25, R24.reuse, 0x1, RZ ;  /* 0x0000000118198819 */ /* 0x040fe200000006ff */
[----:B------:R4:W3:Y:S01]  /*0b20*/  @!P4 LDG.E R36, desc[UR10][R32.64] ;  /* 0x0000000a2024c981 */ /* 0x0008e2000c1e1900 */
[----:B------:R-:W-:Y:S02]  /*0b30*/  ISETP.GE.AND.EX P5, PT, R13, UR13, PT, P5 ;  /* 0x0000000d0d007c0c */ /* 0x000fe4000bfa6350 */
[----:B------:R-:W-:Y:S02]  /*0b40*/  @!P0 SHF.L.U64.HI R24, R24, 0x1, R41 ;  /* 0x0000000118188819 */ /* 0x000fe40000010229 */
[C---:B0-----:R-:W-:Y:S02]  /*0b50*/  @!P0 IADD3 R18, P2, PT, R25.reuse, R18, RZ ;  /* 0x0000001219128210 */ /* 0x041fe40007f5e0ff */
[----:B--2---:R-:W-:Y:S01]  /*0b60*/  @!P0 IADD3 R14, P4, PT, R25, R14, RZ ;  /* 0x0000000e190e8210 */ /* 0x004fe20007f9e0ff */
[----:B------:R-:W-:Y:S01]  /*0b70*/  @!P3 IMAD R8, R27, R22, RZ ;  /* 0x000000161b08b224 */ /* 0x000fe200078e02ff */
[C---:B------:R-:W-:Y:S01]  /*0b80*/  @!P0 IADD3.X R19, PT, PT, R24.reuse, R19, RZ, P2, !PT ;  /* 0x0000001318138210 */ /* 0x040fe200017fe4ff */
[----:B------:R-:W0:Y:S01]  /*0b90*/  @!P6 LDC.64 R26, c[0x0][0x3f8] ;  /* 0x0000fe00ff1aeb82 */ /* 0x000e220000000a00 */
[----:B------:R-:W-:-:S02]  /*0ba0*/  @!P0 IADD3.X R15, PT, PT, R24, R15, RZ, P4, !PT ;  /* 0x0000000f180f8210 */ /* 0x000fc400027fe4ff */
[----:B------:R-:W-:Y:S02]  /*0bb0*/  @!P3 MOV R24, R48 ;  /* 0x000000300018b202 */ /* 0x000fe40000000f00 */
[----:B------:R-:W-:Y:S01]  /*0bc0*/  @!P3 MOV R25, R51 ;  /* 0x000000330019b202 */ /* 0x000fe20000000f00 */
[C---:B------:R-:W-:Y:S02]  /*0bd0*/  @!P3 IMAD R41, R35.reuse, R23, R8 ;  /* 0x000000172329b224 */ /* 0x040fe400078e0208 */
[----:B------:R-:W-:-:S03]  /*0be0*/  @!P3 IMAD.WIDE.U32 R22, R35, R22, R24 ;  /* 0x000000162316b225 */ /* 0x000fc600078e0018 */
[----:B------:R-:W2:Y:S02]  /*0bf0*/  @!P5 LDC.64 R24, c[0x0][0x3f8] ;  /* 0x0000fe00ff18db82 */ /* 0x000ea40000000a00 */
[----:B----4-:R-:W-:Y:S02]  /*0c00*/  @!P3 IADD3 R33, PT, PT, R23, R41, RZ ;  /* 0x000000291721b210 */ /* 0x010fe40007ffe0ff */
[C---:B------:R-:W-:Y:S02]  /*0c10*/  @!P3 SHF.L.U32 R23, R22.reuse, 0x1, RZ ;  /* 0x000000011617b819 */ /* 0x040fe400000006ff */
[----:B------:R-:W-:Y:S02]  /*0c20*/  CS2R R34, SRZ ;  /* 0x0000000000227805 */ /* 0x000fe4000001ff00 */
[----:B------:R-:W-:Y:S02]  /*0c30*/  @!P3 SHF.L.U64.HI R22, R22, 0x1, R33 ;  /* 0x000000011616b819 */ /* 0x000fe40000010221 */
[----:B-1----:R-:W-:-:S02]  /*0c40*/  @!P3 IADD3 R10, P4, PT, R23, R10, RZ ;  /* 0x0000000a170ab210 */ /* 0x002fc40007f9e0ff */
[----:B------:R-:W-:Y:S02]  /*0c50*/  CS2R R32, SRZ ;  /* 0x0000000000207805 */ /* 0x000fe4000001ff00 */
[----:B------:R-:W-:Y:S01]  /*0c60*/  ISETP.NE.AND P2, PT, RZ, UR7, PT ;  /* 0x00000007ff007c0c */ /* 0x000fe2000bf45270 */
[----:B0-----:R-:W-:Y:S01]  /*0c70*/  @!P6 IMAD R8, R29, R26, RZ ;  /* 0x0000001a1d08e224 */ /* 0x001fe200078e02ff */
[----:B------:R-:W-:Y:S01]  /*0c80*/  @!P3 IADD3.X R11, PT, PT, R22, R11, RZ, P4, !PT ;  /* 0x0000000b160bb210 */ /* 0x000fe200027fe4ff */
[----:B------:R0:W4:Y:S04]  /*0c90*/  @!P0 LDG.E R35, desc[UR10][R18.64] ;  /* 0x0000000a12238981 */ /* 0x000128000c1e1900 */
[----:B------:R-:W4:Y:S01]  /*0ca0*/  @!P0 LDG.E R34, desc[UR10][R14.64] ;  /* 0x0000000a0e228981 */ /* 0x000f22000c1e1900 */
[----:B------:R-:W-:Y:S01]  /*0cb0*/  @!P3 IADD3 R6, P0, PT, R23, R6, RZ ;  /* 0x000000061706b210 */ /* 0x000fe20007f1e0ff */
[----:B------:R-:W-:-:S02]  /*0cc0*/  @!P6 IMAD R45, R9, R27, R8 ;  /* 0x0000001b092de224 */ /* 0x000fc400078e0208 */
[----:B------:R1:W4:Y:S01]  /*0cd0*/  @!P3 LDG.E R33, desc[UR10][R10.64] ;  /* 0x0000000a0a21b981 */ /* 0x000322000c1e1900 */
[----:B------:R-:W-:Y:S01]  /*0ce0*/  @!P3 IADD3.X R7, PT, PT, R22, R7, RZ, P0, !PT ;  /* 0x000000071607b210 */ /* 0x000fe200007fe4ff */
[----:B--2---:R-:W-:Y:S01]  /*0cf0*/  @!P5 IMAD R8, R13, R24, RZ ;  /* 0x000000180d08d224 */ /* 0x004fe200078e02ff */
[----:B0-----:R-:W0:Y:S03]  /*0d00*/  @!P6 LDC.64 R18, c[0x0][0x3a0] ;  /* 0x0000e800ff12eb82 */ /* 0x001e260000000a00 */
[----:B------:R-:W-:Y:S01]  /*0d10*/  @!P5 IMAD R41, R17, R25, R8 ;  /* 0x000000191129d224 */ /* 0x000fe200078e0208 */
[----:B------:R2:W4:Y:S01]  /*0d20*/  @!P3 LDG.E R32, desc[UR10][R6.64] ;  /* 0x0000000a0620b981 */ /* 0x000522000c1e1900 */
[----:B-1----:R-:W-:-:S03]  /*0d30*/  @!P5 MOV R10, R48 ;  /* 0x00000030000ad202 */ /* 0x002fc60000000f00 */
[----:B------:R-:W1:Y:S01]  /*0d40*/  @!P5 LDC.64 R12, c[0x0][0x3a0] ;  /* 0x0000e800ff0cdb82 */ /* 0x000e620000000a00 */
[----:B------:R-:W-:-:S03]  /*0d50*/  @!P5 MOV R11, R51 ;  /* 0x00000033000bd202 */ /* 0x000fc60000000f00 */
[----:B------:R-:W-:Y:S01]  /*0d60*/  @!P5 IMAD.WIDE.U32 R24, R17, R24, R10 ;  /* 0x000000181118d225 */ /* 0x000fe200078e000a */
[----:B--2---:R-:W-:-:S03]  /*0d70*/  @!P6 MOV R6, R48 ;  /* 0x000000300006e202 */ /* 0x004fc60000000f00 */
[----:B------:R-:W2:Y:S01]  /*0d80*/  @!P6 LDC.64 R14, c[0x0][0x398] ;  /* 0x0000e600ff0eeb82 */ /* 0x000ea20000000a00 */
[----:B------:R-:W-:-:S07]  /*0d90*/  @!P6 MOV R7, R51 ;  /* 0x000000330007e202 */ /* 0x000fce0000000f00 */
[----:B------:R-:W2:Y:S01]  /*0da0*/  @!P5 LDC.64 R10, c[0x0][0x398] ;  /* 0x0000e600ff0adb82 */ /* 0x000ea20000000a00 */
[----:B------:R-:W-:-:S07]  /*0db0*/  @!P6 IMAD.WIDE.U32 R26, R9, R26, R6 ;  /* 0x0000001a091ae225 */ /* 0x000fce00078e0006 */
[----:B------:R-:W2:Y:S08]  /*0dc0*/  @P2 LDC.64 R46, c[0x0][0x3b0] ;  /* 0x0000ec00ff2e2b82 */ /* 0x000eb00000000a00 */
[----:B------:R-:W2:Y:S01]  /*0dd0*/  LDC.64 R22, c[0x0][0x3a8] ;  /* 0x0000ea00ff167b82 */ /* 0x000ea20000000a00 */
[----:B------:R-:W-:-:S07]  /*0de0*/  SHF.L.U32 R2, R2, 0x1, RZ ;  /* 0x0000000102027819 */ /* 0x000fce00000006ff */
[----:B------:R-:W2:Y:S01]  /*0df0*/  @!P1 LDC.64 R8, c[0x0][0x3a0] ;  /* 0x0000e800ff089b82 */ /* 0x000ea20000000a00 */
[----:B------:R-:W-:-:S07]  /*0e00*/  @!P5 IADD3 R41, PT, PT, R25, R41, RZ ;  /* 0x000000291929d210 */ /* 0x000fce0007ffe0ff */
[----:B------:R-:W2:Y:S01]  /*0e10*/  @!P1 LDC.64 R6, c[0x0][0x398] ;  /* 0x0000e600ff069b82 */ /* 0x000ea20000000a00 */
[----:B------:R-:W-:Y:S02]  /*0e20*/  @!P5 SHF.L.U32 R25, R24, 0x1, RZ ;  /* 0x000000011819d819 */ /* 0x000fe400000006ff */
[----:B------:R-:W-:Y:S02]  /*0e30*/  LOP3.LUT R2, R2, 0xffff, RZ, 0xc0, !PT ;  /* 0x0000ffff02027812 */ /* 0x000fe400078ec0ff */
[----:B------:R-:W-:Y:S02]  /*0e40*/  @!P6 IADD3 R45, PT, PT, R27, R45, RZ ;  /* 0x0000002d1b2de210 */ /* 0x000fe40007ffe0ff */
[----:B------:R-:W-:Y:S02]  /*0e50*/  @!P5 SHF.L.U64.HI R24, R24, 0x1, R41 ;  /* 0x000000011818d819 */ /* 0x000fe40000010229 */
[----:B-1----:R-:W-:Y:S02]  /*0e60*/  @!P5 IADD3 R12, P4, PT, R25, R12, RZ ;  /* 0x0000000c190cd210 */ /* 0x002fe40007f9e0ff */
[----:B------:R-:W-:Y:S01]  /*0e70*/  @!P6 SHF.L.U32 R27, R26, 0x1, RZ ;  /* 0x000000011a1be819 */ /* 0x000fe200000006ff */
[----:B------:R-:W-:Y:S01]  /*0e80*/  IMAD R29, R52, 0x46, R2 ;  /* 0x00000046341d7824 */ /* 0x000fe200078e0202 */
[----:B------:R-:W-:-:S02]  /*0e90*/  @!P1 IADD3 R21, PT, PT, R31, R21, RZ ;  /* 0x000000151f159210 */ /* 0x000fc40007ffe0ff */
[----:B------:R-:W-:Y:S02]  /*0ea0*/  @!P5 IADD3.X R13, PT, PT, R24, R13, RZ, P4, !PT ;  /* 0x0000000d180dd210 */ /* 0x000fe400027fe4ff */
[----:B------:R-:W-:Y:S02]  /*0eb0*/  @!P6 SHF.L.U64.HI R26, R26, 0x1, R45 ;  /* 0x000000011a1ae819 */ /* 0x000fe4000001022d */
[C---:B0-----:R-:W-:Y:S02]  /*0ec0*/  @!P6 IADD3 R18, P0, PT, R27.reuse, R18, RZ ;  /* 0x000000121b12e210 */ /* 0x041fe40007f1e0ff */
[----:B--2---:R-:W-:Y:S02]  /*0ed0*/  @!P6 IADD3 R14, P3, PT, R27, R14, RZ ;  /* 0x0000000e1b0ee210 */ /* 0x004fe40007f7e0ff */
[----:B------:R-:W-:Y:S01]  /*0ee0*/  @!P5 IADD3 R10, P4, PT, R25, R10, RZ ;  /* 0x0000000a190ad210 */ /* 0x000fe20007f9e0ff */
[----:B------:R-:W-:Y:S01]  /*0ef0*/  @P2 IMAD.WIDE R46, R29, 0x2, R46 ;  /* 0x000000021d2e2825 */ /* 0x000fe200078e022e */
[----:B------:R-:W-:-:S02]  /*0f00*/  @!P1 SHF.L.U64.HI R20, R30, 0x1, R21 ;  /* 0x000000011e149819 */ /* 0x000fc40000010215 */
[----:B------:R-:W-:Y:S01]  /*0f10*/  @!P1 SHF.L.U32 R21, R30, 0x1, RZ ;  /* 0x000000011e159819 */ /* 0x000fe200000006ff */
[----:B------:R-:W-:Y:S01]  /*0f20*/  IMAD.WIDE R22, R29, 0x2, R22 ;  /* 0x000000021d167825 */ /* 0x000fe200078e0216 */
[----:B------:R-:W-:Y:S02]  /*0f30*/  CS2R R30, SRZ ;  /* 0x00000000001e7805 */ /* 0x000fe4000001ff00 */
[----:B------:R-:W-:Y:S02]  /*0f40*/  CS2R R28, SRZ ;  /* 0x00000000001c7805 */ /* 0x000fe4000001ff00 */
[C---:B------:R-:W-:Y:S01]  /*0f50*/  @!P6 IADD3.X R19, PT, PT, R26.reuse, R19, RZ, P0, !PT ;  /* 0x000000131a13e210 */ /* 0x040fe200007fe4ff */
[----:B------:R-:W2:Y:S01]  /*0f60*/  @P2 LDG.E.U16 R17, desc[UR10][R46.64] ;  /* 0x0000000a2e112981 */ /* 0x000ea2000c1e1500 */
[----:B------:R-:W-:Y:S02]  /*0f70*/  @!P6 IADD3.X R15, PT, PT, R26, R15, RZ, P3, !PT ;  /* 0x0000000f1a0fe210 */ /* 0x000fe40001ffe4ff */
[----:B------:R-:W-:Y:S01]  /*0f80*/  @!P5 IADD3.X R11, PT, PT, R24, R11, RZ, P4, !PT ;  /* 0x0000000b180bd210 */ /* 0x000fe200027fe4ff */
[----:B------:R-:W2:Y:S01]  /*0f90*/  @P2 LDG.E.U16 R16, desc[UR10][R46.64+0x2] ;  /* 0x0000020a2e102981 */ /* 0x000ea2000c1e1500 */
[----:B------:R-:W-:-:S02]  /*0fa0*/  @!P1 IADD3 R8, P3, PT, R21, R8, RZ ;  /* 0x0000000815089210 */ /* 0x000fc40007f7e0ff */
[----:B------:R-:W-:Y:S01]  /*0fb0*/  @!P1 IADD3 R6, P0, PT, R21, R6, RZ ;  /* 0x0000000615069210 */ /* 0x000fe20007f1e0ff */
[----:B------:R-:W2:Y:S04]  /*0fc0*/  LDG.E.U16 R25, desc[UR10][R22.64+0x2] ;  /* 0x0000020a16197981 */ /* 0x000ea8000c1e1500 */
[----:B------:R-:W2:Y:S04]  /*0fd0*/  LDG.E.U16 R21, desc[UR10][R22.64] ;  /* 0x0000000a16157981 */ /* 0x000ea8000c1e1500 */
[----:B------:R-:W2:Y:S04]  /*0fe0*/  @!P6 LDG.E R31, desc[UR10][R18.64] ;  /* 0x0000000a121fe981 */ /* 0x000ea8000c1e1900 */
[----:B------:R-:W2:Y:S04]  /*0ff0*/  @!P6 LDG.E R30, desc[UR10][R14.64] ;  /* 0x0000000a0e1ee981 */ /* 0x000ea8000c1e1900 */
[----:B------:R-:W2:Y:S04]  /*1000*/  @!P5 LDG.E R29, desc[UR10][R12.64] ;  /* 0x0000000a0c1dd981 */ /* 0x000ea8000c1e1900 */
[----:B------:R0:W2:Y:S01]  /*1010*/  @!P5 LDG.E R28, desc[UR10][R10.64] ;  /* 0x0000000a0a1cd981 */ /* 0x0000a2000c1e1900 */
[----:B------:R-:W-:Y:S01]  /*1020*/  @!P1 IADD3.X R7, PT, PT, R20, R7, RZ, P0, !PT ;  /* 0x0000000714079210 */ /* 0x000fe200007fe4ff */
[----:B------:R-:W-:Y:S01]  /*1030*/  UISETP.NE.AND UP1, UPT, UR7, URZ, UPT ;  /* 0x000000ff0700728c */ /* 0x000fe2000bf25270 */
[----:B------:R-:W-:-:S02]  /*1040*/  CS2R R40, SRZ ;  /* 0x0000000000287805 */ /* 0x000fc4000001ff00 */
[----:B------:R-:W-:Y:S01]  /*1050*/  @!P1 IADD3.X R9, PT, PT, R20, R9, RZ, P3, !PT ;  /* 0x0000000914099210 */ /* 0x000fe20001ffe4ff */
[----:B------:R-:W-:-:S03]  /*1060*/  UMOV UR9, 0x3f800000 ;  /* 0x3f80000000097882 */ /* 0x000fc60000000000 */
[----:B------:R-:W5:Y:S04]  /*1070*/  @!P1 LDG.E R40, desc[UR10][R6.64] ;  /* 0x0000000a06289981 */ /* 0x000f68000c1e1900 */
[----:B------:R1:W5:Y:S01]  /*1080*/  @!P1 LDG.E R41, desc[UR10][R8.64] ;  /* 0x0000000a08299981 */ /* 0x000362000c1e1900 */
[----:B---3--:R-:W-:-:S13]  /*1090*/  R2UR UR14, R4 ;  /* 0x00000000040e72ca */ /* 0x008fda00000e0000 */
[----:B------:R-:W-:-:S05]  /*10a0*/  MOV R4, UR14 ;  /* 0x0000000e00047c02 */ /* 0x000fca0008000f00 */
[----:B------:R-:W-:-:S05]  /*10b0*/  FFMA.FTZ R5, -R4, UR14, R5 ;  /* 0x0000000e04057c23 */ /* 0x000fca0008010105 */
[----:B------:R-:W-:-:S13]  /*10c0*/  FSETP.GTU.FTZ.AND P0, PT, R5, RZ, PT ;  /* 0x000000ff0500720b */ /* 0x000fda0003f1c000 */
[----:B------:R-:W-:-:S05]  /*10d0*/  VOTEU.ANY UP0, P0 ;  /* 0x0000000000ff7886 */ /* 0x000fca0000000100 */
[----:B------:R-:W0:Y:S01]  /*10e0*/  @UP0 LDCU UR5, c[0x0][0x3c0] ;  /* 0x00007800ff0507ac */ /* 0x000e220008000800 */
[----:B------:R-:W-:-:S13]  /*10f0*/  PLOP3.LUT P0, PT, PT, PT, UP0, 0x80, 0x8 ;  /* 0x000000000008781c */ /* 0x000fda0003f0f008 */
[----:B0-----:R-:W-:-:S06]  /*1100*/  @P0 FADD.FTZ R10, R5, UR5 ;  /* 0x00000005050a0e21 */ /* 0x001fcc0008010000 */
[----:B------:R-:W0:Y:S01]  /*1110*/  @P0 MUFU.RSQ R10, R10 ;  /* 0x0000000a000a0308 */ /* 0x000e220000001400 */
[----:B------:R-:W-:Y:S02]  /*1120*/  CS2R R4, SRZ ;  /* 0x0000000000047805 */ /* 0x000fe4000001ff00 */
[----:B-1----:R-:W-:Y:S02]  /*1130*/  PRMT R8, R43, 0x7632, R8 ;  /* 0x000076322b087816 */ /* 0x002fe40000000008 */
[----:B------:R-:W-:Y:S02]  /*1140*/  PRMT R9, R42, 0x7632, R9 ;  /* 0x000076322a097816 */ /* 0x000fe40000000009 */
[----:B------:R-:W-:Y:S02]  /*1150*/  PRMT R22, R39, 0x7632, R22 ;  /* 0x0000763227167816 */ /* 0x000fe40000000016 */
[----:B0-----:R-:W-:Y:S02]  /*1160*/  @P0 R2UR UR5, R10 ;  /* 0x000000000a0502ca */ /* 0x001fe400000e0000 */
[----:B------:R-:W-:-:S02]  /*1170*/  PRMT R15, R37, 0x7632, R15 ;  /* 0x00007632250f7816 */ /* 0x000fc4000000000f */
[----:B------:R-:W-:Y:S02]  /*1180*/  PRMT R20, R36, 0x7632, R20 ;  /* 0x0000763224147816 */ /* 0x000fe40000000014 */
[----:B----4-:R-:W-:Y:S02]  /*1190*/  PRMT R18, R35, 0x7632, R18 ;  /* 0x0000763223127816 */ /* 0x010fe40000000012 */
[----:B------:R-:W-:-:S05]  /*11a0*/  PRMT R19, R33, 0x7632, R19 ;  /* 0x0000763221137816 */ /* 0x000fca0000000013 */
[----:B------:R-:W-:Y:S01]  /*11b0*/  @UP0 UMOV UR9, UR5 ;  /* 0x0000000500090c82 */ /* 0x000fe20008000000 */
[----:B--2---:R-:W-:Y:S02]  /*11c0*/  @P2 SHF.L.U32 R4, R17, 0x10, RZ ;  /* 0x0000001011042819 */ /* 0x004fe400000006ff */
[----:B------:R-:W-:Y:S02]  /*11d0*/  PRMT R17, R34, 0x7632, R17 ;  /* 0x0000763222117816 */ /* 0x000fe40000000011 */
[----:B------:R-:W-:Y:S02]  /*11e0*/  @P2 SHF.L.U32 R5, R16, 0x10, RZ ;  /* 0x0000001010052819 */ /* 0x000fe400000006ff */
[----:B------:R-:W-:Y:S02]  /*11f0*/  PRMT R16, R32, 0x7632, R16 ;  /* 0x0000763220107816 */ /* 0x000fe40000000010 */
[----:B------:R-:W-:Y:S02]  /*1200*/  SHF.L.U32 R6, R25, 0x10, RZ ;  /* 0x0000001019067819 */ /* 0x000fe400000006ff */
[----:B------:R-:W-:-:S02]  /*1210*/  SHF.L.U32 R7, R21, 0x10, RZ ;  /* 0x0000001015077819 */ /* 0x000fc400000006ff */
        /* <DEDUP_REMOVED lines=13> */
[----:B------:R-:W-:Y:S01]  /*12f0*/  FMUL.FTZ R24, R7, R8 ;  /* 0x0000000807187220 */ /* 0x000fe20000410000 */
[----:B------:R-:W-:Y:S01]  /*1300*/  FMUL.FTZ R13, R13, UR9 ;  /* 0x000000090d0d7c20 */ /* 0x000fe20008410000 */
[----:B------:R-:W-:Y:S01]  /*1310*/  FMUL.FTZ R27, R6, R9 ;  /* 0x00000009061b7220 */ /* 0x000fe20000410000 */
[----:B------:R-:W-:Y:S01]  /*1320*/  FMUL.FTZ R26, R23, UR9 ;  /* 0x00000009171a7c20 */ /* 0x000fe20008410000 */
[----:B------:R-:W-:Y:S01]  /*1330*/  FADD.FTZ R46, RZ, R24 ;  /* 0x00000018ff2e7221 */ /* 0x000fe20000010000 */
[----:B------:R-:W-:Y:S01]  /*1340*/  FFMA.FTZ R25, R13, R24, RZ ;  /* 0x000000180d197223 */ /* 0x000fe200000100ff */
[----:B-----5:R-:W-:Y:S01]  /*1350*/  SHF.L.U32 R24, R41, 0x10, RZ ;  /* 0x0000001029187819 */ /* 0x020fe200000006ff */
[----:B------:R-:W-:Y:S01]  /*1360*/  FFMA.FTZ R13, R8, R13, RZ ;  /* 0x0000000d080d7223 */ /* 0x000fe200000100ff */
[----:B------:R-:W-:Y:S01]  /*1370*/  FADD.FTZ R23, R27, R46 ;  /* 0x0000002e1b177221 */ /* 0x000fe20000010000 */
[----:B------:R-:W-:Y:S01]  /*1380*/  SHF.L.U32 R46, R40, 0x10, RZ ;  /* 0x00000010282e7819 */ /* 0x000fe200000006ff */
[----:B------:R-:W-:Y:S01]  /*1390*/  FFMA.FTZ R27, R26, R27, R25 ;  /* 0x0000001b1a1b7223 */ /* 0x000fe20000010019 */
[----:B------:R-:W-:Y:S01]  /*13a0*/  FADD.FTZ R24, R24, -UR14 ;  /* 0x8000000e18187e21 */ /* 0x000fe20008010000 */
[----:B------:R-:W-:Y:S01]  /*13b0*/  FADD.FTZ R45, RZ, R8 ;  /* 0x00000008ff2d7221 */ /* 0x000fe20000010000 */
[----:B------:R-:W-:Y:S01]  /*13c0*/  FADD.FTZ R19, R19, -UR14 ;  /* 0x8000000e13137e21 */ /* 0x000fe20008010000 */
[----:B------:R-:W-:Y:S01]  /*13d0*/  SHF.L.U32 R16, R16, 0x10, RZ ;  /* 0x0000001010107819 */ /* 0x000fe200000006ff */
[----:B------:R-:W-:Y:S01]  /*13e0*/  FMUL.FTZ R25, R24, UR9 ;  /* 0x0000000918197c20 */ /* 0x000fe20008410000 */
[----:B------:R-:W-:Y:S01]  /*13f0*/  FMUL.FTZ R24, R7, R46 ;  /* 0x0000002e07187220 */ /* 0x000fe20000410000 */
[--C-:B------:R-:W-:Y:S01]  /*1400*/  FADD.FTZ R8, R46, R45.reuse ;  /* 0x0000002d2e087221 */ /* 0x100fe20000010000 */
[----:B------:R-:W-:Y:S01]  /*1410*/  PRMT R45, R40, 0x7632, R45 ;  /* 0x00007632282d7816 */ /* 0x000fe2000000002d */
[----:B------:R-:W-:Y:S01]  /*1420*/  FFMA.FTZ R13, R46, R25, R13 ;  /* 0x000000192e0d7223 */ /* 0x000fe2000001000d */
[----:B------:R-:W-:Y:S01]  /*1430*/  FFMA.FTZ R27, R25, R24, R27 ;  /* 0x00000018191b7223 */ /* 0x000fe2000001001b */
[----:B------:R-:W-:Y:S01]  /*1440*/  PRMT R25, R41, 0x7632, R25 ;  /* 0x0000763229197816 */ /* 0x000fe20000000019 */
[----:B------:R-:W-:Y:S01]  /*1450*/  FFMA.FTZ R46, R9, R26, RZ ;  /* 0x0000001a092e7223 */ /* 0x000fe200000100ff */
[----:B------:R-:W-:Y:S01]  /*1460*/  SHF.L.U32 R45, R45, 0x10, RZ ;  /* 0x000000102d2d7819 */ /* 0x000fe200000006ff */
[----:B------:R-:W-:Y:S01]  /*1470*/  FADD.FTZ R9, RZ, R9 ;  /* 0x00000009ff097221 */ /* 0x000fe20000010000 */
[----:B------:R-:W-:Y:S01]  /*1480*/  SHF.L.U32 R25, R25, 0x10, RZ ;  /* 0x0000001019197819 */ /* 0x000fe200000006ff */
[----:B------:R-:W-:Y:S01]  /*1490*/  FADD.FTZ R24, R23, R24 ;  /* 0x0000001817187221 */ /* 0x000fe20000010000 */
[----:B------:R-:W-:-:S02]  /*14a0*/  SHF.L.U32 R12, R12, 0x10, RZ ;  /* 0x000000100c0c7819 */ /* 0x000fc400000006ff */
[----:B------:R-:W-:Y:S01]  /*14b0*/  SHF.L.U32 R14, R14, 0x10, RZ ;  /* 0x000000100e0e7819 */ /* 0x000fe200000006ff */
[----:B------:R-:W-:Y:S02]  /*14c0*/  FADD.FTZ R25, R25, -UR14 ;  /* 0x8000000e19197e21 */ /* 0x000fe40008010000 */
[----:B------:R-:W-:Y:S02]  /*14d0*/  FADD.FTZ R12, R12, -UR14 ;  /* 0x8000000e0c0c7e21 */ /* 0x000fe40008010000 */
[----:B------:R-:W-:Y:S01]  /*14e0*/  FMUL.FTZ R26, R25, UR9 ;  /* 0x00000009191a7c20 */ /* 0x000fe20008410000 */
[----:B------:R-:W-:-:S03]  /*14f0*/  FADD.FTZ R25, R45, R9 ;  /* 0x000000092d197221 */ /* 0x000fc60000010000 */
[----:B------:R-:W-:Y:S01]  /*1500*/  FFMA.FTZ R9, R45, R26, R46 ;  /* 0x0000001a2d097223 */ /* 0x000fe2000001002e */
[----:B------:R-:W-:-:S04]  /*1510*/  FMUL.FTZ R45, R6, R45 ;  /* 0x0000002d062d7220 */ /* 0x000fc80000410000 */
[----:B------:R-:W-:Y:S01]  /*1520*/  FFMA.FTZ R27, R26, R45, R27 ;  /* 0x0000002d1a1b7223 */ /* 0x000fe2000001001b */
[----:B------:R-:W-:Y:S01]  /*1530*/  SHF.L.U32 R26, R39, 0x10, RZ ;  /* 0x00000010271a7819 */ /* 0x000fe200000006ff */
[----:B------:R-:W-:Y:S01]  /*1540*/  FADD.FTZ R23, R45, R24 ;  /* 0x000000182d177221 */ /* 0x000fe20000010000 */
[----:B------:R-:W-:-:S03]  /*1550*/  SHF.L.U32 R24, R22, 0x10, RZ ;  /* 0x0000001016187819 */ /* 0x000fc600000006ff */
[----:B------:R-:W-:Y:S01]  /*1560*/  FADD.FTZ R45, R26, -UR14 ;  /* 0x8000000e1a2d7e21 */ /* 0x000fe20008010000 */
[----:B------:R-:W-:-:S03]  /*1570*/  SHF.L.U32 R26, R38, 0x10, RZ ;  /* 0x00000010261a7819 */ /* 0x000fc600000006ff */
[----:B------:R-:W-:Y:S02]  /*1580*/  FMUL.FTZ R46, R45, UR9 ;  /* 0x000000092d2e7c20 */ /* 0x000fe40008410000 */
[----:B------:R-:W-:Y:S01]  /*1590*/  FMUL.FTZ R22, R7, R26 ;  /* 0x0000001a07167220 */ /* 0x000fe20000410000 */
[----:B------:R-:W-:Y:S01]  /*15a0*/  FADD.FTZ R8, R8, R26 ;  /* 0x0000001a08087221 */ /* 0x000fe20000010000 */
[----:B------:R-:W-:Y:S01]  /*15b0*/  FFMA.FTZ R13, R26, R46, R13 ;  /* 0x0000002e1a0d7223 */ /* 0x000fe2000001000d */
[----:B------:R-:W-:Y:S01]  /*15c0*/  FADD.FTZ R26, R24, -UR14 ;  /* 0x8000000e181a7e21 */ /* 0x000fe20008010000 */
[----:B------:R-:W-:Y:S01]  /*15d0*/  SHF.L.U32 R24, R21, 0x10, RZ ;  /* 0x0000001015187819 */ /* 0x000fe200000006ff */
[----:B------:R-:W-:Y:S01]  /*15e0*/  FFMA.FTZ R27, R46, R22, R27 ;  /* 0x000000162e1b7223 */ /* 0x000fe2000001001b */
[----:B------:R-:W-:Y:S01]  /*15f0*/  SHF.L.U32 R21, R37, 0x10, RZ ;  /* 0x0000001025157819 */ /* 0x000fe200000006ff */
[----:B------:R-:W-:Y:S01]  /*1600*/  FMUL.FTZ R26, R26, UR9 ;  /* 0x000000091a1a7c20 */ /* 0x000fe20008410000 */
[----:B------:R-:W-:Y:S01]  /*1610*/  FADD.FTZ R23, R23, R22 ;  /* 0x0000001617177221 */ /* 0x000fe20000010000 */
[----:B------:R-:W-:Y:S01]  /*1620*/  FMUL.FTZ R22, R6, R24 ;  /* 0x0000001806167220 */ /* 0x000fe20000410000 */
[----:B------:R-:W-:Y:S01]  /*1630*/  FADD.FTZ R25, R25, R24 ;  /* 0x0000001819197221 */ /* 0x000fe20000010000 */
[----:B------:R-:W-:Y:S01]  /*1640*/  FADD.FTZ R21, R21, -UR14 ;  /* 0x8000000e15157e21 */ /* 0x000fe20008010000 */
[----:B------:R-:W-:Y:S01]  /*1650*/  FFMA.FTZ R9, R24, R26, R9 ;  /* 0x0000001a18097223 */ /* 0x000fe20000010009 */
[----:B------:R-:W-:Y:S01]  /*1660*/  FFMA.FTZ R27, R26, R22, R27 ;  /* 0x000000161a1b7223 */ /* 0x000fe2000001001b */
[----:B------:R-:W-:Y:S01]  /*1670*/  SHF.L.U32 R24, R36, 0x10, RZ ;  /* 0x0000001024187819 */ /* 0x000fe200000006ff */
[----:B------:R-:W-:Y:S01]  /*1680*/  FMUL.FTZ R26, R21, UR9 ;  /* 0x00000009151a7c20 */ /* 0x000fe20008410000 */
[----:B------:R-:W-:Y:S01]  /*1690*/  FADD.FTZ R21, R22, R23 ;  /* 0x0000001716157221 */ /* 0x000fe20000010000 */
[----:B------:R-:W-:-:S02]  /*16a0*/  SHF.L.U32 R22, R15, 0x10, RZ ;  /* 0x000000100f167819 */ /* 0x000fc400000006ff */
[----:B------:R-:W-:Y:S01]  /*16b0*/  FADD.FTZ R8, R8, R24 ;  /* 0x0000001808087221 */ /* 0x000fe20000010000 */
[----:B------:R-:W-:Y:S01]  /*16c0*/  FFMA.FTZ R13, R24, R26, R13 ;  /* 0x0000001a180d7223 */ /* 0x000fe2000001000d */
[----:B------:R-:W-:Y:S01]  /*16d0*/  FMUL.FTZ R24, R7, R24 ;  /* 0x0000001807187220 */ /* 0x000fe20000410000 */
[----:B------:R-:W-:Y:S01]  /*16e0*/  FADD.FTZ R22, R22, -UR14 ;  /* 0x8000000e16167e21 */ /* 0x000fe20008010000 */
[----:B------:R-:W-:Y:S02]  /*16f0*/  SHF.L.U32 R23, R35, 0x10, RZ ;  /* 0x0000001023177819 */ /* 0x000fe400000006ff */
[----:B------:R-:W-:Y:S01]  /*1700*/  FFMA.FTZ R15, R26, R24, R27 ;  /* 0x000000181a0f7223 */ /* 0x000fe2000001001b */
[----:B------:R-:W-:Y:S01]  /*1710*/  FADD.FTZ R21, R21, R24 ;  /* 0x0000001815157221 */ /* 0x000fe20000010000 */
[----:B------:R-:W-:Y:S01]  /*1720*/  SHF.L.U32 R24, R20, 0x10, RZ ;  /* 0x0000001014187819 */ /* 0x000fe200000006ff */
[----:B------:R-:W-:Y:S01]  /*1730*/  FMUL.FTZ R20, R22, UR9 ;  /* 0x0000000916147c20 */ /* 0x000fe20008410000 */
[----:B------:R-:W-:Y:S01]  /*1740*/  FADD.FTZ R26, R23, -UR14 ;  /* 0x8000000e171a7e21 */ /* 0x000fe20008010000 */
[----:B------:R-:W-:-:S02]  /*1750*/  SHF.L.U32 R22, R34, 0x10, RZ ;  /* 0x0000001022167819 */ /* 0x000fc400000006ff */
[----:B------:R-:W-:Y:S01]  /*1760*/  FADD.FTZ R25, R25, R24 ;  /* 0x0000001819197221 */ /* 0x000fe20000010000 */
[----:B------:R-:W-:Y:S01]  /*1770*/  FFMA.FTZ R9, R24, R20, R9 ;  /* 0x0000001418097223 */ /* 0x000fe20000010009 */
[----:B------:R-:W-:Y:S01]  /*1780*/  FMUL.FTZ R24, R6, R24 ;  /* 0x0000001806187220 */ /* 0x000fe20000410000 */
[----:B------:R-:W-:Y:S01]  /*1790*/  SHF.L.U32 R23, R18, 0x10, RZ ;  /* 0x0000001012177819 */ /* 0x000fe200000006ff */
[----:B------:R-:W-:Y:S01]  /*17a0*/  FMUL.FTZ R18, R26, UR9 ;  /* 0x000000091a127c20 */ /* 0x000fe20008410000 */
[----:B------:R-:W-:Y:S01]  /*17b0*/  FMUL.FTZ R26, R7, R22 ;  /* 0x00000016071a7220 */ /* 0x000fe20000410000 */
[----:B------:R-:W-:Y:S01]  /*17c0*/  FADD.FTZ R21, R24, R21 ;  /* 0x0000001518157221 */ /* 0x000fe20000010000 */
[----:B------:R-:W-:Y:S01]  /*17d0*/  FADD.FTZ R8, R8, R22 ;  /* 0x0000001608087221 */ /* 0x000fe20000010000 */
[----:B------:R-:W-:Y:S01]  /*17e0*/  FFMA.FTZ R13, R22, R18, R13 ;  /* 0x00000012160d7223 */ /* 0x000fe2000001000d */
[----:B------:R-:W-:Y:S01]  /*17f0*/  FFMA.FTZ R15, R20, R24, R15 ;  /* 0x00000018140f7223 */ /* 0x000fe2000001000f */
[----:B------:R-:W-:Y:S01]  /*1800*/  FADD.FTZ R23, R23, -UR14 ;  /* 0x8000000e17177e21 */ /* 0x000fe20008010000 */
[----:B------:R-:W-:Y:S01]  /*1810*/  SHF.L.U32 R22, R17, 0x10, RZ ;  /* 0x0000001011167819 */ /* 0x000fe200000006ff */
[----:B------:R-:W-:Y:S01]  /*1820*/  FADD.FTZ R24, R21, R26 ;  /* 0x0000001a15187221 */ /* 0x000fe20000010000 */
[----:B------:R-:W-:Y:S01]  /*1830*/  SHF.L.U32 R21, R33, 0x10, RZ ;  /* 0x0000001021157819 */ /* 0x000fe200000006ff */
[----:B------:R-:W-:Y:S01]  /*1840*/  FMUL.FTZ R20, R23, UR9 ;  /* 0x0000000917147c20 */ /* 0x000fe20008410000 */
[----:B------:R-:W-:Y:S01]  /*1850*/  FFMA.FTZ R17, R18, R26, R15 ;  /* 0x0000001a12117223 */ /* 0x000fe2000001000f */
[----:B------:R-:W-:Y:S01]  /*1860*/  FMUL.FTZ R15, R6, R22 ;  /* 0x00000016060f7220 */ /* 0x000fe20000410000 */
[----:B------:R-:W-:Y:S01]  /*1870*/  SHF.L.U32 R18, R32, 0x10, RZ ;  /* 0x0000001020127819 */ /* 0x000fe200000006ff */
[----:B------:R-:W-:Y:S01]  /*1880*/  FADD.FTZ R21, R21, -UR14 ;  /* 0x8000000e15157e21 */ /* 0x000fe20008010000 */
[----:B------:R-:W-:Y:S01]  /*1890*/  FADD.FTZ R25, R25, R22 ;  /* 0x0000001619197221 */ /* 0x000fe20000010000 */
[----:B------:R-:W-:Y:S01]  /*18a0*/  FFMA.FTZ R9, R22, R20, R9 ;  /* 0x0000001416097223 */ /* 0x000fe20000010009 */
[----:B------:R-:W-:Y:S01]  /*18b0*/  FADD.FTZ R24, R15, R24 ;  /* 0x000000180f187221 */ /* 0x000fe20000010000 */
[----:B------:R-:W-:Y:S01]  /*18c0*/  FFMA.FTZ R22, R20, R15, R17 ;  /* 0x0000000f14167223 */ /* 0x000fe20000010011 */
[----:B------:R-:W-:Y:S01]  /*18d0*/  FMUL.FTZ R17, R7, R18 ;  /* 0x0000001207117220 */ /* 0x000fe20000410000 */
[----:B------:R-:W-:Y:S01]  /*18e0*/  FMUL.FTZ R15, R21, UR9 ;  /* 0x00000009150f7c20 */ /* 0x000fe20008410000 */
[----:B------:R-:W-:Y:S01]  /*18f0*/  FMUL.FTZ R20, R19, UR9 ;  /* 0x0000000913147c20 */ /* 0x000fe20008410000 */
[----:B------:R-:W-:Y:S01]  /*1900*/  SHF.L.U32 R21, R31, 0x10, RZ ;  /* 0x000000101f157819 */ /* 0x000fe200000006ff */
[----:B------:R-:W-:Y:S01]  /*1910*/  FADD.FTZ R24, R24, R17 ;  /* 0x0000001118187221 */ /* 0x000fe20000010000 */
[----:B------:R-:W-:Y:S01]  /*1920*/  FFMA.FTZ R19, R15, R17, R22 ;  /* 0x000000110f137223 */ /* 0x000fe20000010016 */
[----:B------:R-:W-:Y:S01]  /*1930*/  FADD.FTZ R25, R25, R16 ;  /* 0x0000001019197221 */ /* 0x000fe20000010000 */
        /* <DEDUP_REMOVED lines=13> */
[----:B------:R-:W-:Y:S01]  /*1a10*/  FMUL.FTZ R20, R6, R14 ;  /* 0x0000000e06147220 */ /* 0x000fe20000410000 */
[----:B------:R-:W-:Y:S01]  /*1a20*/  FMUL.FTZ R19, R12, UR9 ;  /* 0x000000090c137c20 */ /* 0x000fe20008410000 */
[----:B------:R-:W-:Y:S01]  /*1a30*/  SHF.L.U32 R12, R28, 0x10, RZ ;  /* 0x000000101c0c7819 */ /* 0x000fe200000006ff */
[----:B------:R-:W-:Y:S01]  /*1a40*/  FADD.FTZ R21, R21, R16 ;  /* 0x0000001015157221 */ /* 0x000fe20000010000 */
[----:B------:R-:W-:Y:S01]  /*1a50*/  FADD.FTZ R24, R20, R23 ;  /* 0x0000001714187221 */ /* 0x000fe20000010000 */
[----:B------:R-:W-:Y:S01]  /*1a60*/  FFMA.FTZ R22, R19, R20, R22 ;  /* 0x0000001413167223 */ /* 0x000fe20000010016 */
[----:B------:R-:W-:Y:S01]  /*1a70*/  SHF.L.U32 R20, R10, 0x10, RZ ;  /* 0x000000100a147819 */ /* 0x000fe200000006ff */
[----:B------:R-:W-:Y:S01]  /*1a80*/  FADD.FTZ R23, R26, -UR14 ;  /* 0x8000000e1a177e21 */ /* 0x000fe20008010000 */
[----:B------:R-:W-:Y:S01]  /*1a90*/  SHF.L.U32 R13, R11, 0x10, RZ ;  /* 0x000000100b0d7819 */ /* 0x000fe200000006ff */
[----:B------:R-:W-:Y:S01]  /*1aa0*/  FMUL.FTZ R27, R7, R12 ;  /* 0x0000000c071b7220 */ /* 0x000fe20000410000 */
[----:B------:R-:W-:Y:S01]  /*1ab0*/  FFMA.FTZ R15, R16, R17, R15 ;  /* 0x00000011100f7223 */ /* 0x000fe2000001000f */
[----:B------:R-:W-:Y:S01]  /*1ac0*/  FMUL.FTZ R23, R23, UR9 ;  /* 0x0000000917177c20 */ /* 0x000fe20008410000 */
[----:B------:R-:W-:Y:S01]  /*1ad0*/  FADD.FTZ R20, R20, -UR14 ;  /* 0x8000000e14147e21 */ /* 0x000fe20008010000 */
[----:B------:R-:W-:Y:S01]  /*1ae0*/  FADD.FTZ R8, R25, R14 ;  /* 0x0000000e19087221 */ /* 0x000fe20000010000 */
        /* <DEDUP_REMOVED lines=8> */
[----:B------:R-:W-:Y:S01]  /*1b70*/  FADD.FTZ R16, R9, R24 ;  /* 0x0000001809107221 */ /* 0x000fe20000010000 */
[----:B------:R-:W-:Y:S01]  /*1b80*/  FFMA.FTZ R17, R20, R9, R27 ;  /* 0x0000000914117223 */ /* 0x000fe2000001001b */
[----:B------:R-:W-:Y:S01]  /*1b90*/  FFMA.FTZ R13, R13, R20, R18 ;  /* 0x000000140d0d7223 */ /* 0x000fe20000010012 */
[----:B------:R-:W-:Y:S06]  /*1ba0*/  BRA `(.L_x_241) ;  /* 0x0000001000c07947 */ /* 0x000fec0003800000 */
.L_x_240:
[C---:B------:R-:W-:Y:S02]  /*1bb0*/  SHF.L.U32 R8, R43.reuse, 0x10, RZ ;  /* 0x000000102b087819 */ /* 0x040fe400000006ff */
[----:B------:R-:W-:Y:S02]  /*1bc0*/  PRMT R13, R43, 0x7632, R13 ;  /* 0x000076322b0d7816 */ /* 0x000fe4000000000d */
[----:B-----5:R-:W-:Y:S01]  /*1bd0*/  SHF.L.U32 R9, R41, 0x10, RZ ;  /* 0x0000001029097819 */ /* 0x020fe200000006ff */
[----:B------:R-:W-:Y:S01]  /*1be0*/  FADD.FTZ R8, R8, -UR14 ;  /* 0x8000000e08087e21 */ /* 0x000fe20008010000 */
[----:B------:R-:W-:Y:S02]  /*1bf0*/  SHF.L.U32 R18, R39, 0x10, RZ ;  /* 0x0000001027127819 */ /* 0x000fe400000006ff */
[----:B------:R-:W-:Y:S01]  /*1c00*/  PRMT R22, R41, 0x7632, R22 ;  /* 0x0000763229167816 */ /* 0x000fe20000000016 */
[----:B------:R-:W-:Y:S01]  /*1c10*/  FMUL.FTZ R14, R8, UR9 ;  /* 0x00000009080e7c20 */ /* 0x000fe20008410000 */
[----:B------:R-:W-:Y:S01]  /*1c20*/  SHF.L.U32 R8, R13, 0x10, RZ ;  /* 0x000000100d087819 */ /* 0x000fe200000006ff */
[----:B------:R-:W-:Y:S01]  /*1c30*/  FADD.FTZ R9, R9, -UR14 ;  /* 0x8000000e09097e21 */ /* 0x000fe20008010000 */
[----:B------:R-:W-:Y:S01]  /*1c40*/  FADD.FTZ R25, R18, -UR14 ;  /* 0x8000000e12197e21 */ /* 0x000fe20008010000 */
[--C-:B------:R-:W-:Y:S01]  /*1c50*/  FFMA.FTZ R14, R7, R14, R4.reuse ;  /* 0x0000000e070e7223 */ /* 0x100fe20000010004 */
[----:B------:R-:W-:Y:S01]  /*1c60*/  SHF.L.U32 R22, R22, 0x10, RZ ;  /* 0x0000001016167819 */ /* 0x000fe200000006ff */
[----:B------:R-:W-:Y:S01]  /*1c70*/  FADD.FTZ R8, R8, -UR14 ;  /* 0x8000000e08087e21 */ /* 0x000fe20008010000 */
[----:B------:R-:W-:Y:S01]  /*1c80*/  FMUL.FTZ R45, R9, UR9 ;  /* 0x00000009092d7c20 */ /* 0x000fe20008410000 */
[----:B------:R-:W-:Y:S01]  /*1c90*/  FMUL.FTZ R13, R14, -1.4426950216293334961 ;  /* 0xbfb8aa3b0e0d7820 */ /* 0x000fe20000410000 */
[----:B------:R-:W-:Y:S01]  /*1ca0*/  FMUL.FTZ R25, R25, UR9 ;  /* 0x0000000919197c20 */ /* 0x000fe20008410000 */
[----:B------:R-:W-:Y:S01]  /*1cb0*/  FMUL.FTZ R8, R8, UR9 ;  /* 0x0000000908087c20 */ /* 0x000fe20008410000 */
[C-C-:B------:R-:W-:Y:S01]  /*1cc0*/  FFMA.FTZ R9, R7.reuse, R45, R4.reuse ;  /* 0x0000002d07097223 */ /* 0x140fe20000010004 */
[----:B------:R-:W-:Y:S01]  /*1cd0*/  FADD.FTZ R22, R22, -UR14 ;  /* 0x8000000e16167e21 */ /* 0x000fe20008010000 */
[----:B------:R-:W-:Y:S01]  /*1ce0*/  FFMA.FTZ R26, R7, R25, R4 ;  /* 0x00000019071a7223 */ /* 0x000fe20000010004 */
[----:B------:R-:W0:Y:S01]  /*1cf0*/  MUFU.EX2 R13, R13 ;  /* 0x0000000d000d7308 */ /* 0x000e220000000800 */
[----:B------:R-:W-:Y:S01]  /*1d00*/  FFMA.FTZ R21, R6, R8, R5 ;  /* 0x0000000806157223 */ /* 0x000fe20000010005 */
[----:B------:R-:W-:Y:S01]  /*1d10*/  FMUL.FTZ R17, R9, -1.4426950216293334961 ;  /* 0xbfb8aa3b09117820 */ /* 0x000fe20000410000 */
[----:B------:R-:W-:Y:S01]  /*1d20*/  FMUL.FTZ R23, R26, -1.4426950216293334961 ;  /* 0xbfb8aa3b1a177820 */ /* 0x000fe20000410000 */
[----:B------:R-:W-:Y:S01]  /*1d30*/  FMUL.FTZ R47, R22, UR9 ;  /* 0x00000009162f7c20 */ /* 0x000fe20008410000 */
[----:B------:R-:W-:Y:S01]  /*1d40*/  FMUL.FTZ R15, R21, -1.4426950216293334961 ;  /* 0xbfb8aa3b150f7820 */ /* 0x000fe20000410000 */
[----:B------:R-:W-:-:S02]  /*1d50*/  SHF.L.U32 R46, R38, 0x10, RZ ;  /* 0x00000010262e7819 */ /* 0x000fc400000006ff */
        /* <DEDUP_REMOVED lines=11> */
[----:B------:R-:W-:-:S03]  /*1e10*/  PRMT R16, R42, 0x7632, R16 ;  /* 0x000076322a107816 */ /* 0x000fc60000000010 */
[----:B-1----:R-:W-:Y:S01]  /*1e20*/  FFMA.FTZ R19, R14, R17, 1 ;  /* 0x3f8000000e137423 */ /* 0x002fe20000010011 */
[----:B------:R-:W-:Y:S01]  /*1e30*/  SHF.L.U32 R16, R16, 0x10, RZ ;  /* 0x0000001010107819 */ /* 0x000fe200000006ff */
[----:B------:R-:W0:Y:S01]  /*1e40*/  MUFU.EX2 R17, R23 ;  /* 0x0000001700117308 */ /* 0x000e220000000800 */
[----:B---3--:R-:W-:Y:S01]  /*1e50*/  FADD.FTZ R18, -R13, 1 ;  /* 0x3f8000000d127421 */ /* 0x008fe20000010100 */
[----:B------:R-:W-:Y:S01]  /*1e60*/  FMUL.FTZ R20, R20, R19 ;  /* 0x0000001314147220 */ /* 0x000fe20000410000 */
[----:B------:R-:W-:Y:S01]  /*1e70*/  FFMA.FTZ R14, R6, R47, R5 ;  /* 0x0000002f060e7223 */ /* 0x000fe20000010005 */
[----:B------:R-:W-:Y:S01]  /*1e80*/  PRMT R19, R39, 0x7632, R19 ;  /* 0x0000763227137816 */ /* 0x000fe20000000013 */
[----:B------:R-:W-:Y:S02]  /*1e90*/  FFMA.FTZ R18, R9, R18, 1 ;  /* 0x3f80000009127423 */ /* 0x000fe40000010012 */
[----:B------:R-:W-:Y:S01]  /*1ea0*/  FMUL.FTZ R24, R14, -1.4426950216293334961 ;  /* 0xbfb8aa3b0e187820 */ /* 0x000fe20000410000 */
[----:B--2---:R-:W-:Y:S01]  /*1eb0*/  FMUL.FTZ R16, R16, R15 ;  /* 0x0000000f10107220 */ /* 0x004fe20000410000 */
[----:B------:R-:W-:Y:S01]  /*1ec0*/  FADD.FTZ R22, -R15, 1 ;  /* 0x3f8000000f167421 */ /* 0x000fe20000010100 */
[----:B------:R-:W-:-:S03]  /*1ed0*/  SHF.L.U32 R15, R37, 0x10, RZ ;  /* 0x00000010250f7819 */ /* 0x000fc600000006ff */
[----:B------:R-:W1:Y:S01]  /*1ee0*/  MUFU.EX2 R24, R24 ;  /* 0x0000001800187308 */ /* 0x000e620000000800 */
[----:B------:R-:W-:Y:S01]  /*1ef0*/  FFMA.FTZ R21, R21, R22, 1 ;  /* 0x3f80000015157423 */ /* 0x000fe20000010016 */
[----:B------:R-:W-:Y:S01]  /*1f00*/  SHF.L.U32 R22, R40, 0x10, RZ ;  /* 0x0000001028167819 */ /* 0x000fe200000006ff */
[----:B------:R-:W-:Y:S01]  /*1f10*/  FADD.FTZ R9, R15, -UR14 ;  /* 0x8000000e0f097e21 */ /* 0x000fe20008010000 */
[----:B------:R-:W-:Y:S01]  /*1f20*/  SHF.L.U32 R15, R19, 0x10, RZ ;  /* 0x00000010130f7819 */ /* 0x000fe200000006ff */
[----:B0-----:R-:W-:Y:S01]  /*1f30*/  FADD.FTZ R23, R17, 1 ;  /* 0x3f80000011177421 */ /* 0x001fe20000010000 */
[----:B------:R-:W-:Y:S01]  /*1f40*/  FMUL.FTZ R21, R16, R21 ;  /* 0x0000001510157220 */ /* 0x000fe20000410000 */
[----:B------:R-:W-:Y:S01]  /*1f50*/  FMUL.FTZ R17, R9, UR9 ;  /* 0x0000000909117c20 */ /* 0x000fe20008410000 */
[----:B------:R-:W-:Y:S01]  /*1f60*/  FMUL.FTZ R13, R22, R13 ;  /* 0x0000000d160d7220 */ /* 0x000fe20000410000 */
[----:B------:R-:W-:Y:S01]  /*1f70*/  FADD.FTZ R15, R15, -UR14 ;  /* 0x8000000e0f0f7e21 */ /* 0x000fe20008010000 */
[----:B------:R-:W-:Y:S01]  /*1f80*/  SHF.L.U32 R16, R43, 0x10, RZ ;  /* 0x000000102b107819 */ /* 0x000fe200000006ff */
[----:B------:R-:W-:Y:S01]  /*1f90*/  FFMA.FTZ R9, R7, R17, R4 ;  /* 0x0000001107097223 */ /* 0x000fe20000010004 */
[----:B------:R-:W-:Y:S01]  /*1fa0*/  FMUL.FTZ R18, R13, R18 ;  /* 0x000000120d127220 */ /* 0x000fe20000410000 */
[----:B------:R-:W-:Y:S01]  /*1fb0*/  FMUL.FTZ R15, R15, UR9 ;  /* 0x000000090f0f7c20 */ /* 0x000fe20008410000 */
[----:B------:R-:W0:Y:S01]  /*1fc0*/  MUFU.RCP R23, R23 ;  /* 0x0000001700177308 */ /* 0x000e220000001000 */
[----:B------:R-:W-:-:S02]  /*1fd0*/  FMUL.FTZ R22, R9, -1.4426950216293334961 ;  /* 0xbfb8aa3b09167820 */ /* 0x000fc40000410000 */
[----:B------:R-:W-:Y:S01]  /*1fe0*/  FFMA.FTZ R13, R6, R15, R5 ;  /* 0x0000000f060d7223 */ /* 0x000fe20000010005 */
[----:B-1----:R-:W-:-:S03]  /*1ff0*/  FADD.FTZ R27, R24, 1 ;  /* 0x3f800000181b7421 */ /* 0x002fc60000010000 */
[----:B------:R-:W-:Y:S01]  /*2000*/  FMUL.FTZ R19, R13, -1.4426950216293334961 ;  /* 0xbfb8aa3b0d137820 */ /* 0x000fe20000410000 */
[----:B------:R-:W1:Y:S08]  /*2010*/  MUFU.EX2 R22, R22 ;  /* 0x0000001600167308 */ /* 0x000e700000000800 */
[----:B------:R-:W2:Y:S01]  /*2020*/  MUFU.EX2 R19, R19 ;  /* 0x0000001300137308 */ /* 0x000ea20000000800 */
[----:B0-----:R-:W-:Y:S01]  /*2030*/  FADD.FTZ R53, -R23, 1 ;  /* 0x3f80000017357421 */ /* 0x001fe20000010100 */
[----:B------:R-:W-:Y:S01]  /*2040*/  FMUL.FTZ R23, R46, R23 ;  /* 0x000000172e177220 */ /* 0x000fe20000410000 */
[----:B------:R-:W-:-:S02]  /*2050*/  PRMT R46, R40, 0x7632, R46 ;  /* 0x00007632282e7816 */ /* 0x000fc4000000002e */
[----:B------:R-:W-:Y:S02]  /*2060*/  FFMA.FTZ R26, R26, R53, 1 ;  /* 0x3f8000001a1a7423 */ /* 0x000fe40000010035 */
[----:B------:R-:W-:Y:S01]  /*2070*/  SHF.L.U32 R46, R46, 0x10, RZ ;  /* 0x000000102e2e7819 */ /* 0x000fe200000006ff */
[----:B------:R0:W3:Y:S01]  /*2080*/  MUFU.RCP R24, R27 ;  /* 0x0000001b00187308 */ /* 0x0000e20000001000 */
[----:B-1----:R-:W-:Y:S01]  /*2090*/  FADD.FTZ R22, R22, 1 ;  /* 0x3f80000016167421 */ /* 0x002fe20000010000 */
[----:B------:R-:W-:Y:S01]  /*20a0*/  FMUL.FTZ R26, R23, R26 ;  /* 0x0000001a171a7220 */ /* 0x000fe20000410000 */
[----:B------:R-:W-:-:S04]  /*20b0*/  PRMT R23, R38, 0x7632, R23 ;  /* 0x0000763226177816 */ /* 0x000fc80000000017 */
[----:B------:R-:W-:Y:S01]  /*20c0*/  SHF.L.U32 R23, R23, 0x10, RZ ;  /* 0x0000001017177819 */ /* 0x000fe200000006ff */
[----:B------:R-:W1:Y:S01]  /*20d0*/  MUFU.RCP R22, R22 ;  /* 0x0000001600167308 */ /* 0x000e620000001000 */
[----:B--2---:R-:W-:Y:S01]  /*20e0*/  FADD.FTZ R53, R19, 1 ;  /* 0x3f80000013357421 */ /* 0x004fe20000010000 */
[----:B0-----:R-:W-:Y:S01]  /*20f0*/  SHF.L.U32 R27, R36, 0x10, RZ ;  /* 0x00000010241b7819 */ /* 0x001fe200000006ff */
[----:B---3--:R-:W-:Y:S01]  /*2100*/  FMUL.FTZ R46, R46, R24 ;  /* 0x000000182e2e7220 */ /* 0x008fe20000410000 */
[----:B------:R-:W-:-:S04]  /*2110*/  FADD.FTZ R19, -R24, 1 ;  /* 0x3f80000018137421 */ /* 0x000fc80000010100 */
[----:B------:R-:W0:Y:S01]  /*2120*/  MUFU.RCP R24, R53 ;  /* 0x0000003500187308 */ /* 0x000e220000001000 */
[----:B------:R-:W-:Y:S01]  /*2130*/  FFMA.FTZ R19, R14, R19, 1 ;  /* 0x3f8000000e137423 */ /* 0x000fe20000010013 */
[----:B-1----:R-:W-:Y:S01]  /*2140*/  FMUL.FTZ R14, R27, R22 ;  /* 0x000000161b0e7220 */ /* 0x002fe20000410000 */
[----:B------:R-:W-:Y:S02]  /*2150*/  FADD.FTZ R22, -R22, 1 ;  /* 0x3f80000016167421 */ /* 0x000fe40000010100 */
[----:B------:R-:W-:Y:S01]  /*2160*/  FMUL.FTZ R46, R46, R19 ;  /* 0x000000132e2e7220 */ /* 0x000fe20000410000 */
[----:B------:R-:W-:Y:S01]  /*2170*/  FADD.FTZ R19, R16, -UR14 ;  /* 0x8000000e10137e21 */ /* 0x000fe20008010000 */
[----:B------:R-:W-:-:S04]  /*2180*/  FFMA.FTZ R27, R9, R22, 1 ;  /* 0x3f800000091b7423 */ /* 0x000fc80000010016 */
[----:B------:R-:W-:Y:S01]  /*2190*/  FMUL.FTZ R14, R14, R27 ;  /* 0x0000001b0e0e7220 */ /* 0x000fe20000410000 */
[----:B0-----:R-:W-:Y:S01]  /*21a0*/  FADD.FTZ R22, -R24, 1 ;  /* 0x3f80000018167421 */ /* 0x001fe20000010100 */
[----:B------:R-:W-:Y:S01]  /*21b0*/  FMUL.FTZ R9, R23, R24 ;  /* 0x0000001817097220 */ /* 0x000fe20000410000 */
[----:B------:R-:W-:Y:S02]  /*21c0*/  FMUL.FTZ R23, R6, R21 ;  /* 0x0000001506177220 */ /* 0x000fe40000410000 */
[----:B------:R-:W-:Y:S01]  /*21d0*/  FFMA.FTZ R22, R13, R22, 1 ;  /* 0x3f8000000d167423 */ /* 0x000fe20000010016 */
[----:B------:R-:W-:-:S03]  /*21e0*/  PRMT R13, R37, 0x7632, R13 ;  /* 0x00007632250d7816 */ /* 0x000fc6000000000d */
[----:B------:R-:W-:Y:S01]  /*21f0*/  FMUL.FTZ R16, R9, R22 ;  /* 0x0000001609107220 */ /* 0x000fe20000410000 */
[----:B------:R-:W-:Y:S01]  /*2200*/  SHF.L.U32 R13, R13, 0x10, RZ ;  /* 0x000000100d0d7819 */ /* 0x000fe200000006ff */
[----:B------:R-:W-:Y:S01]  /*2210*/  FMUL.FTZ R9, R19, UR9 ;  /* 0x0000000913097c20 */ /* 0x000fe20008410000 */
[----:B------:R-:W-:Y:S01]  /*2220*/  FMUL.FTZ R22, R7, R20 ;  /* 0x0000001407167220 */ /* 0x000fe20000410000 */
[----:B------:R-:W-:Y:S02]  /*2230*/  FADD.FTZ R19, RZ, R20 ;  /* 0x00000014ff137221 */ /* 0x000fe40000010000 */
[----:B------:R-:W-:Y:S01]  /*2240*/  FADD.FTZ R13, R13, -UR14 ;  /* 0x8000000e0d0d7e21 */ /* 0x000fe20008010000 */
[----:B------:R-:W-:Y:S01]  /*2250*/  FFMA.FTZ R27, R9, R22, RZ ;  /* 0x00000016091b7223 */ /* 0x000fe200000100ff */
[----:B------:R-:W-:Y:S01]  /*2260*/  FADD.FTZ R22, RZ, R22 ;  /* 0x00000016ff167221 */ /* 0x000fe20000010000 */
[----:B------:R-:W-:Y:S01]  /*2270*/  FADD.FTZ R19, R19, R18 ;  /* 0x0000001213137221 */ /* 0x000fe20000010000 */
[----:B------:R-:W-:Y:S01]  /*2280*/  FMUL.FTZ R13, R13, UR9 ;  /* 0x000000090d0d7c20 */ /* 0x000fe20008410000 */
[----:B------:R-:W-:Y:S01]  /*2290*/  FFMA.FTZ R27, R8, R23, R27 ;  /* 0x00000017081b7223 */ /* 0x000fe2000001001b */
[----:B------:R-:W-:Y:S01]  /*22a0*/  FADD.FTZ R23, R23, R22 ;  /* 0x0000001617177221 */ /* 0x000fe20000010000 */
[----:B------:R-:W-:Y:S01]  /*22b0*/  FFMA.FTZ R22, R9, R20, RZ ;  /* 0x0000001409167223 */ /* 0x000fe200000100ff */
[----:B------:R-:W-:Y:S01]  /*22c0*/  FFMA.FTZ R24, R6, R13, R5 ;  /* 0x0000000d06187223 */ /* 0x000fe20000010005 */
[-C--:B------:R-:W-:Y:S01]  /*22d0*/  FMUL.FTZ R20, R7, R18.reuse ;  /* 0x0000001207147220 */ /* 0x080fe20000410000 */
[----:B------:R-:W-:Y:S01]  /*22e0*/  FADD.FTZ R19, R19, R26 ;  /* 0x0000001a13137221 */ /* 0x000fe20000010000 */
[C---:B------:R-:W-:Y:S01]  /*22f0*/  FFMA.FTZ R22, R45.reuse, R18, R22 ;  /* 0x000000122d167223 */ /* 0x040fe20000010016 */
[----:B------:R-:W-:Y:S01]  /*2300*/  FMUL.FTZ R53, R24, -1.4426950216293334961 ;  /* 0xbfb8aa3b18357820 */ /* 0x000fe20000410000 */
[----:B------:R-:W-:Y:S01]  /*2310*/  PRMT R18, R36, 0x7632, R18 ;  /* 0x0000763224127816 */ /* 0x000fe20000000012 */
[----:B------:R-:W-:Y:S01]  /*2320*/  FFMA.FTZ R45, R45, R20, R27 ;  /* 0x000000142d2d7223 */ /* 0x000fe2000001001b */
[----:B------:R-:W-:Y:S01]  /*2330*/  FADD.FTZ R23, R23, R20 ;  /* 0x0000001417177221 */ /* 0x000fe20000010000 */
[----:B------:R-:W-:Y:S01]  /*2340*/  FFMA.FTZ R20, R8, R21, RZ ;  /* 0x0000001508147223 */ /* 0x000fe200000100ff */
[----:B------:R-:W-:Y:S01]  /*2350*/  SHF.L.U32 R18, R18, 0x10, RZ ;  /* 0x0000001012127819 */ /* 0x000fe200000006ff */
[----:B------:R-:W0:Y:S01]  /*2360*/  MUFU.EX2 R53, R53 ;  /* 0x0000003500357308 */ /* 0x000e220000000800 */
[----:B------:R-:W-:Y:S01]  /*2370*/  FADD.FTZ R21, RZ, R21 ;  /* 0x00000015ff157221 */ /* 0x000fe20000010000 */
[----:B------:R-:W-:Y:S01]  /*2380*/  FFMA.FTZ R20, R47, R46, R20 ;  /* 0x0000002e2f147223 */ /* 0x000fe20000010014 */
[----:B------:R-:W-:Y:S01]  /*2390*/  SHF.L.U32 R8, R34, 0x10, RZ ;  /* 0x0000001022087819 */ /* 0x000fe200000006ff */
[----:B------:R-:W-:Y:S01]  /*23a0*/  FFMA.FTZ R22, R25, R26, R22 ;  /* 0x0000001a19167223 */ /* 0x000fe20000010016 */
[----:B------:R-:W-:Y:S01]  /*23b0*/  FADD.FTZ R21, R21, R46 ;  /* 0x0000002e15157221 */ /* 0x000fe20000010000 */
[----:B------:R-:W-:Y:S01]  /*23c0*/  FMUL.FTZ R46, R6, R46 ;  /* 0x0000002e062e7220 */ /* 0x000fe20000410000 */
[----:B------:R-:W-:Y:S01]  /*23d0*/  FMUL.FTZ R26, R7, R26 ;  /* 0x0000001a071a7220 */ /* 0x000fe20000410000 */
[----:B------:R-:W-:Y:S01]  /*23e0*/  FFMA.FTZ R20, R15, R16, R20 ;  /* 0x000000100f147223 */ /* 0x000fe20000010014 */
[----:B------:R-:W-:Y:S01]  /*23f0*/  FADD.FTZ R21, R21, R16 ;  /* 0x0000001015157221 */ /* 0x000fe20000010000 */
[----:B------:R-:W-:Y:S01]  /*2400*/  FFMA.FTZ R47, R47, R46, R45 ;  /* 0x0000002e2f2f7223 */ /* 0x000fe2000001002d */
[----:B------:R-:W-:Y:S01]  /*2410*/  FADD.FTZ R23, R46, R23 ;  /* 0x000000172e177221 */ /* 0x000fe20000010000 */
[----:B------:R-:W-:Y:S01]  /*2420*/  FADD.FTZ R19, R19, R14 ;  /* 0x0000000e13137221 */ /* 0x000fe20000010000 */
[----:B------:R-:W-:Y:S01]  /*2430*/  FFMA.FTZ R22, R17, R14, R22 ;  /* 0x0000000e11167223 */ /* 0x000fe20000010016 */
[----:B------:R-:W-:Y:S01]  /*2440*/  FFMA.FTZ R46, R25, R26, R47 ;  /* 0x0000001a192e7223 */ /* 0x000fe2000001002f */
[----:B------:R-:W-:Y:S01]  /*2450*/  FADD.FTZ R23, R23, R26 ;  /* 0x0000001a17177221 */ /* 0x000fe20000010000 */
[----:B------:R-:W-:Y:S01]  /*2460*/  PRMT R25, R34, 0x7632, R25 ;  /* 0x0000763222197816 */ /* 0x000fe20000000019 */
[----:B0-----:R-:W-:-:S03]  /*2470*/  FADD.FTZ R53, R53, 1 ;  /* 0x3f80000035357421 */ /* 0x001fc60000010000 */
[----:B------:R-:W-:Y:S01]  /*2480*/  SHF.L.U32 R25, R25, 0x10, RZ ;  /* 0x0000001019197819 */ /* 0x000fe200000006ff */
[----:B------:R-:W0:Y:S02]  /*2490*/  MUFU.RCP R9, R53 ;  /* 0x0000003500097308 */ /* 0x000e240000001000 */
[----:B0-----:R-:W-:Y:S01]  /*24a0*/  FMUL.FTZ R18, R18, R9 ;  /* 0x0000000912127220 */ /* 0x001fe20000410000 */
[----:B------:R-:W-:-:S04]  /*24b0*/  FADD.FTZ R9, -R9, 1 ;  /* 0x3f80000009097421 */ /* 0x000fc80000010100 */
[----:B------:R-:W-:Y:S01]  /*24c0*/  FFMA.FTZ R9, R24, R9, 1 ;  /* 0x3f80000018097423 */ /* 0x000fe20000010009 */
[----:B------:R-:W-:-:S03]  /*24d0*/  SHF.L.U32 R24, R35, 0x10, RZ ;  /* 0x0000001023187819 */ /* 0x000fc600000006ff */
[----:B------:R-:W-:Y:S02]  /*24e0*/  FMUL.FTZ R18, R18, R9 ;  /* 0x0000000912127220 */ /* 0x000fe40000410000 */
        /* <DEDUP_REMOVED lines=10> */
[----:B------:R-:W-:-:S04]  /*2590*/  PRMT R24, R35, 0x7632, R24 ;  /* 0x0000763223187816 */ /* 0x000fc80000000018 */
[----:B------:R-:W-:-:S05]  /*25a0*/  SHF.L.U32 R24, R24, 0x10, RZ ;  /* 0x0000001018187819 */ /* 0x000fca00000006ff */
[----:B------:R-:W-:Y:S01]  /*25b0*/  FADD.FTZ R27, R24, -UR14 ;  /* 0x8000000e181b7e21 */ /* 0x000fe20008010000 */
[----:B------:R-:W-:-:S03]  /*25c0*/  FMUL.FTZ R24, R8, R45 ;  /* 0x0000002d08187220 */ /* 0x000fc60000410000 */
[----:B------:R-:W-:Y:S01]  /*25d0*/  FMUL.FTZ R8, R27, UR9 ;  /* 0x000000091b087c20 */ /* 0x000fe20008410000 */
[----:B------:R-:W-:Y:S01]  /*25e0*/  FFMA.FTZ R22, R9, R24, R22 ;  /* 0x0000001809167223 */ /* 0x000fe20000010016 */
[----:B------:R-:W-:Y:S02]  /*25f0*/  FADD.FTZ R19, R19, R24 ;  /* 0x0000001813137221 */ /* 0x000fe40000010000 */
        /* <DEDUP_REMOVED lines=8> */
[----:B------:R-:W-:-:S03]  /*2680*/  SHF.L.U32 R27, R33, 0x10, RZ ;  /* 0x00000010211b7819 */ /* 0x000fc600000006ff */
[----:B------:R-:W-:Y:S01]  /*2690*/  FMUL.FTZ R25, R25, R47 ;  /* 0x0000002f19197220 */ /* 0x000fe20000410000 */
[----:B------:R-:W-:Y:S01]  /*26a0*/  FMUL.FTZ R47, R6, R16 ;  /* 0x00000010062f7220 */ /* 0x000fe20000410000 */
[----:B------:R-:W-:Y:S01]  /*26b0*/  FADD.FTZ R27, R27, -UR14 ;  /* 0x8000000e1b1b7e21 */ /* 0x000fe20008010000 */
[C---:B------:R-:W-:Y:S02]  /*26c0*/  SHF.L.U32 R16, R32.reuse, 0x10, RZ ;  /* 0x0000001020107819 */ /* 0x040fe400000006ff */
[----:B------:R-:W-:Y:S01]  /*26d0*/  FFMA.FTZ R46, R15, R47, R46 ;  /* 0x0000002f0f2e7223 */ /* 0x000fe2000001002e */
[----:B------:R-:W-:Y:S01]  /*26e0*/  FMUL.FTZ R27, R27, UR9 ;  /* 0x000000091b1b7c20 */ /* 0x000fe20008410000 */
[----:B------:R-:W-:Y:S01]  /*26f0*/  FADD.FTZ R23, R47, R23 ;  /* 0x000000172f177221 */ /* 0x000fe20000010000 */
[C---:B------:R-:W-:Y:S01]  /*2700*/  FMUL.FTZ R47, R7.reuse, R14 ;  /* 0x0000000e072f7220 */ /* 0x040fe20000410000 */
[----:B------:R-:W-:Y:S01]  /*2710*/  PRMT R14, R32, 0x7632, R14 ;  /* 0x00007632200e7816 */ /* 0x000fe2000000000e */
[----:B------:R-:W-:-:S02]  /*2720*/  FFMA.FTZ R26, R7, R27, R4 ;  /* 0x0000001b071a7223 */ /* 0x000fc40000010004 */
[----:B------:R-:W-:Y:S01]  /*2730*/  FFMA.FTZ R46, R17, R47, R46 ;  /* 0x0000002f112e7223 */ /* 0x000fe2000001002e */
[----:B------:R-:W-:Y:S01]  /*2740*/  SHF.L.U32 R14, R14, 0x10, RZ ;  /* 0x000000100e0e7819 */ /* 0x000fe200000006ff */
[----:B------:R-:W-:Y:S01]  /*2750*/  FMUL.FTZ R53, R26, -1.4426950216293334961 ;  /* 0xbfb8aa3b1a357820 */ /* 0x000fe20000410000 */
[--C-:B------:R-:W-:Y:S01]  /*2760*/  FADD.FTZ R23, R23, R47.reuse ;  /* 0x0000002f17177221 */ /* 0x100fe20000010000 */
[----:B------:R-:W-:-:S04]  /*2770*/  PRMT R47, R30, 0x7632, R47 ;  /* 0x000076321e2f7816 */ /* 0x000fc8000000002f */
[----:B------:R-:W0:Y:S01]  /*2780*/  MUFU.EX2 R53, R53 ;  /* 0x0000003500357308 */ /* 0x000e220000000800 */
[----:B------:R-:W-:Y:S01]  /*2790*/  SHF.L.U32 R47, R47, 0x10, RZ ;  /* 0x000000102f2f7819 */ /* 0x000fe200000006ff */
[----:B0-----:R-:W-:-:S06]  /*27a0*/  FADD.FTZ R45, R53, 1 ;  /* 0x3f800000352d7421 */ /* 0x001fcc0000010000 */
[----:B------:R-:W0:Y:S02]  /*27b0*/  MUFU.RCP R45, R45 ;  /* 0x0000002d002d7308 */ /* 0x000e240000001000 */
        /* <DEDUP_REMOVED lines=13> */
[----:B------:R-:W-:-:S05]  /*2890*/  SHF.L.U32 R53, R12, 0x10, RZ ;  /* 0x000000100c357819 */ /* 0x000fca00000006ff */
[----:B------:R-:W0:Y:S02]  /*28a0*/  MUFU.RCP R45, R45 ;  /* 0x0000002d002d7308 */ /* 0x000e240000001000 */
[----:B0-----:R-:W-:Y:S01]  /*28b0*/  FMUL.FTZ R12, R14, R45 ;  /* 0x0000002d0e0c7220 */ /* 0x001fe20000410000 */
[----:B------:R-:W-:Y:S01]  /*28c0*/  FADD.FTZ R17, -R45, 1 ;  /* 0x3f8000002d117421 */ /* 0x000fe20000010100 */
[----:B------:R-:W-:-:S03]  /*28d0*/  FADD.FTZ R14, R53, -UR14 ;  /* 0x8000000e350e7e21 */ /* 0x000fc60008010000 */
[----:B------:R-:W-:Y:S01]  /*28e0*/  FFMA.FTZ R17, R26, R17, 1 ;  /* 0x3f8000001a117423 */ /* 0x000fe20000010011 */
[----:B------:R-:W-:-:S03]  /*28f0*/  FMUL.FTZ R14, R14, UR9 ;  /* 0x000000090e0e7c20 */ /* 0x000fc60008410000 */
[----:B------:R-:W-:Y:S01]  /*2900*/  FMUL.FTZ R12, R12, R17 ;  /* 0x000000110c0c7220 */ /* 0x000fe20000410000 */
        /* <DEDUP_REMOVED lines=11> */
[----:B------:R-:W-:-:S04]  /*29c0*/  FFMA.FTZ R26, R17, R26, 1 ;  /* 0x3f800000111a7423 */ /* 0x000fc8000001001a */
[----:B------:R-:W-:Y:S01]  /*29d0*/  FMUL.FTZ R17, R47, R26 ;  /* 0x0000001a2f117220 */ /* 0x000fe20000410000 */
[----:B------:R-:W-:-:S05]  /*29e0*/  SHF.L.U32 R26, R31, 0x10, RZ ;  /* 0x000000101f1a7819 */ /* 0x000fca00000006ff */
[----:B------:R-:W-:Y:S01]  /*29f0*/  FADD.FTZ R47, R26, -UR14 ;  /* 0x8000000e1a2f7e21 */ /* 0x000fe20008010000 */
[----:B------:R-:W-:Y:S01]  /*2a00*/  FADD.FTZ R26, R21, R18 ;  /* 0x00000012151a7221 */ /* 0x000fe20000010000 */
[----:B------:R-:W-:Y:S02]  /*2a10*/  FFMA.FTZ R21, R13, R18, R20 ;  /* 0x000000120d157223 */ /* 0x000fe40000010014 */
[----:B------:R-:W-:-:S04]  /*2a20*/  FMUL.FTZ R18, R47, UR9 ;  /* 0x000000092f127c20 */ /* 0x000fc80008410000 */
[----:B------:R-:W-:-:S04]  /*2a30*/  FFMA.FTZ R13, R7, R18, R4 ;  /* 0x00000012070d7223 */ /* 0x000fc80000010004 */
[----:B------:R-:W-:-:S06]  /*2a40*/  FMUL.FTZ R47, R13, -1.4426950216293334961 ;  /* 0xbfb8aa3b0d2f7820 */ /* 0x000fcc0000410000 */
[----:B------:R-:W0:Y:S02]  /*2a50*/  MUFU.EX2 R47, R47 ;  /* 0x0000002f002f7308 */ /* 0x000e240000000800 */
[----:B0-----:R-:W-:Y:S01]  /*2a60*/  FADD.FTZ R20, R47, 1 ;  /* 0x3f8000002f147421 */ /* 0x001fe20000010000 */
[----:B------:R-:W-:-:S05]  /*2a70*/  FMUL.FTZ R47, R7, R24 ;  /* 0x00000018072f7220 */ /* 0x000fca0000410000 */
        /* <DEDUP_REMOVED lines=18> */
[----:B------:R-:W-:Y:S02]  /*2ba0*/  FFMA.FTZ R24, R8, R25, R21 ;  /* 0x0000001908187223 */ /* 0x000fe40000010015 */
[----:B------:R-:W-:-:S04]  /*2bb0*/  FFMA.FTZ R9, R9, R47, 1 ;  /* 0x3f80000009097423 */ /* 0x000fc8000001002f */
[----:B------:R-:W-:Y:S01]  /*2bc0*/  FMUL.FTZ R9, R23, R9 ;  /* 0x0000000917097220 */ /* 0x000fe20000410000 */
[----:B------:R-:W-:-:S05]  /*2bd0*/  SHF.L.U32 R23, R10, 0x10, RZ ;  /* 0x000000100a177819 */ /* 0x000fca00000006ff */
[----:B------:R-:W-:Y:S01]  /*2be0*/  FADD.FTZ R47, R23, -UR14 ;  /* 0x8000000e172f7e21 */ /* 0x000fe20008010000 */
[----:B------:R-:W-:Y:S01]  /*2bf0*/  FADD.FTZ R23, R26, R25 ;  /* 0x000000191a177221 */ /* 0x000fe20000010000 */
[----:B------:R-:W-:Y:S02]  /*2c00*/  FMUL.FTZ R25, R6, R25 ;  /* 0x0000001906197220 */ /* 0x000fe40000410000 */
        /* <DEDUP_REMOVED lines=13> */
[----:B------:R-:W-:Y:S01]  /*2ce0*/  FMUL.FTZ R19, R7, R16 ;  /* 0x0000001007137220 */ /* 0x000fe20000410000 */
[-C--:B------:R-:W-:Y:S01]  /*2cf0*/  FMUL.FTZ R16, R6, R12.reuse ;  /* 0x0000000c06107220 */ /* 0x080fe20000410000 */
        /* <DEDUP_REMOVED lines=8> */
[----:B------:R-:W-:Y:S01]  /*2d80*/  FMUL.FTZ R16, R7, R13 ;  /* 0x0000000d07107220 */ /* 0x000fe20000410000 */
[----:B------:R-:W-:Y:S01]  /*2d90*/  FMUL.FTZ R23, R6, R17 ;  /* 0x0000001106177220 */ /* 0x000fe20000410000 */
[----:B------:R-:W-:Y:S01]  /*2da0*/  FFMA.FTZ R15, R18, R13, R22 ;  /* 0x0000000d120f7223 */ /* 0x000fe20000010016 */
[----:B------:R-:W-:Y:S01]  /*2db0*/  FMUL.FTZ R22, R6, R8 ;  /* 0x0000000806167220 */ /* 0x000fe20000410000 */
[----:B------:R-:W-:Y:S01]  /*2dc0*/  FFMA.FTZ R27, R18, R16, R27 ;  /* 0x00000010121b7223 */ /* 0x000fe2000001001b */
[----:B------:R-:W-:Y:S01]  /*2dd0*/  FADD.FTZ R16, R25, R16 ;  /* 0x0000001019107221 */ /* 0x000fe20000010000 */
[----:B------:R-:W-:Y:S01]  /*2de0*/  FMUL.FTZ R25, R7, R9 ;  /* 0x0000000907197220 */ /* 0x000fe20000410000 */
[C---:B------:R-:W-:Y:S01]  /*2df0*/  FFMA.FTZ R18, R14.reuse, R17, R19 ;  /* 0x000000110e127223 */ /* 0x040fe20000010013 */
[----:B------:R-:W-:Y:S01]  /*2e00*/  FFMA.FTZ R27, R14, R23, R27 ;  /* 0x000000170e1b7223 */ /* 0x000fe2000001001b */
[----:B------:R-:W-:Y:S01]  /*2e10*/  FADD.FTZ R16, R23, R16 ;  /* 0x0000001017107221 */ /* 0x000fe20000010000 */
[----:B------:R-:W-:Y:S01]  /*2e20*/  FADD.FTZ R19, R12, R17 ;  /* 0x000000110c137221 */ /* 0x000fe20000010000 */
[C---:B------:R-:W-:Y:S01]  /*2e30*/  FFMA.FTZ R12, R20.reuse, R9, R15 ;  /* 0x00000009140c7223 */ /* 0x040fe2000001000f */
[----:B------:R-:W-:Y:S01]  /*2e40*/  FFMA.FTZ R24, R20, R25, R27 ;  /* 0x0000001914187223 */ /* 0x000fe2000001001b */
[----:B------:R-:W-:Y:S01]  /*2e50*/  FADD.FTZ R25, R16, R25 ;  /* 0x0000001910197221 */ /* 0x000fe20000010000 */
[----:B------:R-:W-:Y:S01]  /*2e60*/  FADD.FTZ R14, R46, R9 ;  /* 0x000000092e0e7221 */ /* 0x000fe20000010000 */
[C---:B------:R-:W-:Y:S01]  /*2e70*/  FFMA.FTZ R13, R21.reuse, R8, R18 ;  /* 0x00000008150d7223 */ /* 0x040fe20000010012 */
[----:B------:R-:W-:Y:S01]  /*2e80*/  FFMA.FTZ R17, R21, R22, R24 ;  /* 0x0000001615117223 */ /* 0x000fe20000010018 */
[----:B------:R-:W-:Y:S01]  /*2e90*/  FADD.FTZ R16, R22, R25 ;  /* 0x0000001916107221 */ /* 0x000fe20000010000 */
[----:B------:R-:W-:-:S07]  /*2ea0*/  FADD.FTZ R15, R19, R8 ;  /* 0x00000008130f7221 */ /* 0x000fce0000010000 */
.L_x_241:
[----:B------:R-:W0:Y:S01]  /*2eb0*/  S2R R47, SR_TID.X ;  /* 0x00000000002f7919 */ /* 0x000e220000002100 */
        /* <DEDUP_REMOVED lines=15> */
[----:B------:R-:W-:Y:S02]  /*2fb0*/  MOV R9, R16 ;  /* 0x0000001000097202 */ /* 0x000fe40000000f00 */
[----:B------:R-:W-:Y:S01]  /*2fc0*/  ISETP.GE.AND P0, PT, R0, R17, PT ;  /* 0x000000110000720c */ /* 0x000fe20003f06270 */
[----:B------:R-:W0:Y:S01]  /*2fd0*/  SHFL.DOWN PT, R19, R8, 0x1, R17 ;  /* 0x0820000008137989 */ /* 0x000e2200000e0011 */
[----:B------:R-:W-:-:S03]  /*2fe0*/  LEA R45, R47, UR5, 0x4 ;  /* 0x000000052f2d7c11 */ /* 0x000fc6000f8e20ff */
        /* <DEDUP_REMOVED lines=77> */
.L_x_243:
[----:B------:R-:W-:Y:S05]  /*34c0*/  BSYNC.RECONVERGENT B0 ;  /* 0x0000000000007941 */ /* 0x000fea0003800200 */
.L_x_242:
        /* <DEDUP_REMOVED lines=82> */
.L_x_245:
[----:B------:R-:W-:Y:S05]  /*39f0*/  BSYNC.RECONVERGENT B0 ;  /* 0x0000000000007941 */ /* 0x000fea0003800200 */
.L_x_244:
        /* <DEDUP_REMOVED lines=28> */
.L_x_247:
[----:B------:R-:W-:Y:S05]  /*3bc0*/  BSYNC.RECONVERGENT B0 ;  /* 0x0000000000007941 */ /* 0x000fea0003800200 */
.L_x_246:
        /* <DEDUP_REMOVED lines=28> */
.L_x_250:
[----:B-1----:R-:W2:Y:S04]  /*3d90*/  LDG.E.STRONG.GPU R14, desc[UR10][R12.64] ;  /* 0x0000000a0c0e7981 */ /* 0x002ea8000c1ef900 */
[----:B--2---:R-:W-:Y:S01]  /*3da0*/  CCTL.IVALL ;  /* 0x00000000ff00798f */ /* 0x004fe20002000000 */
[----:B------:R-:W-:Y:S05]  /*3db0*/  YIELD ;  /* 0x0000000000007946 */ /* 0x000fea0003800000 */
[----:B------:R-:W-:-:S13]  /*3dc0*/  ISETP.NE.AND P0, PT, R14, R17, PT ;  /* 0x000000110e00720c */ /* 0x000fda0003f05270 */
[----:B------:R-:W-:Y:S05]  /*3dd0*/  @P0 BRA `(.L_x_250) ;  /* 0xfffffffc00ec0947 */ /* 0x000fea000383ffff */
.L_x_249:
[----:B------:R-:W-:Y:S05]  /*3de0*/  WARPSYNC.ALL ;  /* 0x0000000000007948 */ /* 0x000fea0003800000 */
[----:B------:R-:W-:Y:S01]  /*3df0*/  BAR.SYNC.DEFER_BLOCKING 0x0 ;  /* 0x0000000000007b1d */ /* 0x000fe20000010000 */
[----:B------:R-:W-:-:S05]  /*3e00*/  HFMA2 R21, -RZ, RZ, 0, 0 ;  /* 0x00000000ff157431 */ /* 0x000fca00000001ff */
[----:B------:R-:W-:Y:S05]  /*3e10*/  @!P2 BRA `(.L_x_251) ;  /* 0x000000040040a947 */ /* 0x000fea0003800000 */
[----:B------:R-:W-:Y:S01]  /*3e20*/  MOV R45, UR7 ;  /* 0x00000007002d7c02 */ /* 0x000fe20008000f00 */
[----:B------:R-:W-:Y:S01]  /*3e30*/  UMOV UR5, URZ ;  /* 0x000000ff00057c82 */ /* 0x000fe20008000000 */
[----:B------:R-:W-:Y:S02]  /*3e40*/  MOV R27, UR7 ;  /* 0x00000007001b7c02 */ /* 0x000fe40008000f00 */
[----:B-1----:R-:W-:Y:S01]  /*3e50*/  MOV R13, UR7 ;  /* 0x00000007000d7c02 */ /* 0x002fe20008000f00 */
        /* <DEDUP_REMOVED lines=13> */
.L_x_252:
        /* <DEDUP_REMOVED lines=63> */
.L_x_251:
        /* <DEDUP_REMOVED lines=34> */
.L_x_253:
        /* <DEDUP_REMOVED lines=18> */
.L_x_254:
        /* <DEDUP_REMOVED lines=9> */
.L_x_255:
[----:B------:R-:W-:Y:S05]  /*46f0*/  BSYNC.RECONVERGENT B0 ;  /* 0x0000000000007941 */ /* 0x000fea0003800200 */
.L_x_248:
        /* <DEDUP_REMOVED lines=11> */
[----:B------:R-:W-:Y:S01]  /*47b0*/  @!P1 STS.64 [UR5+0xb0], R8 ;  /* 0x0000b008ff009988 */ /* 0x000fe20008000a05 */
[----:B------:R-:W-:Y:S01]  /*47c0*/  BAR.SYNC.DEFER_BLOCKING 0x0 ;  /* 0x0000000000007b1d */ /* 0x000fe20000010000 */
[----:B0-----:R-:W-:-:S05]  /*47d0*/  UISETP.NE.AND UP0, UPT, UR8, URZ, UPT ;  /* 0x000000ff0800728c */ /* 0x001fca000bf05270 */
[----:B------:R-:W0:Y:S01]  /*47e0*/  LDS.64 R12, [UR5+0xb0] ;  /* 0x0000b005ff0c7984 */ /* 0x000e220008000a00 */
[----:B------:R-:W0:Y:S02]  /*47f0*/  LDCU UR5, c[0x0][0x42c] ;  /* 0x00008580ff0577ac */ /* 0x000e240008000800 */
[----:B0-----:R-:W-:Y:S01]  /*4800*/  FMUL.FTZ R14, R12, UR5 ;  /* 0x000000050c0e7c20 */ /* 0x001fe20008410000 */
[C---:B------:R-:W-:Y:S01]  /*4810*/  PRMT R12, R42.reuse, 0x7632, R12 ;  /* 0x000076322a0c7816 */ /* 0x040fe2000000000c */
[----:B------:R-:W-:Y:S01]  /*4820*/  FMUL.FTZ R15, R13, UR5 ;  /* 0x000000050d0f7c20 */ /* 0x000fe20008410000 */
        /* <DEDUP_REMOVED lines=21> */
.L_x_256:
[----:B------:R-:W0:Y:S01]  /*4980*/  LDCU UR5, c[0x0][0x41c] ;  /* 0x00008380ff0577ac */ /* 0x000e220008000800 */
[C-C-:B------:R-:W-:Y:S01]  /*4990*/  FFMA.FTZ R8, R14.reuse, R43, R15.reuse ;  /* 0x0000002b0e087223 */ /* 0x140fe2000001000f */
[----:B------:R-:W-:Y:S01]  /*49a0*/  FFMA.FTZ R13, R14, R22, R15 ;  /* 0x000000160e0d7223 */ /* 0x000fe2000001000f */
[----:B------:R-:W-:Y:S01]  /*49b0*/  BSSY.RECONVERGENT B0, `(.L_x_257) ;  /* 0x0000019000007945 */ /* 0x000fe20003800200 */
[----:B------:R-:W1:Y:S01]  /*49c0*/  LDCU.64 UR16, c[0x0][0x400] ;  /* 0x00008000ff1077ac */ /* 0x000e620008000a00 */
[----:B------:R-:W-:Y:S01]  /*49d0*/  PRMT R16, R41, 0x7632, R16 ;  /* 0x0000763229107816 */ /* 0x000fe20000000010 */
[----:B------:R-:W-:Y:S01]  /*49e0*/  FFMA.FTZ R42, R7, R42, -R8 ;  /* 0x0000002a072a7223 */ /* 0x000fe20000010808 */
[----:B------:R-:W-:Y:S01]  /*49f0*/  SHF.L.U32 R41, R41, 0x10, RZ ;  /* 0x0000001029297819 */ /* 0x000fe200000006ff */
[----:B------:R-:W-:Y:S01]  /*4a00*/  FFMA.FTZ R13, R6, R9, -R13 ;  /* 0x00000009060d7223 */ /* 0x000fe2000001080d */
[----:B0-----:R-:W-:-:S05]  /*4a10*/  IMAD R3, R3, UR5, R44 ;  /* 0x0000000503037c24 */ /* 0x001fca000f8e022c */
[----:B-1----:R-:W-:Y:S02]  /*4a20*/  ISETP.GE.U32.AND P0, PT, R3, UR16, PT ;  /* 0x0000001003007c0c */ /* 0x002fe4000bf06070 */
        /* <DEDUP_REMOVED lines=17> */
.L_x_258:
[----:B------:R-:W-:Y:S05]  /*4b40*/  BSYNC.RECONVERGENT B0 ;  /* 0x0000000000007941 */ /* 0x000fea0003800200 */
.L_x_257:
        /* <DEDUP_REMOVED lines=36> */
.L_x_259:
        /* <DEDUP_REMOVED lines=22> */
.L_x_261:
[----:B------:R-:W-:Y:S05]  /*4ef0*/  BSYNC.RECONVERGENT B0 ;  /* 0x0000000000007941 */ /* 0x000fea0003800200 */
.L_x_260:
[----:B0-----:R-:W-:Y:S01]  /*4f00*/  PRMT R9, R38, 0x7632, R9 ;  /* 0x0000763226097816 */ /* 0x001fe20000000009 */
        /* <DEDUP_REMOVED lines=26> */
.L_x_262:
[----:B------:R-:W-:Y:S01]  /*50b0*/  FFMA.FTZ R13, R14, R26, R15 ;  /* 0x0000001a0e0d7223 */ /* 0x000fe2000001000f */
[----:B------:R-:W-:Y:S01]  /*50c0*/  BSSY.RECONVERGENT B0, `(.L_x_263) ;  /* 0x0000014000007945 */ /* 0x000fe20003800200 */
[----:B------:R-:W-:Y:S01]  /*50d0*/  FFMA.FTZ R24, R7, R38, -R24 ;  /* 0x0000002607187223 */ /* 0x000fe20000010818 */
[C---:B------:R-:W-:Y:S01]  /*50e0*/  PRMT R19, R37.reuse, 0x7632, R19 ;  /* 0x0000763225137816 */ /* 0x040fe20000000013 */
[----:B------:R-:W-:Y:S01]  /*50f0*/  FFMA.FTZ R13, R6, R9, -R13 ;  /* 0x00000009060d7223 */ /* 0x000fe2000001080d */
[----:B------:R-:W-:Y:S01]  /*5100*/  SHF.L.U32 R18, R37, 0x10, RZ ;  /* 0x0000001025127819 */ /* 0x000fe200000006ff */
        /* <DEDUP_REMOVED lines=10> */
[----:B-1----:R-:W-:Y:S02]  /*51b0*/  LEA R12, P0, R8, UR18, 0x1 ;  /* 0x00000012080c7c11 */ /* 0x002fe4000f8008ff */
[----:B------:R-:W-:Y:S02]  /*51c0*/  IADD3 R21, PT, PT, R9, R21, RZ ;  /* 0x0000001509157210 */ /* 0x000fe40007ffe0ff */
[----:B------:R-:W-:Y:S02]  /*51d0*/  F2FP.BF16.F32.PACK_AB R9, R16, R17 ;  /* 0x000000111009723e */ /* 0x000fe400000010ff */
[----:B------:R-:W-:-:S05]  /*51e0*/  LEA.HI.X R13, R8, UR19, R21, 0x1, P0 ;  /* 0x00000013080d7c11 */ /* 0x000fca00080f0c15 */
[----:B------:R0:W-:Y:S02]  /*51f0*/  STG.E desc[UR10][R12.64], R9 ;  /* 0x000000090c007986 */ /* 0x0001e4000c10190a */
.L_x_264:
[----:B------:R-:W-:Y:S05]  /*5200*/  BSYNC.RECONVERGENT B0 ;  /* 0x0000000000007941 */ /* 0x000fea0003800200 */
.L_x_263:
[C---:B------:R-:W-:Y:S01]  /*5210*/  PRMT R8, R35.reuse, 0x7632, R8 ;  /* 0x0000763223087816 */ /* 0x040fe20000000008 */
[----:B------:R-:W-:Y:S01]  /*5220*/  FADD.FTZ R18, R18, -UR14 ;  /* 0x8000000e12127e21 */ /* 0x000fe20008010000 */
[----:B------:R-:W-:Y:S02]  /*5230*/  SHF.L.U32 R35, R35, 0x10, RZ ;  /* 0x0000001023237819 */ /* 0x000fe400000006ff */
[----:B0-----:R-:W-:Y:S01]  /*5240*/  PRMT R9, R33, 0x7632, R9 ;  /* 0x0000763221097816 */ /* 0x001fe20000000009 */
[----:B------:R-:W-:Y:S01]  /*5250*/  FMUL.FTZ R39, R18, UR9 ;  /* 0x0000000912277c20 */ /* 0x000fe20008410000 */
[----:B------:R-:W-:Y:S01]  /*5260*/  PRMT R13, R31, 0x7632, R13 ;  /* 0x000076321f0d7816 */ /* 0x000fe2000000000d */
[----:B------:R-:W-:Y:S01]  /*5270*/  FADD.FTZ R35, R35, -UR14 ;  /* 0x8000000e23237e21 */ /* 0x000fe20008010000 */
[----:B------:R-:W-:Y:S02]  /*5280*/  SHF.L.U32 R19, R19, 0x10, RZ ;  /* 0x0000001013137819 */ /* 0x000fe400000006ff */
[----:B------:R-:W-:Y:S01]  /*5290*/  SHF.L.U32 R12, R10, 0x10, RZ ;  /* 0x000000100a0c7819 */ /* 0x000fe200000006ff */
[----:B------:R-:W-:Y:S01]  /*52a0*/  FMUL.FTZ R42, R35, UR9 ;  /* 0x00000009232a7c20 */ /* 0x000fe20008410000 */
        /* <DEDUP_REMOVED lines=16> */
[C---:B------:R-:W-:Y:S01]  /*53b0*/  IADD3 R29, PT, PT, R3.reuse, 0x40, RZ ;  /* 0x00000040031d7810 */ /* 0x040fe20007ffe0ff */
        /* <DEDUP_REMOVED lines=9> */
[----:B------:R-:W-:Y:S01]  /*5450*/  PRMT R37, R36, 0x7632, R37 ;  /* 0x0000763224257816 */ /* 0x000fe20000000025 */
[C-C-:B------:R-:W-:Y:S01]  /*5460*/  FFMA.FTZ R12, R14.reuse, R39, R15.reuse ;  /* 0x000000270e0c7223 */ /* 0x140fe2000001000f */
[----:B------:R-:W-:Y:S01]  /*5470*/  IADD3 R3, PT, PT, R3, 0x70, RZ ;  /* 0x0000007003037810 */ /* 0x000fe20007ffe0ff */
[C-C-:B------:R-:W-:Y:S01]  /*5480*/  FFMA.FTZ R9, R14.reuse, R35, R15.reuse ;  /* 0x000000230e097223 */ /* 0x140fe2000001000f */
[----:B------:R-:W-:Y:S01]  /*5490*/  ISETP.GE.U32.AND P1, PT, R13, UR16, PT ;  /* 0x000000100d007c0c */ /* 0x000fe2000bf26070 */
[C-C-:B------:R-:W-:Y:S01]  /*54a0*/  FFMA.FTZ R52, R14.reuse, R42, R15.reuse ;  /* 0x0000002a0e347223 */ /* 0x140fe2000001000f */
[----:B------:R-:W-:Y:S01]  /*54b0*/  ISETP.GE.U32.AND P3, PT, R29, UR16, PT ;  /* 0x000000101d007c0c */ /* 0x000fe2000bf66070 */
[C-C-:B------:R-:W-:Y:S01]  /*54c0*/  FFMA.FTZ R31, R14.reuse, R46, R15.reuse ;  /* 0x0000002e0e1f7223 */ /* 0x140fe2000001000f */
[----:B------:R-:W-:Y:S01]  /*54d0*/  ISETP.GE.U32.AND P4, PT, R17, UR16, PT ;  /* 0x0000001011007c0c */ /* 0x000fe2000bf86070 */
[C-C-:B------:R-:W-:Y:S01]  /*54e0*/  FFMA.FTZ R26, R14.reuse, R24, R15.reuse ;  /* 0x000000180e1a7223 */ /* 0x140fe2000001000f */
[----:B------:R-:W-:Y:S01]  /*54f0*/  ISETP.GE.U32.AND P2, PT, R19, UR16, PT ;  /* 0x0000001013007c0c */ /* 0x000fe2000bf46070 */
[C---:B------:R-:W-:Y:S01]  /*5500*/  FFMA.FTZ R25, R14.reuse, R16, R15 ;  /* 0x000000100e197223 */ /* 0x040fe2000001000f */
[----:B------:R-:W-:Y:S01]  /*5510*/  SHF.R.S32.HI R8, RZ, 0x1f, R13 ;  /* 0x0000001fff087819 */ /* 0x000fe2000001140d */
[C---:B------:R-:W-:Y:S01]  /*5520*/  FFMA.FTZ R38, R14.reuse, R22, R15 ;  /* 0x000000160e267223 */ /* 0x040fe2000001000f */
[----:B------:R-:W-:Y:S01]  /*5530*/  SHF.R.S32.HI R33, RZ, 0x1f, R29 ;  /* 0x0000001fff217819 */ /* 0x000fe2000001141d */
[C---:B------:R-:W-:Y:S01]  /*5540*/  FFMA.FTZ R27, R14.reuse, R10, R15 ;  /* 0x0000000a0e1b7223 */ /* 0x040fe2000001000f */
[----:B------:R-:W-:Y:S01]  /*5550*/  SHF.R.S32.HI R21, RZ, 0x1f, R17 ;  /* 0x0000001fff157819 */ /* 0x000fe20000011411 */
[C---:B------:R-:W-:Y:S01]  /*5560*/  FFMA.FTZ R40, R14.reuse, R20, R15 ;  /* 0x000000140e287223 */ /* 0x040fe2000001000f */
[----:B------:R-:W-:Y:S01]  /*5570*/  SHF.R.S32.HI R23, RZ, 0x1f, R19 ;  /* 0x0000001fff177819 */ /* 0x000fe20000011413 */
[----:B------:R-:W-:Y:S01]  /*5580*/  FFMA.FTZ R15, R14, R18, R15 ;  /* 0x000000120e0f7223 */ /* 0x000fe2000001000f */
[----:B------:R-:W-:-:S02]  /*5590*/  ISETP.GE.U32.AND P0, PT, R3, UR16, PT ;  /* 0x0000001003007c0c */ /* 0x000fc4000bf06070 */
[----:B------:R-:W-:Y:S02]  /*55a0*/  ISETP.GE.AND.EX P1, PT, R8, UR17, PT, P1 ;  /* 0x0000001108007c0c */ /* 0x000fe4000bf26310 */
[----:B------:R-:W-:Y:S02]  /*55b0*/  ISETP.GE.AND.EX P3, PT, R33, UR17, PT, P3 ;  /* 0x0000001121007c0c */ /* 0x000fe4000bf66330 */
[----:B------:R-:W-:Y:S02]  /*55c0*/  ISETP.GE.AND.EX P4, PT, R21, UR17, PT, P4 ;  /* 0x0000001115007c0c */ /* 0x000fe4000bf86340 */
        /* <DEDUP_REMOVED lines=22> */
.L_x_265:
        /* <DEDUP_REMOVED lines=19> */
.L_x_267:
[----:B------:R-:W-:Y:S05]  /*5860*/  BSYNC.RECONVERGENT B0 ;  /* 0x0000000000007941 */ /* 0x000fea0003800200 */
.L_x_266:
        /* <DEDUP_REMOVED lines=21> */
.L_x_268:
[----:B------:R-:W-:Y:S01]  /*59c0*/  BSSY.RECONVERGENT B0, `(.L_x_269) ;  /* 0x0000013000007945 */ /* 0x000fe20003800200 */
[----:B------:R-:W-:Y:S01]  /*59d0*/  FFMA.FTZ R52, R7, R34, -R52 ;  /* 0x0000002207347223 */ /* 0x000fe20000010834 */
[----:B------:R-:W-:Y:S01]  /*59e0*/  PRMT R34, R32, 0x7632, R34 ;  /* 0x0000763220227816 */ /* 0x000fe20000000022 */
[----:B------:R-:W-:Y:S01]  /*59f0*/  FFMA.FTZ R14, R6, R35, -R31 ;  /* 0x00000023060e7223 */ /* 0x000fe2000001081f */
[----:B------:R-:W-:Y:S06]  /*5a00*/  @P3 BRA `(.L_x_270) ;  /* 0x0000000000383947 */ /* 0x000fec0003800000 */
[----:B------:R-:W1:Y:S01]  /*5a10*/  LDCU.64 UR12, c[0x0][0x3f8] ;  /* 0x00007f00ff0c77ac */ /* 0x000e620008000a00 */
[----:B------:R-:W-:Y:S01]  /*5a20*/  MOV R8, R48 ;  /* 0x0000003000087202 */ /* 0x000fe20000000f00 */
[----:B------:R-:W-:Y:S01]  /*5a30*/  FMUL.FTZ R14, R14, UR9 ;  /* 0x000000090e0e7c20 */ /* 0x000fe20008410000 */
[----:B0-----:R-:W-:Y:S01]  /*5a40*/  MOV R9, R51 ;  /* 0x0000003300097202 */ /* 0x001fe20000000f00 */
[----:B------:R-:W0:Y:S01]  /*5a50*/  LDCU.64 UR18, c[0x0][0x380] ;  /* 0x00007000ff1277ac */ /* 0x000e220008000a00 */
[----:B-1----:R-:W-:Y:S02]  /*5a60*/  IMAD R12, R33, UR12, RZ ;  /* 0x0000000c210c7c24 */ /* 0x002fe4000f8e02ff */
[----:B------:R-:W-:-:S04]  /*5a70*/  IMAD.WIDE.U32 R8, R29, UR12, R8 ;  /* 0x0000000c1d087c25 */ /* 0x000fc8000f8e0008 */
[----:B------:R-:W-:Y:S02]  /*5a80*/  IMAD R13, R29, UR13, R12 ;  /* 0x0000000d1d0d7c24 */ /* 0x000fe4000f8e020c */
[----:B------:R-:W-:Y:S01]  /*5a90*/  FMUL.FTZ R29, R52, UR9 ;  /* 0x00000009341d7c20 */ /* 0x000fe20008410000 */
[----:B0-----:R-:W-:Y:S02]  /*5aa0*/  LEA R12, P1, R8, UR18, 0x1 ;  /* 0x00000012080c7c11 */ /* 0x001fe4000f8208ff */
[----:B------:R-:W-:Y:S02]  /*5ab0*/  IADD3 R13, PT, PT, R9, R13, RZ ;  /* 0x0000000d090d7210 */ /* 0x000fe40007ffe0ff */
[----:B------:R-:W-:Y:S02]  /*5ac0*/  F2FP.BF16.F32.PACK_AB R9, R14, R29 ;  /* 0x0000001d0e09723e */ /* 0x000fe400000010ff */
[----:B------:R-:W-:-:S05]  /*5ad0*/  LEA.HI.X R13, R8, UR19, R13, 0x1, P1 ;  /* 0x00000013080d7c11 */ /* 0x000fca00088f0c0d */
[----:B------:R1:W-:Y:S02]  /*5ae0*/  STG.E desc[UR10][R12.64], R9 ;  /* 0x000000090c007986 */ /* 0x0003e4000c10190a */
.L_x_270:
[----:B------:R-:W-:Y:S05]  /*5af0*/  BSYNC.RECONVERGENT B0 ;  /* 0x0000000000007941 */ /* 0x000fea0003800200 */
.L_x_269:
[----:B------:R-:W-:Y:S02]  /*5b00*/  SHF.L.U32 R32, R32, 0x10, RZ ;  /* 0x0000001020207819 */ /* 0x000fe400000006ff */
[----:B------:R-:W-:Y:S01]  /*5b10*/  SHF.L.U32 R8, R34, 0x10, RZ ;  /* 0x0000001022087819 */ /* 0x000fe200000006ff */
[----:B------:R-:W-:Y:S06]  /*5b20*/  BRA.U !UP0, `(.L_x_271) ;  /* 0x0000000108487547 */ /* 0x000fec000b800000 */
[----:B------:R-:W-:Y:S01]  /*5b30*/  FFMA.FTZ R16, R6, R16, R5 ;  /* 0x0000001006107223 */ /* 0x000fe20000010005 */
[----:B------:R-:W-:-:S03]  /*5b40*/  FFMA.FTZ R24, R7, R24, R4 ;  /* 0x0000001807187223 */ /* 0x000fc60000010004 */
[----:B------:R-:W-:Y:S01]  /*5b50*/  FMUL.FTZ R14, R16, -1.4426950216293334961 ;  /* 0xbfb8aa3b100e7820 */ /* 0x000fe20000410000 */
[----:B01----:R-:W-:-:S05]  /*5b60*/  FMUL.FTZ R9, R24, -1.4426950216293334961 ;  /* 0xbfb8aa3b18097820 */ /* 0x003fca0000410000 */
        /* <DEDUP_REMOVED lines=14> */
.L_x_271:
[----:B------:R-:W-:Y:S01]  /*5c50*/  BSSY.RECONVERGENT B0, `(.L_x_272) ;  /* 0x0000013000007945 */ /* 0x000fe20003800200 */
[----:B------:R-:W-:Y:S01]  /*5c60*/  FFMA.FTZ R26, R7, R32, -R26 ;  /* 0x00000020071a7223 */ /* 0x000fe2000001081a */
[----:B------:R-:W-:Y:S01]  /*5c70*/  PRMT R16, R30, 0x7632, R16 ;  /* 0x000076321e107816 */ /* 0x000fe20000000010 */
[----:B------:R-:W-:Y:S01]  /*5c80*/  FFMA.FTZ R14, R6, R8, -R25 ;  /* 0x00000008060e7223 */ /* 0x000fe20000010819 */
[----:B------:R-:W-:Y:S06]  /*5c90*/  @P4 BRA `(.L_x_273) ;  /* 0x0000000000384947 */ /* 0x000fec0003800000 */
[----:B------:R-:W2:Y:S01]  /*5ca0*/  LDCU.64 UR12, c[0x0][0x3f8] ;  /* 0x00007f00ff0c77ac */ /* 0x000ea20008000a00 */
[----:B------:R-:W-:Y:S01]  /*5cb0*/  MOV R8, R48 ;  /* 0x0000003000087202 */ /* 0x000fe20000000f00 */
[----:B------:R-:W-:Y:S01]  /*5cc0*/  FMUL.FTZ R14, R14, UR9 ;  /* 0x000000090e0e7c20 */ /* 0x000fe20008410000 */
[----:B01----:R-:W-:Y:S01]  /*5cd0*/  MOV R9, R51 ;  /* 0x0000003300097202 */ /* 0x003fe20000000f00 */
[----:B------:R-:W0:Y:S01]  /*5ce0*/  LDCU.64 UR18, c[0x0][0x380] ;  /* 0x00007000ff1277ac */ /* 0x000e220008000a00 */
[----:B--2---:R-:W-:Y:S02]  /*5cf0*/  IMAD R12, R21, UR12, RZ ;  /* 0x0000000c150c7c24 */ /* 0x004fe4000f8e02ff */
        /* <DEDUP_REMOVED lines=8> */
.L_x_273:
[----:B------:R-:W-:Y:S05]  /*5d80*/  BSYNC.RECONVERGENT B0 ;  /* 0x0000000000007941 */ /* 0x000fea0003800200 */
.L_x_272:
[----:B------:R-:W-:Y:S02]  /*5d90*/  SHF.L.U32 R30, R30, 0x10, RZ ;  /* 0x000000101e1e7819 */ /* 0x000fe400000006ff */
[----:B------:R-:W-:Y:S01]  /*5da0*/  SHF.L.U32 R8, R16, 0x10, RZ ;  /* 0x0000001010087819 */ /* 0x000fe200000006ff */
[----:B------:R-:W-:Y:S06]  /*5db0*/  BRA.U !UP0, `(.L_x_274) ;  /* 0x0000000108487547 */ /* 0x000fec000b800000 */
[----:B------:R-:W-:Y:S01]  /*5dc0*/  FFMA.FTZ R22, R7, R22, R4 ;  /* 0x0000001607167223 */ /* 0x000fe20000010004 */
[----:B------:R-:W-:-:S03]  /*5dd0*/  FFMA.FTZ R10, R6, R10, R5 ;  /* 0x0000000a060a7223 */ /* 0x000fc60000010005 */
[----:B012---:R-:W-:Y:S01]  /*5de0*/  FMUL.FTZ R9, R22, -1.4426950216293334961 ;  /* 0xbfb8aa3b16097820 */ /* 0x007fe20000410000 */
        /* <DEDUP_REMOVED lines=15> */
.L_x_274:
[----:B------:R-:W-:Y:S01]  /*5ee0*/  BSSY.RECONVERGENT B0, `(.L_x_275) ;  /* 0x0000012000007945 */ /* 0x000fe20003800200 */
[----:B------:R-:W-:Y:S01]  /*5ef0*/  FFMA.FTZ R38, R7, R30, -R38 ;  /* 0x0000001e07267223 */ /* 0x000fe20000010826 */
[----:B------:R-:W-:Y:S02]  /*5f00*/  FFMA.FTZ R10, R6, R8, -R27 ;  /* 0x00000008060a7223 */ /* 0x000fe4000001081b */
[----:B------:R-:W-:Y:S05]  /*5f10*/  @P2 BRA `(.L_x_276) ;  /* 0x0000000000382947 */ /* 0x000fea0003800000 */
[----:B------:R-:W3:Y:S01]  /*5f20*/  LDCU.64 UR12, c[0x0][0x3f8] ;  /* 0x00007f00ff0c77ac */ /* 0x000ee20008000a00 */
[----:B------:R-:W-:Y:S01]  /*5f30*/  MOV R8, R48 ;  /* 0x0000003000087202 */ /* 0x000fe20000000f00 */
[----:B------:R-:W-:Y:S01]  /*5f40*/  FMUL.FTZ R17, R38, UR9 ;  /* 0x0000000926117c20 */ /* 0x000fe20008410000 */
[----:B012---:R-:W-:Y:S01]  /*5f50*/  MOV R9, R51 ;  /* 0x0000003300097202 */ /* 0x007fe20000000f00 */
[----:B------:R-:W0:Y:S01]  /*5f60*/  LDCU.64 UR18, c[0x0][0x380] ;  /* 0x00007000ff1277ac */ /* 0x000e220008000a00 */
[----:B------:R-:W-:Y:S01]  /*5f70*/  FMUL.FTZ R10, R10, UR9 ;  /* 0x000000090a0a7c20 */ /* 0x000fe20008410000 */
[----:B---3--:R-:W-:Y:S02]  /*5f80*/  IMAD R14, R23, UR12, RZ ;  /* 0x0000000c170e7c24 */ /* 0x008fe4000f8e02ff */
[----:B------:R-:W-:-:S04]  /*5f90*/  IMAD.WIDE.U32 R12, R19, UR12, R8 ;  /* 0x0000000c130c7c25 */ /* 0x000fc8000f8e0008 */
[----:B------:R-:W-:Y:S01]  /*5fa0*/  IMAD R19, R19, UR13, R14 ;  /* 0x0000000d13137c24 */ /* 0x000fe2000f8e020e */
[----:B0-----:R-:W-:-:S04]  /*5fb0*/  LEA R8, P1, R12, UR18, 0x1 ;  /* 0x000000120c087c11 */ /* 0x001fc8000f8208ff */
[----:B------:R-:W-:Y:S02]  /*5fc0*/  IADD3 R19, PT, PT, R13, R19, RZ ;  /* 0x000000130d137210 */ /* 0x000fe40007ffe0ff */
[----:B------:R-:W-:Y:S02]  /*5fd0*/  F2FP.BF16.F32.PACK_AB R13, R10, R17 ;  /* 0x000000110a0d723e */ /* 0x000fe400000010ff */
[----:B------:R-:W-:-:S05]  /*5fe0*/  LEA.HI.X R9, R12, UR19, R19, 0x1, P1 ;  /* 0x000000130c097c11 */ /* 0x000fca00088f0c13 */
[----:B------:R3:W-:Y:S02]  /*5ff0*/  STG.E desc[UR10][R8.64], R13 ;  /* 0x0000000d08007986 */ /* 0x0007e4000c10190a */
.L_x_276:
[----:B------:R-:W-:Y:S05]  /*6000*/  BSYNC.RECONVERGENT B0 ;  /* 0x0000000000007941 */ /* 0x000fea0003800200 */
.L_x_275:
[----:B------:R-:W-:Y:S02]  /*6010*/  SHF.L.U32 R28, R28, 0x10, RZ ;  /* 0x000000101c1c7819 */ /* 0x000fe400000006ff */
[----:B------:R-:W-:Y:S02]  /*6020*/  SHF.R.S32.HI R16, RZ, 0x1f, R3 ;  /* 0x0000001fff107819 */ /* 0x000fe40000011403 */
[----:B------:R-:W-:Y:S01]  /*6030*/  SHF.L.U32 R11, R11, 0x10, RZ ;  /* 0x000000100b0b7819 */ /* 0x000fe200000006ff */
[----:B------:R-:W-:Y:S06]  /*6040*/  BRA.U !UP0, `(.L_x_277) ;  /* 0x0000000108487547 */ /* 0x000fec000b800000 */
[----:B------:R-:W-:Y:S01]  /*6050*/  FFMA.FTZ R4, R7, R20, R4 ;  /* 0x0000001407047223 */ /* 0x000fe20000010004 */
[----:B------:R-:W-:-:S03]  /*6060*/  FFMA.FTZ R5, R6, R18, R5 ;  /* 0x0000001206057223 */ /* 0x000fc60000010005 */
[----:B---3--:R-:W-:Y:S01]  /*6070*/  FMUL.FTZ R8, R4, -1.4426950216293334961 ;  /* 0xbfb8aa3b04087820 */ /* 0x008fe20000410000 */
[----:B------:R-:W-:-:S05]  /*6080*/  FMUL.FTZ R10, R5, -1.4426950216293334961 ;  /* 0xbfb8aa3b050a7820 */ /* 0x000fca0000410000 */
[----:B------:R-:W0:Y:S08]  /*6090*/  MUFU.EX2 R8, R8 ;  /* 0x0000000800087308 */ /* 0x000e300000000800 */
[----:B------:R-:W3:Y:S01]  /*60a0*/  MUFU.EX2 R10, R10 ;  /* 0x0000000a000a7308 */ /* 0x000ee20000000800 */
[----:B012---:R-:W-:-:S07]  /*60b0*/  FADD.FTZ R9, R8, 1 ;  /* 0x3f80000008097421 */ /* 0x007fce0000010000 */
[----:B------:R-:W0:Y:S01]  /*60c0*/  MUFU.RCP R9, R9 ;  /* 0x0000000900097308 */ /* 0x000e220000001000 */
[----:B---3--:R-:W-:-:S07]  /*60d0*/  FADD.FTZ R12, R10, 1 ;  /* 0x3f8000000a0c7421 */ /* 0x008fce0000010000 */
        /* <DEDUP_REMOVED lines=9> */
.L_x_277:
[----:B------:R-:W-:Y:S01]  /*6170*/  ISETP.GE.AND.EX P0, PT, R16, UR17, PT, P0 ;  /* 0x0000001110007c0c */ /* 0x000fe2000bf06300 */
[----:B------:R-:W-:Y:S01]  /*6180*/  FFMA.FTZ R40, R7, R28, -R40 ;  /* 0x0000001c07287223 */ /* 0x000fe20000010828 */
[----:B------:R-:W-:Y:S01]  /*6190*/  FFMA.FTZ R15, R6, R11, -R15 ;  /* 0x0000000b060f7223 */ /* 0x000fe2000001080f */
[----:B------:R-:W-:Y:S02]  /*61a0*/  BSSY.RECONVERGENT B0, `(.L_x_278) ;  /* 0x000000f000007945 */ /* 0x000fe40003800200 */
[----:B------:R-:W-:Y:S01]  /*61b0*/  FMUL.FTZ R40, R40, UR9 ;  /* 0x0000000928287c20 */ /* 0x000fe20008410000 */
[----:B------:R-:W-:-:S07]  /*61c0*/  FMUL.FTZ R15, R15, UR9 ;  /* 0x000000090f0f7c20 */ /* 0x000fce0008410000 */
[----:B------:R-:W-:Y:S05]  /*61d0*/  @P0 BRA `(.L_x_279) ;  /* 0x00000000002c0947 */ /* 0x000fea0003800000 */
[----:B------:R-:W4:Y:S01]  /*61e0*/  LDCU.64 UR8, c[0x0][0x3f8] ;  /* 0x00007f00ff0877ac */ /* 0x000f220008000a00 */
[----:B------:R-:W-:Y:S01]  /*61f0*/  MOV R49, R51 ;  /* 0x0000003300317202 */ /* 0x000fe20000000f00 */
[----:B------:R-:W5:Y:S01]  /*6200*/  LDCU.64 UR12, c[0x0][0x380] ;  /* 0x00007000ff0c77ac */ /* 0x000f620008000a00 */
[----:B----4-:R-:W-:Y:S02]  /*6210*/  IMAD R16, R16, UR8, RZ ;  /* 0x0000000810107c24 */ /* 0x010fe4000f8e02ff */
[----:B------:R-:W-:-:S04]  /*6220*/  IMAD.WIDE.U32 R48, R3, UR8, R48 ;  /* 0x0000000803307c25 */ /* 0x000fc8000f8e0030 */
[----:B------:R-:W-:Y:S01]  /*6230*/  IMAD R3, R3, UR9, R16 ;  /* 0x0000000903037c24 */ /* 0x000fe2000f8e0210 */
[----:B-----5:R-:W-:-:S04]  /*6240*/  LEA R4, P0, R48, UR12, 0x1 ;  /* 0x0000000c30047c11 */ /* 0x020fc8000f8008ff */
[----:B------:R-:W-:-:S04]  /*6250*/  IADD3 R3, PT, PT, R49, R3, RZ ;  /* 0x0000000331037210 */ /* 0x000fc80007ffe0ff */
[----:B------:R-:W-:Y:S02]  /*6260*/  LEA.HI.X R5, R48, UR13, R3, 0x1, P0 ;  /* 0x0000000d30057c11 */ /* 0x000fe400080f0c03 */
[----:B------:R-:W-:-:S05]  /*6270*/  F2FP.BF16.F32.PACK_AB R3, R15, R40 ;  /* 0x000000280f03723e */ /* 0x000fca00000010ff */
[----:B------:R4:W-:Y:S02]  /*6280*/  STG.E desc[UR10][R4.64], R3 ;  /* 0x0000000304007986 */ /* 0x0009e4000c10190a */
.L_x_279:
[----:B------:R-:W-:Y:S05]  /*6290*/  BSYNC.RECONVERGENT B0 ;  /* 0x0000000000007941 */ /* 0x000fea0003800200 */
.L_x_278:
[----:B------:R-:W5:Y:S01]  /*62a0*/  LDCU UR5, c[0x0][0x410] ;  /* 0x00008200ff0577ac */ /* 0x000f620008000800 */
[----:B------:R-:W5:Y:S01]  /*62b0*/  LDCU UR8, c[0x0][0x3e0] ;  /* 0x00007c00ff0877ac */ /* 0x000f620008000800 */
[----:B------:R-:W-:Y:S02]  /*62c0*/  UIADD3 UR6, UPT, UPT, UR7, UR6, URZ ;  /* 0x0000000607067290 */ /* 0x000fe4000fffe0ff */
[----:B------:R-:W-:Y:S02]  /*62d0*/  UIADD3 UR4, UPT, UPT, UR4, 0x1, URZ ;  /* 0x0000000104047890 */ /* 0x000fe4000fffe0ff */
[----:B-----5:R-:W-:-:S04]  /*62e0*/  UIMAD UR5, UR5, UR8, URZ ;  /* 0x00000008050572a4 */ /* 0x020fc8000f8e02ff */
[----:B------:R-:W-:-:S09]  /*62f0*/  UISETP.GE.AND UP0, UPT, UR6, UR5, UPT ;  /* 0x000000050600728c */ /* 0x000fd2000bf06270 */
[----:B------:R-:W-:Y:S05]  /*6300*/  BRA.U !UP0, `(.L_x_280) ;  /* 0xffffff9d08907547 */ /* 0x000fea000b83ffff */
.L_x_239:
[----:B0123--:R-:W0:Y:S01]  /*6310*/  S2R R9, SR_TID.X ;  /* 0x0000000000097919 */ /* 0x00fe220000002100 */
[----:B----4-:R-:W1:Y:S01]  /*6320*/  LDC R4, c[0x0][0x370] ;  /* 0x0000dc00ff047b82 */ /* 0x010e620000000800 */
        /* <DEDUP_REMOVED lines=14> */
.L_x_282:
[----:B------:R-:W-:Y:S05]  /*6410*/  BSYNC.RECONVERGENT B0 ;  /* 0x0000000000007941 */ /* 0x000fea0003800200 */
.L_x_281:
        /* <DEDUP_REMOVED lines=11> */
.L_x_284:
[----:B------:R-:W2:Y:S04]  /*64d0*/  LDG.E.STRONG.GPU R5, desc[UR10][R2.64] ;  /* 0x0000000a02057981 */ /* 0x000ea8000c1ef900 */
[----:B--2---:R-:W-:Y:S01]  /*64e0*/  CCTL.IVALL ;  /* 0x00000000ff00798f */ /* 0x004fe20002000000 */
[----:B------:R-:W-:Y:S05]  /*64f0*/  YIELD ;  /* 0x0000000000007946 */ /* 0x000fea0003800000 */
[----:B------:R-:W-:-:S13]  /*6500*/  ISETP.NE.AND P0, PT, R5, R0, PT ;  /* 0x000000000500720c */ /* 0x000fda0003f05270 */
[----:B------:R-:W-:Y:S05]  /*6510*/  @P0 BRA `(.L_x_284) ;  /* 0xfffffffc00ec0947 */ /* 0x000fea000383ffff */
.L_x_283:
        /* <DEDUP_REMOVED lines=74> */
.L_x_287:
        /* <DEDUP_REMOVED lines=31> */
.L_x_286:
[----:B------:R-:W-:Y:S05]  /*6bb0*/  BSYNC.RECONVERGENT B0 ;  /* 0x0000000000007941 */ /* 0x000fea0003800200 */
.L_x_285:
        /* <DEDUP_REMOVED lines=10> */
.L_x_288:
        /* <DEDUP_REMOVED lines=87> */
.L_x_289:
        /* <DEDUP_REMOVED lines=11> */
.L_x_4357:


//--------------------- .text._Z35group_norm_nhwc_bwd_one_pass_kernelI11Bf16IOBf16WLi256ELi70ELi560EEv26Group_norm_nhwc_bwd_params --------------------------
	.section	.text._Z35group_norm_nhwc_bwd_one_pass_kernelI11Bf16IOBf16WLi256ELi70ELi560EEv26Group_norm_nhwc_bwd_params,"ax",@progbits
	.align	128
        .global         _Z35group_norm_nhwc_bwd_one_pass_kernelI11Bf16IOBf16WLi256ELi70ELi560EEv26Group_norm_nhwc_bwd_params
        .type           _Z35group_norm_nhwc_bwd_one_pass_kernelI11Bf16IOBf16WLi256ELi70ELi560EEv26Group_norm_nhwc_bwd_params,@function
        .size           _Z35group_norm_nhwc_bwd_one_pass_kernelI11Bf16IOBf16WLi256ELi70ELi560EEv26Group_norm_nhwc_bwd_params,(.L_x_4358 - _Z35group_norm_nhwc_bwd_one_pass_kernelI11Bf16IOBf16WLi256ELi70ELi560EEv26Group_norm_nhwc_bwd_params)
        .other          _Z35group_norm_nhwc_bwd_one_pass_kernelI11Bf16IOBf16WLi256ELi70ELi560EEv26Group_norm_nhwc_bwd_params,@"STO_CUDA_ENTRY STV_DEFAULT"
_Z35group_norm_nhwc_bwd_one_pass_kernelI11Bf16IOBf16WLi256ELi70ELi560EEv26Group_norm_nhwc_bwd_params:
.text._Z35group_norm_nhwc_bwd_one_pass_kernelI11Bf16IOBf16WLi256ELi70ELi560EEv26Group_norm_nhwc_bwd_params:
        /* <DEDUP_REMOVED lines=10> */
[----:B------:R-:W1:Y:S01]  /*00a0*/  S2R R92, SR_LANEID ;  /* 0x00000000005c7919 */ /* 0x000e620000000000 */
[----:B0-----:R-:W-:-:S05]  /*00b0*/  LOP3.LUT R0, R4, 0xffff, RZ, 0xc0, !PT ;  /* 0x0000ffff04007812 */ /* 0x001fca00078ec0ff */
[----:B------:R-:W-:-:S05]  /*00c0*/  IMAD R0, R0, 0x751, RZ ;  /* 0x0000075100007824 */ /* 0x000fca00078e02ff */
[----:B------:R-:W-:-:S04]  /*00d0*/  SHF.R.U32.HI R0, RZ, 0x10, R0 ;  /* 0x00000010ff007819 */ /* 0x000fc80000011600 */
[----:B------:R-:W-:-:S05]  /*00e0*/  PRMT R2, R0, 0x9910, RZ ;  /* 0x0000991000027816 */ /* 0x000fca00000000ff */
[----:B------:R-:W-:-:S05]  /*00f0*/  IMAD R2, R2, 0x23, RZ ;  /* 0x0000002302027824 */ /* 0x000fca00078e02ff */
[----:B------:R-:W-:-:S04]  /*0100*/  IADD3 R2, PT, PT, RZ, -R2, RZ ;  /* 0x80000002ff027210 */ /* 0x000fc80007ffe0ff */
[----:B------:R-:W-:-:S04]  /*0110*/  PRMT R91, R2, 0x7710, RZ ;  /* 0x00007710025b7816 */ /* 0x000fc800000000ff */
[----:B------:R-:W-:-:S04]  /*0120*/  IADD3 R91, PT, PT, R91, R4, RZ ;  /* 0x000000045b5b7210 */ /* 0x000fc80007ffe0ff */
[----:B------:R-:W-:-:S04]  /*0130*/  SHF.L.U32 R91, R91, 0x1, RZ ;  /* 0x000000015b5b7819 */ /* 0x000fc800000006ff */
[----:B-1----:R-:W-:-:S07]  /*0140*/  LOP3.LUT R90, R91, 0xffff, RZ, 0xc0, !PT ;  /* 0x0000ffff5b5a7812 */ /* 0x002fce00078ec0ff */
.L_x_355:
[----:B0-----:R-:W0:Y:S01]  /*0150*/  LDC R8, c[0x0][0x410] ;  /* 0x00010400ff087b82 */ /* 0x001e220000000800 */
[----:B------:R-:W1:Y:S01]  /*0160*/  LDCU.128 UR16, c[0x0][0x400] ;  /* 0x00008000ff1077ac */ /* 0x000e620008000c00 */
[----:B------:R-:W-:-:S06]  /*0170*/  ISETP.LE.AND P2, PT, RZ, UR5, PT ;  /* 0x00000005ff007c0c */ /* 0x000fcc000bf43270 */
[----:B------:R-:W2:Y:S08]  /*0180*/  S2UR UR14, SR_CTAID.X ;  /* 0x00000000000e79c3 */ /* 0x000eb00000002500 */
[----:B------:R-:W2:Y:S01]  /*0190*/  LDC R9, c[0x0][0x41c] ;  /* 0x00010700ff097b82 */ /* 0x000ea20000000800 */
[----:B------:R-:W-:Y:S01]  /*01a0*/  HFMA2 R62, -RZ, RZ, 0, 0 ;  /* 0x00000000ff3e7431 */ /* 0x000fe200000001ff */
[----:B------:R-:W-:-:S02]  /*01b0*/  CS2R R60, SRZ ;  /* 0x00000000003c7805 */ /* 0x000fc4000001ff00 */
[----:B------:R-:W-:Y:S02]  /*01c0*/  CS2R R58, SRZ ;  /* 0x00000000003a7805 */ /* 0x000fe4000001ff00 */
[----:B------:R-:W-:Y:S02]  /*01d0*/  CS2R R46, SRZ ;  /* 0x00000000002e7805 */ /* 0x000fe4000001ff00 */
[----:B------:R-:W-:Y:S02]  /*01e0*/  CS2R R56, SRZ ;  /* 0x0000000000387805 */ /* 0x000fe4000001ff00 */
[----:B------:R-:W-:Y:S01]  /*01f0*/  CS2R R54, SRZ ;  /* 0x0000000000367805 */ /* 0x000fe2000001ff00 */
[----:B------:R-:W3:Y:S01]  /*0200*/  LDCU.64 UR6, c[0x0][0x3b8] ;  /* 0x00007700ff0677ac */ /* 0x000ee20008000a00 */
[----:B0-----:R-:W-:Y:S01]  /*0210*/  IABS R5, R8 ;  /* 0x0000000800057213 */ /* 0x001fe20000000000 */
[----:B------:R-:W0:Y:S03]  /*0220*/  LDCU.U8 UR12, c[0x0][0x414] ;  /* 0x00008280ff0c77ac */ /* 0x000e260008000000 */
[----:B------:R-:W4:Y:S01]  /*0230*/  I2F.RP R4, R5 ;  /* 0x0000000500047306 */ /* 0x000f220000209400 */
[----:B--2---:R-:W-:-:S07]  /*0240*/  IMAD R9, R9, UR14, R0 ;  /* 0x0000000e09097c24 */ /* 0x004fce000f8e0200 */
[----:B----4-:R-:W2:Y:S01]  /*0250*/  MUFU.RCP R4, R4 ;  /* 0x0000000400047308 */ /* 0x010ea20000001000 */
[C---:B-1----:R-:W-:Y:S02]  /*0260*/  ISETP.GE.U32.AND P0, PT, R9.reuse, UR16, PT ;  /* 0x0000001009007c0c */ /* 0x042fe4000bf06070 */
[----:B------:R-:W-:Y:S02]  /*0270*/  SHF.R.S32.HI R11, RZ, 0x1f, R9 ;  /* 0x0000001fff0b7819 */ /* 0x000fe40000011409 */
[----:B------:R-:W-:Y:S02]  /*0280*/  IADD3 R13, PT, PT, R9, 0x10, RZ ;  /* 0x00000010090d7810 */ /* 0x000fe40007ffe0ff */
[----:B------:R-:W-:Y:S02]  /*0290*/  ISETP.GE.AND.EX P0, PT, R11, UR17, PT, P0 ;  /* 0x000000110b007c0c */ /* 0x000fe4000bf06300 */
[----:B------:R-:W-:-:S04]  /*02a0*/  IADD3 R15, PT, PT, R9, 0x20, RZ ;  /* 0x00000020090f7810 */ /* 0x000fc80007ffe0ff */
[----:B------:R-:W-:Y:S02]  /*02b0*/  SHF.R.S32.HI R21, RZ, 0x1f, R15 ;  /* 0x0000001fff157819 */ /* 0x000fe4000001140f */
[----:B--2---:R-:W-:-:S04]  /*02c0*/  IADD3 R2, PT, PT, R4, 0xffffffe, RZ ;  /* 0x0ffffffe04027810 */ /* 0x004fc80007ffe0ff */
[----:B------:R1:W2:Y:S01]  /*02d0*/  F2I.FTZ.U32.TRUNC.NTZ R3, R2 ;  /* 0x0000000200037305 */ /* 0x0002a2000021f000 */
[----:B------:R-:W4:Y:S01]  /*02e0*/  @!P0 LDC.64 R22, c[0x0][0x3f8] ;  /* 0x0000fe00ff168b82 */ /* 0x000f220000000a00 */
[----:B-1----:R-:W-:-:S07]  /*02f0*/  HFMA2 R2, -RZ, RZ, 0, 0 ;  /* 0x00000000ff027431 */ /* 0x002fce00000001ff */
[----:B------:R-:W1:Y:S01]  /*0300*/  @!P0 LDC.64 R24, c[0x0][0x3a0] ;  /* 0x0000e800ff188b82 */ /* 0x000e620000000a00 */
[----:B--2---:R-:W-:-:S07]  /*0310*/  IADD3 R6, PT, PT, RZ, -R3, RZ ;  /* 0x80000003ff067210 */ /* 0x004fce0007ffe0ff */
[----:B------:R-:W2:Y:S01]  /*0320*/  @!P0 LDC.64 R26, c[0x0][0x398] ;  /* 0x0000e600ff1a8b82 */ /* 0x000ea20000000a00 */
[----:B------:R-:W-:Y:S01]  /*0330*/  IMAD R7, R6, R5, RZ ;  /* 0x0000000506077224 */ /* 0x000fe200078e02ff */
[----:B------:R-:W-:-:S03]  /*0340*/  IABS R6, UR5 ;  /* 0x0000000500067c13 */ /* 0x000fc60008000000 */
[----:B------:R-:W-:-:S06]  /*0350*/  IMAD.HI.U32 R3, R3, R7, R2 ;  /* 0x0000000703037227 */ /* 0x000fcc00078e0002 */
[----:B------:R-:W-:-:S05]  /*0360*/  IMAD.HI.U32 R3, R3, R6, RZ ;  /* 0x0000000603037227 */ /* 0x000fca00078e00ff */
[----:B------:R-:W-:-:S05]  /*0370*/  IADD3 R4, PT, PT, -R3, RZ, RZ ;  /* 0x000000ff03047210 */ /* 0x000fca0007ffe1ff */
[----:B------:R-:W-:Y:S01]  /*0380*/  IMAD R2, R5, R4, R6 ;  /* 0x0000000405027224 */ /* 0x000fe200078e0206 */
[----:B------:R-:W-:-:S04]  /*0390*/  LOP3.LUT R4, R8, UR5, RZ, 0x3c, !PT ;  /* 0x0000000508047c12 */ /* 0x000fc8000f8e3cff */
[----:B------:R-:W-:Y:S02]  /*03a0*/  ISETP.GT.U32.AND P4, PT, R5, R2, PT ;  /* 0x000000020500720c */ /* 0x000fe40003f84070 */
[----:B------:R-:W-:-:S11]  /*03b0*/  ISETP.GE.AND P3, PT, R4, RZ, PT ;  /* 0x000000ff0400720c */ /* 0x000fd60003f66270 */
[-C--:B------:R-:W-:Y:S02]  /*03c0*/  @!P4 IADD3 R2, PT, PT, R2, -R5.reuse, RZ ;  /* 0x800000050202c210 */ /* 0x080fe40007ffe0ff */
[----:B------:R-:W-:Y:S02]  /*03d0*/  @!P4 IADD3 R3, PT, PT, R3, 0x1, RZ ;  /* 0x000000010303c810 */ /* 0x000fe40007ffe0ff */
[CC--:B------:R-:W-:Y:S02]  /*03e0*/  ISETP.GE.U32.AND P1, PT, R2.reuse, R5.reuse, PT ;  /* 0x000000050200720c */ /* 0x0c0fe40003f26070 */
[----:B------:R-:W-:Y:S02]  /*03f0*/  ISETP.GT.U32.AND P5, PT, R5, R2, PT ;  /* 0x000000020500720c */ /* 0x000fe40003fa4070 */
[----:B------:R-:W-:Y:S02]  /*0400*/  IADD3 R5, PT, PT, R2, -R5, RZ ;  /* 0x8000000502057210 */ /* 0x000fe40007ffe0ff */
[----:B------:R-:W-:-:S02]  /*0410*/  ISETP.NE.AND P4, PT, R8, RZ, PT ;  /* 0x000000ff0800720c */ /* 0x000fc40003f85270 */
[----:B------:R-:W-:Y:S02]  /*0420*/  SEL R2, R5, R2, !P5 ;  /* 0x0000000205027207 */ /* 0x000fe40006800000 */
[----:B------:R-:W-:Y:S02]  /*0430*/  LOP3.LUT R5, RZ, R8, RZ, 0x33, !PT ;  /* 0x00000008ff057212 */ /* 0x000fe400078e33ff */
[----:B------:R-:W-:Y:S02]  /*0440*/  @!P2 IADD3 R2, PT, PT, -R2, RZ, RZ ;  /* 0x000000ff0202a210 */ /* 0x000fe40007ffe1ff */
[----:B------:R-:W-:Y:S02]  /*0450*/  @P1 IADD3 R3, PT, PT, R3, 0x1, RZ ;  /* 0x0000000103031810 */ /* 0x000fe40007ffe0ff */
[----:B------:R-:W-:Y:S02]  /*0460*/  SEL R89, R5, R2, !P4 ;  /* 0x0000000205597207 */ /* 0x000fe40006000000 */
[----:B------:R-:W-:-:S02]  /*0470*/  @!P3 IADD3 R3, PT, PT, -R3, RZ, RZ ;  /* 0x000000ff0303b210 */ /* 0x000fc40007ffe1ff */
[----:B------:R-:W-:Y:S01]  /*0480*/  ISETP.GE.U32.AND P2, PT, R13, UR16, PT ;  /* 0x000000100d007c0c */ /* 0x000fe2000bf46070 */
[----:B------:R-:W-:Y:S01]  /*0490*/  IMAD R7, R89, 0x46, RZ ;  /* 0x0000004659077824 */ /* 0x000fe200078e02ff */
[----:B------:R-:W-:Y:S02]  /*04a0*/  SEL R3, R5, R3, !P4 ;  /* 0x0000000305037207 */ /* 0x000fe40006000000 */
[----:B------:R-:W-:Y:S02]  /*04b0*/  SHF.R.S32.HI R5, RZ, 0x1f, R13 ;  /* 0x0000001fff057819 */ /* 0x000fe4000001140d */
[----:B------:R-:W-:Y:S02]  /*04c0*/  IADD3 R16, P1, PT, R7, R90, RZ ;  /* 0x0000005a07107210 */ /* 0x000fe40007f3e0ff */
[----:B------:R-:W-:Y:S02]  /*04d0*/  ISETP.GE.AND.EX P2, PT, R5, UR17, PT, P2 ;  /* 0x0000001105007c0c */ /* 0x000fe4000bf46320 */
[----:B------:R-:W-:-:S02]  /*04e0*/  SHF.R.S32.HI R2, RZ, 0x1f, R3 ;  /* 0x0000001fff027819 */ /* 0x000fc40000011403 */
[----:B------:R-:W-:Y:S02]  /*04f0*/  LEA.HI.X.SX32 R17, R7, RZ, 0x1, P1 ;  /* 0x000000ff07117211 */ /* 0x000fe400008f0eff */
[----:B------:R-:W-:Y:S01]  /*0500*/  ISETP.GE.U32.AND P3, PT, R15, UR16, PT ;  /* 0x000000100f007c0c */ /* 0x000fe2000bf66070 */
[----:B------:R-:W-:Y:S02]  /*0510*/  IMAD R2, R2, UR18, RZ ;  /* 0x0000001202027c24 */ /* 0x000fe4000f8e02ff */
[----:B------:R-:W-:Y:S01]  /*0520*/  IMAD.WIDE.U32 R16, R3, UR18, R16 ;  /* 0x0000001203107c25 */ /* 0x000fe2000f8e0010 */
[----:B------:R-:W-:-:S03]  /*0530*/  ISETP.GE.AND.EX P3, PT, R21, UR17, PT, P3 ;  /* 0x0000001115007c0c */ /* 0x000fc6000bf66330 */
[----:B------:R-:W5:Y:S01]  /*0540*/  @!P2 LDC.64 R30, c[0x0][0x3f8] ;  /* 0x0000fe00ff1eab82 */ /* 0x000f620000000a00 */
[----:B------:R-:W-:Y:S01]  /*0550*/  IMAD R19, R3, UR19, R2 ;  /* 0x0000001303137c24 */ /* 0x000fe2000f8e0202 */
[----:B------:R-:W-:Y:S01]  /*0560*/  @!P0 MOV R18, R16 ;  /* 0x0000001000128202 */ /* 0x000fe20000000f00 */
[----:B----4-:R-:W-:-:S03]  /*0570*/  @!P0 IMAD R2, R11, R22, RZ ;  /* 0x000000160b028224 */ /* 0x010fc600078e02ff */
[----:B------:R-:W-:Y:S01]  /*0580*/  IADD3 R19, PT, PT, R17, R19, RZ ;  /* 0x0000001311137210 */ /* 0x000fe20007ffe0ff */
[C---:B------:R-:W-:Y:S01]  /*0590*/  @!P0 IMAD R7, R9.reuse, R23, R2 ;  /* 0x0000001709078224 */ /* 0x040fe200078e0202 */
[C---:B------:R-:W-:Y:S01]  /*05a0*/  IADD3 R23, PT, PT, R9.reuse, 0x30, RZ ;  /* 0x0000003009177810 */ /* 0x040fe20007ffe0ff */
[----:B------:R-:W4:Y:S01]  /*05b0*/  @!P2 LDC.64 R32, c[0x0][0x3a0] ;  /* 0x0000e800ff20ab82 */ /* 0x000f220000000a00 */
[----:B------:R-:W-:Y:S01]  /*05c0*/  @!P2 MOV R11, R19 ;  /* 0x00000013000ba202 */ /* 0x000fe20000000f00 */
[----:B------:R-:W-:Y:S01]  /*05d0*/  @!P0 IMAD.WIDE.U32 R2, R9, R22, R18 ;  /* 0x0000001609028225 */ /* 0x000fe200078e0012 */
[----:B------:R-:W-:Y:S02]  /*05e0*/  ISETP.GE.U32.AND P4, PT, R23, UR16, PT ;  /* 0x0000001017007c0c */ /* 0x000fe4000bf86070 */
[----:B------:R-:W-:Y:S02]  /*05f0*/  SHF.R.S32.HI R29, RZ, 0x1f, R23 ;  /* 0x0000001fff1d7819 */ /* 0x000fe40000011417 */
[----:B------:R-:W-:Y:S01]  /*0600*/  @!P0 IADD3 R3, PT, PT, R3, R7, RZ ;  /* 0x0000000703038210 */ /* 0x000fe20007ffe0ff */
[----:B------:R-:W3:Y:S01]  /*0610*/  @!P3 LDC.64 R36, c[0x0][0x3f8] ;  /* 0x0000fe00ff24bb82 */ /* 0x000ee20000000a00 */
[----:B------:R-:W-:-:S02]  /*0620*/  @!P0 SHF.L.U32 R7, R2, 0x1, RZ ;  /* 0x0000000102078819 */ /* 0x000fc400000006ff */
[----:B------:R-:W-:Y:S02]  /*0630*/  @!P0 SHF.L.U64.HI R8, R2, 0x1, R3 ;  /* 0x0000000102088819 */ /* 0x000fe40000010203 */
[----:B------:R-:W-:Y:S02]  /*0640*/  CS2R R2, SRZ ;  /* 0x0000000000027805 */ /* 0x000fe4000001ff00 */
[----:B-1----:R-:W-:Y:S01]  /*0650*/  @!P0 IADD3 R4, P1, PT, R7, R24, RZ ;  /* 0x0000001807048210 */ /* 0x002fe20007f3e0ff */
[----:B-----5:R-:W-:Y:S01]  /*0660*/  @!P2 IMAD R10, R5, R30, RZ ;  /* 0x0000001e050aa224 */ /* 0x020fe200078e02ff */
[----:B------:R-:W-:Y:S01]  /*0670*/  ISETP.GE.AND.EX P4, PT, R29, UR17, PT, P4 ;  /* 0x000000111d007c0c */ /* 0x000fe2000bf86340 */
[----:B------:R-:W1:Y:S01]  /*0680*/  @!P2 LDC.64 R34, c[0x0][0x398] ;  /* 0x0000e600ff22ab82 */ /* 0x000e620000000a00 */
[----:B------:R-:W-:Y:S01]  /*0690*/  @!P0 IADD3.X R5, PT, PT, R8, R25, RZ, P1, !PT ;  /* 0x0000001908058210 */ /* 0x000fe20000ffe4ff */
[----:B------:R-:W-:Y:S01]  /*06a0*/  @!P2 IMAD R25, R13, R31, R10 ;  /* 0x0000001f0d19a224 */ /* 0x000fe200078e020a */
[----:B------:R-:W-:-:S02]  /*06b0*/  @!P2 MOV R10, R16 ;  /* 0x00000010000aa202 */ /* 0x000fc40000000f00 */
[----:B--2---:R-:W-:Y:S01]  /*06c0*/  @!P0 IADD3 R6, P5, PT, R7, R26, RZ ;  /* 0x0000001a07068210 */ /* 0x004fe20007fbe0ff */
[----:B------:R2:W5:Y:S02]  /*06d0*/  @!P0 LDG.E R2, desc[UR10][R4.64] ;  /* 0x0000000a04028981 */ /* 0x000564000c1e1900 */
[----:B------:R-:W-:Y:S01]  /*06e0*/  @!P2 IMAD.WIDE.U32 R10, R13, R30, R10 ;  /* 0x0000001e0d0aa225 */ /* 0x000fe200078e000a */
[----:B------:R-:W-:Y:S01]  /*06f0*/  @!P0 IADD3.X R7, PT, PT, R8, R27, RZ, P5, !PT ;  /* 0x0000001b08078210 */ /* 0x000fe20002ffe4ff */
[----:B------:R-:W0:Y:S03]  /*0700*/  @!P3 LDC.64 R38, c[0x0][0x3a0] ;  /* 0x0000e800ff26bb82 */ /* 0x000e260000000a00 */
[----:B------:R-:W-:Y:S01]  /*0710*/  @!P2 IADD3 R11, PT, PT, R11, R25, RZ ;  /* 0x000000190b0ba210 */ /* 0x000fe20007ffe0ff */
[----:B------:R1:W5:Y:S01]  /*0720*/  @!P0 LDG.E R3, desc[UR10][R6.64] ;  /* 0x0000000a06038981 */ /* 0x000362000c1e1900 */
[----:B------:R-:W-:-:S03]  /*0730*/  @!P2 SHF.L.U32 R13, R10, 0x1, RZ ;  /* 0x000000010a0da819 */ /* 0x000fc600000006ff */
[----:B------:R-:W0:Y:S01]  /*0740*/  @!P4 LDC.64 R40, c[0x0][0x3f8] ;  /* 0x0000fe00ff28cb82 */ /* 0x000e220000000a00 */
[----:B------:R-:W-:Y:S02]  /*0750*/  @!P2 SHF.L.U64.HI R8, R10, 0x1, R11 ;  /* 0x000000010a08a819 */ /* 0x000fe4000001020b */
[----:B----4-:R-:W-:Y:S02]  /*0760*/  @!P2 IADD3 R10, P0, PT, R13, R32, RZ ;  /* 0x000000200d0aa210 */ /* 0x010fe40007f1e0ff */
[----:B------:R-:W-:Y:S02]  /*0770*/  IADD3 R25, PT, PT, R9, 0x40, RZ ;  /* 0x0000004009197810 */ /* 0x000fe40007ffe0ff */
[----:B------:R-:W-:Y:S02]  /*0780*/  @!P2 IADD3.X R11, PT, PT, R8, R33, RZ, P0, !PT ;  /* 0x00000021080ba210 */ /* 0x000fe400007fe4ff */
[----:B------:R-:W-:Y:S01]  /*0790*/  ISETP.GE.U32.AND P0, PT, R25, UR16, PT ;  /* 0x0000001019007c0c */ /* 0x000fe2000bf06070 */
[----:B---3--:R-:W-:Y:S01]  /*07a0*/  @!P3 IMAD R14, R21, R36, RZ ;  /* 0x00000024150eb224 */ /* 0x008fe200078e02ff */
[----:B------:R-:W-:Y:S01]  /*07b0*/  SHF.R.S32.HI R31, RZ, 0x1f, R25 ;  /* 0x0000001fff1f7819 */ /* 0x000fe20000011419 */
[----:B------:R-:W3:Y:S01]  /*07c0*/  @!P3 LDC.64 R32, c[0x0][0x398] ;  /* 0x0000e600ff20bb82 */ /* 0x000ee20000000a00 */
[----:B--2---:R-:W-:Y:S01]  /*07d0*/  @!P3 MOV R4, R16 ;  /* 0x000000100004b202 */ /* 0x004fe20000000f00 */
[----:B------:R2:W4:Y:S01]  /*07e0*/  @!P2 LDG.E R62, desc[UR10][R10.64] ;  /* 0x0000000a0a3ea981 */ /* 0x000522000c1e1900 */
[----:B------:R-:W-:-:S02]  /*07f0*/  @!P3 MOV R5, R19 ;  /* 0x000000130005b202 */ /* 0x000fc40000000f00 */
[----:B------:R-:W-:Y:S02]  /*0800*/  ISETP.GE.AND.EX P0, PT, R31, UR17, PT, P0 ;  /* 0x000000111f007c0c */ /* 0x000fe4000bf06300 */
[----:B-1----:R-:W-:Y:S01]  /*0810*/  @!P2 IADD3 R12, P1, PT, R13, R34, RZ ;  /* 0x000000220d0ca210 */ /* 0x002fe20007f3e0ff */
[----:B------:R-:W-:Y:S01]  /*0820*/  @!P3 IMAD R21, R15, R37, R14 ;  /* 0x000000250f15b224 */ /* 0x000fe200078e020e */
[----:B------:R-:W-:Y:S01]  /*0830*/  IADD3 R27, PT, PT, R9, 0x50, RZ ;  /* 0x00000050091b7810 */ /* 0x000fe20007ffe0ff */
[----:B------:R-:W-:Y:S01]  /*0840*/  @!P3 IMAD.WIDE.U32 R4, R15, R36, R4 ;  /* 0x000000240f04b225 */ /* 0x000fe200078e0004 */
[----:B------:R-:W-:Y:S01]  /*0850*/  @!P2 IADD3.X R13, PT, PT, R8, R35, RZ, P1, !PT ;  /* 0x00000023080da210 */ /* 0x000fe20000ffe4ff */
[----:B------:R-:W1:Y:S01]  /*0860*/  @!P4 LDC.64 R36, c[0x0][0x398] ;  /* 0x0000e600ff24cb82 */ /* 0x000e620000000a00 */
[----:B------:R-:W-:Y:S01]  /*0870*/  ISETP.GE.U32.AND P1, PT, R27, UR16, PT ;  /* 0x000000101b007c0c */ /* 0x000fe2000bf26070 */
[----:B0-----:R-:W-:Y:S01]  /*0880*/  @!P4 IMAD R6, R29, R40, RZ ;  /* 0x000000281d06c224 */ /* 0x001fe200078e02ff */
[----:B------:R-:W-:-:S02]  /*0890*/  @!P3 IADD3 R5, PT, PT, R5, R21, RZ ;  /* 0x000000150505b210 */ /* 0x000fc40007ffe0ff */
[----:B------:R-:W-:-:S03]  /*08a0*/  SHF.R.S32.HI R29, RZ, 0x1f, R27 ;  /* 0x0000001fff1d7819 */ /* 0x000fc6000001141b */
[----:B------:R-:W0:Y:S01]  /*08b0*/  @!P4 LDC.64 R34, c[0x0][0x3a0] ;  /* 0x0000e800ff22cb82 */ /* 0x000e220000000a00 */
[C---:B------:R-:W-:Y:S02]  /*08c0*/  @!P3 SHF.L.U32 R15, R4.reuse, 0x1, RZ ;  /* 0x00000001040fb819 */ /* 0x040fe400000006ff */
[----:B------:R-:W-:Y:S01]  /*08d0*/  @!P3 SHF.L.U64.HI R8, R4, 0x1, R5 ;  /* 0x000000010408b819 */ /* 0x000fe20000010205 */
[----:B------:R-:W-:Y:S01]  /*08e0*/  HFMA2 R4, -RZ, RZ, 0, 0 ;  /* 0x00000000ff047431 */ /* 0x000fe200000001ff */
[----:B------:R-:W-:-:S03]  /*08f0*/  ISETP.GE.AND.EX P1, PT, R29, UR17, PT, P1 ;  /* 0x000000111d007c0c */ /* 0x000fc6000bf26310 */
[----:B--2---:R-:W2:Y:S01]  /*0900*/  @!P0 LDC.64 R10, c[0x0][0x3f8] ;  /* 0x0000fe00ff0a8b82 */ /* 0x004ea20000000a00 */
[----:B------:R-:W-:Y:S02]  /*0910*/  @!P4 MOV R20, R16 ;  /* 0x000000100014c202 */ /* 0x000fe40000000f00 */
[----:B------:R-:W-:Y:S01]  /*0920*/  @!P4 MOV R21, R19 ;  /* 0x000000130015c202 */ /* 0x000fe20000000f00 */
[----:B------:R-:W-:Y:S01]  /*0930*/  @!P4 IMAD R5, R23, R41, R6 ;  /* 0x000000291705c224 */ /* 0x000fe200078e0206 */
[----:B------:R-:W-:Y:S01]  /*0940*/  @!P3 IADD3 R6, P5, PT, R15, R38, RZ ;  /* 0x000000260f06b210 */ /* 0x000fe20007fbe0ff */
[----:B------:R-:W4:Y:S01]  /*0950*/  @!P2 LDG.E R4, desc[UR10][R12.64] ;  /* 0x0000000a0c04a981 */ /* 0x000f22000c1e1900 */
[----:B------:R-:W-:Y:S02]  /*0960*/  @!P4 IMAD.WIDE.U32 R20, R23, R40, R20 ;  /* 0x000000281714c225 */ /* 0x000fe400078e0014 */
[----:B------:R-:W-:Y:S01]  /*0970*/  @!P3 IADD3.X R7, PT, PT, R8, R39, RZ, P5, !PT ;  /* 0x000000270807b210 */ /* 0x000fe20002ffe4ff */
[----:B------:R-:W1:Y:S01]  /*0980*/  @!P1 LDC.64 R42, c[0x0][0x398] ;  /* 0x0000e600ff2a9b82 */ /* 0x000e620000000a00 */
[----:B---3--:R-:W-:-:S02]  /*0990*/  @!P3 IADD3 R14, P2, PT, R15, R32, RZ ;  /* 0x000000200f0eb210 */ /* 0x008fc40007f5e0ff */
[----:B------:R-:W-:Y:S01]  /*09a0*/  @!P4 IADD3 R21, PT, PT, R21, R5, RZ ;  /* 0x000000051515c210 */ /* 0x000fe20007ffe0ff */
[----:B------:R2:W3:Y:S01]  /*09b0*/  @!P3 LDG.E R61, desc[UR10][R6.64] ;  /* 0x0000000a063db981 */ /* 0x0004e2000c1e1900 */
[----:B------:R-:W-:-:S03]  /*09c0*/  @!P4 SHF.L.U32 R23, R20, 0x1, RZ ;  /* 0x000000011417c819 */ /* 0x000fc600000006ff */
[----:B------:R-:W1:Y:S01]  /*09d0*/  @!P1 LDC.64 R38, c[0x0][0x3f8] ;  /* 0x0000fe00ff269b82 */ /* 0x000e620000000a00 */
[----:B------:R-:W-:Y:S02]  /*09e0*/  @!P3 IADD3.X R15, PT, PT, R8, R33, RZ, P2, !PT ;  /* 0x00000021080fb210 */ /* 0x000fe400017fe4ff */
[----:B------:R-:W-:Y:S02]  /*09f0*/  @!P4 SHF.L.U64.HI R8, R20, 0x1, R21 ;  /* 0x000000011408c819 */ /* 0x000fe40000010215 */
[----:B0-----:R-:W-:Y:S02]  /*0a00*/  @!P4 IADD3 R20, P2, PT, R23, R34, RZ ;  /* 0x000000221714c210 */ /* 0x001fe40007f5e0ff */
[----:B------:R-:W-:Y:S01]  /*0a10*/  MOV R5, RZ ;  /* 0x000000ff00057202 */ /* 0x000fe20000000f00 */
[----:B--2---:R-:W-:Y:S01]  /*0a20*/  @!P0 IMAD R6, R31, R10, RZ ;  /* 0x0000000a1f068224 */ /* 0x004fe200078e02ff */
[----:B------:R-:W-:Y:S01]  /*0a30*/  @!P4 IADD3.X R21, PT, PT, R8, R35, RZ, P2, !PT ;  /* 0x000000230815c210 */ /* 0x000fe200017fe4ff */
[----:B------:R-:W0:Y:S01]  /*0a40*/  @!P0 LDC.64 R12, c[0x0][0x398] ;  /* 0x0000e600ff0c8b82 */ /* 0x000e220000000a00 */
[----:B-1----:R-:W-:-:S02]  /*0a50*/  @!P4 IADD3 R22, P2, PT, R23, R36, RZ ;  /* 0x000000241716c210 */ /* 0x002fc40007f5e0ff */
[----:B------:R-:W-:Y:S01]  /*0a60*/  IADD3 R31, PT, PT, R9, 0x60, RZ ;  /* 0x00000060091f7810 */ /* 0x000fe20007ffe0ff */
[----:B------:R1:W2:Y:S01]  /*0a70*/  @!P3 LDG.E R5, desc[UR10][R14.64] ;  /* 0x0000000a0e05b981 */ /* 0x0002a2000c1e1900 */
[----:B------:R-:W-:-:S03]  /*0a80*/  @!P4 IADD3.X R23, PT, PT, R8, R37, RZ, P2, !PT ;  /* 0x000000250817c210 */ /* 0x000fc600017fe4ff */
[----:B------:R-:W0:Y:S01]  /*0a90*/  @!P0 LDC.64 R34, c[0x0][0x3a0] ;  /* 0x0000e800ff228b82 */ /* 0x000e220000000a00 */
[----:B------:R-:W-:Y:S01]  /*0aa0*/  ISETP.GE.U32.AND P3, PT, R31, UR16, PT ;  /* 0x000000101f007c0c */ /* 0x000fe2000bf66070 */
[----:B------:R-:W-:Y:S01]  /*0ab0*/  @!P0 IMAD R7, R25, R11, R6 ;  /* 0x0000000b19078224 */ /* 0x000fe200078e0206 */
[----:B------:R-:W-:Y:S01]  /*0ac0*/  SHF.R.S32.HI R37, RZ, 0x1f, R31 ;  /* 0x0000001fff257819 */ /* 0x000fe2000001141f */
[----:B------:R1:W2:Y:S02]  /*0ad0*/  @!P4 LDG.E R60, desc[UR10][R20.64] ;  /* 0x0000000a143cc981 */ /* 0x0002a4000c1e1900 */
[----:B-1----:R-:W-:Y:S02]  /*0ae0*/  @!P0 MOV R14, R16 ;  /* 0x00000010000e8202 */ /* 0x002fe40000000f00 */
[----:B------:R-:W-:Y:S01]  /*0af0*/  @!P0 MOV R15, R19 ;  /* 0x00000013000f8202 */ /* 0x000fe20000000f00 */
[----:B------:R-:W-:Y:S01]  /*0b00*/  HFMA2 R6, -RZ, RZ, 0, 0 ;  /* 0x00000000ff067431 */ /* 0x000fe200000001ff */
[----:B------:R-:W-:Y:S01]  /*0b10*/  ISETP.GE.AND.EX P3, PT, R37, UR17, PT, P3 ;  /* 0x0000001125007c0c */ /* 0x000fe2000bf66330 */
[----:B------:R-:W-:Y:S01]  /*0b20*/  @!P0 IMAD.WIDE.U32 R10, R25, R10, R14 ;  /* 0x0000000a190a8225 */ /* 0x000fe200078e000e */
[----:B------:R-:W-:Y:S01]  /*0b30*/  IADD3 R33, PT, PT, R9, 0x70, RZ ;  /* 0x0000007009217810 */ /* 0x000fe20007ffe0ff */
[----:B------:R-:W1:Y:S02]  /*0b40*/  @!P1 LDC.64 R24, c[0x0][0x3a0] ;  /* 0x0000e800ff189b82 */ /* 0x000e640000000a00 */
[----:B------:R-:W-:Y:S01]  /*0b50*/  @!P1 IMAD R8, R29, R38, RZ ;  /* 0x000000261d089224 */ /* 0x000fe200078e02ff */
[----:B------:R-:W-:Y:S01]  /*0b60*/  @!P0 IADD3 R7, PT, PT, R11, R7, RZ ;  /* 0x000000070b078210 */ /* 0x000fe20007ffe0ff */
[----:B------:R0:W2:Y:S01]  /*0b70*/  @!P4 LDG.E R6, desc[UR10][R22.64] ;  /* 0x0000000a1606c981 */ /* 0x0000a2000c1e1900 */
[----:B------:R-:W-:-:S02]  /*0b80*/  ISETP.GE.U32.AND P4, PT, R33, UR16, PT ;  /* 0x0000001021007c0c */ /* 0x000fc4000bf86070 */
[C---:B------:R-:W-:Y:S01]  /*0b90*/  @!P0 SHF.L.U64.HI R20, R10.reuse, 0x1, R7 ;  /* 0x000000010a148819 */ /* 0x040fe20000010207 */
[----:B------:R-:W-:Y:S01]  /*0ba0*/  @!P1 IMAD R7, R27, R39, R8 ;  /* 0x000000271b079224 */ /* 0x000fe200078e0208 */
[----:B------:R-:W-:Y:S01]  /*0bb0*/  SHF.R.S32.HI R39, RZ, 0x1f, R33 ;  /* 0x0000001fff277819 */ /* 0x000fe20000011421 */
[----:B------:R-:W1:Y:S01]  /*0bc0*/  @!P3 LDC.64 R44, c[0x0][0x3f8] ;  /* 0x0000fe00ff2cbb82 */ /* 0x000e620000000a00 */
[----:B------:R-:W-:Y:S02]  /*0bd0*/  @!P0 SHF.L.U32 R21, R10, 0x1, RZ ;  /* 0x000000010a158819 */ /* 0x000fe400000006ff */
[----:B------:R-:W-:Y:S02]  /*0be0*/  @!P1 MOV R10, R16 ;  /* 0x00000010000a9202 */ /* 0x000fe40000000f00 */
[----:B------:R-:W-:Y:S02]  /*0bf0*/  @!P1 MOV R11, R19 ;  /* 0x00000013000b9202 */ /* 0x000fe40000000f00 */
[----:B------:R-:W-:-:S02]  /*0c00*/  ISETP.GE.AND.EX P4, PT, R39, UR17, PT, P4 ;  /* 0x0000001127007c0c */ /* 0x000fc4000bf86340 */
[----:B0-----:R-:W-:Y:S01]  /*0c10*/  @!P0 IADD3 R14, P2, PT, R21, R34, RZ ;  /* 0x00000022150e8210 */ /* 0x001fe20007f5e0ff */
[----:B------:R-:W-:-:S03]  /*0c20*/  @!P1 IMAD.WIDE.U32 R10, R27, R38, R10 ;  /* 0x000000261b0a9225 */ /* 0x000fc600078e000a */
[----:B------:R-:W-:Y:S02]  /*0c30*/  @!P0 IADD3.X R15, PT, PT, R20, R35, RZ, P2, !PT ;  /* 0x00000023140f8210 */ /* 0x000fe400017fe4ff */
[----:B------:R-:W-:Y:S02]  /*0c40*/  @!P1 IADD3 R7, PT, PT, R11, R7, RZ ;  /* 0x000000070b079210 */ /* 0x000fe40007ffe0ff */
[----:B------:R-:W-:Y:S01]  /*0c50*/  @!P0 IADD3 R22, P2, PT, R21, R12, RZ ;  /* 0x0000000c15168210 */ /* 0x000fe20007f5e0ff */
[----:B------:R1:W2:Y:S01]  /*0c60*/  @!P0 LDG.E R59, desc[UR10][R14.64] ;  /* 0x0000000a0e3b8981 */ /* 0x0002a2000c1e1900 */
[----:B------:R-:W-:Y:S02]  /*0c70*/  IADD3 R35, PT, PT, R9, 0x80, RZ ;  /* 0x0000008009237810 */ /* 0x000fe40007ffe0ff */
[C---:B------:R-:W-:Y:S02]  /*0c80*/  @!P1 SHF.L.U32 R27, R10.reuse, 0x1, RZ ;  /* 0x000000010a1b9819 */ /* 0x040fe400000006ff */
[----:B------:R-:W-:-:S02]  /*0c90*/  @!P1 SHF.L.U64.HI R8, R10, 0x1, R7 ;  /* 0x000000010a089819 */ /* 0x000fc40000010207 */
[----:B------:R-:W-:Y:S01]  /*0ca0*/  @!P0 IADD3.X R23, PT, PT, R20, R13, RZ, P2, !PT ;  /* 0x0000000d14178210 */ /* 0x000fe200017fe4ff */
[----:B------:R-:W0:Y:S01]  /*0cb0*/  @!P4 LDC.64 R10, c[0x0][0x3f8] ;  /* 0x0000fe00ff0acb82 */ /* 0x000e220000000a00 */
[----:B------:R-:W-:Y:S02]  /*0cc0*/  ISETP.GE.U32.AND P2, PT, R35, UR16, PT ;  /* 0x0000001023007c0c */ /* 0x000fe4000bf46070 */
[----:B------:R-:W-:-:S05]  /*0cd0*/  SHF.R.S32.HI R41, RZ, 0x1f, R35 ;  /* 0x0000001fff297819 */ /* 0x000fca0000011423 */
[----:B------:R-:W0:Y:S01]  /*0ce0*/  @!P3 LDC.64 R20, c[0x0][0x3a0] ;  /* 0x0000e800ff14bb82 */ /* 0x000e220000000a00 */
[----:B------:R-:W-:Y:S01]  /*0cf0*/  ISETP.GE.AND.EX P2, PT, R41, UR17, PT, P2 ;  /* 0x0000001129007c0c */ /* 0x000fe2000bf46320 */
[----:B------:R-:W-:Y:S01]  /*0d00*/  HFMA2 R7, -RZ, RZ, 0, 0 ;  /* 0x00000000ff077431 */ /* 0x000fe200000001ff */
[----:B------:R-:W-:-:S05]  /*0d10*/  @!P3 MOV R28, R16 ;  /* 0x00000010001cb202 */ /* 0x000fca0000000f00 */
[----:B------:R-:W0:Y:S01]  /*0d20*/  @!P3 LDC.64 R12, c[0x0][0x398] ;  /* 0x0000e600ff0cbb82 */ /* 0x000e220000000a00 */
[----:B------:R-:W-:Y:S01]  /*0d30*/  @!P3 MOV R29, R19 ;  /* 0x00000013001db202 */ /* 0x000fe20000000f00 */
[----:B-1----:R-:W-:Y:S01]  /*0d40*/  @!P3 IMAD R14, R37, R44, RZ ;  /* 0x0000002c250eb224 */ /* 0x002fe200078e02ff */
[----:B------:R-:W-:Y:S01]  /*0d50*/  @!P1 IADD3 R24, P5, PT, R27, R24, RZ ;  /* 0x000000181b189210 */ /* 0x000fe20007fbe0ff */
[----:B------:R1:W2:Y:S02]  /*0d60*/  @!P0 LDG.E R7, desc[UR10][R22.64] ;  /* 0x0000000a16078981 */ /* 0x0002a4000c1e1900 */
[C---:B------:R-:W-:Y:S01]  /*0d70*/  @!P3 IMAD R37, R31.reuse, R45, R14 ;  /* 0x0000002d1f25b224 */ /* 0x040fe200078e020e */
[----:B------:R-:W-:Y:S01]  /*0d80*/  @!P1 IADD3.X R25, PT, PT, R8, R25, RZ, P5, !PT ;  /* 0x0000001908199210 */ /* 0x000fe20002ffe4ff */
[----:B------:R-:W-:Y:S01]  /*0d90*/  @!P3 IMAD.WIDE.U32 R28, R31, R44, R28 ;  /* 0x0000002c1f1cb225 */ /* 0x000fe200078e001c */
[----:B------:R-:W0:Y:S01]  /*0da0*/  @!P2 LDC.64 R14, c[0x0][0x3f8] ;  /* 0x0000fe00ff0eab82 */ /* 0x000e220000000a00 */
[----:B------:R-:W-:-:S02]  /*0db0*/  @!P1 IADD3 R26, P0, PT, R27, R42, RZ ;  /* 0x0000002a1b1a9210 */ /* 0x000fc40007f1e0ff */
[----:B------:R1:W2:Y:S02]  /*0dc0*/  @!P1 LDG.E R58, desc[UR10][R24.64] ;  /* 0x0000000a183a9981 */ /* 0x0002a4000c1e1900 */
[----:B-1----:R-:W-:Y:S02]  /*0dd0*/  @!P3 IADD3 R23, PT, PT, R29, R37, RZ ;  /* 0x000000251d17b210 */ /* 0x002fe40007ffe0ff */
[----:B------:R-:W-:Y:S02]  /*0de0*/  @!P1 IADD3.X R27, PT, PT, R8, R43, RZ, P0, !PT ;  /* 0x0000002b081b9210 */ /* 0x000fe400007fe4ff */
[C---:B------:R-:W-:Y:S02]  /*0df0*/  @!P3 SHF.L.U64.HI R30, R28.reuse, 0x1, R23 ;  /* 0x000000011c1eb819 */ /* 0x040fe40000010217 */
[----:B------:R-:W1:Y:S01]  /*0e00*/  @!P4 LDC.64 R22, c[0x0][0x3a0] ;  /* 0x0000e800ff16cb82 */ /* 0x000e620000000a00 */
[----:B------:R-:W-:Y:S01]  /*0e10*/  @!P3 SHF.L.U32 R25, R28, 0x1, RZ ;  /* 0x000000011c19b819 */ /* 0x000fe200000006ff */
[----:B0-----:R-:W-:Y:S01]  /*0e20*/  @!P4 IMAD R24, R39, R10, RZ ;  /* 0x0000000a2718c224 */ /* 0x001fe200078e02ff */
[----:B------:R-:W-:Y:S01]  /*0e30*/  IADD3 R8, PT, PT, R9, 0x90, RZ ;  /* 0x0000009009087810 */ /* 0x000fe20007ffe0ff */
[----:B------:R0:W2:Y:S01]  /*0e40*/  @!P1 LDG.E R47, desc[UR10][R26.64] ;  /* 0x0000000a1a2f9981 */ /* 0x0000a2000c1e1900 */
[----:B------:R-:W-:Y:S01]  /*0e50*/  @!P3 IADD3 R28, P0, PT, R25, R20, RZ ;  /* 0x00000014191cb210 */ /* 0x000fe20007f1e0ff */
[----:B------:R-:W-:-:S03]  /*0e60*/  @!P4 IMAD R31, R33, R11, R24 ;  /* 0x0000000b211fc224 */ /* 0x000fc600078e0218 */
[----:B------:R-:W-:Y:S02]  /*0e70*/  @!P3 IADD3.X R29, PT, PT, R30, R21, RZ, P0, !PT ;  /* 0x000000151e1db210 */ /* 0x000fe400007fe4ff */
[----:B------:R-:W-:Y:S02]  /*0e80*/  ISETP.GE.U32.AND P1, PT, R8, UR16, PT ;  /* 0x0000001008007c0c */ /* 0x000fe4000bf26070 */
[----:B0-----:R-:W-:Y:S01]  /*0e90*/  @!P3 IADD3 R26, P0, PT, R25, R12, RZ ;  /* 0x0000000c191ab210 */ /* 0x001fe20007f1e0ff */
[----:B------:R1:W2:Y:S01]  /*0ea0*/  @!P3 LDG.E R57, desc[UR10][R28.64] ;  /* 0x0000000a1c39b981 */ /* 0x0002a2000c1e1900 */
[----:B------:R-:W0:Y:S01]  /*0eb0*/  @!P4 LDC.64 R24, c[0x0][0x398] ;  /* 0x0000e600ff18cb82 */ /* 0x000e220000000a00 */
[----:B------:R-:W-:Y:S02]  /*0ec0*/  SHF.R.S32.HI R37, RZ, 0x1f, R8 ;  /* 0x0000001fff257819 */ /* 0x000fe40000011408 */
[----:B------:R-:W-:Y:S02]  /*0ed0*/  @!P4 MOV R20, R16 ;  /* 0x000000100014c202 */ /* 0x000fe40000000f00 */
[----:B------:R-:W-:-:S02]  /*0ee0*/  @!P4 MOV R21, R19 ;  /* 0x000000130015c202 */ /* 0x000fc40000000f00 */
[----:B------:R-:W-:Y:S01]  /*0ef0*/  ISETP.GE.AND.EX P1, PT, R37, UR17, PT, P1 ;  /* 0x0000001125007c0c */ /* 0x000fe2000bf26310 */
[----:B------:R-:W-:-:S03]  /*0f00*/  @!P4 IMAD.WIDE.U32 R10, R33, R10, R20 ;  /* 0x0000000a210ac225 */ /* 0x000fc600078e0014 */
[----:B------:R-:W5:Y:S01]  /*0f10*/  @!P2 LDC.64 R20, c[0x0][0x3a0] ;  /* 0x0000e800ff14ab82 */ /* 0x000f620000000a00 */
[----:B------:R-:W-:Y:S01]  /*0f20*/  IADD3 R33, PT, PT, R9, 0xa0, RZ ;  /* 0x000000a009217810 */ /* 0x000fe20007ffe0ff */
[----:B------:R-:W-:Y:S01]  /*0f30*/  @!P2 IMAD R12, R41, R14, RZ ;  /* 0x0000000e290ca224 */ /* 0x000fe200078e02ff */
[----:B------:R-:W-:Y:S02]  /*0f40*/  @!P4 IADD3 R11, PT, PT, R11, R31, RZ ;  /* 0x0000001f0b0bc210 */ /* 0x000fe40007ffe0ff */
[----:B------:R-:W-:Y:S01]  /*0f50*/  @!P4 SHF.L.U32 R41, R10, 0x1, RZ ;  /* 0x000000010a29c819 */ /* 0x000fe200000006ff */
[----:B------:R-:W-:Y:S01]  /*0f60*/  @!P2 IMAD R43, R35, R15, R12 ;  /* 0x0000000f232ba224 */ /* 0x000fe200078e020c */
[----:B------:R-:W-:Y:S02]  /*0f70*/  @!P3 IADD3.X R27, PT, PT, R30, R13, RZ, P0, !PT ;  /* 0x0000000d1e1bb210 */ /* 0x000fe400007fe4ff */
[----:B------:R-:W-:Y:S01]  /*0f80*/  ISETP.GE.U32.AND P5, PT, R33, UR16, PT ;  /* 0x0000001021007c0c */ /* 0x000fe2000bfa6070 */
[----:B------:R-:W5:Y:S01]  /*0f90*/  @!P1 LDC.64 R12, c[0x0][0x3f8] ;  /* 0x0000fe00ff0c9b82 */ /* 0x000f620000000a00 */
[----:B------:R-:W-:Y:S01]  /*0fa0*/  SHF.R.S32.HI R39, RZ, 0x1f, R33 ;  /* 0x0000001fff277819 */ /* 0x000fe20000011421 */
[----:B------:R5:W2:Y:S01]  /*0fb0*/  @!P3 LDG.E R46, desc[UR10][R26.64] ;  /* 0x0000000a1a2eb981 */ /* 0x000aa2000c1e1900 */
[----:B------:R-:W-:-:S02]  /*0fc0*/  @!P2 MOV R30, R16 ;  /* 0x00000010001ea202 */ /* 0x000fc40000000f00 */
[----:B------:R-:W-:Y:S02]  /*0fd0*/  @!P2 MOV R31, R19 ;  /* 0x00000013001fa202 */ /* 0x000fe40000000f00 */
[----:B------:R-:W-:Y:S02]  /*0fe0*/  @!P4 SHF.L.U64.HI R32, R10, 0x1, R11 ;  /* 0x000000010a20c819 */ /* 0x000fe4000001020b */
[----:B-1----:R-:W-:Y:S02]  /*0ff0*/  @!P4 IADD3 R28, P0, PT, R41, R22, RZ ;  /* 0x00000016291cc210 */ /* 0x002fe40007f1e0ff */
[----:B------:R-:W-:Y:S01]  /*1000*/  ISETP.GE.AND.EX P5, PT, R39, UR17, PT, P5 ;  /* 0x0000001127007c0c */ /* 0x000fe2000bfa6350 */
[----:B------:R-:W-:Y:S01]  /*1010*/  @!P2 IMAD.WIDE.U32 R14, R35, R14, R30 ;  /* 0x0000000e230ea225 */ /* 0x000fe200078e001e */
[----:B------:R-:W-:Y:S01]  /*1020*/  @!P4 IADD3.X R29, PT, PT, R32, R23, RZ, P0, !PT ;  /* 0x00000017201dc210 */ /* 0x000fe200007fe4ff */
[----:B------:R-:W1:Y:S01]  /*1030*/  @!P2 LDC.64 R10, c[0x0][0x398] ;  /* 0x0000e600ff0aab82 */ /* 0x000e620000000a00 */
[----:B0-----:R-:W-:-:S02]  /*1040*/  @!P4 IADD3 R30, P0, PT, R41, R24, RZ ;  /* 0x00000018291ec210 */ /* 0x001fc40007f1e0ff */
[----:B------:R-:W-:Y:S01]  /*1050*/  @!P2 IADD3 R15, PT, PT, R15, R43, RZ ;  /* 0x0000002b0f0fa210 */ /* 0x000fe20007ffe0ff */
[----:B------:R0:W2:Y:S01]  /*1060*/  @!P4 LDG.E R56, desc[UR10][R28.64] ;  /* 0x0000000a1c38c981 */ /* 0x0000a2000c1e1900 */
[----:B------:R-:W-:Y:S02]  /*1070*/  @!P4 IADD3.X R31, PT, PT, R32, R25, RZ, P0, !PT ;  /* 0x00000019201fc210 */ /* 0x000fe400007fe4ff */
[C---:B------:R-:W-:Y:S01]  /*1080*/  @!P2 SHF.L.U32 R25, R14.reuse, 0x1, RZ ;  /* 0x000000010e19a819 */ /* 0x040fe200000006ff */
[----:B------:R-:W4:Y:S01]  /*1090*/  @!P1 LDC.64 R22, c[0x0][0x3a0] ;  /* 0x0000e800ff169b82 */ /* 0x000f220000000a00 */
[----:B------:R-:W-:Y:S02]  /*10a0*/  @!P2 SHF.L.U64.HI R32, R14, 0x1, R15 ;  /* 0x000000010e20a819 */ /* 0x000fe4000001020f */
[----:B-----5:R-:W-:-:S05]  /*10b0*/  @!P2 IADD3 R26, P0, PT, R25, R20, RZ ;  /* 0x00000014191aa210 */ /* 0x020fca0007f1e0ff */
[----:B------:R-:W5:Y:S01]  /*10c0*/  @!P5 LDC.64 R14, c[0x0][0x3f8] ;  /* 0x0000fe00ff0edb82 */ /* 0x000f620000000a00 */
[----:B------:R-:W-:Y:S01]  /*10d0*/  @!P2 IADD3.X R27, PT, PT, R32, R21, RZ, P0, !PT ;  /* 0x00000015201ba210 */ /* 0x000fe200007fe4ff */
[----:B------:R-:W-:Y:S01]  /*10e0*/  @!P1 IMAD R37, R37, R12, RZ ;  /* 0x0000000c25259224 */ /* 0x000fe200078e02ff */
[----:B0-----:R-:W-:-:S05]  /*10f0*/  @!P1 MOV R28, R16 ;  /* 0x00000010001c9202 */ /* 0x001fca0000000f00 */
[----:B------:R-:W0:Y:S01]  /*1100*/  @!P1 LDC.64 R20, c[0x0][0x398] ;  /* 0x0000e600ff149b82 */ /* 0x000e220000000a00 */
[----:B------:R-:W-:Y:S01]  /*1110*/  @!P1 MOV R29, R19 ;  /* 0x00000013001d9202 */ /* 0x000fe20000000f00 */
[C---:B------:R-:W-:Y:S01]  /*1120*/  @!P1 IMAD R41, R8.reuse, R13, R37 ;  /* 0x0000000d08299224 */ /* 0x040fe200078e0225 */
[----:B------:R-:W-:Y:S02]  /*1130*/  CS2R R44, SRZ ;  /* 0x00000000002c7805 */ /* 0x000fe4000001ff00 */
[----:B------:R-:W-:Y:S01]  /*1140*/  IADD3 R35, PT, PT, R9, 0xb0, RZ ;  /* 0x000000b009237810 */ /* 0x000fe20007ffe0ff */
[----:B------:R-:W2:Y:S01]  /*1150*/  @!P2 LDG.E R55, desc[UR10][R26.64] ;  /* 0x0000000a1a37a981 */ /* 0x000ea2000c1e1900 */
[----:B------:R-:W-:Y:S01]  /*1160*/  @!P1 IMAD.WIDE.U32 R12, R8, R12, R28 ;  /* 0x0000000c080c9225 */ /* 0x000fe200078e001c */
[----:B-1----:R-:W-:Y:S02]  /*1170*/  @!P2 IADD3 R24, P3, PT, R25, R10, RZ ;  /* 0x0000000a1918a210 */ /* 0x002fe40007f7e0ff */
[----:B------:R-:W-:Y:S01]  /*1180*/  ISETP.GE.U32.AND P0, PT, R35, UR16, PT ;  /* 0x0000001023007c0c */ /* 0x000fe2000bf06070 */
[----:B------:R1:W2:Y:S01]  /*1190*/  @!P4 LDG.E R45, desc[UR10][R30.64] ;  /* 0x0000000a1e2dc981 */ /* 0x0002a2000c1e1900 */
[----:B------:R-:W-:-:S02]  /*11a0*/  SHF.R.S32.HI R37, RZ, 0x1f, R35 ;  /* 0x0000001fff257819 */ /* 0x000fc40000011423 */
[----:B------:R-:W-:Y:S02]  /*11b0*/  @!P1 IADD3 R13, PT, PT, R13, R41, RZ ;  /* 0x000000290d0d9210 */ /* 0x000fe40007ffe0ff */
[----:B------:R-:W-:Y:S02]  /*11c0*/  ISETP.GE.AND.EX P0, PT, R37, UR17, PT, P0 ;  /* 0x0000001125007c0c */ /* 0x000fe4000bf06300 */
[----:B------:R-:W-:Y:S02]  /*11d0*/  @!P2 IADD3.X R25, PT, PT, R32, R11, RZ, P3, !PT ;  /* 0x0000000b2019a210 */ /* 0x000fe40001ffe4ff */
[C---:B-1----:R-:W-:Y:S01]  /*11e0*/  @!P1 SHF.L.U32 R31, R12.reuse, 0x1, RZ ;  /* 0x000000010c1f9819 */ /* 0x042fe200000006ff */
[----:B------:R-:W1:Y:S01]  /*11f0*/  @!P5 LDC.64 R10, c[0x0][0x3a0] ;  /* 0x0000e800ff0adb82 */ /* 0x000e620000000a00 */
[----:B------:R-:W-:Y:S01]  /*1200*/  @!P1 SHF.L.U64.HI R8, R12, 0x1, R13 ;  /* 0x000000010c089819 */ /* 0x000fe2000001020d */
[----:B-----5:R-:W-:Y:S01]  /*1210*/  @!P5 IMAD R12, R39, R14, RZ ;  /* 0x0000000e270cd224 */ /* 0x020fe200078e02ff */
[----:B----4-:R-:W-:Y:S01]  /*1220*/  @!P1 IADD3 R28, P3, PT, R31, R22, RZ ;  /* 0x000000161f1c9210 */ /* 0x010fe20007f7e0ff */
[----:B------:R4:W5:Y:S01]  /*1230*/  @!P2 LDG.E R44, desc[UR10][R24.64] ;  /* 0x0000000a182ca981 */ /* 0x000962000c1e1900 */
[----:B------:R-:W-:Y:S01]  /*1240*/  @!P5 MOV R13, R19 ;  /* 0x00000013000dd202 */ /* 0x000fe20000000f00 */
[----:B------:R-:W-:Y:S01]  /*1250*/  @!P5 IMAD R27, R33, R15, R12 ;  /* 0x0000000f211bd224 */ /* 0x000fe200078e020c */
[----:B------:R-:W-:-:S02]  /*1260*/  @!P1 IADD3.X R29, PT, PT, R8, R23, RZ, P3, !PT ;  /* 0x00000017081d9210 */ /* 0x000fc40001ffe4ff */
[----:B------:R-:W-:Y:S01]  /*1270*/  @!P5 MOV R12, R16 ;  /* 0x00000010000cd202 */ /* 0x000fe20000000f00 */
[----:B------:R-:W3:Y:S01]  /*1280*/  @!P5 LDC.64 R22, c[0x0][0x398] ;  /* 0x0000e600ff16db82 */ /* 0x000ee20000000a00 */
[----:B0-----:R-:W-:Y:S02]  /*1290*/  @!P1 IADD3 R20, P2, PT, R31, R20, RZ ;  /* 0x000000141f149210 */ /* 0x001fe40007f5e0ff */
[----:B------:R-:W-:Y:S02]  /*12a0*/  CS2R R42, SRZ ;  /* 0x00000000002a7805 */ /* 0x000fe4000001ff00 */
[----:B------:R-:W-:Y:S01]  /*12b0*/  IADD3 R31, PT, PT, R9, 0xc0, RZ ;  /* 0x000000c0091f7810 */ /* 0x000fe20007ffe0ff */
[----:B------:R-:W-:Y:S01]  /*12c0*/  @!P5 IMAD.WIDE.U32 R14, R33, R14, R12 ;  /* 0x0000000e210ed225 */ /* 0x000fe200078e000c */
[----:B------:R-:W-:Y:S01]  /*12d0*/  @!P1 IADD3.X R21, PT, PT, R8, R21, RZ, P2, !PT ;  /* 0x0000001508159210 */ /* 0x000fe200017fe4ff */
[----:B------:R0:W5:Y:S01]  /*12e0*/  @!P1 LDG.E R54, desc[UR10][R28.64] ;  /* 0x0000000a1c369981 */ /* 0x000162000c1e1900 */
[----:B------:R-:W0:Y:S01]  /*12f0*/  @!P0 LDC.64 R12, c[0x0][0x3f8] ;  /* 0x0000fe00ff0c8b82 */ /* 0x000e220000000a00 */
[----:B------:R-:W-:-:S02]  /*1300*/  SHF.R.S32.HI R33, RZ, 0x1f, R31 ;  /* 0x0000001fff217819 */ /* 0x000fc4000001141f */
[----:B------:R0:W5:Y:S01]  /*1310*/  @!P1 LDG.E R43, desc[UR10][R20.64] ;  /* 0x0000000a142b9981 */ /* 0x000162000c1e1900 */
[----:B------:R-:W-:Y:S02]  /*1320*/  ISETP.GE.U32.AND P1, PT, R31, UR16, PT ;  /* 0x000000101f007c0c */ /* 0x000fe4000bf26070 */
[----:B------:R-:W-:Y:S02]  /*1330*/  @!P5 IADD3 R15, PT, PT, R15, R27, RZ ;  /* 0x0000001b0f0fd210 */ /* 0x000fe40007ffe0ff */
[----:B------:R-:W-:Y:S01]  /*1340*/  ISETP.GE.AND.EX P1, PT, R33, UR17, PT, P1 ;  /* 0x0000001121007c0c */ /* 0x000fe2000bf26310 */
[----:B------:R-:W0:Y:S01]  /*1350*/  @!P0 LDC.64 R26, c[0x0][0x398] ;  /* 0x0000e600ff1a8b82 */ /* 0x000e220000000a00 */
[C---:B----4-:R-:W-:Y:S02]  /*1360*/  @!P5 SHF.L.U32 R25, R14.reuse, 0x1, RZ ;  /* 0x000000010e19d819 */ /* 0x050fe400000006ff */
[----:B------:R-:W-:Y:S02]  /*1370*/  @!P5 SHF.L.U64.HI R8, R14, 0x1, R15 ;  /* 0x000000010e08d819 */ /* 0x000fe4000001020f */
[----:B-1----:R-:W-:-:S04]  /*1380*/  @!P5 IADD3 R14, P2, PT, R25, R10, RZ ;  /* 0x0000000a190ed210 */ /* 0x002fc80007f5e0ff */
[C---:B------:R-:W-:Y:S02]  /*1390*/  @!P5 IADD3.X R15, PT, PT, R8.reuse, R11, RZ, P2, !PT ;  /* 0x0000000b080fd210 */ /* 0x040fe400017fe4ff */
[----:B------:R-:W1:Y:S01]  /*13a0*/  @!P0 LDC.64 R10, c[0x0][0x3a0] ;  /* 0x0000e800ff0a8b82 */ /* 0x000e620000000a00 */
[----:B---3--:R-:W-:Y:S02]  /*13b0*/  @!P5 IADD3 R22, P2, PT, R25, R22, RZ ;  /* 0x000000161916d210 */ /* 0x008fe40007f5e0ff */
[----:B------:R-:W-:Y:S02]  /*13c0*/  CS2R R52, SRZ ;  /* 0x0000000000347805 */ /* 0x000fe4000001ff00 */
[----:B------:R-:W-:-:S03]  /*13d0*/  @!P5 IADD3.X R23, PT, PT, R8, R23, RZ, P2, !PT ;  /* 0x000000170817d210 */ /* 0x000fc600017fe4ff */
[----:B0-----:R-:W0:Y:S01]  /*13e0*/  @!P1 LDC.64 R28, c[0x0][0x3f8] ;  /* 0x0000fe00ff1c9b82 */ /* 0x001e220000000a00 */
[----:B------:R-:W-:Y:S01]  /*13f0*/  @!P0 IMAD R20, R37, R12, RZ ;  /* 0x0000000c25148224 */ /* 0x000fe200078e02ff */
[----:B------:R3:W4:Y:S01]  /*1400*/  @!P5 LDG.E R53, desc[UR10][R14.64] ;  /* 0x0000000a0e35d981 */ /* 0x000722000c1e1900 */
[----:B------:R-:W-:Y:S01]  /*1410*/  UIMAD.WIDE UR6, UR5, 0x8, UR6 ;  /* 0x00000008050678a5 */ /* 0x000fe2000f8e0206 */
[----:B------:R-:W-:Y:S01]  /*1420*/  @!P0 MOV R21, R19 ;  /* 0x0000001300158202 */ /* 0x000fe20000000f00 */
[----:B------:R-:W-:Y:S01]  /*1430*/  @!P0 IMAD R37, R35, R13, R20 ;  /* 0x0000000d23258224 */ /* 0x000fe200078e0214 */
[----:B------:R-:W4:Y:S01]  /*1440*/  @!P5 LDG.E R42, desc[UR10][R22.64] ;  /* 0x0000000a162ad981 */ /* 0x000f22000c1e1900 */
[----:B------:R-:W-:Y:S02]  /*1450*/  @!P0 MOV R20, R16 ;  /* 0x0000001000148202 */ /* 0x000fe40000000f00 */
[----:B------:R-:W-:Y:S02]  /*1460*/  ISETP.NE.AND P5, PT, RZ, UR12, PT ;  /* 0x0000000cff007c0c */ /* 0x000fe4000bfa5270 */
[----:B------:R-:W-:Y:S01]  /*1470*/  IADD3 R63, PT, PT, R9, 0xd0, RZ ;  /* 0x000000d0093f7810 */ /* 0x000fe20007ffe0ff */
[----:B------:R-:W-:Y:S01]  /*1480*/  @!P0 IMAD.WIDE.U32 R20, R35, R12, R20 ;  /* 0x0000000c23148225 */ /* 0x000fe200078e0014 */
[----:B------:R-:W-:-:S02]  /*1490*/  MOV R24, UR6 ;  /* 0x0000000600187c02 */ /* 0x000fc40008000f00 */
[----:B------:R-:W-:Y:S02]  /*14a0*/  MOV R25, UR7 ;  /* 0x0000000700197c02 */ /* 0x000fe40008000f00 */
[----:B------:R-:W-:Y:S02]  /*14b0*/  ISETP.GE.U32.AND P3, PT, R63, UR16, PT ;  /* 0x000000103f007c0c */ /* 0x000fe4000bf66070 */
[----:B------:R-:W-:Y:S01]  /*14c0*/  SHF.R.S32.HI R51, RZ, 0x1f, R63 ;  /* 0x0000001fff337819 */ /* 0x000fe2000001143f */
[----:B------:R1:W5:Y:S01]  /*14d0*/  LDG.E.64 R12, desc[UR10][R24.64] ;  /* 0x0000000a180c7981 */ /* 0x000362000c1e1b00 */
[----:B------:R-:W-:Y:S02]  /*14e0*/  @!P0 IADD3 R21, PT, PT, R21, R37, RZ ;  /* 0x0000002515158210 */ /* 0x000fe40007ffe0ff */
[----:B---3--:R-:W-:Y:S02]  /*14f0*/  @!P0 SHF.L.U32 R15, R20, 0x1, RZ ;  /* 0x00000001140f8819 */ /* 0x008fe400000006ff */
[----:B------:R-:W-:-:S02]  /*1500*/  ISETP.GE.AND.EX P3, PT, R51, UR17, PT, P3 ;  /* 0x0000001133007c0c */ /* 0x000fc4000bf66330 */
[----:B------:R-:W-:Y:S02]  /*1510*/  @!P0 SHF.L.U64.HI R30, R20, 0x1, R21 ;  /* 0x00000001141e8819 */ /* 0x000fe40000010215 */
[C---:B-1----:R-:W-:Y:S01]  /*1520*/  @!P0 IADD3 R10, P2, PT, R15.reuse, R10, RZ ;  /* 0x0000000a0f0a8210 */ /* 0x042fe20007f5e0ff */
[----:B------:R-:W1:Y:S01]  /*1530*/  @P5 LDC.64 R24, c[0x0][0x3b0] ;  /* 0x0000ec00ff185b82 */ /* 0x000e620000000a00 */
[----:B------:R-:W-:Y:S01]  /*1540*/  @!P0 IADD3 R8, P6, PT, R15, R26, RZ ;  /* 0x0000001a0f088210 */ /* 0x000fe20007fde0ff */
[----:B0-----:R-:W-:Y:S01]  /*1550*/  @!P1 IMAD R26, R33, R28, RZ ;  /* 0x0000001c211a9224 */ /* 0x001fe200078e02ff */
[----:B------:R-:W-:Y:S02]  /*1560*/  IADD3 R39, PT, PT, R9, 0xe0, RZ ;  /* 0x000000e009277810 */ /* 0x000fe40007ffe0ff */
[----:B------:R-:W-:Y:S01]  /*1570*/  @!P0 IADD3.X R11, PT, PT, R30, R11, RZ, P2, !PT ;  /* 0x0000000b1e0b8210 */ /* 0x000fe200017fe4ff */
[----:B------:R-:W-:Y:S01]  /*1580*/  @!P1 IMAD R33, R31, R29, R26 ;  /* 0x0000001d1f219224 */ /* 0x000fe200078e021a */
[----:B------:R-:W-:Y:S01]  /*1590*/  IADD3 R34, PT, PT, R9, 0xf0, RZ ;  /* 0x000000f009227810 */ /* 0x000fe20007ffe0ff */
[----:B------:R-:W0:Y:S01]  /*15a0*/  @!P1 LDC.64 R14, c[0x0][0x3a0] ;  /* 0x0000e800ff0e9b82 */ /* 0x000e220000000a00 */
[----:B------:R-:W-:-:S02]  /*15b0*/  ISETP.GE.U32.AND P2, PT, R39, UR16, PT ;  /* 0x0000001027007c0c */ /* 0x000fc4000bf46070 */
[----:B------:R-:W-:Y:S02]  /*15c0*/  LOP3.LUT R90, R91, 0xffff, RZ, 0xc0, !PT ;  /* 0x0000ffff5b5a7812 */ /* 0x000fe400078ec0ff */
[----:B------:R-:W-:Y:S02]  /*15d0*/  CS2R R40, SRZ ;  /* 0x0000000000287805 */ /* 0x000fe4000001ff00 */
[----:B------:R-:W-:Y:S01]  /*15e0*/  SHF.R.S32.HI R49, RZ, 0x1f, R39 ;  /* 0x0000001fff317819 */ /* 0x000fe20000011427 */
[----:B------:R3:W4:Y:S01]  /*15f0*/  @!P0 LDG.E R52, desc[UR10][R10.64] ;  /* 0x0000000a0a348981 */ /* 0x000722000c1e1900 */
[----:B------:R-:W0:Y:S01]  /*1600*/  @!P1 LDC.64 R20, c[0x0][0x398] ;  /* 0x0000e600ff149b82 */ /* 0x000e220000000a00 */
[----:B------:R-:W-:Y:S02]  /*1610*/  @!P0 IADD3.X R9, PT, PT, R30, R27, RZ, P6, !PT ;  /* 0x0000001b1e098210 */ /* 0x000fe400037fe4ff */
[----:B------:R-:W-:Y:S02]  /*1620*/  @!P1 MOV R26, R16 ;  /* 0x00000010001a9202 */ /* 0x000fe40000000f00 */
[----:B------:R-:W-:-:S03]  /*1630*/  @!P1 MOV R27, R19 ;  /* 0x00000013001b9202 */ /* 0x000fc60000000f00 */
[----:B------:R-:W0:Y:S01]  /*1640*/  @!P3 LDC.64 R22, c[0x0][0x3f8] ;  /* 0x0000fe00ff16bb82 */ /* 0x000e220000000a00 */
[----:B------:R-:W-:Y:S01]  /*1650*/  ISETP.GE.AND.EX P2, PT, R49, UR17, PT, P2 ;  /* 0x0000001131007c0c */ /* 0x000fe2000bf46320 */
[----:B------:R-:W-:Y:S01]  /*1660*/  @!P1 IMAD.WIDE.U32 R28, R31, R28, R26 ;  /* 0x0000001c1f1c9225 */ /* 0x000fe200078e001a */
[----:B------:R-:W-:Y:S01]  /*1670*/  ISETP.GE.U32.AND P4, PT, R34, UR16, PT ;  /* 0x0000001022007c0c */ /* 0x000fe2000bf86070 */
[----:B------:R0:W4:Y:S03]  /*1680*/  @!P0 LDG.E R41, desc[UR10][R8.64] ;  /* 0x0000000a08298981 */ /* 0x000126000c1e1900 */
[----:B------:R-:W-:Y:S01]  /*1690*/  @!P1 IADD3 R27, PT, PT, R29, R33, RZ ;  /* 0x000000211d1b9210 */ /* 0x000fe20007ffe0ff */
[----:B------:R-:W-:Y:S01]  /*16a0*/  IMAD R65, R89, 0x46, R90 ;  /* 0x0000004659417824 */ /* 0x000fe200078e025a */
[C---:B------:R-:W-:Y:S01]  /*16b0*/  @!P1 SHF.L.U32 R31, R28.reuse, 0x1, RZ ;  /* 0x000000011c1f9819 */ /* 0x040fe200000006ff */
[----:B---3--:R-:W3:Y:S01]  /*16c0*/  LDC.64 R10, c[0x0][0x3a8] ;  /* 0x0000ea00ff0a7b82 */ /* 0x008ee20000000a00 */
[----:B------:R-:W-:Y:S01]  /*16d0*/  @!P1 SHF.L.U64.HI R32, R28, 0x1, R27 ;  /* 0x000000011c209819 */ /* 0x000fe2000001021b */
[----:B-1----:R-:W-:Y:S01]  /*16e0*/  @P5 IMAD.WIDE R36, R65, 0x2, R24 ;  /* 0x0000000241245825 */ /* 0x002fe200078e0218 */
[----:B------:R-:W-:-:S05]  /*16f0*/  SHF.R.S32.HI R35, RZ, 0x1f, R34 ;  /* 0x0000001fff237819 */ /* 0x000fca0000011422 */
[----:B------:R-:W1:Y:S01]  /*1700*/  @!P2 LDC.64 R28, c[0x0][0x3f8] ;  /* 0x0000fe00ff1cab82 */ /* 0x000e620000000a00 */
[----:B------:R-:W-:Y:S01]  /*1710*/  ISETP.GE.AND.EX P4, PT, R35, UR17, PT, P4 ;  /* 0x0000001123007c0c */ /* 0x000fe2000bf86340 */
[----:B------:R-:W4:Y:S01]  /*1720*/  @P5 LDG.E.U16 R30, desc[UR10][R36.64+0x2] ;  /* 0x0000020a241e5981 */ /* 0x000f22000c1e1500 */
[----:B0-----:R-:W-:-:S05]  /*1730*/  @!P1 IADD3 R14, P0, PT, R31, R14, RZ ;  /* 0x0000000e1f0e9210 */ /* 0x001fca0007f1e0ff */
[----:B------:R-:W0:Y:S01]  /*1740*/  @!P3 LDC.64 R24, c[0x0][0x3a0] ;  /* 0x0000e800ff18bb82 */ /* 0x000e220000000a00 */
[----:B------:R-:W-:-:S07]  /*1750*/  @!P1 IADD3 R20, P6, PT, R31, R20, RZ ;  /* 0x000000141f149210 */ /* 0x000fce0007fde0ff */
[----:B------:R-:W3:Y:S01]  /*1760*/  @!P3 LDC.64 R26, c[0x0][0x398] ;  /* 0x0000e600ff1abb82 */ /* 0x000ee20000000a00 */
[C---:B------:R-:W-:Y:S01]  /*1770*/  @!P1 IADD3.X R15, PT, PT, R32.reuse, R15, RZ, P0, !PT ;  /* 0x0000000f200f9210 */ /* 0x040fe200007fe4ff */
[----:B------:R-:W-:Y:S01]  /*1780*/  @!P3 IMAD R8, R51, R22, RZ ;  /* 0x000000163308b224 */ /* 0x000fe200078e02ff */
[----:B------:R-:W-:Y:S01]  /*1790*/  @!P1 IADD3.X R21, PT, PT, R32, R21, RZ, P6, !PT ;  /* 0x0000001520159210 */ /* 0x000fe200037fe4ff */
[----:B------:R1:W4:Y:S01]  /*17a0*/  @P5 LDG.E.U16 R31, desc[UR10][R36.64] ;  /* 0x0000000a241f5981 */ /* 0x000322000c1e1500 */
[----:B------:R-:W-:Y:S02]  /*17b0*/  @!P3 MOV R32, R16 ;  /* 0x000000100020b202 */ /* 0x000fe40000000f00 */
[----:B------:R-:W-:Y:S01]  /*17c0*/  @!P3 MOV R33, R19 ;  /* 0x000000130021b202 */ /* 0x000fe20000000f00 */
[C---:B------:R-:W-:Y:S01]  /*17d0*/  @!P3 IMAD R23, R63.reuse, R23, R8 ;  /* 0x000000173f17b224 */ /* 0x040fe200078e0208 */
[----:B------:R-:W-:Y:S01]  /*17e0*/  CS2R R50, SRZ ;  /* 0x0000000000327805 */ /* 0x000fe2000001ff00 */
[----:B------:R-:W3:Y:S01]  /*17f0*/  @!P4 LDC.64 R8, c[0x0][0x3f8] ;  /* 0x0000fe00ff08cb82 */ /* 0x000ee20000000a00 */
[----:B------:R-:W4:Y:S01]  /*1800*/  @!P1 LDG.E R40, desc[UR10][R20.64] ;  /* 0x0000000a14289981 */ /* 0x000f22000c1e1900 */
[----:B------:R-:W-:-:S03]  /*1810*/  @!P3 IMAD.WIDE.U32 R32, R63, R22, R32 ;  /* 0x000000163f20b225 */ /* 0x000fc600078e0020 */
[----:B------:R0:W4:Y:S02]  /*1820*/  @!P1 LDG.E R51, desc[UR10][R14.64] ;  /* 0x0000000a0e339981 */ /* 0x000124000c1e1900 */
[----:B-1----:R-:W-:Y:S02]  /*1830*/  @!P3 IADD3 R37, PT, PT, R33, R23, RZ ;  /* 0x000000172125b210 */ /* 0x002fe40007ffe0ff */
[C---:B------:R-:W-:Y:S01]  /*1840*/  @!P3 SHF.L.U32 R33, R32.reuse, 0x1, RZ ;  /* 0x000000012021b819 */ /* 0x040fe200000006ff */
[----:B------:R-:W-:Y:S01]  /*1850*/  @!P2 IMAD R36, R49, R28, RZ ;  /* 0x0000001c3124a224 */ /* 0x000fe200078e02ff */
[----:B------:R-:W-:Y:S01]  /*1860*/  @!P3 SHF.L.U64.HI R32, R32, 0x1, R37 ;  /* 0x000000012020b819 */ /* 0x000fe20000010225 */
[----:B------:R-:W1:Y:S01]  /*1870*/  @!P2 LDC.64 R22, c[0x0][0x3a0] ;  /* 0x0000e800ff16ab82 */ /* 0x000e620000000a00 */
[----:B0-----:R-:W-:Y:S02]  /*1880*/  @!P3 IADD3 R24, P0, PT, R33, R24, RZ ;  /* 0x000000182118b210 */ /* 0x001fe40007f1e0ff */
[----:B------:R-:W-:-:S02]  /*1890*/  @!P2 MOV R14, R16 ;  /* 0x00000010000ea202 */ /* 0x000fc40000000f00 */
[----:B------:R-:W-:Y:S02]  /*18a0*/  @!P2 MOV R15, R19 ;  /* 0x00000013000fa202 */ /* 0x000fe40000000f00 */
[----:B---3--:R-:W-:Y:S01]  /*18b0*/  @!P3 IADD3 R26, P1, PT, R33, R26, RZ ;  /* 0x0000001a211ab210 */ /* 0x008fe20007f3e0ff */
[C---:B------:R-:W-:Y:S01]  /*18c0*/  @!P2 IMAD R37, R39.reuse, R29, R36 ;  /* 0x0000001d2725a224 */ /* 0x040fe200078e0224 */
[C---:B------:R-:W-:Y:S01]  /*18d0*/  @!P3 IADD3.X R25, PT, PT, R32.reuse, R25, RZ, P0, !PT ;  /* 0x000000192019b210 */ /* 0x040fe200007fe4ff */
[----:B------:R-:W-:Y:S01]  /*18e0*/  @!P2 IMAD.WIDE.U32 R28, R39, R28, R14 ;  /* 0x0000001c271ca225 */ /* 0x000fe200078e000e */
[----:B------:R-:W-:Y:S01]  /*18f0*/  @!P3 IADD3.X R27, PT, PT, R32, R27, RZ, P1, !PT ;  /* 0x0000001b201bb210 */ /* 0x000fe20000ffe4ff */
[----:B------:R-:W0:Y:S02]  /*1900*/  @!P2 LDC.64 R14, c[0x0][0x398] ;  /* 0x0000e600ff0eab82 */ /* 0x000e240000000a00 */
[----:B------:R-:W-:Y:S01]  /*1910*/  IMAD.WIDE R32, R65, 0x2, R10 ;  /* 0x0000000241207825 */ /* 0x000fe200078e020a */
[----:B------:R-:W-:Y:S01]  /*1920*/  @!P2 IADD3 R29, PT, PT, R29, R37, RZ ;  /* 0x000000251d1da210 */ /* 0x000fe20007ffe0ff */
[----:B------:R-:W3:Y:S04]  /*1930*/  @!P3 LDG.E R50, desc[UR10][R24.64] ;  /* 0x0000000a1832b981 */ /* 0x000ee8000c1e1900 */
[----:B------:R-:W2:Y:S01]  /*1940*/  @!P4 LDC.64 R10, c[0x0][0x398] ;  /* 0x0000e600ff0acb82 */ /* 0x000ea20000000a00 */
[----:B------:R-:W-:-:S07]  /*1950*/  @!P2 SHF.L.U32 R37, R28, 0x1, RZ ;  /* 0x000000011c25a819 */ /* 0x000fce00000006ff */
[----:B------:R-:W0:Y:S01]  /*1960*/  @!P4 LDC.64 R20, c[0x0][0x3a0] ;  /* 0x0000e800ff14cb82 */ /* 0x000e220000000a00 */
[----:B------:R-:W-:Y:S01]  /*1970*/  @!P2 SHF.L.U64.HI R38, R28, 0x1, R29 ;  /* 0x000000011c26a819 */ /* 0x000fe2000001021d */
[----:B------:R-:W-:Y:S01]  /*1980*/  @!P4 IMAD R39, R35, R8, RZ ;  /* 0x000000082327c224 */ /* 0x000fe200078e02ff */
[----:B------:R-:W-:Y:S01]  /*1990*/  @!P4 MOV R28, R16 ;  /* 0x00000010001cc202 */ /* 0x000fe20000000f00 */
[----:B------:R-:W3:Y:S01]  /*19a0*/  LDG.E.U16 R35, desc[UR10][R32.64] ;  /* 0x0000000a20237981 */ /* 0x000ee2000c1e1500 */
[----:B------:R-:W-:Y:S01]  /*19b0*/  @!P4 MOV R29, R19 ;  /* 0x00000013001dc202 */ /* 0x000fe20000000f00 */
[C---:B------:R-:W-:Y:S02]  /*19c0*/  @!P4 IMAD R9, R34.reuse, R9, R39 ;  /* 0x000000092209c224 */ /* 0x040fe400078e0227 */
[----:B------:R1:W3:Y:S01]  /*19d0*/  LDG.E.U16 R36, desc[UR10][R32.64+0x2] ;  /* 0x0000020a20247981 */ /* 0x0002e2000c1e1500 */
[----:B------:R-:W-:-:S04]  /*19e0*/  @!P4 IMAD.WIDE.U32 R28, R34, R8, R28 ;  /* 0x00000008221cc225 */ /* 0x000fc800078e001c */
[----:B------:R-:W-:Y:S01]  /*19f0*/  HFMA2 R8, -RZ, RZ, 0, 0 ;  /* 0x00000000ff087431 */ /* 0x000fe200000001ff */
[----:B-1----:R-:W-:Y:S02]  /*1a00*/  @!P2 IADD3 R22, P0, PT, R37, R22, RZ ;  /* 0x000000162516a210 */ /* 0x002fe40007f1e0ff */
[----:B------:R-:W-:Y:S02]  /*1a10*/  @!P4 IADD3 R9, PT, PT, R29, R9, RZ ;  /* 0x000000091d09c210 */ /* 0x000fe40007ffe0ff */
[C---:B------:R-:W-:Y:S02]  /*1a20*/  @!P4 SHF.L.U32 R29, R28.reuse, 0x1, RZ ;  /* 0x000000011c1dc819 */ /* 0x040fe400000006ff */
[----:B------:R-:W-:Y:S01]  /*1a30*/  @!P4 SHF.L.U64.HI R32, R28, 0x1, R9 ;  /* 0x000000011c20c819 */ /* 0x000fe20000010209 */
[----:B------:R-:W3:Y:S01]  /*1a40*/  @!P3 LDG.E R8, desc[UR10][R26.64] ;  /* 0x0000000a1a08b981 */ /* 0x000ee2000c1e1900 */
[----:B--2---:R-:W-:Y:S02]  /*1a50*/  @!P4 IADD3 R28, P3, PT, R29, R10, RZ ;  /* 0x0000000a1d1cc210 */ /* 0x004fe40007f7e0ff */
[----:B------:R-:W-:-:S02]  /*1a60*/  @!P2 IADD3.X R23, PT, PT, R38, R23, RZ, P0, !PT ;  /* 0x000000172617a210 */ /* 0x000fc400007fe4ff */
[----:B0-----:R-:W-:Y:S02]  /*1a70*/  @!P2 IADD3 R14, P0, PT, R37, R14, RZ ;  /* 0x0000000e250ea210 */ /* 0x001fe40007f1e0ff */
[----:B------:R-:W-:Y:S02]  /*1a80*/  @!P4 IADD3 R20, P1, PT, R29, R20, RZ ;  /* 0x000000141d14c210 */ /* 0x000fe40007f3e0ff */
[----:B------:R-:W-:Y:S02]  /*1a90*/  CS2R R48, SRZ ;  /* 0x0000000000307805 */ /* 0x000fe4000001ff00 */
[----:B------:R-:W-:Y:S02]  /*1aa0*/  @!P4 IADD3.X R29, PT, PT, R32, R11, RZ, P3, !PT ;  /* 0x0000000b201dc210 */ /* 0x000fe40001ffe4ff */
[----:B------:R-:W-:Y:S02]  /*1ab0*/  CS2R R10, SRZ ;  /* 0x00000000000a7805 */ /* 0x000fe4000001ff00 */
[----:B------:R-:W-:-:S02]  /*1ac0*/  MOV R9, RZ ;  /* 0x000000ff00097202 */ /* 0x000fc40000000f00 */
[----:B------:R-:W-:Y:S01]  /*1ad0*/  @!P2 IADD3.X R15, PT, PT, R38, R15, RZ, P0, !PT ;  /* 0x0000000f260fa210 */ /* 0x000fe200007fe4ff */
[----:B------:R-:W2:Y:S01]  /*1ae0*/  @!P2 LDG.E R49, desc[UR10][R22.64] ;  /* 0x0000000a1631a981 */ /* 0x000ea2000c1e1900 */
[----:B------:R-:W-:-:S03]  /*1af0*/  @!P4 IADD3.X R21, PT, PT, R32, R21, RZ, P1, !PT ;  /* 0x000000152015c210 */ /* 0x000fc60000ffe4ff */
[----:B------:R0:W2:Y:S04]  /*1b00*/  @!P2 LDG.E R9, desc[UR10][R14.64] ;  /* 0x0000000a0e09a981 */ /* 0x0000a8000c1e1900 */
[----:B------:R-:W2:Y:S04]  /*1b10*/  @!P4 LDG.E R48, desc[UR10][R20.64] ;  /* 0x0000000a1430c981 */ /* 0x000ea8000c1e1900 */
[----:B------:R-:W2:Y:S01]  /*1b20*/  @!P4 LDG.E R10, desc[UR10][R28.64] ;  /* 0x0000000a1c0ac981 */ /* 0x000ea2000c1e1900 */
[----:B------:R-:W-:Y:S01]  /*1b30*/  UISETP.NE.AND UP1, UPT, UR12, URZ, UPT ;  /* 0x000000ff0c00728c */ /* 0x000fe2000bf25270 */
[----:B0-----:R-:W-:-:S02]  /*1b40*/  PRMT R15, R2, 0x7632, R15 ;  /* 0x00007632020f7816 */ /* 0x001fc4000000000f */
[----:B------:R-:W-:Y:S02]  /*1b50*/  PRMT R25, R3, 0x7632, R25 ;  /* 0x0000763203197816 */ /* 0x000fe40000000019 */
[----:B------:R-:W-:Y:S02]  /*1b60*/  PRMT R71, R62, 0x7632, R71 ;  /* 0x000076323e477816 */ /* 0x000fe40000000047 */
[----:B------:R-:W-:Y:S02]  /*1b70*/  PRMT R23, R4, 0x7632, R23 ;  /* 0x0000763204177816 */ /* 0x000fe40000000017 */
[----:B------:R-:W-:Y:S02]  /*1b80*/  PRMT R77, R61, 0x7632, R77 ;  /* 0x000076323d4d7816 */ /* 0x000fe4000000004d */
[----:B------:R-:W-:Y:S02]  /*1b90*/  PRMT R24, R5, 0x7632, R24 ;  /* 0x0000763205187816 */ /* 0x000fe40000000018 */
[----:B------:R-:W-:-:S02]  /*1ba0*/  PRMT R76, R60, 0x7632, R76 ;  /* 0x000076323c4c7816 */ /* 0x000fc4000000004c */
[----:B------:R-:W-:Y:S02]  /*1bb0*/  PRMT R27, R6, 0x7632, R27 ;  /* 0x00007632061b7816 */ /* 0x000fe4000000001b */
[----:B------:R-:W-:Y:S02]  /*1bc0*/  PRMT R82, R59, 0x7632, R82 ;  /* 0x000076323b527816 */ /* 0x000fe40000000052 */
[----:B------:R-:W-:Y:S02]  /*1bd0*/  PRMT R81, R58, 0x7632, R81 ;  /* 0x000076323a517816 */ /* 0x000fe40000000051 */
[----:B------:R-:W-:Y:S02]  /*1be0*/  PRMT R74, R47, 0x7632, R74 ;  /* 0x000076322f4a7816 */ /* 0x000fe4000000004a */
[----:B------:R-:W-:Y:S02]  /*1bf0*/  PRMT R88, R57, 0x7632, R88 ;  /* 0x0000763239587816 */ /* 0x000fe40000000058 */
[----:B------:R-:W-:Y:S01]  /*1c00*/  PRMT R73, R46, 0x7632, R73 ;  /* 0x000076322e497816 */ /* 0x000fe20000000049 */
[----:B------:R-:W-:Y:S01]  /*1c10*/  UMOV UR9, 0x3f800000 ;  /* 0x3f80000000097882 */ /* 0x000fe20000000000 */
[----:B------:R-:W-:-:S02]  /*1c20*/  PRMT R87, R56, 0x7632, R87 ;  /* 0x0000763238577816 */ /* 0x000fc40000000057 */
[----:B-----5:R-:W-:-:S13]  /*1c30*/  R2UR UR8, R12 ;  /* 0x000000000c0872ca */ /* 0x020fda00000e0000 */
        /* <DEDUP_REMOVED lines=8> */
[----:B------:R-:W-:Y:S01]  /*1cc0*/  HFMA2 R12, -RZ, RZ, 0, 0 ;  /* 0x00000000ff0c7431 */ /* 0x000fe200000001ff */
[----:B------:R-:W-:Y:S02]  /*1cd0*/  PRMT R72, R45, 0x7632, R72 ;  /* 0x000076322d487816 */ /* 0x000fe40000000048 */
[----:B------:R-:W-:Y:S02]  /*1ce0*/  PRMT R86, R55, 0x7632, R86 ;  /* 0x0000763237567816 */ /* 0x000fe40000000056 */
[----:B------:R-:W-:Y:S02]  /*1cf0*/  PRMT R70, R44, 0x7632, R70 ;  /* 0x000076322c467816 */ /* 0x000fe40000000046 */
[----:B----4-:R-:W-:Y:S02]  /*1d00*/  @P5 SHF.L.U32 R12, R30, 0x10, RZ ;  /* 0x000000101e0c5819 */ /* 0x010fe400000006ff */
[----:B0-----:R-:W-:-:S02]  /*1d10*/  @P0 R2UR UR6, R22 ;  /* 0x00000000160602ca */ /* 0x001fc400000e0000 */
[----:B------:R-:W-:Y:S02]  /*1d20*/  @P5 SHF.L.U32 R11, R31, 0x10, RZ ;  /* 0x000000101f0b5819 */ /* 0x000fe400000006ff */
        /* <DEDUP_REMOVED lines=8> */
[----:B------:R-:W-:Y:S01]  /*1db0*/  PRMT R66, R40, 0x7632, R66 ;  /* 0x0000763228427816 */ /* 0x000fe20000000042 */
[----:B------:R-:W-:Y:S01]  /*1dc0*/  @UP0 UMOV UR9, UR6 ;  /* 0x0000000600090c82 */ /* 0x000fe20008000000 */
[----:B---3--:R-:W-:Y:S02]  /*1dd0*/  PRMT R79, R50, 0x7632, R79 ;  /* 0x00007632324f7816 */ /* 0x008fe4000000004f */
[----:B------:R-:W-:-:S02]  /*1de0*/  SHF.L.U32 R14, R35, 0x10, RZ ;  /* 0x00000010230e7819 */ /* 0x000fc400000006ff */
[----:B------:R-:W-:Y:S02]  /*1df0*/  SHF.L.U32 R13, R36, 0x10, RZ ;  /* 0x00000010240d7819 */ /* 0x000fe400000006ff */
[----:B------:R-:W-:Y:S02]  /*1e00*/  PRMT R65, R8, 0x7632, R65 ;  /* 0x0000763208417816 */ /* 0x000fe40000000041 */
[----:B--2---:R-:W-:Y:S02]  /*1e10*/  PRMT R78, R49, 0x7632, R78 ;  /* 0x00007632314e7816 */ /* 0x004fe4000000004e */
        /* <DEDUP_REMOVED lines=13> */
[----:B------:R-:W-:Y:S01]  /*1ef0*/  FMUL.FTZ R21, R25, UR9 ;  /* 0x0000000919157c20 */ /* 0x000fe20008410000 */
[----:B------:R-:W-:Y:S01]  /*1f00*/  FMUL.FTZ R26, R13, R20 ;  /* 0x000000140d1a7220 */ /* 0x000fe20000410000 */
[----:B------:R-:W-:Y:S01]  /*1f10*/  FADD.FTZ R25, RZ, R29 ;  /* 0x0000001dff197221 */ /* 0x000fe20000010000 */
[----:B------:R-:W-:Y:S01]  /*1f20*/  FFMA.FTZ R28, R22, R29, RZ ;  /* 0x0000001d161c7223 */ /* 0x000fe200000100ff */
[----:B------:R-:W-:Y:S01]  /*1f30*/  SHF.L.U32 R29, R4, 0x10, RZ ;  /* 0x00000010041d7819 */ /* 0x000fe200000006ff */
[----:B------:R-:W-:Y:S01]  /*1f40*/  FADD.FTZ R31, R31, -UR8 ;  /* 0x800000081f1f7e21 */ /* 0x000fe20008010000 */
[----:B------:R-:W-:Y:S01]  /*1f50*/  FADD.FTZ R25, R26, R25 ;  /* 0x000000191a197221 */ /* 0x000fe20000010000 */
[----:B------:R-:W-:Y:S01]  /*1f60*/  FFMA.FTZ R28, R21, R26, R28 ;  /* 0x0000001a151c7223 */ /* 0x000fe2000001001c */
[----:B------:R-:W-:Y:S01]  /*1f70*/  SHF.L.U32 R26, R71, 0x10, RZ ;  /* 0x00000010471a7819 */ /* 0x000fe200000006ff */
[----:B------:R-:W-:Y:S01]  /*1f80*/  FMUL.FTZ R34, R14, R29 ;  /* 0x0000001d0e227220 */ /* 0x000fe20000410000 */
[----:B------:R-:W-:Y:S01]  /*1f90*/  FMUL.FTZ R31, R31, UR9 ;  /* 0x000000091f1f7c20 */ /* 0x000fe20008410000 */
[----:B------:R-:W-:Y:S01]  /*1fa0*/  FFMA.FTZ R32, R15, R22, RZ ;  /* 0x000000160f207223 */ /* 0x000fe200000100ff */
[----:B------:R-:W-:Y:S01]  /*1fb0*/  FADD.FTZ R22, RZ, R15 ;  /* 0x0000000fff167221 */ /* 0x000fe20000010000 */
[----:B------:R-:W-:Y:S01]  /*1fc0*/  FADD.FTZ R25, R25, R34 ;  /* 0x0000002219197221 */ /* 0x000fe20000010000 */
[----:B------:R-:W-:Y:S01]  /*1fd0*/  FFMA.FTZ R34, R31, R34, R28 ;  /* 0x000000221f227223 */ /* 0x000fe2000001001c */
[----:B------:R-:W-:Y:S01]  /*1fe0*/  FADD.FTZ R28, R26, -UR8 ;  /* 0x800000081a1c7e21 */ /* 0x000fe20008010000 */
[C---:B------:R-:W-:Y:S01]  /*1ff0*/  FADD.FTZ R22, R29.reuse, R22 ;  /* 0x000000161d167221 */ /* 0x040fe20000010000 */
[----:B------:R-:W-:Y:S01]  /*2000*/  FFMA.FTZ R15, R29, R31, R32 ;  /* 0x0000001f1d0f7223 */ /* 0x000fe20000010020 */
[----:B------:R-:W-:Y:S01]  /*2010*/  SHF.L.U32 R26, R23, 0x10, RZ ;  /* 0x00000010171a7819 */ /* 0x000fe200000006ff */
[----:B------:R-:W-:Y:S01]  /*2020*/  FFMA.FTZ R21, R20, R21, RZ ;  /* 0x0000001514157223 */ /* 0x000fe200000100ff */
[----:B------:R-:W-:Y:S01]  /*2030*/  FADD.FTZ R29, RZ, R20 ;  /* 0x00000014ff1d7221 */ /* 0x000fe20000010000 */
[----:B------:R-:W-:Y:S01]  /*2040*/  FMUL.FTZ R23, R28, UR9 ;  /* 0x000000091c177c20 */ /* 0x000fe20008410000 */
[----:B------:R-:W-:Y:S01]  /*2050*/  SHF.L.U32 R31, R61, 0x10, RZ ;  /* 0x000000103d1f7819 */ /* 0x000fe200000006ff */
[----:B------:R-:W-:Y:S01]  /*2060*/  FMUL.FTZ R28, R13, R26 ;  /* 0x0000001a0d1c7220 */ /* 0x000fe20000410000 */
[C---:B------:R-:W-:Y:S01]  /*2070*/  FADD.FTZ R20, R26.reuse, R29 ;  /* 0x0000001d1a147221 */ /* 0x040fe20000010000 */
        /* <DEDUP_REMOVED lines=8> */
[----:B------:R-:W-:-:S02]  /*2100*/  SHF.L.U32 R26, R24, 0x10, RZ ;  /* 0x00000010181a7819 */ /* 0x000fc400000006ff */
        /* <DEDUP_REMOVED lines=9> */
[----:B------:R-:W-:Y:S01]  /*21a0*/  FADD.FTZ R31, R31, -UR8 ;  /* 0x800000081f1f7e21 */ /* 0x000fe20008010000 */
[----:B------:R-:W-:Y:S01]  /*21b0*/  SHF.L.U32 R25, R76, 0x10, RZ ;  /* 0x000000104c197819 */ /* 0x000fe200000006ff */
[----:B------:R-:W-:Y:S01]  /*21c0*/  FFMA.FTZ R23, R32, R28, R23 ;  /* 0x0000001c20177223 */ /* 0x000fe20000010017 */
[----:B------:R-:W-:Y:S01]  /*21d0*/  SHF.L.U32 R28, R6, 0x10, RZ ;  /* 0x00000010061c7819 */ /* 0x000fe200000006ff */
[----:B------:R-:W-:Y:S01]  /*21e0*/  FMUL.FTZ R31, R31, UR9 ;  /* 0x000000091f1f7c20 */ /* 0x000fe20008410000 */
[----:B------:R-:W-:Y:S01]  /*21f0*/  FADD.FTZ R26, R29, R26 ;  /* 0x0000001a1d1a7221 */ /* 0x000fe20000010000 */
[----:B------:R-:W-:Y:S01]  /*2200*/  FADD.FTZ R25, R25, -UR8 ;  /* 0x8000000819197e21 */ /* 0x000fe20008010000 */
[----:B------:R-:W-:Y:S01]  /*2210*/  FFMA.FTZ R24, R24, R29, R23 ;  /* 0x0000001d18187223 */ /* 0x000fe20000010017 */
[----:B------:R-:W-:Y:S01]  /*2220*/  FMUL.FTZ R29, R14, R28 ;  /* 0x0000001c0e1d7220 */ /* 0x000fe20000410000 */
[----:B------:R-:W-:Y:S01]  /*2230*/  FADD.FTZ R22, R22, R28 ;  /* 0x0000001c16167221 */ /* 0x000fe20000010000 */
[----:B------:R-:W-:Y:S01]  /*2240*/  FFMA.FTZ R15, R28, R31, R15 ;  /* 0x0000001f1c0f7223 */ /* 0x000fe2000001000f */
[----:B------:R-:W-:Y:S01]  /*2250*/  SHF.L.U32 R32, R59, 0x10, RZ ;  /* 0x000000103b207819 */ /* 0x000fe200000006ff */
[----:B------:R-:W-:Y:S01]  /*2260*/  FMUL.FTZ R25, R25, UR9 ;  /* 0x0000000919197c20 */ /* 0x000fe20008410000 */
[----:B------:R-:W-:Y:S01]  /*2270*/  SHF.L.U32 R28, R27, 0x10, RZ ;  /* 0x000000101b1c7819 */ /* 0x000fe200000006ff */
[----:B------:R-:W-:Y:S01]  /*2280*/  FADD.FTZ R23, R26, R29 ;  /* 0x0000001d1a177221 */ /* 0x000fe20000010000 */
[----:B------:R-:W-:Y:S01]  /*2290*/  FFMA.FTZ R24, R31, R29, R24 ;  /* 0x0000001d1f187223 */ /* 0x000fe20000010018 */
[----:B------:R-:W-:Y:S01]  /*22a0*/  FADD.FTZ R26, R32, -UR8 ;  /* 0x80000008201a7e21 */ /* 0x000fe20008010000 */
[----:B------:R-:W-:Y:S01]  /*22b0*/  SHF.L.U32 R29, R7, 0x10, RZ ;  /* 0x00000010071d7819 */ /* 0x000fe200000006ff */
[----:B------:R-:W-:Y:S01]  /*22c0*/  FADD.FTZ R20, R20, R28 ;  /* 0x0000001c14147221 */ /* 0x000fe20000010000 */
[----:B------:R-:W-:Y:S01]  /*22d0*/  FFMA.FTZ R21, R28, R25, R21 ;  /* 0x000000191c157223 */ /* 0x000fe20000010015 */
[----:B------:R-:W-:Y:S01]  /*22e0*/  FMUL.FTZ R28, R13, R28 ;  /* 0x0000001c0d1c7220 */ /* 0x000fe20000410000 */
[----:B------:R-:W-:Y:S01]  /*22f0*/  SHF.L.U32 R27, R82, 0x10, RZ ;  /* 0x00000010521b7819 */ /* 0x000fe200000006ff */
[----:B------:R-:W-:Y:S01]  /*2300*/  FMUL.FTZ R26, R26, UR9 ;  /* 0x000000091a1a7c20 */ /* 0x000fe20008410000 */
[----:B------:R-:W-:Y:S01]  /*2310*/  FMUL.FTZ R32, R14, R29 ;  /* 0x0000001d0e207220 */ /* 0x000fe20000410000 */
[----:B------:R-:W-:Y:S01]  /*2320*/  FFMA.FTZ R25, R25, R28, R24 ;  /* 0x0000001c19197223 */ /* 0x000fe20000010018 */
[----:B------:R-:W-:Y:S01]  /*2330*/  SHF.L.U32 R30, R30, 0x10, RZ ;  /* 0x000000101e1e7819 */ /* 0x000fe200000006ff */
[----:B------:R-:W-:Y:S01]  /*2340*/  FFMA.FTZ R15, R29, R26, R15 ;  /* 0x0000001a1d0f7223 */ /* 0x000fe2000001000f */
[----:B------:R-:W-:Y:S01]  /*2350*/  FADD.FTZ R27, R27, -UR8 ;  /* 0x800000081b1b7e21 */ /* 0x000fe20008010000 */
[----:B------:R-:W-:Y:S01]  /*2360*/  FADD.FTZ R23, R28, R23 ;  /* 0x000000171c177221 */ /* 0x000fe20000010000 */
[----:B------:R-:W-:Y:S01]  /*2370*/  FFMA.FTZ R26, R26, R32, R25 ;  /* 0x000000201a1a7223 */ /* 0x000fe20000010019 */
[----:B------:R-:W-:Y:S01]  /*2380*/  SHF.L.U32 R25, R58, 0x10, RZ ;  /* 0x000000103a197819 */ /* 0x000fe200000006ff */
[----:B------:R-:W-:Y:S01]  /*2390*/  FADD.FTZ R22, R22, R29 ;  /* 0x0000001d16167221 */ /* 0x000fe20000010000 */
[----:B------:R-:W-:Y:S01]  /*23a0*/  FMUL.FTZ R27, R27, UR9 ;  /* 0x000000091b1b7c20 */ /* 0x000fe20008410000 */
[----:B------:R-:W-:Y:S01]  /*23b0*/  FADD.FTZ R29, R23, R32 ;  /* 0x00000020171d7221 */ /* 0x000fe20000010000 */
[----:B------:R-:W-:Y:S01]  /*23c0*/  FMUL.FTZ R24, R13, R30 ;  /* 0x0000001e0d187220 */ /* 0x000fe20000410000 */
[----:B------:R-:W-:Y:S01]  /*23d0*/  SHF.L.U32 R28, R81, 0x10, RZ ;  /* 0x00000010511c7819 */ /* 0x000fe200000006ff */
[----:B------:R-:W-:Y:S01]  /*23e0*/  FADD.FTZ R25, R25, -UR8 ;  /* 0x8000000819197e21 */ /* 0x000fe20008010000 */
[----:B------:R-:W-:Y:S01]  /*23f0*/  FFMA.FTZ R23, R30, R27, R21 ;  /* 0x0000001b1e177223 */ /* 0x000fe20000010015 */
[----:B------:R-:W-:Y:S01]  /*2400*/  FADD.FTZ R21, R24, R29 ;  /* 0x0000001d18157221 */ /* 0x000fe20000010000 */
[----:B------:R-:W-:Y:S01]  /*2410*/  FFMA.FTZ R26, R27, R24, R26 ;  /* 0x000000181b1a7223 */ /* 0x000fe2000001001a */
[----:B------:R-:W-:Y:S01]  /*2420*/  SHF.L.U32 R24, R47, 0x10, RZ ;  /* 0x000000102f187819 */ /* 0x000fe200000006ff */
[----:B------:R-:W-:Y:S01]  /*2430*/  FADD.FTZ R27, R28, -UR8 ;  /* 0x800000081c1b7e21 */ /* 0x000fe20008010000 */
[----:B------:R-:W-:Y:S01]  /*2440*/  FMUL.FTZ R25, R25, UR9 ;  /* 0x0000000919197c20 */ /* 0x000fe20008410000 */
[----:B------:R-:W-:Y:S01]  /*2450*/  SHF.L.U32 R28, R74, 0x10, RZ ;  /* 0x000000104a1c7819 */ /* 0x000fe200000006ff */
[----:B------:R-:W-:Y:S01]  /*2460*/  FADD.FTZ R20, R20, R30 ;  /* 0x0000001e14147221 */ /* 0x000fe20000010000 */
[----:B------:R-:W-:Y:S01]  /*2470*/  FMUL.FTZ R27, R27, UR9 ;  /* 0x000000091b1b7c20 */ /* 0x000fe20008410000 */
[----:B------:R-:W-:Y:S01]  /*2480*/  FADD.FTZ R22, R22, R24 ;  /* 0x0000001816167221 */ /* 0x000fe20000010000 */
[----:B------:R-:W-:Y:S01]  /*2490*/  FFMA.FTZ R15, R24, R25, R15 ;  /* 0x00000019180f7223 */ /* 0x000fe2000001000f */
[----:B------:R-:W-:Y:S01]  /*24a0*/  SHF.L.U32 R29, R57, 0x10, RZ ;  /* 0x00000010391d7819 */ /* 0x000fe200000006ff */
[----:B------:R-:W-:Y:S01]  /*24b0*/  FMUL.FTZ R24, R14, R24 ;  /* 0x000000180e187220 */ /* 0x000fe20000410000 */
        /* <DEDUP_REMOVED lines=10> */
[----:B------:R-:W-:Y:S01]  /*2560*/  FMUL.FTZ R29, R29, UR9 ;  /* 0x000000091d1d7c20 */ /* 0x000fe20008410000 */
[----:B------:R-:W-:Y:S01]  /*2570*/  FMUL.FTZ R28, R14, R30 ;  /* 0x0000001e0e1c7220 */ /* 0x000fe20000410000 */
[----:B------:R-:W-:Y:S01]  /*2580*/  SHF.L.U32 R27, R56, 0x10, RZ ;  /* 0x00000010381b7819 */ /* 0x000fe200000006ff */
[----:B------:R-:W-:Y:S01]  /*2590*/  FADD.FTZ R25, R24, -UR8 ;  /* 0x8000000818197e21 */ /* 0x000fe20008010000 */
[----:B------:R-:W-:Y:S01]  /*25a0*/  FFMA.FTZ R15, R30, R29, R15 ;  /* 0x0000001d1e0f7223 */ /* 0x000fe2000001000f */
[----:B------:R-:W-:Y:S01]  /*25b0*/  FFMA.FTZ R26, R29, R28, R26 ;  /* 0x0000001c1d1a7223 */ /* 0x000fe2000001001a */
[----:B------:R-:W-:Y:S01]  /*25c0*/  SHF.L.U32 R24, R73, 0x10, RZ ;  /* 0x0000001049187819 */ /* 0x000fe200000006ff */
[----:B------:R-:W-:Y:S01]  /*25d0*/  FADD.FTZ R29, R27, -UR8 ;  /* 0x800000081b1d7e21 */ /* 0x000fe20008010000 */
[----:B------:R-:W-:Y:S01]  /*25e0*/  FMUL.FTZ R25, R25, UR9 ;  /* 0x0000000919197c20 */ /* 0x000fe20008410000 */
[----:B------:R-:W-:Y:S01]  /*25f0*/  FADD.FTZ R21, R21, R28 ;  /* 0x0000001c15157221 */ /* 0x000fe20000010000 */
[----:B------:R-:W-:Y:S01]  /*2600*/  SHF.L.U32 R27, R87, 0x10, RZ ;  /* 0x00000010571b7819 */ /* 0x000fe200000006ff */
[----:B------:R-:W-:Y:S01]  /*2610*/  FADD.FTZ R22, R22, R30 ;  /* 0x0000001e16167221 */ /* 0x000fe20000010000 */
[----:B------:R-:W-:Y:S01]  /*2620*/  SHF.L.U32 R28, R45, 0x10, RZ ;  /* 0x000000102d1c7819 */ /* 0x000fe200000006ff */
[----:B------:R-:W-:Y:S01]  /*2630*/  FMUL.FTZ R29, R29, UR9 ;  /* 0x000000091d1d7c20 */ /* 0x000fe20008410000 */
[----:B------:R-:W-:Y:S01]  /*2640*/  FADD.FTZ R20, R20, R24 ;  /* 0x0000001814147221 */ /* 0x000fe20000010000 */
[----:B------:R-:W-:Y:S01]  /*2650*/  FFMA.FTZ R23, R24, R25, R23 ;  /* 0x0000001918177223 */ /* 0x000fe20000010017 */
[----:B------:R-:W-:Y:S01]  /*2660*/  FMUL.FTZ R24, R13, R24 ;  /* 0x000000180d187220 */ /* 0x000fe20000410000 */
[----:B------:R-:W-:Y:S01]  /*2670*/  FADD.FTZ R27, R27, -UR8 ;  /* 0x800000081b1b7e21 */ /* 0x000fe20008010000 */
[----:B------:R-:W-:Y:S01]  /*2680*/  FADD.FTZ R22, R22, R28 ;  /* 0x0000001c16167221 */ /* 0x000fe20000010000 */
        /* <DEDUP_REMOVED lines=34> */
[----:B------:R-:W-:Y:S01]  /*28b0*/  FMUL.FTZ R29, R29, UR9 ;  /* 0x000000091d1d7c20 */ /* 0x000fe20008410000 */
[----:B------:R-:W-:Y:S01]  /*28c0*/  SHF.L.U32 R24, R85, 0x10, RZ ;  /* 0x0000001055187819 */ /* 0x000fe200000006ff */
        /* <DEDUP_REMOVED lines=8> */
[----:B------:R-:W-:Y:S01]  /*2950*/  FADD.FTZ R27, R26, -UR8 ;  /* 0x800000081a1b7e21 */ /* 0x000fe20008010000 */
[----:B------:R-:W-:Y:S01]  /*2960*/  FMUL.FTZ R25, R25, UR9 ;  /* 0x0000000919197c20 */ /* 0x000fe20008410000 */
[----:B------:R-:W-:Y:S01]  /*2970*/  SHF.L.U32 R30, R42, 0x10, RZ ;  /* 0x000000102a1e7819 */ /* 0x000fe200000006ff */
[----:B------:R-:W-:Y:S01]  /*2980*/  FADD.FTZ R20, R20, R24 ;  /* 0x0000001814147221 */ /* 0x000fe20000010000 */
[----:B------:R-:W-:Y:S01]  /*2990*/  SHF.L.U32 R26, R84, 0x10, RZ ;  /* 0x00000010541a7819 */ /* 0x000fe200000006ff */
[----:B------:R-:W-:Y:S01]  /*29a0*/  FMUL.FTZ R27, R27, UR9 ;  /* 0x000000091b1b7c20 */ /* 0x000fe20008410000 */
[----:B------:R-:W-:Y:S01]  /*29b0*/  FFMA.FTZ R23, R24, R25, R23 ;  /* 0x0000001918177223 */ /* 0x000fe20000010017 */
[----:B------:R-:W-:Y:S01]  /*29c0*/  FMUL.FTZ R24, R13, R24 ;  /* 0x000000180d187220 */ /* 0x000fe20000410000 */
[----:B------:R-:W-:Y:S01]  /*29d0*/  FADD.FTZ R22, R22, R30 ;  /* 0x0000001e16167221 */ /* 0x000fe20000010000 */
[----:B------:R-:W-:Y:S01]  /*29e0*/  FFMA.FTZ R15, R30, R27, R15 ;  /* 0x0000001b1e0f7223 */ /* 0x000fe2000001000f */
[----:B------:R-:W-:Y:S01]  /*29f0*/  FMUL.FTZ R30, R14, R30 ;  /* 0x0000001e0e1e7220 */ /* 0x000fe20000410000 */
[----:B------:R-:W-:Y:S01]  /*2a00*/  FFMA.FTZ R28, R25, R24, R28 ;  /* 0x00000018191c7223 */ /* 0x000fe2000001001c */
[----:B------:R-:W-:Y:S01]  /*2a10*/  FADD.FTZ R26, R26, -UR8 ;  /* 0x800000081a1a7e21 */ /* 0x000fe20008010000 */
[----:B------:R-:W-:Y:S01]  /*2a20*/  FADD.FTZ R21, R24, R21 ;  /* 0x0000001518157221 */ /* 0x000fe20000010000 */
[----:B------:R-:W-:Y:S01]  /*2a30*/  SHF.L.U32 R24, R68, 0x10, RZ ;  /* 0x0000001044187819 */ /* 0x000fe200000006ff */
[----:B------:R-:W-:Y:S01]  /*2a40*/  FFMA.FTZ R27, R27, R30, R28 ;  /* 0x0000001e1b1b7223 */ /* 0x000fe2000001001c */
[----:B------:R-:W-:Y:S01]  /*2a50*/  FMUL.FTZ R26, R26, UR9 ;  /* 0x000000091a1a7c20 */ /* 0x000fe20008410000 */
[----:B------:R-:W-:Y:S01]  /*2a60*/  SHF.L.U32 R28, R52, 0x10, RZ ;  /* 0x00000010341c7819 */ /* 0x000fe200000006ff */
[----:B------:R-:W-:Y:S01]  /*2a70*/  FADD.FTZ R32, R21, R30 ;  /* 0x0000001e15207221 */ /* 0x000fe20000010000 */
[----:B------:R-:W-:Y:S01]  /*2a80*/  FMUL.FTZ R25, R13, R24 ;  /* 0x000000180d197220 */ /* 0x000fe20000410000 */
[----:B------:R-:W-:Y:S01]  /*2a90*/  FADD.FTZ R20, R20, R24 ;  /* 0x0000001814147221 */ /* 0x000fe20000010000 */
[----:B------:R-:W-:Y:S01]  /*2aa0*/  FFMA.FTZ R23, R24, R26, R23 ;  /* 0x0000001a18177223 */ /* 0x000fe20000010017 */
[----:B------:R-:W-:Y:S01]  /*2ab0*/  SHF.L.U32 R24, R83, 0x10, RZ ;  /* 0x0000001053187819 */ /* 0x000fe200000006ff */
[----:B------:R-:W-:Y:S01]  /*2ac0*/  FADD.FTZ R28, R28, -UR8 ;  /* 0x800000081c1c7e21 */ /* 0x000fe20008010000 */
[----:B------:R-:W-:Y:S01]  /*2ad0*/  FFMA.FTZ R27, R26, R25, R27 ;  /* 0x000000191a1b7223 */ /* 0x000fe2000001001b */
[----:B------:R-:W-:Y:S01]  /*2ae0*/  FADD.FTZ R21, R25, R32 ;  /* 0x0000002019157221 */ /* 0x000fe20000010000 */
[----:B------:R-:W-:Y:S01]  /*2af0*/  SHF.L.U32 R26, R41, 0x10, RZ ;  /* 0x00000010291a7819 */ /* 0x000fe200000006ff */
[----:B------:R-:W-:Y:S01]  /*2b00*/  FADD.FTZ R25, R24, -UR8 ;  /* 0x8000000818197e21 */ /* 0x000fe20008010000 */
[----:B------:R-:W-:Y:S01]  /*2b10*/  FMUL.FTZ R28, R28, UR9 ;  /* 0x000000091c1c7c20 */ /* 0x000fe20008410000 */
[----:B------:R-:W-:-:S02]  /*2b20*/  SHF.L.U32 R24, R67, 0x10, RZ ;  /* 0x0000001043187819 */ /* 0x000fc400000006ff */
[----:B------:R-:W-:Y:S01]  /*2b30*/  FMUL.FTZ R25, R25, UR9 ;  /* 0x0000000919197c20 */ /* 0x000fe20008410000 */
[----:B------:R-:W-:Y:S01]  /*2b40*/  FADD.FTZ R22, R22, R26 ;  /* 0x0000001a16167221 */ /* 0x000fe20000010000 */
[----:B------:R-:W-:Y:S01]  /*2b50*/  FFMA.FTZ R15, R26, R28, R15 ;  /* 0x0000001c1a0f7223 */ /* 0x000fe2000001000f */
[----:B------:R-:W-:Y:S01]  /*2b60*/  FMUL.FTZ R26, R14, R26 ;  /* 0x0000001a0e1a7220 */ /* 0x000fe20000410000 */
[----:B------:R-:W-:Y:S01]  /*2b70*/  FADD.FTZ R20, R20, R24 ;  /* 0x0000001814147221 */ /* 0x000fe20000010000 */
[----:B------:R-:W-:Y:S01]  /*2b80*/  FFMA.FTZ R23, R24, R25, R23 ;  /* 0x0000001918177223 */ /* 0x000fe20000010017 */
[----:B------:R-:W-:Y:S01]  /*2b90*/  SHF.L.U32 R29, R51, 0x10, RZ ;  /* 0x00000010331d7819 */ /* 0x000fe200000006ff */
        /* <DEDUP_REMOVED lines=8> */
[----:B------:R-:W-:Y:S01]  /*2c20*/  FMUL.FTZ R29, R29, UR9 ;  /* 0x000000091d1d7c20 */ /* 0x000fe20008410000 */
[----:B------:R-:W-:Y:S01]  /*2c30*/  FMUL.FTZ R26, R14, R28 ;  /* 0x0000001c0e1a7220 */ /* 0x000fe20000410000 */
[----:B------:R-:W-:Y:S01]  /*2c40*/  FADD.FTZ R22, R22, R28 ;  /* 0x0000001c16167221 */ /* 0x000fe20000010000 */
[----:B------:R-:W-:Y:S01]  /*2c50*/  SHF.L.U32 R30, R50, 0x10, RZ ;  /* 0x00000010321e7819 */ /* 0x000fe200000006ff */
[----:B------:R-:W-:Y:S01]  /*2c60*/  FADD.FTZ R25, R25, -UR8 ;  /* 0x8000000819197e21 */ /* 0x000fe20008010000 */
[----:B------:R-:W-:Y:S01]  /*2c70*/  FFMA.FTZ R21, R28, R29, R15 ;  /* 0x0000001d1c157223 */ /* 0x000fe2000001000f */
[----:B------:R-:W-:Y:S01]  /*2c80*/  SHF.L.U32 R28, R66, 0x10, RZ ;  /* 0x00000010421c7819 */ /* 0x000fe200000006ff */
[----:B------:R-:W-:Y:S01]  /*2c90*/  FADD.FTZ R15, R27, R26 ;  /* 0x0000001a1b0f7221 */ /* 0x000fe20000010000 */
[----:B------:R-:W-:Y:S01]  /*2ca0*/  FMUL.FTZ R25, R25, UR9 ;  /* 0x0000000919197c20 */ /* 0x000fe20008410000 */
[----:B------:R-:W-:Y:S01]  /*2cb0*/  FFMA.FTZ R24, R29, R26, R24 ;  /* 0x0000001a1d187223 */ /* 0x000fe20000010018 */
[----:B------:R-:W-:Y:S01]  /*2cc0*/  SHF.L.U32 R29, R8, 0x10, RZ ;  /* 0x00000010081d7819 */ /* 0x000fe200000006ff */
[----:B------:R-:W-:Y:S01]  /*2cd0*/  FADD.FTZ R20, R20, R28 ;  /* 0x0000001c14147221 */ /* 0x000fe20000010000 */
[----:B------:R-:W-:Y:S01]  /*2ce0*/  SHF.L.U32 R27, R79, 0x10, RZ ;  /* 0x000000104f1b7819 */ /* 0x000fe200000006ff */
[----:B------:R-:W-:Y:S01]  /*2cf0*/  FFMA.FTZ R23, R28, R25, R23 ;  /* 0x000000191c177223 */ /* 0x000fe20000010017 */
[----:B------:R-:W-:Y:S01]  /*2d00*/  FMUL.FTZ R28, R13, R28 ;  /* 0x0000001c0d1c7220 */ /* 0x000fe20000410000 */
[----:B------:R-:W-:Y:S01]  /*2d10*/  FADD.FTZ R26, R30, -UR8 ;  /* 0x800000081e1a7e21 */ /* 0x000fe20008010000 */
[----:B------:R-:W-:Y:S01]  /*2d20*/  FMUL.FTZ R30, R14, R29 ;  /* 0x0000001d0e1e7220 */ /* 0x000fe20000410000 */
[----:B------:R-:W-:Y:S01]  /*2d30*/  FADD.FTZ R27, R27, -UR8 ;  /* 0x800000081b1b7e21 */ /* 0x000fe20008010000 */
[----:B------:R-:W-:Y:S01]  /*2d40*/  FADD.FTZ R15, R28, R15 ;  /* 0x0000000f1c0f7221 */ /* 0x000fe20000010000 */
[----:B------:R-:W-:Y:S01]  /*2d50*/  FMUL.FTZ R26, R26, UR9 ;  /* 0x000000091a1a7c20 */ /* 0x000fe20008410000 */
[----:B------:R-:W-:Y:S01]  /*2d60*/  FFMA.FTZ R25, R25, R28, R24 ;  /* 0x0000001c19197223 */ /* 0x000fe20000010018 */
[----:B------:R-:W-:Y:S01]  /*2d70*/  SHF.L.U32 R24, R65, 0x10, RZ ;  /* 0x0000001041187819 */ /* 0x000fe200000006ff */
[----:B------:R-:W-:Y:S01]  /*2d80*/  FMUL.FTZ R27, R27, UR9 ;  /* 0x000000091b1b7c20 */ /* 0x000fe20008410000 */
        /* <DEDUP_REMOVED lines=16> */
[----:B------:R-:W-:Y:S01]  /*2e90*/  SHF.L.U32 R31, R48, 0x10, RZ ;  /* 0x00000010301f7819 */ /* 0x000fe200000006ff */
[----:B------:R-:W-:Y:S01]  /*2ea0*/  FADD.FTZ R27, R15, R32 ;  /* 0x000000200f1b7221 */ /* 0x000fe20000010000 */
[----:B------:R-:W-:Y:S01]  /*2eb0*/  FFMA.FTZ R32, R25, R32, R30 ;  /* 0x0000002019207223 */ /* 0x000fe2000001001e */
[----:B------:R-:W-:Y:S01]  /*2ec0*/  FMUL.FTZ R30, R13, R26 ;  /* 0x0000001a0d1e7220 */ /* 0x000fe20000410000 */
[----:B------:R-:W-:Y:S01]  /*2ed0*/  FMUL.FTZ R15, R28, UR9 ;  /* 0x000000091c0f7c20 */ /* 0x000fe20008410000 */
[----:B------:R-:W-:Y:S01]  /*2ee0*/  FFMA.FTZ R21, R24, R25, R21 ;  /* 0x0000001918157223 */ /* 0x000fe20000010015 */
[----:B------:R-:W-:Y:S01]  /*2ef0*/  SHF.L.U32 R28, R10, 0x10, RZ ;  /* 0x000000100a1c7819 */ /* 0x000fe200000006ff */
[----:B------:R-:W-:Y:S01]  /*2f00*/  FADD.FTZ R25, R31, -UR8 ;  /* 0x800000081f197e21 */ /* 0x000fe20008010000 */
[----:B------:R-:W-:Y:S01]  /*2f10*/  FADD.FTZ R22, R22, R29 ;  /* 0x0000001d16167221 */ /* 0x000fe20000010000 */
        /* <DEDUP_REMOVED lines=21> */
.L_x_291:
[----:B------:R-:W-:Y:S02]  /*3070*/  SHF.L.U32 R15, R15, 0x10, RZ ;  /* 0x000000100f0f7819 */ /* 0x000fe400000006ff */
[----:B------:R-:W-:Y:S02]  /*3080*/  SHF.L.U32 R20, R71, 0x10, RZ ;  /* 0x0000001047147819 */ /* 0x000fe400000006ff */
[----:B------:R-:W-:Y:S01]  /*3090*/  SHF.L.U32 R36, R23, 0x10, RZ ;  /* 0x0000001017247819 */ /* 0x000fe200000006ff */
[----:B------:R-:W-:Y:S01]  /*30a0*/  FADD.FTZ R15, R15, -UR8 ;  /* 0x800000080f0f7e21 */ /* 0x000fe20008010000 */
[----:B------:R-:W-:Y:S01]  /*30b0*/  SHF.L.U32 R27, R27, 0x10, RZ ;  /* 0x000000101b1b7819 */ /* 0x000fe200000006ff */
[----:B------:R-:W-:Y:S01]  /*30c0*/  FADD.FTZ R38, R20, -UR8 ;  /* 0x8000000814267e21 */ /* 0x000fe20008010000 */
[----:B------:R-:W-:Y:S01]  /*30d0*/  SHF.L.U32 R20, R2, 0x10, RZ ;  /* 0x0000001002147819 */ /* 0x000fe200000006ff */
[----:B------:R-:W-:Y:S02]  /*30e0*/  FMUL.FTZ R15, R15, UR9 ;  /* 0x000000090f0f7c20 */ /* 0x000fe40008410000 */
[----:B------:R-:W-:-:S02]  /*30f0*/  FMUL.FTZ R38, R38, UR9 ;  /* 0x0000000926267c20 */ /* 0x000fc40008410000 */
[C-C-:B------:R-:W-:Y:S01]  /*3100*/  FFMA.FTZ R26, R13.reuse, R15, R12.reuse ;  /* 0x0000000f0d1a7223 */ /* 0x140fe2000001000c */
[----:B------:R-:W-:Y:S01]  /*3110*/  FADD.FTZ R20, R20, -UR8 ;  /* 0x8000000814147e21 */ /* 0x000fe20008010000 */
[----:B------:R-:W-:Y:S02]  /*3120*/  FFMA.FTZ R32, R13, R38, R12 ;  /* 0x000000260d207223 */ /* 0x000fe4000001000c */
[----:B------:R-:W-:Y:S01]  /*3130*/  FMUL.FTZ R21, R26, -1.4426950216293334961 ;  /* 0xbfb8aa3b1a157820 */ /* 0x000fe20000410000 */
[----:B------:R-:W-:Y:S01]  /*3140*/  FMUL.FTZ R20, R20, UR9 ;  /* 0x0000000914147c20 */ /* 0x000fe20008410000 */
[----:B------:R-:W-:-:S03]  /*3150*/  FMUL.FTZ R34, R32, -1.4426950216293334961 ;  /* 0xbfb8aa3b20227820 */ /* 0x000fc60000410000 */
[----:B------:R-:W-:Y:S01]  /*3160*/  FFMA.FTZ R22, R14, R20, R11 ;  /* 0x000000140e167223 */ /* 0x000fe2000001000b */
[----:B------:R-:W0:Y:S03]  /*3170*/  MUFU.EX2 R21, R21 ;  /* 0x0000001500157308 */ /* 0x000e260000000800 */
[----:B------:R-:W-:-:S05]  /*3180*/  FMUL.FTZ R33, R22, -1.4426950216293334961 ;  /* 0xbfb8aa3b16217820 */ /* 0x000fca0000410000 */
[----:B------:R-:W1:Y:S08]  /*3190*/  MUFU.EX2 R34, R34 ;  /* 0x0000002200227308 */ /* 0x000e700000000800 */
[----:B------:R-:W2:Y:S01]  /*31a0*/  MUFU.EX2 R33, R33 ;  /* 0x0000002100217308 */ /* 0x000ea20000000800 */
[----:B0-----:R-:W-:Y:S01]  /*31b0*/  FADD.FTZ R31, R21, 1 ;  /* 0x3f800000151f7421 */ /* 0x001fe20000010000 */
[----:B------:R-:W-:-:S05]  /*31c0*/  SHF.L.U32 R21, R62, 0x10, RZ ;  /* 0x000000103e157819 */ /* 0x000fca00000006ff */
[----:B------:R-:W-:Y:S01]  /*31d0*/  FADD.FTZ R21, R21, -UR8 ;  /* 0x8000000815157e21 */ /* 0x000fe20008010000 */
[----:B------:R-:W0:Y:S01]  /*31e0*/  MUFU.RCP R31, R31 ;  /* 0x0000001f001f7308 */ /* 0x000e220000001000 */
[----:B-1----:R-:W-:Y:S01]  /*31f0*/  FADD.FTZ R29, R34, 1 ;  /* 0x3f800000221d7421 */ /* 0x002fe20000010000 */
[----:B------:R-:W-:Y:S01]  /*3200*/  SHF.L.U32 R34, R25, 0x10, RZ ;  /* 0x0000001019227819 */ /* 0x000fe200000006ff */
[----:B------:R-:W-:-:S04]  /*3210*/  FMUL.FTZ R39, R21, UR9 ;  /* 0x0000000915277c20 */ /* 0x000fc80008410000 */
[----:B------:R-:W-:Y:S01]  /*3220*/  FFMA.FTZ R21, R14, R39, R11 ;  /* 0x000000270e157223 */ /* 0x000fe2000001000b */
[----:B------:R-:W1:Y:S01]  /*3230*/  MUFU.RCP R29, R29 ;  /* 0x0000001d001d7308 */ /* 0x000e620000001000 */
[----:B--2---:R-:W-:Y:S02]  /*3240*/  FADD.FTZ R28, R33, 1 ;  /* 0x3f800000211c7421 */ /* 0x004fe40000010000 */
[----:B------:R-:W-:-:S05]  /*3250*/  FMUL.FTZ R33, R21, -1.4426950216293334961 ;  /* 0xbfb8aa3b15217820 */ /* 0x000fca0000410000 */
[----:B------:R-:W2:Y:S01]  /*3260*/  MUFU.EX2 R23, R33 ;  /* 0x0000002100177308 */ /* 0x000ea20000000800 */
[----:B0-----:R-:W-:Y:S01]  /*3270*/  FMUL.FTZ R25, R34, R31 ;  /* 0x0000001f22197220 */ /* 0x001fe20000410000 */
[----:B------:R-:W-:-:S04]  /*3280*/  FADD.FTZ R31, -R31, 1 ;  /* 0x3f8000001f1f7421 */ /* 0x000fc80000010100 */
[----:B------:R-:W-:Y:S02]  /*3290*/  FFMA.FTZ R26, R26, R31, 1 ;  /* 0x3f8000001a1a7423 */ /* 0x000fe4000001001f */
[----:B------:R-:W0:Y:S01]  /*32a0*/  MUFU.RCP R28, R28 ;  /* 0x0000001c001c7308 */ /* 0x000e220000001000 */
[----:B-1----:R-:W-:Y:S01]  /*32b0*/  FMUL.FTZ R35, R36, R29 ;  /* 0x0000001d24237220 */ /* 0x002fe20000410000 */
[----:B------:R-:W-:Y:S01]  /*32c0*/  FADD.FTZ R29, -R29, 1 ;  /* 0x3f8000001d1d7421 */ /* 0x000fe20000010100 */
[----:B------:R-:W-:Y:S01]  /*32d0*/  SHF.L.U32 R36, R4, 0x10, RZ ;  /* 0x0000001004247819 */ /* 0x000fe200000006ff */
[----:B------:R-:W-:Y:S01]  /*32e0*/  FMUL.FTZ R25, R25, R26 ;  /* 0x0000001a19197220 */ /* 0x000fe20000410000 */
[----:B------:R-:W-:Y:S01]  /*32f0*/  SHF.L.U32 R26, R60, 0x10, RZ ;  /* 0x000000103c1a7819 */ /* 0x000fe200000006ff */
[----:B------:R-:W-:Y:S01]  /*3300*/  FFMA.FTZ R32, R32, R29, 1 ;  /* 0x3f80000020207423 */ /* 0x000fe2000001001d */
[----:B--2---:R-:W-:-:S03]  /*3310*/  FADD.FTZ R23, R23, 1 ;  /* 0x3f80000017177421 */ /* 0x004fc60000010000 */
[----:B------:R-:W-:Y:S01]  /*3320*/  FADD.FTZ R26, R26, -UR8 ;  /* 0x800000081a1a7e21 */ /* 0x000fe20008010000 */
[----:B------:R-:W-:Y:S01]  /*3330*/  FMUL.FTZ R35, R35, R32 ;  /* 0x0000002023237220 */ /* 0x000fe20000410000 */
[----:B------:R-:W-:Y:S01]  /*3340*/  FMUL.FTZ R32, R13, R25 ;  /* 0x000000190d207220 */ /* 0x000fe20000410000 */
[----:B------:R-:W1:Y:S01]  /*3350*/  MUFU.RCP R37, R23 ;  /* 0x0000001700257308 */ /* 0x000e620000001000 */
[----:B------:R-:W-:Y:S01]  /*3360*/  FMUL.FTZ R26, R26, UR9 ;  /* 0x000000091a1a7c20 */ /* 0x000fe20008410000 */
[----:B0-----:R-:W-:-:S04]  /*3370*/  FADD.FTZ R29, -R28, 1 ;  /* 0x3f8000001c1d7421 */ /* 0x001fc80000010100 */
[----:B------:R-:W-:Y:S01]  /*3380*/  FFMA.FTZ R34, R22, R29, 1 ;  /* 0x3f80000016227423 */ /* 0x000fe2000001001d */
[----:B------:R-:W-:Y:S02]  /*3390*/  SHF.L.U32 R29, R3, 0x10, RZ ;  /* 0x00000010031d7819 */ /* 0x000fe400000006ff */
[----:B------:R-:W-:-:S03]  /*33a0*/  SHF.L.U32 R22, R77, 0x10, RZ ;  /* 0x000000104d167819 */ /* 0x000fc600000006ff */
[----:B------:R-:W-:Y:S01]  /*33b0*/  FMUL.FTZ R29, R29, R28 ;  /* 0x0000001c1d1d7220 */ /* 0x000fe20000410000 */
[----:B------:R-:W-:Y:S01]  /*33c0*/  SHF.L.U32 R28, R61, 0x10, RZ ;  /* 0x000000103d1c7819 */ /* 0x000fe200000006ff */
[----:B------:R-:W-:Y:S02]  /*33d0*/  FADD.FTZ R22, R22, -UR8 ;  /* 0x8000000816167e21 */ /* 0x000fe40008010000 */
[----:B------:R-:W-:Y:S02]  /*33e0*/  FMUL.FTZ R29, R29, R34 ;  /* 0x000000221d1d7220 */ /* 0x000fe40000410000 */
[----:B------:R-:W-:Y:S01]  /*33f0*/  FMUL.FTZ R22, R22, UR9 ;  /* 0x0000000916167c20 */ /* 0x000fe20008410000 */
[----:B------:R-:W-:Y:S01]  /*3400*/  FADD.FTZ R33, R28, -UR8 ;  /* 0x800000081c217e21 */ /* 0x000fe20008010000 */
[----:B-1----:R-:W-:Y:S01]  /*3410*/  FADD.FTZ R28, -R37, 1 ;  /* 0x3f800000251c7421 */ /* 0x002fe20000010100 */
[----:B------:R-:W-:Y:S01]  /*3420*/  FMUL.FTZ R37, R36, R37 ;  /* 0x0000002524257220 */ /* 0x000fe20000410000 */
[----:B------:R-:W-:Y:S01]  /*3430*/  FFMA.FTZ R34, R13, R22, R12 ;  /* 0x000000160d227223 */ /* 0x000fe2000001000c */
[----:B------:R-:W-:Y:S01]  /*3440*/  FMUL.FTZ R23, R33, UR9 ;  /* 0x0000000921177c20 */ /* 0x000fe20008410000 */
[----:B------:R-:W-:-:S02]  /*3450*/  FFMA.FTZ R28, R21, R28, 1 ;  /* 0x3f800000151c7423 */ /* 0x000fc4000001001c */
[----:B------:R-:W-:Y:S01]  /*3460*/  FMUL.FTZ R31, R34, -1.4426950216293334961 ;  /* 0xbfb8aa3b221f7820 */ /* 0x000fe20000410000 */
[----:B------:R-:W-:Y:S01]  /*3470*/  FFMA.FTZ R21, R14, R23, R11 ;  /* 0x000000170e157223 */ /* 0x000fe2000001000b */
[----:B------:R-:W-:-:S03]  /*3480*/  FMUL.FTZ R28, R37, R28 ;  /* 0x0000001c251c7220 */ /* 0x000fc60000410000 */
[----:B------:R-:W-:Y:S01]  /*3490*/  FMUL.FTZ R93, R21, -1.4426950216293334961 ;  /* 0xbfb8aa3b155d7820 */ /* 0x000fe20000410000 */
[----:B------:R-:W0:Y:S08]  /*34a0*/  MUFU.EX2 R31, R31 ;  /* 0x0000001f001f7308 */ /* 0x000e300000000800 */
[----:B------:R-:W1:Y:S01]  /*34b0*/  MUFU.EX2 R93, R93 ;  /* 0x0000005d005d7308 */ /* 0x000e620000000800 */
[----:B0-----:R-:W-:Y:S01]  /*34c0*/  FADD.FTZ R36, R31, 1 ;  /* 0x3f8000001f247421 */ /* 0x001fe20000010000 */
[----:B------:R-:W-:-:S06]  /*34d0*/  SHF.L.U32 R31, R24, 0x10, RZ ;  /* 0x00000010181f7819 */ /* 0x000fcc00000006ff */
[----:B------:R-:W0:Y:S01]  /*34e0*/  MUFU.RCP R36, R36 ;  /* 0x0000002400247308 */ /* 0x000e220000001000 */
[----:B-1----:R-:W-:-:S07]  /*34f0*/  FADD.FTZ R33, R93, 1 ;  /* 0x3f8000005d217421 */ /* 0x002fce0000010000 */
[----:B------:R-:W1:Y:S01]  /*3500*/  MUFU.RCP R33, R33 ;  /* 0x0000002100217308 */ /* 0x000e620000001000 */
[----:B0-----:R-:W-:Y:S01]  /*3510*/  FADD.FTZ R24, -R36, 1 ;  /* 0x3f80000024187421 */ /* 0x001fe20000010100 */
[----:B------:R-:W-:Y:S01]  /*3520*/  FMUL.FTZ R31, R31, R36 ;  /* 0x000000241f1f7220 */ /* 0x000fe20000410000 */
[----:B------:R-:W-:Y:S02]  /*3530*/  SHF.L.U32 R36, R5, 0x10, RZ ;  /* 0x0000001005247819 */ /* 0x000fe400000006ff */
[----:B------:R-:W-:Y:S01]  /*3540*/  FFMA.FTZ R24, R34, R24, 1 ;  /* 0x3f80000022187423 */ /* 0x000fe20000010018 */
[----:B-1----:R-:W-:-:S03]  /*3550*/  FADD.FTZ R34, -R33, 1 ;  /* 0x3f80000021227421 */ /* 0x002fc60000010100 */
[----:B------:R-:W-:Y:S01]  /*3560*/  FMUL.FTZ R24, R31, R24 ;  /* 0x000000181f187220 */ /* 0x000fe20000410000 */
[----:B------:R-:W-:Y:S01]  /*3570*/  FMUL.FTZ R31, R14, R29 ;  /* 0x0000001d0e1f7220 */ /* 0x000fe20000410000 */
[----:B------:R-:W-:Y:S01]  /*3580*/  FFMA.FTZ R21, R21, R34, 1 ;  /* 0x3f80000015157423 */ /* 0x000fe20000010022 */
[----:B------:R-:W-:Y:S01]  /*3590*/  FMUL.FTZ R34, R36, R33 ;  /* 0x0000002124227220 */ /* 0x000fe20000410000 */
[----:B------:R-:W-:Y:S01]  /*35a0*/  FFMA.FTZ R33, R14, R26, R11 ;  /* 0x0000001a0e217223 */ /* 0x000fe2000001000b */
[----:B------:R-:W-:Y:S01]  /*35b0*/  FFMA.FTZ R36, R20, R31, RZ ;  /* 0x0000001f14247223 */ /* 0x000fe200000100ff */
[----:B------:R-:W-:Y:S01]  /*35c0*/  FADD.FTZ R37, RZ, R31 ;  /* 0x0000001fff257221 */ /* 0x000fe20000010000 */
[----:B------:R-:W-:Y:S01]  /*35d0*/  FMUL.FTZ R21, R34, R21 ;  /* 0x0000001522157220 */ /* 0x000fe20000410000 */
[----:B------:R-:W-:Y:S01]  /*35e0*/  FMUL.FTZ R93, R33, -1.4426950216293334961 ;  /* 0xbfb8aa3b215d7820 */ /* 0x000fe20000410000 */
[C---:B------:R-:W-:Y:S01]  /*35f0*/  FFMA.FTZ R31, R15.reuse, R32, R36 ;  /* 0x000000200f1f7223 */ /* 0x040fe20000010024 */
[----:B------:R-:W-:Y:S01]  /*3600*/  FADD.FTZ R32, R32, R37 ;  /* 0x0000002520207221 */ /* 0x000fe20000010000 */
[----:B------:R-:W-:Y:S01]  /*3610*/  SHF.L.U32 R37, R6, 0x10, RZ ;  /* 0x0000001006257819 */ /* 0x000fe200000006ff */
[----:B------:R-:W-:-:S02]  /*3620*/  FFMA.FTZ R15, R15, R25, RZ ;  /* 0x000000190f0f7223 */ /* 0x000fc400000100ff */
[----:B------:R-:W0:Y:S02]  /*3630*/  MUFU.EX2 R93, R93 ;  /* 0x0000005d005d7308 */ /* 0x000e240000000800 */
[----:B0-----:R-:W-:-:S06]  /*3640*/  FADD.FTZ R34, R93, 1 ;  /* 0x3f8000005d227421 */ /* 0x001fcc0000010000 */
[----:B------:R-:W0:Y:S02]  /*3650*/  MUFU.RCP R34, R34 ;  /* 0x0000002200227308 */ /* 0x000e240000001000 */
[----:B0-----:R-:W-:Y:S01]  /*3660*/  FMUL.FTZ R36, R37, R34 ;  /* 0x0000002225247220 */ /* 0x001fe20000410000 */
[----:B------:R-:W-:-:S04]  /*3670*/  FADD.FTZ R37, -R34, 1 ;  /* 0x3f80000022257421 */ /* 0x000fc80000010100 */
[----:B------:R-:W-:-:S04]  /*3680*/  FFMA.FTZ R33, R33, R37, 1 ;  /* 0x3f80000021217423 */ /* 0x000fc80000010025 */
[----:B------:R-:W-:Y:S01]  /*3690*/  FMUL.FTZ R33, R36, R33 ;  /* 0x0000002124217220 */ /* 0x000fe20000410000 */
[----:B------:R-:W-:Y:S01]  /*36a0*/  FFMA.FTZ R36, R20, R29, RZ ;  /* 0x0000001d14247223 */ /* 0x000fe200000100ff */
[----:B------:R-:W-:Y:S01]  /*36b0*/  SHF.L.U32 R20, R76, 0x10, RZ ;  /* 0x000000104c147819 */ /* 0x000fe200000006ff */
[----:B------:R-:W-:Y:S02]  /*36c0*/  FADD.FTZ R29, RZ, R29 ;  /* 0x0000001dff1d7221 */ /* 0x000fe40000010000 */
[-C--:B------:R-:W-:Y:S02]  /*36d0*/  FFMA.FTZ R36, R39, R28.reuse, R36 ;  /* 0x0000001c27247223 */ /* 0x080fe40000010024 */
[----:B------:R-:W-:Y:S01]  /*36e0*/  FADD.FTZ R37, R20, -UR8 ;  /* 0x8000000814257e21 */ /* 0x000fe20008010000 */
[----:B------:R-:W-:Y:S01]  /*36f0*/  FADD.FTZ R34, R29, R28 ;  /* 0x0000001c1d227221 */ /* 0x000fe20000010000 */
[----:B------:R-:W-:Y:S02]  /*3700*/  FMUL.FTZ R20, R14, R28 ;  /* 0x0000001c0e147220 */ /* 0x000fe40000410000 */
[----:B------:R-:W-:Y:S01]  /*3710*/  FMUL.FTZ R29, R37, UR9 ;  /* 0x00000009251d7c20 */ /* 0x000fe20008410000 */
[----:B------:R-:W-:Y:S01]  /*3720*/  FADD.FTZ R34, R34, R21 ;  /* 0x0000001522227221 */ /* 0x000fe20000010000 */
[----:B------:R-:W-:Y:S01]  /*3730*/  FFMA.FTZ R39, R39, R20, R31 ;  /* 0x0000001427277223 */ /* 0x000fe2000001001f */
[----:B------:R-:W-:Y:S01]  /*3740*/  FADD.FTZ R20, R32, R20 ;  /* 0x0000001420147221 */ /* 0x000fe20000010000 */
[----:B------:R-:W-:-:S04]  /*3750*/  FFMA.FTZ R28, R13, R29, R12 ;  /* 0x0000001d0d1c7223 */ /* 0x000fc8000001000c */
[----:B------:R-:W-:-:S06]  /*3760*/  FMUL.FTZ R37, R28, -1.4426950216293334961 ;  /* 0xbfb8aa3b1c257820 */ /* 0x000fcc0000410000 */
[----:B------:R-:W0:Y:S02]  /*3770*/  MUFU.EX2 R37, R37 ;  /* 0x0000002500257308 */ /* 0x000e240000000800 */
[----:B0-----:R-:W-:Y:S01]  /*3780*/  FADD.FTZ R93, R37, 1 ;  /* 0x3f800000255d7421 */ /* 0x001fe20000010000 */
[----:B------:R-:W-:Y:S01]  /*3790*/  FADD.FTZ R37, RZ, R25 ;  /* 0x00000019ff257221 */ /* 0x000fe20000010000 */
[CC--:B------:R-:W-:Y:S01]  /*37a0*/  FFMA.FTZ R25, R38.reuse, R35.reuse, R15 ;  /* 0x0000002326197223 */ /* 0x0c0fe2000001000f */
[----:B------:R-:W-:Y:S02]  /*37b0*/  FMUL.FTZ R15, R13, R35 ;  /* 0x000000230d0f7220 */ /* 0x000fe40000410000 */
[----:B------:R-:W-:Y:S01]  /*37c0*/  FADD.FTZ R37, R37, R35 ;  /* 0x0000002325257221 */ /* 0x000fe20000010000 */
[----:B------:R-:W0:Y:S01]  /*37d0*/  MUFU.RCP R93, R93 ;  /* 0x0000005d005d7308 */ /* 0x000e220000001000 */
[----:B------:R-:W-:Y:S01]  /*37e0*/  FFMA.FTZ R38, R38, R15, R39 ;  /* 0x0000000f26267223 */ /* 0x000fe20000010027 */
[----:B------:R-:W-:Y:S01]  /*37f0*/  SHF.L.U32 R35, R7, 0x10, RZ ;  /* 0x0000001007237819 */ /* 0x000fe200000006ff */
[----:B------:R-:W-:Y:S01]  /*3800*/  FADD.FTZ R37, R37, R24 ;  /* 0x0000001825257221 */ /* 0x000fe20000010000 */
[----:B0-----:R-:W-:Y:S01]  /*3810*/  FADD.FTZ R31, -R93, 1 ;  /* 0x3f8000005d1f7421 */ /* 0x001fe20000010100 */
[----:B------:R-:W-:-:S03]  /*3820*/  FMUL.FTZ R27, R27, R93 ;  /* 0x0000005d1b1b7220 */ /* 0x000fc60000410000 */
        /* <DEDUP_REMOVED lines=11> */
[----:B0-----:R-:W-:Y:S01]  /*38e0*/  FADD.FTZ R39, -R32, 1 ;  /* 0x3f80000020277421 */ /* 0x001fe20000010100 */
[----:B------:R-:W-:-:S03]  /*38f0*/  FMUL.FTZ R35, R35, R32 ;  /* 0x0000002023237220 */ /* 0x000fc60000410000 */
[----:B------:R-:W-:Y:S01]  /*3900*/  FFMA.FTZ R39, R27, R39, 1 ;  /* 0x3f8000001b277423 */ /* 0x000fe20000010027 */
[----:B------:R-:W-:-:S03]  /*3910*/  SHF.L.U32 R27, R82, 0x10, RZ ;  /* 0x00000010521b7819 */ /* 0x000fc600000006ff */
[----:B------:R-:W-:Y:S01]  /*3920*/  FMUL.FTZ R32, R35, R39 ;  /* 0x0000002723207220 */ /* 0x000fe20000410000 */
[----:B------:R-:W-:Y:S01]  /*3930*/  FADD.FTZ R35, R15, R20 ;  /* 0x000000140f237221 */ /* 0x000fe20000010000 */
        /* <DEDUP_REMOVED lines=15> */
[----:B------:R-:W-:-:S05]  /*3a30*/  SHF.L.U32 R15, R58, 0x10, RZ ;  /* 0x000000103a0f7819 */ /* 0x000fca00000006ff */
[----:B------:R-:W-:Y:S01]  /*3a40*/  FADD.FTZ R30, R15, -UR8 ;  /* 0x800000080f1e7e21 */ /* 0x000fe20008010000 */
[----:B------:R-:W-:-:S03]  /*3a50*/  FFMA.FTZ R15, R23, R21, R36 ;  /* 0x00000015170f7223 */ /* 0x000fc60000010024 */
        /* <DEDUP_REMOVED lines=12> */
[CC--:B------:R-:W-:Y:S01]  /*3b20*/  FFMA.FTZ R30, R22.reuse, R24.reuse, R25 ;  /* 0x00000018161e7223 */ /* 0x0c0fe20000010019 */
        /* <DEDUP_REMOVED lines=14> */
[----:B------:R-:W-:Y:S01]  /*3c10*/  SHF.L.U32 R24, R57, 0x10, RZ ;  /* 0x0000001039187819 */ /* 0x000fe200000006ff */
[----:B------:R-:W-:Y:S01]  /*3c20*/  FADD.FTZ R35, R34, R33 ;  /* 0x0000002122237221 */ /* 0x000fe20000010000 */
[-C--:B------:R-:W-:Y:S01]  /*3c30*/  FFMA.FTZ R34, R26, R33.reuse, R15 ;  /* 0x000000211a227223 */ /* 0x080fe2000001000f */
[----:B------:R-:W-:Y:S02]  /*3c40*/  FMUL.FTZ R33, R14, R33 ;  /* 0x000000210e217220 */ /* 0x000fe40000410000 */
[----:B------:R-:W-:Y:S01]  /*3c50*/  FADD.FTZ R24, R24, -UR8 ;  /* 0x8000000818187e21 */ /* 0x000fe20008010000 */
[----:B------:R-:W-:Y:S01]  /*3c60*/  FFMA.FTZ R34, R31, R32, R34 ;  /* 0x000000201f227223 */ /* 0x000fe20000010022 */
[----:B------:R-:W-:Y:S01]  /*3c70*/  FFMA.FTZ R38, R26, R33, R39 ;  /* 0x000000211a267223 */ /* 0x000fe20000010027 */
[----:B------:R-:W-:Y:S01]  /*3c80*/  FADD.FTZ R36, R36, R33 ;  /* 0x0000002124247221 */ /* 0x000fe20000010000 */
[----:B------:R-:W-:Y:S01]  /*3c90*/  FMUL.FTZ R24, R24, UR9 ;  /* 0x0000000918187c20 */ /* 0x000fe20008410000 */
[----:B------:R-:W-:-:S03]  /*3ca0*/  SHF.L.U32 R33, R46, 0x10, RZ ;  /* 0x000000102e217819 */ /* 0x000fc600000006ff */
        /* <DEDUP_REMOVED lines=11> */
[----:B------:R-:W-:-:S03]  /*3d60*/  FMUL.FTZ R37, R13, R28 ;  /* 0x0000001c0d257220 */ /* 0x000fc60000410000 */
[----:B------:R-:W-:Y:S01]  /*3d70*/  FADD.FTZ R39, R26, -UR8 ;  /* 0x800000081a277e21 */ /* 0x000fe20008010000 */
[C---:B------:R-:W-:Y:S01]  /*3d80*/  FFMA.FTZ R26, R29.reuse, R28, R30 ;  /* 0x0000001c1d1a7223 */ /* 0x040fe2000001001e */
[----:B------:R-:W-:Y:S01]  /*3d90*/  FFMA.FTZ R38, R29, R37, R38 ;  /* 0x000000251d267223 */ /* 0x000fe20000010026 */
[----:B------:R-:W-:Y:S01]  /*3da0*/  FADD.FTZ R36, R37, R36 ;  /* 0x0000002425247221 */ /* 0x000fe20000010000 */
[----:B------:R-:W-:Y:S01]  /*3db0*/  FMUL.FTZ R28, R39, UR9 ;  /* 0x00000009271c7c20 */ /* 0x000fe20008410000 */
[----:B------:R-:W-:Y:S01]  /*3dc0*/  SHF.L.U32 R37, R73, 0x10, RZ ;  /* 0x0000001049257819 */ /* 0x000fe200000006ff */
[----:B------:R-:W-:Y:S01]  /*3dd0*/  FADD.FTZ R33, R33, R20 ;  /* 0x0000001421217221 */ /* 0x000fe20000010000 */
[----:B------:R-:W-:Y:S01]  /*3de0*/  FFMA.FTZ R26, R27, R20, R26 ;  /* 0x000000141b1a7223 */ /* 0x000fe2000001001a */
        /* <DEDUP_REMOVED lines=16> */
[----:B------:R-:W-:Y:S01]  /*3ef0*/  FADD.FTZ R36, R36, R35 ;  /* 0x0000002324247221 */ /* 0x000fe20000010000 */
[----:B------:R-:W-:Y:S01]  /*3f00*/  FFMA.FTZ R31, R14, R32, R11 ;  /* 0x000000200e1f7223 */ /* 0x000fe2000001000b */
[----:B------:R-:W-:Y:S01]  /*3f10*/  SHF.L.U32 R35, R45, 0x10, RZ ;  /* 0x000000102d237819 */ /* 0x000fe200000006ff */
[----:B------:R-:W-:-:S02]  /*3f20*/  FADD.FTZ R30, R30, R15 ;  /* 0x0000000f1e1e7221 */ /* 0x000fc40000010000 */
        /* <DEDUP_REMOVED lines=8> */
[----:B------:R-:W-:-:S03]  /*3fb0*/  SHF.L.U32 R35, R87, 0x10, RZ ;  /* 0x0000001057237819 */ /* 0x000fc600000006ff */
[----:B------:R-:W-:Y:S02]  /*3fc0*/  FADD.FTZ R30, R30, R31 ;  /* 0x0000001f1e1e7221 */ /* 0x000fe40000010000 */
        /* <DEDUP_REMOVED lines=20> */
[----:B------:R-:W-:Y:S01]  /*4110*/  FADD.FTZ R93, R35, -UR8 ;  /* 0x80000008235d7e21 */ /* 0x000fe20008010000 */
[----:B------:R-:W-:-:S03]  /*4120*/  FFMA.FTZ R35, R21, R23, R34 ;  /* 0x0000001715237223 */ /* 0x000fc60000010022 */
[----:B------:R-:W-:Y:S01]  /*4130*/  FMUL.FTZ R23, R93, UR9 ;  /* 0x000000095d177c20 */ /* 0x000fe20008410000 */
[----:B------:R-:W-:-:S03]  /*4140*/  FFMA.FTZ R35, R24, R15, R35 ;  /* 0x0000000f18237223 */ /* 0x000fc60000010023 */
        /* <DEDUP_REMOVED lines=15> */
[----:B------:R-:W-:Y:S01]  /*4240*/  FMUL.FTZ R22, R37, UR9 ;  /* 0x0000000925167c20 */ /* 0x000fe20008410000 */
[----:B------:R-:W-:Y:S01]  /*4250*/  FFMA.FTZ R37, R25, R39, R38 ;  /* 0x0000002719257223 */ /* 0x000fe20000010026 */
[----:B------:R-:W-:Y:S01]  /*4260*/  SHF.L.U32 R39, R70, 0x10, RZ ;  /* 0x0000001046277819 */ /* 0x000fe200000006ff */
[----:B------:R-:W-:Y:S01]  /*4270*/  FFMA.FTZ R33, R28, R29, R33 ;  /* 0x0000001d1c217223 */ /* 0x000fe20000010021 */
[----:B------:R-:W-:Y:S01]  /*4280*/  FFMA.FTZ R25, R13, R22, R12 ;  /* 0x000000160d197223 */ /* 0x000fe2000001000c */
[----:B------:R-:W-:Y:S02]  /*4290*/  FADD.FTZ R34, R34, R29 ;  /* 0x0000001d22227221 */ /* 0x000fe40000010000 */
[----:B------:R-:W-:Y:S01]  /*42a0*/  FFMA.FTZ R33, R20, R27, R33 ;  /* 0x0000001b14217223 */ /* 0x000fe20000010021 */
[----:B------:R-:W-:Y:S01]  /*42b0*/  FMUL.FTZ R38, R25, -1.4426950216293334961 ;  /* 0xbfb8aa3b19267820 */ /* 0x000fe20000410000 */
[----:B------:R-:W-:-:S05]  /*42c0*/  FADD.FTZ R34, R34, R27 ;  /* 0x0000001b22227221 */ /* 0x000fca0000010000 */
[----:B------:R-:W0:Y:S02]  /*42d0*/  MUFU.EX2 R38, R38 ;  /* 0x0000002600267308 */ /* 0x000e240000000800 */
[----:B0-----:R-:W-:-:S06]  /*42e0*/  FADD.FTZ R26, R38, 1 ;  /* 0x3f800000261a7421 */ /* 0x001fcc0000010000 */
[----:B------:R-:W0:Y:S02]  /*42f0*/  MUFU.RCP R26, R26 ;  /* 0x0000001a001a7308 */ /* 0x000e240000001000 */
[----:B0-----:R-:W-:Y:S01]  /*4300*/  FADD.FTZ R93, -R26, 1 ;  /* 0x3f8000001a5d7421 */ /* 0x001fe20000010100 */
[----:B------:R-:W-:Y:S01]  /*4310*/  FMUL.FTZ R39, R39, R26 ;  /* 0x0000001a27277220 */ /* 0x000fe20000410000 */
[----:B------:R-:W-:Y:S02]  /*4320*/  FMUL.FTZ R26, R14, R15 ;  /* 0x0000000f0e1a7220 */ /* 0x000fe40000410000 */
[----:B------:R-:W-:Y:S01]  /*4330*/  FFMA.FTZ R25, R25, R93, 1 ;  /* 0x3f80000019197423 */ /* 0x000fe2000001005d */
[----:B------:R-:W-:Y:S01]  /*4340*/  SHF.L.U32 R93, R43, 0x10, RZ ;  /* 0x000000102b5d7819 */ /* 0x000fe200000006ff */
[----:B------:R-:W-:Y:S01]  /*4350*/  FFMA.FTZ R37, R24, R26, R37 ;  /* 0x0000001a18257223 */ /* 0x000fe20000010025 */
[----:B------:R-:W-:Y:S01]  /*4360*/  FADD.FTZ R36, R36, R26 ;  /* 0x0000001a24247221 */ /* 0x000fe20000010000 */
        /* <DEDUP_REMOVED lines=30> */
[----:B------:R-:W-:-:S05]  /*4550*/  SHF.L.U32 R36, R53, 0x10, RZ ;  /* 0x0000001035247819 */ /* 0x000fca00000006ff */
[----:B------:R-:W-:Y:S01]  /*4560*/  FADD.FTZ R93, R36, -UR8 ;  /* 0x80000008245d7e21 */ /* 0x000fe20008010000 */
[-C--:B------:R-:W-:Y:S01]  /*4570*/  FFMA.FTZ R36, R32, R31.reuse, R35 ;  /* 0x0000001f20247223 */ /* 0x080fe20000010023 */
[----:B------:R-:W-:Y:S02]  /*4580*/  FMUL.FTZ R31, R14, R31 ;  /* 0x0000001f0e1f7220 */ /* 0x000fe40000410000 */
[----:B------:R-:W-:Y:S01]  /*4590*/  FMUL.FTZ R29, R93, UR9 ;  /* 0x000000095d1d7c20 */ /* 0x000fe20008410000 */
[----:B------:R-:W-:Y:S01]  /*45a0*/  FFMA.FTZ R36, R23, R21, R36 ;  /* 0x0000001517247223 */ /* 0x000fe20000010024 */
[----:B------:R-:W-:Y:S01]  /*45b0*/  FFMA.FTZ R37, R32, R31, R37 ;  /* 0x0000001f20257223 */ /* 0x000fe20000010025 */
[----:B------:R-:W-:Y:S01]  /*45c0*/  FADD.FTZ R38, R38, R31 ;  /* 0x0000001f26267221 */ /* 0x000fe20000010000 */
[----:B------:R-:W-:Y:S01]  /*45d0*/  FFMA.FTZ R32, R14, R29, R11 ;  /* 0x0000001d0e207223 */ /* 0x000fe2000001000b */
[----:B------:R-:W-:Y:S01]  /*45e0*/  SHF.L.U32 R31, R42, 0x10, RZ ;  /* 0x000000102a1f7819 */ /* 0x000fe200000006ff */
[----:B------:R-:W-:-:S02]  /*45f0*/  FFMA.FTZ R36, R15, R24, R36 ;  /* 0x000000180f247223 */ /* 0x000fc40000010024 */
        /* <DEDUP_REMOVED lines=10> */
[----:B------:R-:W-:-:S03]  /*46a0*/  SHF.L.U32 R32, R84, 0x10, RZ ;  /* 0x0000001054207819 */ /* 0x000fc600000006ff */
[----:B------:R-:W-:Y:S02]  /*46b0*/  FFMA.FTZ R36, R29, R31, R36 ;  /* 0x0000001f1d247223 */ /* 0x000fe40000010024 */
[----:B------:R-:W-:-:S04]  /*46c0*/  FADD.FTZ R32, R32, -UR8 ;  /* 0x8000000820207e21 */ /* 0x000fc80008010000 */
[----:B------:R-:W-:Y:S01]  /*46d0*/  FMUL.FTZ R27, R32, UR9 ;  /* 0x00000009201b7c20 */ /* 0x000fe20008410000 */
[----:B------:R-:W-:Y:S01]  /*46e0*/  FFMA.FTZ R32, R20, R35, R37 ;  /* 0x0000002314207223 */ /* 0x000fe20000010025 */
[----:B------:R-:W-:Y:S02]  /*46f0*/  SHF.L.U32 R35, R68, 0x10, RZ ;  /* 0x0000001044237819 */ /* 0x000fe400000006ff */
        /* <DEDUP_REMOVED lines=29> */
[----:B------:R-:W-:-:S05]  /*48d0*/  SHF.L.U32 R37, R83, 0x10, RZ ;  /* 0x0000001053257819 */ /* 0x000fca00000006ff */
[----:B------:R-:W-:Y:S01]  /*48e0*/  FADD.FTZ R93, R37, -UR8 ;  /* 0x80000008255d7e21 */ /* 0x000fe20008010000 */
[----:B------:R-:W-:-:S03]  /*48f0*/  FADD.FTZ R37, R34, R25 ;  /* 0x0000001922257221 */ /* 0x000fc60000010000 */
[----:B------:R-:W-:Y:S01]  /*4900*/  FMUL.FTZ R25, R93, UR9 ;  /* 0x000000095d197c20 */ /* 0x000fe20008410000 */
[----:B------:R-:W-:Y:S01]  /*4910*/  SHF.L.U32 R93, R67, 0x10, RZ ;  /* 0x00000010435d7819 */ /* 0x000fe200000006ff */
[----:B------:R-:W-:Y:S02]  /*4920*/  FADD.FTZ R37, R37, R28 ;  /* 0x0000001c25257221 */ /* 0x000fe40000010000 */
[----:B------:R-:W-:Y:S02]  /*4930*/  FFMA.FTZ R22, R13, R25, R12 ;  /* 0x000000190d167223 */ /* 0x000fe4000001000c */
[----:B------:R-:W-:Y:S02]  /*4940*/  FADD.FTZ R37, R37, R20 ;  /* 0x0000001425257221 */ /* 0x000fe40000010000 */
[----:B------:R-:W-:-:S06]  /*4950*/  FMUL.FTZ R39, R22, -1.4426950216293334961 ;  /* 0xbfb8aa3b16277820 */ /* 0x000fcc0000410000 */
[----:B------:R-:W0:Y:S02]  /*4960*/  MUFU.EX2 R39, R39 ;  /* 0x0000002700277308 */ /* 0x000e240000000800 */
[----:B0-----:R-:W-:Y:S01]  /*4970*/  FADD.FTZ R34, R39, 1 ;  /* 0x3f80000027227421 */ /* 0x001fe20000010000 */
[----:B------:R-:W-:-:S04]  /*4980*/  FMUL.FTZ R39, R14, R24 ;  /* 0x000000180e277220 */ /* 0x000fc80000410000 */
[----:B------:R-:W-:Y:S01]  /*4990*/  FADD.FTZ R38, R38, R39 ;  /* 0x0000002726267221 */ /* 0x000fe20000010000 */
[----:B------:R-:W0:Y:S02]  /*49a0*/  MUFU.RCP R34, R34 ;  /* 0x0000002200227308 */ /* 0x000e240000001000 */
[----:B0-----:R-:W-:Y:S01]  /*49b0*/  FMUL.FTZ R30, R93, R34 ;  /* 0x000000225d1e7220 */ /* 0x001fe20000410000 */
[----:B------:R-:W-:-:S04]  /*49c0*/  FADD.FTZ R93, -R34, 1 ;  /* 0x3f800000225d7421 */ /* 0x000fc80000010100 */
[----:B------:R-:W-:-:S04]  /*49d0*/  FFMA.FTZ R93, R22, R93, 1 ;  /* 0x3f800000165d7423 */ /* 0x000fc8000001005d */
[----:B------:R-:W-:Y:S01]  /*49e0*/  FMUL.FTZ R22, R30, R93 ;  /* 0x0000005d1e167220 */ /* 0x000fe20000410000 */
[----:B------:R-:W-:-:S03]  /*49f0*/  SHF.L.U32 R30, R51, 0x10, RZ ;  /* 0x00000010331e7819 */ /* 0x000fc600000006ff */
[----:B------:R-:W-:Y:S02]  /*4a00*/  FADD.FTZ R37, R37, R22 ;  /* 0x0000001625257221 */ /* 0x000fe40000010000 */
[----:B------:R-:W-:Y:S01]  /*4a10*/  FADD.FTZ R93, R30, -UR8 ;  /* 0x800000081e5d7e21 */ /* 0x000fe20008010000 */
[----:B------:R-:W-:Y:S01]  /*4a20*/  FADD.FTZ R30, R35, R24 ;  /* 0x00000018231e7221 */ /* 0x000fe20000010000 */
[----:B------:R-:W-:Y:S01]  /*4a30*/  FFMA.FTZ R35, R15, R39, R32 ;  /* 0x000000270f237223 */ /* 0x000fe20000010020 */
[----:B------:R-:W-:Y:S01]  /*4a40*/  SHF.L.U32 R39, R40, 0x10, RZ ;  /* 0x0000001028277819 */ /* 0x000fe200000006ff */
[----:B------:R-:W-:Y:S01]  /*4a50*/  FMUL.FTZ R24, R93, UR9 ;  /* 0x000000095d187c20 */ /* 0x000fe20008410000 */
[----:B------:R-:W-:-:S03]  /*4a60*/  FADD.FTZ R30, R30, R31 ;  /* 0x0000001f1e1e7221 */ /* 0x000fc60000010000 */
[----:B------:R-:W-:Y:S01]  /*4a70*/  FFMA.FTZ R15, R14, R24, R11 ;  /* 0x000000180e0f7223 */ /* 0x000fe2000001000b */
[----:B------:R-:W-:-:S03]  /*4a80*/  FADD.FTZ R30, R30, R23 ;  /* 0x000000171e1e7221 */ /* 0x000fc60000010000 */
        /* <DEDUP_REMOVED lines=11> */
[CC--:B------:R-:W-:Y:S01]  /*4b40*/  FFMA.FTZ R32, R26.reuse, R28.reuse, R33 ;  /* 0x0000001c1a207223 */ /* 0x0c0fe20000010021 */
[----:B------:R-:W-:Y:S02]  /*4b50*/  FMUL.FTZ R33, R13, R28 ;  /* 0x0000001c0d217220 */ /* 0x000fe40000410000 */
[----:B------:R-:W-:Y:S01]  /*4b60*/  FMUL.FTZ R28, R39, UR9 ;  /* 0x00000009271c7c20 */ /* 0x000fe20008410000 */
[----:B------:R-:W-:Y:S01]  /*4b70*/  FFMA.FTZ R32, R27, R20, R32 ;  /* 0x000000141b207223 */ /* 0x000fe20000010020 */
        /* <DEDUP_REMOVED lines=66> */
[----:B------:R-:W-:Y:S02]  /*4fa0*/  SHF.L.U32 R93, R64, 0x10, RZ ;  /* 0x00000010405d7819 */ /* 0x000fe400000006ff */
[----:B------:R-:W-:Y:S01]  /*4fb0*/  FADD.FTZ R36, R35, -UR8 ;  /* 0x8000000823247e21 */ /* 0x000fe20008010000 */
[----:B------:R-:W-:-:S03]  /*4fc0*/  FFMA.FTZ R35, R25, R22, R32 ;  /* 0x0000001619237223 */ /* 0x000fc60000010020 */
[----:B------:R-:W-:Y:S01]  /*4fd0*/  FMUL.FTZ R22, R36, UR9 ;  /* 0x0000000924167c20 */ /* 0x000fe20008410000 */
[----:B------:R-:W-:-:S03]  /*4fe0*/  FFMA.FTZ R35, R28, R26, R35 ;  /* 0x0000001a1c237223 */ /* 0x000fc60000010023 */
[----:B------:R-:W-:Y:S01]  /*4ff0*/  FFMA.FTZ R25, R13, R22, R12 ;  /* 0x000000160d197223 */ /* 0x000fe2000001000c */
[----:B------:R-:W-:-:S03]  /*5000*/  FFMA.FTZ R35, R20, R27, R35 ;  /* 0x0000001b14237223 */ /* 0x000fc60000010023 */
        /* <DEDUP_REMOVED lines=12> */
[----:B------:R-:W-:-:S03]  /*50d0*/  SHF.L.U32 R32, R48, 0x10, RZ ;  /* 0x0000001030207819 */ /* 0x000fc600000006ff */
[----:B------:R-:W-:Y:S02]  /*50e0*/  FFMA.FTZ R35, R22, R25, R35 ;  /* 0x0000001916237223 */ /* 0x000fe40000010023 */
        /* <DEDUP_REMOVED lines=29> */
[-C--:B------:R-:W-:Y:S01]  /*52c0*/  FFMA.FTZ R36, R31, R29.reuse, R32 ;  /* 0x0000001d1f247223 */ /* 0x080fe20000010020 */
[----:B------:R-:W-:Y:S02]  /*52d0*/  FMUL.FTZ R29, R14, R29 ;  /* 0x0000001d0e1d7220 */ /* 0x000fe40000410000 */
[----:B------:R-:W-:Y:S01]  /*52e0*/  FMUL.FTZ R32, R33, R93 ;  /* 0x0000005d21207220 */ /* 0x000fe20000410000 */
[----:B------:R-:W-:Y:S01]  /*52f0*/  FFMA.FTZ R36, R23, R21, R36 ;  /* 0x0000001517247223 */ /* 0x000fe20000010024 */
[----:B------:R-:W-:Y:S01]  /*5300*/  FFMA.FTZ R28, R31, R29, R28 ;  /* 0x0000001d1f1c7223 */ /* 0x000fe2000001001c */
[----:B------:R-:W-:Y:S01]  /*5310*/  FADD.FTZ R38, R38, R29 ;  /* 0x0000001d26267221 */ /* 0x000fe20000010000 */
[----:B------:R-:W-:Y:S01]  /*5320*/  FMUL.FTZ R29, R13, R27 ;  /* 0x0000001b0d1d7220 */ /* 0x000fe20000410000 */
[----:B------:R-:W-:Y:S01]  /*5330*/  FMUL.FTZ R27, R14, R21 ;  /* 0x000000150e1b7220 */ /* 0x000fe20000410000 */
[----:B------:R-:W-:-:S02]  /*5340*/  FADD.FTZ R21, R30, R21 ;  /* 0x000000151e157221 */ /* 0x000fc40000010000 */
[----:B------:R-:W-:Y:S01]  /*5350*/  FFMA.FTZ R28, R20, R29, R28 ;  /* 0x0000001d141c7223 */ /* 0x000fe2000001001c */
[----:B------:R-:W-:Y:S01]  /*5360*/  FADD.FTZ R38, R29, R38 ;  /* 0x000000261d267221 */ /* 0x000fe20000010000 */
[----:B------:R-:W-:Y:S02]  /*5370*/  FADD.FTZ R30, R21, R24 ;  /* 0x00000018151e7221 */ /* 0x000fe40000010000 */
[----:B------:R-:W-:Y:S01]  /*5380*/  FFMA.FTZ R29, R23, R27, R28 ;  /* 0x0000001b171d7223 */ /* 0x000fe2000001001c */
[----:B------:R-:W-:Y:S01]  /*5390*/  FADD.FTZ R38, R38, R27 ;  /* 0x0000001b26267221 */ /* 0x000fe20000010000 */
[----:B------:R-:W-:Y:S01]  /*53a0*/  FMUL.FTZ R27, R13, R25 ;  /* 0x000000190d1b7220 */ /* 0x000fe20000410000 */
[-C--:B------:R-:W-:Y:S01]  /*53b0*/  FMUL.FTZ R23, R14, R24.reuse ;  /* 0x000000180e177220 */ /* 0x080fe20000410000 */
[----:B------:R-:W-:Y:S01]  /*53c0*/  FADD.FTZ R25, R34, R25 ;  /* 0x0000001922197221 */ /* 0x000fe20000010000 */
[----:B------:R-:W-:Y:S01]  /*53d0*/  FFMA.FTZ R28, R15, R24, R36 ;  /* 0x000000180f1c7223 */ /* 0x000fe20000010024 */
[----:B------:R-:W-:Y:S01]  /*53e0*/  FFMA.FTZ R20, R22, R27, R29 ;  /* 0x0000001b16147223 */ /* 0x000fe2000001001d */
[----:B------:R-:W-:Y:S01]  /*53f0*/  FADD.FTZ R38, R27, R38 ;  /* 0x000000261b267221 */ /* 0x000fe20000010000 */
[----:B------:R-:W-:Y:S01]  /*5400*/  FMUL.FTZ R27, R13, R32 ;  /* 0x000000200d1b7220 */ /* 0x000fe20000410000 */
[----:B------:R-:W-:Y:S01]  /*5410*/  FADD.FTZ R31, R25, R32 ;  /* 0x00000020191f7221 */ /* 0x000fe20000010000 */
[----:B------:R-:W-:Y:S01]  /*5420*/  FFMA.FTZ R29, R15, R23, R20 ;  /* 0x000000170f1d7223 */ /* 0x000fe20000010014 */
[----:B------:R-:W-:-:S03]  /*5430*/  FADD.FTZ R38, R38, R23 ;  /* 0x0000001726267221 */ /* 0x000fc60000010000 */
[C---:B------:R-:W-:Y:S01]  /*5440*/  FFMA.FTZ R22, R26.reuse, R27, R29 ;  /* 0x0000001b1a167223 */ /* 0x040fe2000001001d */
[----:B------:R-:W-:Y:S01]  /*5450*/  FADD.FTZ R20, R27, R38 ;  /* 0x000000261b147221 */ /* 0x000fe20000010000 */
[----:B------:R-:W-:-:S07]  /*5460*/  FFMA.FTZ R29, R26, R32, R35 ;  /* 0x000000201a1d7223 */ /* 0x000fce0000010023 */
.L_x_292:
        /* <DEDUP_REMOVED lines=14> */
[----:B------:R-:W-:-:S04]  /*5550*/  IADD3 R15, PT, PT, -R15, 0x22f, RZ ;  /* 0x0000022f0f0f7810 */ /* 0x000fc80007ffe1ff */
[----:B------:R-:W-:-:S04]  /*5560*/  SEL R15, R15, 0x1f, P0 ;  /* 0x0000001f0f0f7807 */ /* 0x000fc80000000000 */
[----:B------:R-:W-:Y:S01]  /*5570*/  ISETP.GE.AND P0, PT, R92, R15, PT ;  /* 0x0000000f5c00720c */ /* 0x000fe20003f06270 */
[----:B------:R-:W0:Y:S04]  /*5580*/  SHFL.DOWN PT, R23, R22, 0x1, R15 ;  /* 0x0820000016177989 */ /* 0x000e2800000e000f */
[----:B------:R-:W1:Y:S08]  /*5590*/  SHFL.DOWN PT, R20, R21, 0x1, R15 ;  /* 0x0820000015147989 */ /* 0x000e7000000e000f */
        /* <DEDUP_REMOVED lines=22> */
[----:B------:R-:W-:-:S03]  /*5700*/  ISETP.GT.AND P0, PT, R20, R15, PT ;  /* 0x0000000f1400720c */ /* 0x000fc60003f04270 */
[----:B------:R1:W2:Y:S02]  /*5710*/  SHFL.DOWN PT, R26, R21, 0x10, R15 ;  /* 0x0a000000151a7989 */ /* 0x0002a400000e000f */
[----:B-1----:R-:W-:-:S08]  /*5720*/  @!P2 SHF.R.U32.HI R15, RZ, 0x2, R24 ;  /* 0x00000002ff0fa819 */ /* 0x002fd00000011618 */
[----:B0-----:R-:W-:Y:S01]  /*5730*/  @!P0 FADD.FTZ R22, R22, R23 ;  /* 0x0000001716168221 */ /* 0x001fe20000010000 */
[----:B------:R-:W-:Y:S02]  /*5740*/  @!P2 LOP3.LUT R23, R15, 0xf8, RZ, 0xc0, !PT ;  /* 0x000000f80f17a812 */ /* 0x000fe400078ec0ff */
[C---:B------:R-:W-:Y:S01]  /*5750*/  LEA R15, R24.reuse, UR6, 0x4 ;  /* 0x00000006180f7c11 */ /* 0x040fe2000f8e20ff */
[----:B--2---:R-:W-:Y:S01]  /*5760*/  @!P0 FADD.FTZ R21, R21, R26 ;  /* 0x0000001a15158221 */ /* 0x004fe20000010000 */
[----:B------:R-:W-:Y:S02]  /*5770*/  MOV R20, R22 ;  /* 0x0000001600147202 */ /* 0x000fe40000000f00 */
[----:B------:R-:W-:Y:S01]  /*5780*/  ISETP.GT.U32.AND P0, PT, R24, 0x22, PT ;  /* 0x000000221800780c */ /* 0x000fe20003f04070 */
[----:B------:R0:W-:Y:S04]  /*5790*/  STS.128 [R15], R28 ;  /* 0x0000001c0f007388 */ /* 0x0001e80000000c00 */
        /* <DEDUP_REMOVED lines=47> */
.L_x_294:
[----:B------:R-:W-:Y:S05]  /*5a90*/  BSYNC.RECONVERGENT B0 ;  /* 0x0000000000007941 */ /* 0x000fea0003800200 */
.L_x_293:
        /* <DEDUP_REMOVED lines=48> */
[----:B------:R-:W-:Y:S01]  /*5da0*/  LDS.128 R36, [R15+0x1a40] ;  /* 0x001a40000f247984 */ /* 0x000fe20000000c00 */
[----:B------:R-:W-:-:S03]  /*5db0*/  FADD.FTZ R22, R22, R27 ;  /* 0x0000001b16167221 */ /* 0x000fc60000010000 */
[----:B------:R-:W1:Y:S01]  /*5dc0*/  LDS.128 R32, [R15+0x1810] ;  /* 0x001810000f207984 */ /* 0x000e620000000c00 */
        /* <DEDUP_REMOVED lines=9> */
[----:B------:R-:W-:Y:S01]  /*5e60*/  FADD.FTZ R93, R93, R36 ;  /* 0x000000245d5d7221 */ /* 0x000fe20000010000 */
[----:B------:R-:W-:Y:S01]  /*5e70*/  FADD.FTZ R36, R24, R37 ;  /* 0x0000002518247221 */ /* 0x000fe20000010000 */
[----:B------:R-:W-:Y:S01]  /*5e80*/  LDS.128 R32, [R15+0x20d0] ;  /* 0x0020d0000f207984 */ /* 0x000fe20000000c00 */
[----:B------:R-:W-:Y:S01]  /*5e90*/  FADD.FTZ R23, R23, R38 ;  /* 0x0000002617177221 */ /* 0x000fe20000010000 */
[----:B------:R-:W-:-:S02]  /*5ea0*/  FADD.FTZ R22, R22, R39 ;  /* 0x0000002716167221 */ /* 0x000fc40000010000 */
        /* <DEDUP_REMOVED lines=13> */
.L_x_296:
[----:B------:R-:W-:Y:S05]  /*5f80*/  BSYNC.RECONVERGENT B0 ;  /* 0x0000000000007941 */ /* 0x000fea0003800200 */
.L_x_295:
[----:B------:R-:W-:Y:S04]  /*5f90*/  BSSY.RECONVERGENT B0, `(.L_x_297) ;  /* 0x000001c000007945 */ /* 0x000fe80003800200 */
[----:B------:R-:W-:Y:S05]  /*5fa0*/  @P0 BRA `(.L_x_298) ;  /* 0x0000000000680947 */ /* 0x000fea0003800000 */
[----:B------:R-:W0:Y:S08]  /*5fb0*/  LDC.64 R32, c[0x0][0x3f8] ;  /* 0x0000fe00ff207b82 */ /* 0x000e300000000a00 */
        /* <DEDUP_REMOVED lines=25> */
.L_x_298:
[----:B------:R-:W-:Y:S05]  /*6150*/  BSYNC.RECONVERGENT B0 ;  /* 0x0000000000007941 */ /* 0x000fea0003800200 */
.L_x_297:
[----:B------:R-:W2:Y:S02]  /*6160*/  LDCU UR6, c[0x0][0x370] ;  /* 0x00006e00ff0677ac */ /* 0x000ea40008000800 */
[----:B--2---:R-:W-:-:S09]  /*6170*/  UISETP.GE.U32.AND UP0, UPT, UR6, 0x2, UPT ;  /* 0x000000020600788c */ /* 0x004fd2000bf06070 */
[----:B------:R-:W-:Y:S05]  /*6180*/  BRA.U !UP0, `(.L_x_299) ;  /* 0x0000000908d07547 */ /* 0x000fea000b800000 */
[----:B01----:R-:W0:Y:S01]  /*6190*/  LDC R28, c[0x0][0x374] ;  /* 0x0000dd00ff1c7b82 */ /* 0x003e220000000800 */
[----:B------:R-:W-:Y:S01]  /*61a0*/  ULOP3.LUT UR6, UR4, 0x1, URZ, 0xc0, !UPT ;  /* 0x0000000104067892 */ /* 0x000fe2000f8ec0ff */
[----:B------:R-:W1:Y:S06]  /*61b0*/  S2R R89, SR_CTAID.Y ;  /* 0x0000000000597919 */ /* 0x000e6c0000002600 */
[----:B------:R-:W2:Y:S08]  /*61c0*/  LDC R15, c[0x0][0x370] ;  /* 0x0000dc00ff0f7b82 */ /* 0x000eb00000000800 */
[----:B------:R-:W3:Y:S01]  /*61d0*/  LDC.64 R22, c[0x0][0x3d0] ;  /* 0x0000f400ff167b82 */ /* 0x000ee20000000a00 */
[----:B0-----:R-:W-:-:S04]  /*61e0*/  IMAD R26, R28, UR6, RZ ;  /* 0x000000061c1a7c24 */ /* 0x001fc8000f8e02ff */
[----:B--2---:R-:W-:-:S05]  /*61f0*/  IMAD R15, R26, R15, RZ ;  /* 0x0000000f1a0f7224 */ /* 0x004fca00078e02ff */
[----:B------:R-:W-:-:S05]  /*6200*/  SHF.L.U32 R15, R15, 0x1, RZ ;  /* 0x000000010f0f7819 */ /* 0x000fca00000006ff */
[----:B---3--:R-:W-:Y:S01]  /*6210*/  IMAD.WIDE R22, R15, 0x4, R22 ;  /* 0x000000040f167825 */ /* 0x008fe200078e0216 */
[----:B-1----:R-:W-:Y:S06]  /*6220*/  @P1 BRA `(.L_x_300) ;  /* 0x00000000005c1947 */ /* 0x002fec0003800000 */
[----:B------:R-:W0:Y:S01]  /*6230*/  LDC.64 R24, c[0x0][0x3c8] ;  /* 0x0000f200ff187b82 */ /* 0x000e220000000a00 */
[----:B------:R-:W-:Y:S01]  /*6240*/  IADD3 R15, PT, PT, R26, R89, RZ ;  /* 0x000000591a0f7210 */ /* 0x000fe20007ffe0ff */
[----:B------:R-:W-:Y:S01]  /*6250*/  ULOP3.LUT UP0, UR6, UR4, 0x2, URZ, 0xc0, !UPT ;  /* 0x0000000204067892 */ /* 0x000fe2000f80c0ff */
[----:B------:R-:W-:-:S03]  /*6260*/  IMAD R27, R28, UR14, R89 ;  /* 0x0000000e1c1b7c24 */ /* 0x000fc6000f8e0259 */
[----:B------:R-:W-:Y:S01]  /*6270*/  UIADD3 UR6, UPT, UPT, -UR6, 0x1, URZ ;  /* 0x0000000106067890 */ /* 0x000fe2000fffe1ff */
[----:B------:R-:W-:-:S04]  /*6280*/  IMAD.WIDE.U32 R26, R27, 0x8, R22 ;  /* 0x000000081b1a7825 */ /* 0x000fc800078e0016 */
[----:B0-----:R-:W-:Y:S01]  /*6290*/  IMAD.WIDE.U32 R24, R15, 0x4, R24 ;  /* 0x000000040f187825 */ /* 0x001fe200078e0018 */
[----:B------:R-:W-:Y:S01]  /*62a0*/  PLOP3.LUT P0, PT, PT, PT, UP0, 0x80, 0x8 ;  /* 0x000000000008781c */ /* 0x000fe20003f0f008 */
[----:B------:R-:W0:Y:S01]  /*62b0*/  LDC R15, c[0x0][0x370] ;  /* 0x0000dc00ff0f7b82 */ /* 0x000e220000000800 */
[----:B------:R-:W-:Y:S01]  /*62c0*/  MOV R29, UR6 ;  /* 0x00000006001d7c02 */ /* 0x000fe20008000f00 */
        /* <DEDUP_REMOVED lines=8> */
.L_x_301:
[----:B------:R-:W2:Y:S04]  /*6350*/  LDG.E.STRONG.GPU R15, desc[UR10][R24.64] ;  /* 0x0000000a180f7981 */ /* 0x000ea8000c1ef900 */
[----:B--2---:R-:W-:Y:S01]  /*6360*/  CCTL.IVALL ;  /* 0x00000000ff00798f */ /* 0x004fe20002000000 */
[----:B------:R-:W-:Y:S05]  /*6370*/  YIELD ;  /* 0x0000000000007946 */ /* 0x000fea0003800000 */
[----:B------:R-:W-:-:S13]  /*6380*/  ISETP.NE.AND P0, PT, R15, R30, PT ;  /* 0x0000001e0f00720c */ /* 0x000fda0003f05270 */
[----:B------:R-:W-:Y:S05]  /*6390*/  @P0 BRA `(.L_x_301) ;  /* 0xfffffffc00ec0947 */ /* 0x000fea000383ffff */
.L_x_300:
[----:B------:R-:W0:Y:S01]  /*63a0*/  LDC R15, c[0x0][0x370] ;  /* 0x0000dc00ff0f7b82 */ /* 0x000e220000000800 */
        /* <DEDUP_REMOVED lines=15> */
.L_x_303:
[----:B------:R-:W-:-:S13]  /*64a0*/  ISETP.EQ.OR P2, PT, RZ, UR6, P1 ;  /* 0x00000006ff007c0c */ /* 0x000fda0008f42670 */
[----:B------:R-:W-:-:S06]  /*64b0*/  @!P2 IMAD.WIDE.U32 R24, R39, 0x8, R22 ;  /* 0x000000082718a825 */ /* 0x000fcc00078e0016 */
[----:B------:R-:W2:Y:S01]  /*64c0*/  @!P2 LDG.E.64 R24, desc[UR10][R24.64] ;  /* 0x0000000a1818a981 */ /* 0x000ea2000c1e1b00 */
[----:B------:R-:W-:-:S04]  /*64d0*/  IADD3 R26, PT, PT, R38, 0x1, RZ ;  /* 0x00000001261a7810 */ /* 0x000fc80007ffe0ff */
[----:B------:R-:W-:Y:S02]  /*64e0*/  ISETP.EQ.OR P3, PT, R26, UR14, P1 ;  /* 0x0000000e1a007c0c */ /* 0x000fe40008f62670 */
[----:B------:R-:W-:-:S11]  /*64f0*/  IADD3 R28, PT, PT, R38, 0x2, RZ ;  /* 0x00000002261c7810 */ /* 0x000fd60007ffe0ff */
[----:B------:R-:W-:-:S06]  /*6500*/  @!P3 IMAD.WIDE.U32 R26, R37, 0x8, R22 ;  /* 0x00000008251ab825 */ /* 0x000fcc00078e0016 */
[----:B------:R-:W3:Y:S01]  /*6510*/  @!P3 LDG.E.64 R26, desc[UR10][R26.64] ;  /* 0x0000000a1a1ab981 */ /* 0x000ee2000c1e1b00 */
[----:B------:R-:W-:Y:S02]  /*6520*/  ISETP.EQ.OR P4, PT, R28, UR14, P1 ;  /* 0x0000000e1c007c0c */ /* 0x000fe40008f82670 */
[----:B------:R-:W-:-:S04]  /*6530*/  IADD3 R28, PT, PT, R38, 0x3, RZ ;  /* 0x00000003261c7810 */ /* 0x000fc80007ffe0ff */
[----:B------:R-:W-:-:S07]  /*6540*/  ISETP.EQ.OR P0, PT, R28, UR14, P1 ;  /* 0x0000000e1c007c0c */ /* 0x000fce0008f02670 */
[----:B------:R-:W-:-:S06]  /*6550*/  @!P4 IMAD.WIDE.U32 R28, R32, 0x8, R22 ;  /* 0x00000008201cc825 */ /* 0x000fcc00078e0016 */
[----:B------:R-:W4:Y:S01]  /*6560*/  @!P4 LDG.E.64 R28, desc[UR10][R28.64] ;  /* 0x0000000a1c1cc981 */ /* 0x000f22000c1e1b00 */
[----:B------:R-:W-:Y:S01]  /*6570*/  IADD3 R30, PT, PT, R38, 0x4, RZ ;  /* 0x00000004261e7810 */ /* 0x000fe20007ffe0ff */
[----:B--2---:R-:W-:Y:S01]  /*6580*/  @!P2 FADD.FTZ R20, R20, R24 ;  /* 0x000000181414a221 */ /* 0x004fe20000010000 */
[----:B------:R-:W-:Y:S01]  /*6590*/  @!P2 FADD.FTZ R21, R21, R25 ;  /* 0x000000191515a221 */ /* 0x000fe20000010000 */
[----:B------:R-:W-:-:S06]  /*65a0*/  @!P0 IMAD.WIDE.U32 R24, R34, 0x8, R22 ;  /* 0x0000000822188825 */ /* 0x000fcc00078e0016 */
[----:B------:R-:W2:Y:S01]  /*65b0*/  @!P0 LDG.E.64 R24, desc[UR10][R24.64] ;  /* 0x0000000a18188981 */ /* 0x000ea2000c1e1b00 */
[----:B------:R-:W-:-:S13]  /*65c0*/  ISETP.EQ.OR P2, PT, R30, UR14, P1 ;  /* 0x0000000e1e007c0c */ /* 0x000fda0008f42670 */
[----:B------:R-:W-:-:S04]  /*65d0*/  @!P2 IMAD.WIDE.U32 R30, R33, 0x8, R22 ;  /* 0x00000008211ea825 */ /* 0x000fc800078e0016 */
[----:B---3--:R-:W-:Y:S01]  /*65e0*/  @!P3 FADD.FTZ R20, R20, R26 ;  /* 0x0000001a1414b221 */ /* 0x008fe20000010000 */
[----:B------:R-:W-:Y:S01]  /*65f0*/  IADD3 R26, PT, PT, R38, 0x5, RZ ;  /* 0x00000005261a7810 */ /* 0x000fe20007ffe0ff */
[----:B------:R-:W-:Y:S01]  /*6600*/  @!P3 FADD.FTZ R21, R21, R27 ;  /* 0x0000001b1515b221 */ /* 0x000fe20000010000 */
[----:B------:R-:W3:Y:S02]  /*6610*/  @!P2 LDG.E.64 R30, desc[UR10][R30.64] ;  /* 0x0000000a1e1ea981 */ /* 0x000ee4000c1e1b00 */
[----:B------:R-:W-:-:S13]  /*6620*/  ISETP.EQ.OR P3, PT, R26, UR14, P1 ;  /* 0x0000000e1a007c0c */ /* 0x000fda0008f62670 */
[----:B------:R-:W-:-:S04]  /*6630*/  @!P3 IMAD.WIDE.U32 R26, R35, 0x8, R22 ;  /* 0x00000008231ab825 */ /* 0x000fc800078e0016 */
[----:B----4-:R-:W-:Y:S01]  /*6640*/  @!P4 FADD.FTZ R20, R20, R28 ;  /* 0x0000001c1414c221 */ /* 0x010fe20000010000 */
[----:B------:R-:W-:Y:S01]  /*6650*/  IADD3 R28, PT, PT, R38, 0x6, RZ ;  /* 0x00000006261c7810 */ /* 0x000fe20007ffe0ff */
[----:B------:R-:W-:Y:S01]  /*6660*/  @!P4 FADD.FTZ R21, R21, R29 ;  /* 0x0000001d1515c221 */ /* 0x000fe20000010000 */
[----:B------:R-:W4:Y:S02]  /*6670*/  @!P3 LDG.E.64 R26, desc[UR10][R26.64] ;  /* 0x0000000a1a1ab981 */ /* 0x000f24000c1e1b00 */
[----:B------:R-:W-:Y:S01]  /*6680*/  ISETP.EQ.OR P4, PT, R28, UR14, P1 ;  /* 0x0000000e1c007c0c */ /* 0x000fe20008f82670 */
[----:B--2---:R-:W-:Y:S01]  /*6690*/  @!P0 FADD.FTZ R20, R20, R24 ;  /* 0x0000001814148221 */ /* 0x004fe20000010000 */
[----:B------:R-:W-:Y:S01]  /*66a0*/  IADD3 R24, PT, PT, R38, 0x7, RZ ;  /* 0x0000000726187810 */ /* 0x000fe20007ffe0ff */
[----:B------:R-:W-:-:S03]  /*66b0*/  @!P0 FADD.FTZ R21, R21, R25 ;  /* 0x0000001915158221 */ /* 0x000fc60000010000 */
[----:B------:R-:W-:-:S07]  /*66c0*/  ISETP.EQ.OR P0, PT, R24, UR14, P1 ;  /* 0x0000000e18007c0c */ /* 0x000fce0008f02670 */
[----:B------:R-:W-:-:S06]  /*66d0*/  @!P4 IMAD.WIDE.U32 R24, R36, 0x8, R22 ;  /* 0x000000082418c825 */ /* 0x000fcc00078e0016 */
[----:B------:R-:W2:Y:S01]  /*66e0*/  @!P4 LDG.E.64 R24, desc[UR10][R24.64] ;  /* 0x0000000a1818c981 */ /* 0x000ea2000c1e1b00 */
[----:B------:R-:W-:-:S04]  /*66f0*/  @!P0 IMAD.WIDE.U32 R28, R15, 0x8, R22 ;  /* 0x000000080f1c8825 */ /* 0x000fc800078e0016 */
[----:B---3--:R-:W-:Y:S02]  /*6700*/  @!P2 FADD.FTZ R20, R20, R30 ;  /* 0x0000001e1414a221 */ /* 0x008fe40000010000 */
[----:B------:R-:W3:Y:S01]  /*6710*/  @!P0 LDG.E.64 R28, desc[UR10][R28.64] ;  /* 0x0000000a1c1c8981 */ /* 0x000ee2000c1e1b00 */
[----:B------:R-:W-:Y:S01]  /*6720*/  @!P2 FADD.FTZ R21, R21, R31 ;  /* 0x0000001f1515a221 */ /* 0x000fe20000010000 */
[----:B------:R-:W-:Y:S01]  /*6730*/  IADD3 R38, PT, PT, R38, 0x8, RZ ;  /* 0x0000000826267810 */ /* 0x000fe20007ffe0ff */
[----:B------:R-:W-:Y:S01]  /*6740*/  UIADD3 UR6, UPT, UPT, UR6, 0x8, URZ ;  /* 0x0000000806067890 */ /* 0x000fe2000fffe0ff */
[----:B----4-:R-:W-:Y:S01]  /*6750*/  @!P3 FADD.FTZ R20, R20, R26 ;  /* 0x0000001a1414b221 */ /* 0x010fe20000010000 */
[----:B------:R-:W-:Y:S01]  /*6760*/  @!P3 FADD.FTZ R21, R21, R27 ;  /* 0x0000001b1515b221 */ /* 0x000fe20000010000 */
[----:B------:R-:W0:Y:S08]  /*6770*/  LDC R26, c[0x0][0x374] ;  /* 0x0000dd00ff1a7b82 */ /* 0x000e300000000800 */
[----:B------:R-:W1:Y:S01]  /*6780*/  LDC R30, c[0x0][0x370] ;  /* 0x0000dc00ff1e7b82 */ /* 0x000e620000000800 */
        /* <DEDUP_REMOVED lines=16> */
.L_x_302:
        /* <DEDUP_REMOVED lines=13> */
[----:B------:R-:W-:Y:S02]  /*6960*/  IADD3 R31, PT, PT, R15, 0x2, RZ ;  /* 0x000000020f1f7810 */ /* 0x000fe40007ffe0ff */
        /* <DEDUP_REMOVED lines=25> */
.L_x_304:
        /* <DEDUP_REMOVED lines=19> */
.L_x_305:
        /* <DEDUP_REMOVED lines=9> */
.L_x_306:
[----:B------:R-:W-:Y:S05]  /*6cc0*/  BSYNC.RECONVERGENT B0 ;  /* 0x0000000000007941 */ /* 0x000fea0003800200 */
.L_x_299:
[----:B------:R-:W2:Y:S01]  /*6cd0*/  S2UR UR7, SR_CgaCtaId ;  /* 0x00000000000779c3 */ /* 0x000ea20000008800 */
[----:B------:R-:W-:Y:S01]  /*6ce0*/  UMOV UR6, 0x400 ;  /* 0x0000040000067882 */ /* 0x000fe20000000000 */
[----:B------:R-:W3:Y:S01]  /*6cf0*/  LDCU UR13, c[0x0][0x42c] ;  /* 0x00008580ff0d77ac */ /* 0x000ee20008000800 */
[C---:B-1----:R-:W-:Y:S02]  /*6d00*/  PRMT R25, R3.reuse, 0x7632, R25 ;  /* 0x0000763203197816 */ /* 0x042fe40000000019 */
[----:B------:R-:W-:Y:S01]  /*6d10*/  SHF.L.U32 R3, R3, 0x10, RZ ;  /* 0x0000001003037819 */ /* 0x000fe200000006ff */
[----:B------:R-:W1:Y:S01]  /*6d20*/  LDCU.U8 UR15, c[0x0][0x414] ;  /* 0x00008280ff0f77ac */ /* 0x000e620008000000 */
[----:B------:R-:W-:Y:S01]  /*6d30*/  SHF.L.U32 R62, R62, 0x10, RZ ;  /* 0x000000103e3e7819 */ /* 0x000fe200000006ff */
[----:B0-----:R-:W0:Y:S01]  /*6d40*/  LDC R23, c[0x0][0x41c] ;  /* 0x00010700ff177b82 */ /* 0x001e220000000800 */
[----:B--2---:R-:W-:Y:S02]  /*6d50*/  ULEA UR6, UR7, UR6, 0x18 ;  /* 0x0000000607067291 */ /* 0x004fe4000f8ec0ff */
[----:B-1----:R-:W-:Y:S01]  /*6d60*/  UISETP.NE.AND UP0, UPT, UR15, URZ, UPT ;  /* 0x000000ff0f00728c */ /* 0x002fe2000bf05270 */
[----:B0-----:R-:W-:-:S06]  /*6d70*/  IMAD R22, R23, UR14, R0 ;  /* 0x0000000e17167c24 */ /* 0x001fcc000f8e0200 */
[----:B------:R-:W-:Y:S01]  /*6d80*/  @!P1 STS.64 [UR6+0xb0], R20 ;  /* 0x0000b014ff009988 */ /* 0x000fe20008000a06 */
[----:B------:R-:W-:Y:S01]  /*6d90*/  BAR.SYNC.DEFER_BLOCKING 0x0 ;  /* 0x0000000000007b1d */ /* 0x000fe20000010000 */
[----:B------:R-:W-:-:S05]  /*6da0*/  IADD3 R23, PT, PT, R22, 0x10, RZ ;  /* 0x0000001016177810 */ /* 0x000fca0007ffe0ff */
[----:B------:R-:W3:Y:S01]  /*6db0*/  LDS.64 R20, [UR6+0xb0] ;  /* 0x0000b006ff147984 */ /* 0x000ee20008000a00 */
[----:B------:R-:W0:Y:S02]  /*6dc0*/  LDCU.64 UR6, c[0x0][0x400] ;  /* 0x00008000ff0677ac */ /* 0x000e240008000a00 */
[----:B0-----:R-:W-:Y:S02]  /*6dd0*/  ISETP.GE.U32.AND P0, PT, R22, UR6, PT ;  /* 0x0000000616007c0c */ /* 0x001fe4000bf06070 */
[----:B------:R-:W-:Y:S01]  /*6de0*/  ISETP.GE.U32.AND P1, PT, R23, UR6, PT ;  /* 0x0000000617007c0c */ /* 0x000fe2000bf26070 */
[----:B---3--:R-:W-:Y:S01]  /*6df0*/  FMUL.FTZ R15, R20, UR13 ;  /* 0x0000000d140f7c20 */ /* 0x008fe20008410000 */
[----:B------:R-:W-:-:S04]  /*6e00*/  SHF.L.U32 R20, R2, 0x10, RZ ;  /* 0x0000001002147819 */ /* 0x000fc800000006ff */
[----:B------:R-:W-:Y:S01]  /*6e10*/  R2UR UR12, R15 ;  /* 0x000000000f0c72ca */ /* 0x000fe200000e0000 */
[----:B------:R-:W-:Y:S01]  /*6e20*/  FMUL.FTZ R15, R21, UR13 ;  /* 0x0000000d150f7c20 */ /* 0x000fe20008410000 */
[----:B------:R-:W-:Y:S01]  /*6e30*/  PRMT R21, R2, 0x7632, R21 ;  /* 0x0000763202157816 */ /* 0x000fe20000000015 */
[----:B------:R-:W-:Y:S01]  /*6e40*/  FADD.FTZ R20, R20, -UR8 ;  /* 0x8000000814147e21 */ /* 0x000fe20008010000 */
[----:B------:R-:W-:Y:S02]  /*6e50*/  SHF.R.S32.HI R2, RZ, 0x1f, R22 ;  /* 0x0000001fff027819 */ /* 0x000fe40000011416 */
[----:B------:R-:W-:Y:S01]  /*6e60*/  SHF.L.U32 R21, R21, 0x10, RZ ;  /* 0x0000001015157819 */ /* 0x000fe200000006ff */
[----:B------:R-:W-:Y:S01]  /*6e70*/  FMUL.FTZ R26, R20, UR9 ;  /* 0x00000009141a7c20 */ /* 0x000fe20008410000 */
[----:B------:R-:W-:Y:S02]  /*6e80*/  ISETP.GE.AND.EX P0, PT, R2, UR7, PT, P0 ;  /* 0x0000000702007c0c */ /* 0x000fe4000bf06300 */
[----:B------:R-:W-:Y:S01]  /*6e90*/  SHF.L.U32 R20, R25, 0x10, RZ ;  /* 0x0000001019147819 */ /* 0x000fe200000006ff */
[----:B------:R-:W-:-:S02]  /*6ea0*/  FADD.FTZ R24, R21, -UR8 ;  /* 0x8000000815187e21 */ /* 0x000fc40008010000 */
[----:B------:R-:W-:Y:S02]  /*6eb0*/  FFMA.FTZ R21, R26, UR12, R15 ;  /* 0x0000000c1a157c23 */ /* 0x000fe4000801000f */
        /* <DEDUP_REMOVED lines=20> */
.L_x_307:
        /* <DEDUP_REMOVED lines=16> */
[C---:B------:R-:W-:Y:S02]  /*7100*/  IMAD R27, R22.reuse, UR17, R27 ;  /* 0x00000011161b7c24 */ /* 0x040fe4000f8e021b */
[----:B------:R-:W-:-:S03]  /*7110*/  IMAD.WIDE.U32 R2, R22, UR16, R2 ;  /* 0x0000001016027c25 */ /* 0x000fc6000f8e0002 */
[----:B-1----:R-:W-:Y:S02]  /*7120*/  LEA R20, P0, R2, UR14, 0x1 ;  /* 0x0000000e02147c11 */ /* 0x002fe4000f8008ff */
[----:B------:R-:W-:-:S04]  /*7130*/  IADD3 R27, PT, PT, R3, R27, RZ ;  /* 0x0000001b031b7210 */ /* 0x000fc80007ffe0ff */
[----:B------:R-:W-:-:S05]  /*7140*/  LEA.HI.X R21, R2, UR15, R27, 0x1, P0 ;  /* 0x0000000f02157c11 */ /* 0x000fca00080f0c1b */
[----:B------:R0:W-:Y:S02]  /*7150*/  STG.E desc[UR10][R20.64], R25 ;  /* 0x0000001914007986 */ /* 0x0001e4000c10190a */
.L_x_309:
[----:B------:R-:W-:Y:S05]  /*7160*/  BSYNC.RECONVERGENT B0 ;  /* 0x0000000000007941 */ /* 0x000fea0003800200 */
.L_x_308:
[----:B------:R-:W-:Y:S01]  /*7170*/  PRMT R2, R4, 0x7632, R2 ;  /* 0x0000763204027816 */ /* 0x000fe20000000002 */
[----:B------:R-:W-:Y:S01]  /*7180*/  FMUL.FTZ R62, R62, UR9 ;  /* 0x000000093e3e7c20 */ /* 0x000fe20008410000 */
        /* <DEDUP_REMOVED lines=8> */
[----:B0-----:R-:W-:-:S03]  /*7210*/  FFMA.FTZ R20, R13, R30, R12 ;  /* 0x0000001e0d147223 */ /* 0x001fc6000001000c */
        /* <DEDUP_REMOVED lines=16> */
.L_x_310:
[----:B------:R-:W-:Y:S01]  /*7320*/  FFMA.FTZ R4, R30, UR12, R15 ;  /* 0x0000000c1e047c23 */ /* 0x000fe2000801000f */
[----:B------:R-:W-:Y:S01]  /*7330*/  BSSY.RECONVERGENT B0, `(.L_x_311) ;  /* 0x0000014000007945 */ /* 0x000fe20003800200 */
[----:B------:R-:W-:Y:S01]  /*7340*/  FFMA.FTZ R35, R14, R3, -R35 ;  /* 0x000000030e237223 */ /* 0x000fe20000010823 */
[----:B------:R-:W-:Y:S01]  /*7350*/  SHF.L.U32 R61, R61, 0x10, RZ ;  /* 0x000000103d3d7819 */ /* 0x000fe200000006ff */
        /* <DEDUP_REMOVED lines=17> */
.L_x_312:
[----:B------:R-:W-:Y:S05]  /*7470*/  BSYNC.RECONVERGENT B0 ;  /* 0x0000000000007941 */ /* 0x000fea0003800200 */
.L_x_311:
[----:B------:R-:W-:Y:S01]  /*7480*/  SHF.L.U32 R77, R77, 0x10, RZ ;  /* 0x000000104d4d7819 */ /* 0x000fe200000006ff */
[----:B------:R-:W-:Y:S01]  /*7490*/  FADD.FTZ R61, R61, -UR8 ;  /* 0x800000083d3d7e21 */ /* 0x000fe20008010000 */
[----:B0-----:R-:W-:Y:S02]  /*74a0*/  IADD3 R21, PT, PT, R22, 0x30, RZ ;  /* 0x0000003016157810 */ /* 0x001fe40007ffe0ff */
[----:B------:R-:W-:Y:S01]  /*74b0*/  ISETP.GE.U32.AND P0, PT, R25, UR6, PT ;  /* 0x0000000619007c0c */ /* 0x000fe2000bf06070 */
[----:B------:R-:W-:Y:S01]  /*74c0*/  FMUL.FTZ R20, R61, UR9 ;  /* 0x000000093d147c20 */ /* 0x000fe20008410000 */
[----:B------:R-:W-:Y:S01]  /*74d0*/  SHF.R.S32.HI R2, RZ, 0x1f, R25 ;  /* 0x0000001fff027819 */ /* 0x000fe20000011419 */
[----:B------:R-:W-:Y:S01]  /*74e0*/  FADD.FTZ R77, R77, -UR8 ;  /* 0x800000084d4d7e21 */ /* 0x000fe20008010000 */
[----:B------:R-:W-:Y:S01]  /*74f0*/  PRMT R4, R5, 0x7632, R4 ;  /* 0x0000763205047816 */ /* 0x000fe20000000004 */
        /* <DEDUP_REMOVED lines=26> */
.L_x_313:
        /* <DEDUP_REMOVED lines=22> */
.L_x_315:
[----:B------:R-:W-:Y:S05]  /*7800*/  BSYNC.RECONVERGENT B0 ;  /* 0x0000000000007941 */ /* 0x000fea0003800200 */
.L_x_314:
        /* <DEDUP_REMOVED lines=27> */
.L_x_316:
[----:B0-----:R-:W-:Y:S01]  /*79c0*/  FFMA.FTZ R4, R76, UR12, R15 ;  /* 0x0000000c4c047c23 */ /* 0x001fe2000801000f */
[----:B------:R-:W-:Y:S01]  /*79d0*/  BSSY.RECONVERGENT B0, `(.L_x_317) ;  /* 0x0000014000007945 */ /* 0x000fe20003800200 */
[----:B------:R-:W-:Y:S01]  /*79e0*/  FFMA.FTZ R31, R14, R3, -R31 ;  /* 0x000000030e1f7223 */ /* 0x000fe2000001081f */
[C---:B------:R-:W-:Y:S01]  /*79f0*/  IADD3 R25, PT, PT, R22.reuse, 0x40, RZ ;  /* 0x0000004016197810 */ /* 0x040fe20007ffe0ff */
        /* <DEDUP_REMOVED lines=17> */
.L_x_318:
[----:B------:R-:W-:Y:S05]  /*7b10*/  BSYNC.RECONVERGENT B0 ;  /* 0x0000000000007941 */ /* 0x000fea0003800200 */
.L_x_317:
        /* <DEDUP_REMOVED lines=36> */
.L_x_319:
        /* <DEDUP_REMOVED lines=21> */
.L_x_321:
[----:B------:R-:W-:Y:S05]  /*7eb0*/  BSYNC.RECONVERGENT B0 ;  /* 0x0000000000007941 */ /* 0x000fea0003800200 */
.L_x_320:
        /* <DEDUP_REMOVED lines=25> */
.L_x_322:
[----:B------:R-:W-:Y:S01]  /*8050*/  FFMA.FTZ R2, R26, UR12, R15 ;  /* 0x0000000c1a027c23 */ /* 0x000fe2000801000f */
[----:B------:R-:W-:Y:S01]  /*8060*/  BSSY.RECONVERGENT B0, `(.L_x_323) ;  /* 0x0000014000007945 */ /* 0x000fe20003800200 */
[----:B------:R-:W-:Y:S01]  /*8070*/  FFMA.FTZ R27, R14, R47, -R27 ;  /* 0x0000002f0e1b7223 */ /* 0x000fe2000001081b */
[C---:B------:R-:W-:Y:S01]  /*8080*/  IADD3 R21, PT, PT, R22.reuse, 0x60, RZ ;  /* 0x0000006016157810 */ /* 0x040fe20007ffe0ff */
        /* <DEDUP_REMOVED lines=17> */
.L_x_324:
[----:B------:R-:W-:Y:S05]  /*81a0*/  BSYNC.RECONVERGENT B0 ;  /* 0x0000000000007941 */ /* 0x000fea0003800200 */
.L_x_323:
        /* <DEDUP_REMOVED lines=35> */
.L_x_325:
        /* <DEDUP_REMOVED lines=21> */
.L_x_327:
[----:B------:R-:W-:Y:S05]  /*8530*/  BSYNC.RECONVERGENT B0 ;  /* 0x0000000000007941 */ /* 0x000fea0003800200 */
.L_x_326:
[----:B------:R-:W-:Y:S01]  /*8540*/  FMUL.FTZ R56, R56, UR9 ;  /* 0x0000000938387c20 */ /* 0x000fe20008410000 */
[----:B------:R-:W-:Y:S01]  /*8550*/  FADD.FTZ R87, R87, -UR8 ;  /* 0x8000000857577e21 */ /* 0x000fe20008010000 */
[----:B------:R-:W-:Y:S02]  /*8560*/  SHF.L.U32 R45, R45, 0x10, RZ ;  /* 0x000000102d2d7819 */ /* 0x000fe400000006ff */
[----:B------:R-:W-:Y:S01]  /*8570*/  SHF.L.U32 R72, R72, 0x10, RZ ;  /* 0x0000001048487819 */ /* 0x000fe200000006ff */
[----:B------:R-:W-:Y:S01]  /*8580*/  FFMA.FTZ R27, R56, UR12, R15 ;  /* 0x0000000c381b7c23 */ /* 0x000fe2000801000f */
[----:B------:R-:W-:Y:S01]  /*8590*/  FMUL.FTZ R26, R87, UR9 ;  /* 0x00000009571a7c20 */ /* 0x000fe20008410000 */
[----:B------:R-:W-:Y:S06]  /*85a0*/  BRA.U !UP0, `(.L_x_328) ;  /* 0x0000000108487547 */ /* 0x000fec000b800000 */
        /* <DEDUP_REMOVED lines=18> */
.L_x_328:
[----:B------:R-:W-:Y:S01]  /*86d0*/  FFMA.FTZ R2, R26, UR12, R15 ;  /* 0x0000000c1a027c23 */ /* 0x000fe2000801000f */
[----:B------:R-:W-:Y:S01]  /*86e0*/  BSSY.RECONVERGENT B0, `(.L_x_329) ;  /* 0x0000014000007945 */ /* 0x000fe20003800200 */
[----:B------:R-:W-:Y:S01]  /*86f0*/  FFMA.FTZ R27, R14, R45, -R27 ;  /* 0x0000002d0e1b7223 */ /* 0x000fe2000001081b */
[C---:B------:R-:W-:Y:S01]  /*8700*/  IADD3 R21, PT, PT, R22.reuse, 0x80, RZ ;  /* 0x0000008016157810 */ /* 0x040fe20007ffe0ff */
[----:B------:R-:W-:Y:S01]  /*8710*/  FFMA.FTZ R72, R13, R72, -R2 ;  /* 0x000000480d487223 */ /* 0x000fe20000010802 */
[----:B------:R-:W-:Y:S01]  /*8720*/  IADD3 R20, PT, PT, R22, 0x90, RZ ;  /* 0x0000009016147810 */ /* 0x000fe20007ffe0ff */
        /* <DEDUP_REMOVED lines=15> */
.L_x_330:
[----:B------:R-:W-:Y:S05]  /*8820*/  BSYNC.RECONVERGENT B0 ;  /* 0x0000000000007941 */ /* 0x000fea0003800200 */
.L_x_329:
[----:B------:R-:W-:Y:S02]  /*8830*/  SHF.L.U32 R55, R55, 0x10, RZ ;  /* 0x0000001037377819 */ /* 0x000fe400000006ff */
[----:B------:R-:W-:Y:S02]  /*8840*/  SHF.L.U32 R86, R86, 0x10, RZ ;  /* 0x0000001056567819 */ /* 0x000fe400000006ff */
[----:B------:R-:W-:Y:S01]  /*8850*/  ISETP.GE.U32.AND P0, PT, R21, UR6, PT ;  /* 0x0000000615007c0c */ /* 0x000fe2000bf06070 */
[----:B------:R-:W-:Y:S01]  /*8860*/  FADD.FTZ R55, R55, -UR8 ;  /* 0x8000000837377e21 */ /* 0x000fe20008010000 */
[----:B------:R-:W-:Y:S01]  /*8870*/  ISETP.GE.U32.AND P1, PT, R20, UR6, PT ;  /* 0x0000000614007c0c */ /* 0x000fe2000bf26070 */
[----:B------:R-:W-:Y:S01]  /*8880*/  FADD.FTZ R86, R86, -UR8 ;  /* 0x8000000856567e21 */ /* 0x000fe20008010000 */
[----:B------:R-:W-:Y:S01]  /*8890*/  SHF.R.S32.HI R28, RZ, 0x1f, R21 ;  /* 0x0000001fff1c7819 */ /* 0x000fe20000011415 */
[----:B01----:R-:W-:Y:S01]  /*88a0*/  FMUL.FTZ R4, R55, UR9 ;  /* 0x0000000937047c20 */ /* 0x003fe20008410000 */
        /* <DEDUP_REMOVED lines=27> */
.L_x_331:
        /* <DEDUP_REMOVED lines=21> */
.L_x_333:
[----:B------:R-:W-:Y:S05]  /*8bb0*/  BSYNC.RECONVERGENT B0 ;  /* 0x0000000000007941 */ /* 0x000fea0003800200 */
.L_x_332:
        /* <DEDUP_REMOVED lines=25> */
.L_x_334:
[----:B------:R-:W-:Y:S01]  /*8d50*/  FFMA.FTZ R24, R30, UR12, R15 ;  /* 0x0000000c1e187c23 */ /* 0x000fe2000801000f */
[----:B------:R-:W-:Y:S01]  /*8d60*/  BSSY.RECONVERGENT B0, `(.L_x_335) ;  /* 0x0000014000007945 */ /* 0x000fe20003800200 */
[----:B------:R-:W-:Y:S01]  /*8d70*/  FFMA.FTZ R25, R14, R43, -R25 ;  /* 0x0000002b0e197223 */ /* 0x000fe20000010819 */
[C---:B0-----:R-:W-:Y:S01]  /*8d80*/  IADD3 R6, PT, PT, R22.reuse, 0xa0, RZ ;  /* 0x000000a016067810 */ /* 0x041fe20007ffe0ff */
        /* <DEDUP_REMOVED lines=9> */
[----:B------:R-:W-:Y:S01]  /*8e20*/  FMUL.FTZ R2, R24, UR9 ;  /* 0x0000000918027c20 */ /* 0x000fe20008410000 */
[----:B------:R-:W-:-:S04]  /*8e30*/  IMAD.WIDE.U32 R4, R20, UR14, R4 ;  /* 0x0000000e14047c25 */ /* 0x000fc8000f8e0004 */
[----:B------:R-:W-:Y:S01]  /*8e40*/  IMAD R7, R20, UR15, R7 ;  /* 0x0000000f14077c24 */ /* 0x000fe2000f8e0207 */
[----:B-1----:R-:W-:-:S04]  /*8e50*/  LEA R20, P0, R4, UR16, 0x1 ;  /* 0x0000001004147c11 */ /* 0x002fc8000f8008ff */
[----:B------:R-:W-:Y:S02]  /*8e60*/  IADD3 R7, PT, PT, R5, R7, RZ ;  /* 0x0000000705077210 */ /* 0x000fe40007ffe0ff */
[----:B------:R-:W-:Y:S02]  /*8e70*/  F2FP.BF16.F32.PACK_AB R5, R2, R25 ;  /* 0x000000190205723e */ /* 0x000fe400000010ff */
[----:B------:R-:W-:-:S05]  /*8e80*/  LEA.HI.X R21, R4, UR17, R7, 0x1, P0 ;  /* 0x0000001104157c11 */ /* 0x000fca00080f0c07 */
[----:B------:R0:W-:Y:S02]  /*8e90*/  STG.E desc[UR10][R20.64], R5 ;  /* 0x0000000514007986 */ /* 0x0001e4000c10190a */
.L_x_336:
[----:B------:R-:W-:Y:S05]  /*8ea0*/  BSYNC.RECONVERGENT B0 ;  /* 0x0000000000007941 */ /* 0x000fea0003800200 */
.L_x_335:
        /* <DEDUP_REMOVED lines=10> */
[----:B------:R-:W-:Y:S01]  /*8f50*/  ISETP.GE.AND.EX P0, PT, R28, UR7, PT, P0 ;  /* 0x000000071c007c0c */ /* 0x000fe2000bf06300 */
[----:B------:R-:W-:Y:S01]  /*8f60*/  FFMA.FTZ R29, R4, UR12, R15 ;  /* 0x0000000c041d7c23 */ /* 0x000fe2000801000f */
[----:B------:R-:W-:-:S02]  /*8f70*/  ISETP.GE.AND.EX P1, PT, R2, UR7, PT, P1 ;  /* 0x0000000702007c0c */ /* 0x000fc4000bf26310 */
[----:B0-----:R-:W-:Y:S02]  /*8f80*/  SHF.L.U32 R5, R42, 0x10, RZ ;  /* 0x000000102a057819 */ /* 0x001fe400000006ff */
        /* <DEDUP_REMOVED lines=21> */
.L_x_337:
        /* <DEDUP_REMOVED lines=21> */
.L_x_339:
[----:B------:R-:W-:Y:S05]  /*9230*/  BSYNC.RECONVERGENT B0 ;  /* 0x0000000000007941 */ /* 0x000fea0003800200 */
.L_x_338:
[----:B------:R-:W-:Y:S01]  /*9240*/  FMUL.FTZ R52, R52, UR9 ;  /* 0x0000000934347c20 */ /* 0x000fe20008410000 */
[----:B------:R-:W-:Y:S01]  /*9250*/  FADD.FTZ R83, R83, -UR8 ;  /* 0x8000000853537e21 */ /* 0x000fe20008010000 */
[----:B------:R-:W-:Y:S02]  /*9260*/  SHF.L.U32 R41, R41, 0x10, RZ ;  /* 0x0000001029297819 */ /* 0x000fe400000006ff */
[----:B0-----:R-:W-:Y:S01]  /*9270*/  SHF.L.U32 R4, R67, 0x10, RZ ;  /* 0x0000001043047819 */ /* 0x001fe200000006ff */
        /* <DEDUP_REMOVED lines=21> */
.L_x_340:
        /* <DEDUP_REMOVED lines=21> */
.L_x_342:
[----:B------:R-:W-:Y:S05]  /*9520*/  BSYNC.RECONVERGENT B0 ;  /* 0x0000000000007941 */ /* 0x000fea0003800200 */
.L_x_341:
        /* <DEDUP_REMOVED lines=37> */
.L_x_343:
        /* <DEDUP_REMOVED lines=24> */
.L_x_345:
[----:B------:R-:W-:Y:S05]  /*9900*/  BSYNC.RECONVERGENT B0 ;  /* 0x0000000000007941 */ /* 0x000fea0003800200 */
.L_x_344:
        /* <DEDUP_REMOVED lines=23> */
.L_x_346:
[----:B------:R-:W-:Y:S01]  /*9a80*/  BSSY.RECONVERGENT B0, `(.L_x_347) ;  /* 0x0000013000007945 */ /* 0x000fe20003800200 */
[----:B------:R-:W-:Y:S01]  /*9a90*/  FFMA.FTZ R29, R14, R5, -R29 ;  /* 0x000000050e1d7223 */ /* 0x000fe2000001081d */
[----:B------:R-:W-:Y:S01]  /*9aa0*/  SHF.L.U32 R49, R49, 0x10, RZ ;  /* 0x0000001031317819 */ /* 0x000fe200000006ff */
[----:B------:R-:W-:Y:S01]  /*9ab0*/  FFMA.FTZ R28, R13, R6, -R28 ;  /* 0x000000060d1c7223 */ /* 0x000fe2000001081c */
[----:B------:R-:W-:Y:S06]  /*9ac0*/  @P1 BRA `(.L_x_348) ;  /* 0x0000000000381947 */ /* 0x000fec0003800000 */
[----:B------:R-:W0:Y:S01]  /*9ad0*/  LDCU.64 UR14, c[0x0][0x3f8] ;  /* 0x00007f00ff0e77ac */ /* 0x000e220008000a00 */
[----:B------:R-:W-:Y:S01]  /*9ae0*/  MOV R5, R19 ;  /* 0x0000001300057202 */ /* 0x000fe20000000f00 */
[----:B------:R-:W1:Y:S01]  /*9af0*/  LDCU.64 UR16, c[0x0][0x380] ;  /* 0x00007000ff1077ac */ /* 0x000e620008000a00 */
[----:B0-----:R-:W-:Y:S01]  /*9b00*/  IMAD R8, R4, UR14, RZ ;  /* 0x0000000e04087c24 */ /* 0x001fe2000f8e02ff */
[----:B------:R-:W-:-:S05]  /*9b10*/  MOV R4, R16 ;  /* 0x0000001000047202 */ /* 0x000fca0000000f00 */
        /* <DEDUP_REMOVED lines=9> */
.L_x_348:
[----:B------:R-:W-:Y:S05]  /*9bb0*/  BSYNC.RECONVERGENT B0 ;  /* 0x0000000000007941 */ /* 0x000fea0003800200 */
.L_x_347:
[----:B------:R-:W-:Y:S01]  /*9bc0*/  SHF.L.U32 R78, R78, 0x10, RZ ;  /* 0x000000104e4e7819 */ /* 0x000fe200000006ff */
[----:B------:R-:W-:Y:S01]  /*9bd0*/  FADD.FTZ R49, R49, -UR8 ;  /* 0x8000000831317e21 */ /* 0x000fe20008010000 */
[----:B------:R-:W-:Y:S02]  /*9be0*/  SHF.R.S32.HI R24, RZ, 0x1f, R2 ;  /* 0x0000001fff187819 */ /* 0x000fe40000011402 */
[----:B------:R-:W-:Y:S01]  /*9bf0*/  SHF.L.U32 R9, R9, 0x10, RZ ;  /* 0x0000001009097819 */ /* 0x000fe200000006ff */
[----:B0-----:R-:W-:Y:S01]  /*9c00*/  FMUL.FTZ R4, R49, UR9 ;  /* 0x0000000931047c20 */ /* 0x001fe20008410000 */
        /* <DEDUP_REMOVED lines=26> */
.L_x_349:
        /* <DEDUP_REMOVED lines=22> */
.L_x_351:
[----:B------:R-:W-:Y:S05]  /*9f10*/  BSYNC.RECONVERGENT B0 ;  /* 0x0000000000007941 */ /* 0x000fea0003800200 */
.L_x_350:
[----:B------:R-:W-:Y:S01]  /*9f20*/  FMUL.FTZ R48, R48, UR9 ;  /* 0x0000000930307c20 */ /* 0x000fe20008410000 */
[----:B------:R-:W-:Y:S01]  /*9f30*/  FMUL.FTZ R6, R75, UR9 ;  /* 0x000000094b067c20 */ /* 0x000fe20008410000 */
[----:B------:R-:W-:Y:S02]  /*9f40*/  ISETP.GE.U32.AND P0, PT, R23, UR6, PT ;  /* 0x0000000617007c0c */ /* 0x000fe4000bf06070 */
[----:B0-----:R-:W-:Y:S01]  /*9f50*/  SHF.L.U32 R3, R10, 0x10, RZ ;  /* 0x000000100a037819 */ /* 0x001fe200000006ff */
[----:B------:R-:W-:Y:S01]  /*9f60*/  FFMA.FTZ R21, R48, UR12, R15 ;  /* 0x0000000c30157c23 */ /* 0x000fe2000801000f */
[----:B------:R-:W-:Y:S01]  /*9f70*/  SHF.R.S32.HI R22, RZ, 0x1f, R23 ;  /* 0x0000001fff167819 */ /* 0x000fe20000011417 */
        /* <DEDUP_REMOVED lines=21> */
.L_x_352:
        /* <DEDUP_REMOVED lines=18> */
.L_x_354:
[----:B------:R-:W-:Y:S05]  /*a1f0*/  BSYNC.RECONVERGENT B0 ;  /* 0x0000000000007941 */ /* 0x000fea0003800200 */
.L_x_353:
        /* <DEDUP_REMOVED lines=8> */
.L_x_290:
[----:B------:R-:W1:Y:S01]  /*a280*/  S2R R9, SR_TID.X ;  /* 0x0000000000097919 */ /* 0x000e620000002100 */
[----:B------:R-:W2:Y:S01]  /*a290*/  LDC R4, c[0x0][0x370] ;  /* 0x0000dc00ff047b82 */ /* 0x000ea20000000800 */
[----:B------:R-:W-:Y:S07]  /*a2a0*/  BSSY.RECONVERGENT B0, `(.L_x_356) ;  /* 0x000000e000007945 */ /* 0x000fee0003800200 */
[----:B------:R-:W3:Y:S08]  /*a2b0*/  LDC R7, c[0x0][0x374] ;  /* 0x0000dd00ff077b82 */ /* 0x000ef00000000800 */
[----:B0-----:R-:W0:Y:S01]  /*a2c0*/  LDC.64 R2, c[0x0][0x3c8] ;  /* 0x0000f200ff027b82 */ /* 0x001e220000000a00 */
[----:B--2---:R-:W-:-:S02]  /*a2d0*/  ISETP.NE.AND P0, PT, R4, 0x1, PT ;  /* 0x000000010400780c */ /* 0x004fc40003f05270 */
[----:B-1----:R-:W-:Y:S02]  /*a2e0*/  ISETP.NE.AND P1, PT, R9, RZ, PT ;  /* 0x000000ff0900720c */ /* 0x002fe40003f25270 */
[----:B---3--:R-:W-:-:S04]  /*a2f0*/  SHF.L.U32 R0, R7, 0x1, RZ ;  /* 0x0000000107007819 */ /* 0x008fc800000006ff */
[----:B------:R-:W-:-:S05]  /*a300*/  SEL R5, R0, RZ, P0 ;  /* 0x000000ff00057207 */ /* 0x000fca0000000000 */
[----:B0-----:R-:W-:Y:S02]  /*a310*/  IMAD.WIDE.U32 R2, R5, 0x4, R2 ;  /* 0x0000000405027825 */ /* 0x001fe400078e0002 */
[----:B------:R-:W-:Y:S05]  /*a320*/  @P1 BRA `(.L_x_357) ;  /* 0x0000000000141947 */ /* 0x000fea0003800000 */
[----:B------:R-:W-:Y:S01]  /*a330*/  HFMA2 R5, -RZ, RZ, 0, 5.9604644775390625e-08 ;  /* 0x00000001ff057431 */ /* 0x000fe200000001ff */
[----:B------:R-:W-:Y:S06]  /*a340*/  MEMBAR.ALL.GPU ;  /* 0x0000000000007992 */ /* 0x000fec000000a000 */
[----:B------:R-:W-:-:S00]  /*a350*/  ERRBAR ;  /* 0x00000000000079ab */ /* 0x000fc00000000000 */
[----:B------:R-:W-:Y:S06]  /*a360*/  CGAERRBAR ;  /* 0x00000000000075ab */ /* 0x000fec0000000000 */
[----:B------:R0:W-:Y:S02]  /*a370*/  REDG.E.ADD.S32.STRONG.GPU desc[UR10][R2.64], R5 ;  /* 0x000000050200798e */ /* 0x0001e4000c12e30a */
.L_x_357:
[----:B------:R-:W-:Y:S05]  /*a380*/  BSYNC.RECONVERGENT B0 ;  /* 0x0000000000007941 */ /* 0x000fea0003800200 */
.L_x_356:
        /* <DEDUP_REMOVED lines=11> */
.L_x_359:
[----:B------:R-:W2:Y:S04]  /*a440*/  LDG.E.STRONG.GPU R5, desc[UR10][R2.64] ;  /* 0x0000000a02057981 */ /* 0x000ea8000c1ef900 */
[----:B--2---:R-:W-:Y:S01]  /*a450*/  CCTL.IVALL ;  /* 0x00000000ff00798f */ /* 0x004fe20002000000 */
[----:B------:R-:W-:Y:S05]  /*a460*/  YIELD ;  /* 0x0000000000007946 */ /* 0x000fea0003800000 */
[----:B------:R-:W-:-:S13]  /*a470*/  ISETP.NE.AND P0, PT, R5, R0, PT ;  /* 0x000000000500720c */ /* 0x000fda0003f05270 */
[----:B------:R-:W-:Y:S05]  /*a480*/  @P0 BRA `(.L_x_359) ;  /* 0xfffffffc00ec0947 */ /* 0x000fea000383ffff */
.L_x_358:
        /* <DEDUP_REMOVED lines=54> */
[----:B------:R-:W-:Y:S01]  /*a7f0*/  MOV R7, R35 ;  /* 0x0000002300077202 */ /* 0x000fe20000000f00 */
[----:B------:R-:W2:Y:S01]  /*a800*/  LDCU.64 UR12, c[0x0][0x388] ;  /* 0x00007100ff0c77ac */ /* 0x000ea20008000a00 */
[C---:B------:R-:W-:Y:S02]  /*a810*/  SHF.L.U32 R20, R2.reuse, 0x2, RZ ;  /* 0x0000000202147819 */ /* 0x040fe400000006ff */
[----:B------:R-:W-:Y:S01]  /*a820*/  SHF.L.U64.HI R21, R2, 0x2, R35 ;  /* 0x0000000202157819 */ /* 0x000fe20000010223 */
[----:B------:R-:W-:Y:S01]  /*a830*/  IMAD.WIDE.U32 R6, R9, 0x230, R6 ;  /* 0x0000023009067825 */ /* 0x000fe200078e0006 */
[----:B------:R-:W-:Y:S01]  /*a840*/  UMOV UR4, URZ ;  /* 0x000000ff00047c82 */ /* 0x000fe20008000000 */
[----:B------:R-:W-:-:S02]  /*a850*/  SHF.L.U32 R29, R5, 0x2, RZ ;  /* 0x00000002051d7819 */ /* 0x000fc400000006ff */
[----:B------:R-:W-:Y:S02]  /*a860*/  SHF.L.U64.HI R31, R0, 0x2, R3 ;  /* 0x00000002001f7819 */ /* 0x000fe40000010203 */
[C---:B0-----:R-:W-:Y:S02]  /*a870*/  IADD3 R25, P1, PT, R20.reuse, UR6, RZ ;  /* 0x0000000614197c10 */ /* 0x041fe4000ff3e0ff */
[----:B------:R-:W-:Y:S02]  /*a880*/  IADD3 R35, PT, PT, R7, UR4, RZ ;  /* 0x0000000407237c10 */ /* 0x000fe4000fffe0ff */
[----:B-1----:R-:W-:Y:S02]  /*a890*/  IADD3 R22, P2, PT, R20, UR8, RZ ;  /* 0x0000000814167c10 */ /* 0x002fe4000ff5e0ff */
[----:B------:R-:W-:Y:S01]  /*a8a0*/  MOV R2, R6 ;  /* 0x0000000600027202 */ /* 0x000fe20000000f00 */
[----:B------:R-:W-:Y:S01]  /*a8b0*/  IMAD.WIDE.U32 R6, R4, 0x4, RZ ;  /* 0x0000000404067825 */ /* 0x000fe200078e00ff */
[----:B------:R-:W-:-:S02]  /*a8c0*/  IADD3.X R24, PT, PT, R21, UR7, RZ, P1, !PT ;  /* 0x0000000715187c10 */ /* 0x000fc40008ffe4ff */
[C---:B------:R-:W-:Y:S02]  /*a8d0*/  IADD3.X R23, PT, PT, R21.reuse, UR9, RZ, P2, !PT ;  /* 0x0000000915177c10 */ /* 0x040fe400097fe4ff */
[----:B--2---:R-:W-:Y:S02]  /*a8e0*/  IADD3 R20, P1, PT, R20, UR12, RZ ;  /* 0x0000000c14147c10 */ /* 0x004fe4000ff3e0ff */
[----:B------:R-:W-:Y:S02]  /*a8f0*/  IADD3 R16, P2, PT, RZ, -R9, RZ ;  /* 0x80000009ff107210 */ /* 0x000fe40007f5e0ff */
[----:B------:R-:W-:Y:S02]  /*a900*/  IADD3.X R21, PT, PT, R21, UR13, RZ, P1, !PT ;  /* 0x0000000d15157c10 */ /* 0x000fe40008ffe4ff */
[----:B------:R-:W-:Y:S02]  /*a910*/  SHF.L.U64.HI R27, R26, 0x2, R33 ;  /* 0x000000021a1b7819 */ /* 0x000fe40000010221 */
[----:B------:R-:W-:-:S02]  /*a920*/  IADD3 R29, PT, PT, R7, R29, RZ ;  /* 0x0000001d071d7210 */ /* 0x000fc40007ffe0ff */
[----:B------:R-:W-:-:S07]  /*a930*/  IADD3.X R18, PT, PT, RZ, -0x1, RZ, P2, !PT ;  /* 0xffffffffff127810 */ /* 0x000fce00017fe4ff */
.L_x_362:
        /* <DEDUP_REMOVED lines=31> */
.L_x_361:
[----:B------:R-:W-:Y:S05]  /*ab30*/  BSYNC.RECONVERGENT B0 ;  /* 0x0000000000007941 */ /* 0x000fea0003800200 */
.L_x_360:
        /* <DEDUP_REMOVED lines=10> */
.L_x_363:
[C---:B------:R-:W-:Y:S02]  /*abe0*/  SHF.L.U32 R24, R2.reuse, 0x2, RZ ;  /* 0x0000000202187819 */ /* 0x040fe400000006ff */
[----:B------:R-:W-:Y:S02]  /*abf0*/  SHF.L.U64.HI R26, R2, 0x2, R35 ;  /* 0x00000002021a7819 */ /* 0x000fe40000010223 */
[----:B-1----:R-:W-:-:S04]  /*ac00*/  IADD3 R4, P0, PT, R24, UR4, RZ ;  /* 0x0000000418047c10 */ /* 0x002fc8000ff1e0ff */
[----:B----4-:R-:W-:Y:S02]  /*ac10*/  IADD3.X R5, PT, PT, R26, UR5, RZ, P0, !PT ;  /* 0x000000051a057c10 */ /* 0x010fe400087fe4ff */
[C---:B------:R-:W-:Y:S02]  /*ac20*/  IADD3 R6, P0, PT, R4.reuse, R33, RZ ;  /* 0x0000002104067210 */ /* 0x040fe40007f1e0ff */
[C---:B0-----:R-:W-:Y:S02]  /*ac30*/  IADD3 R10, P2, PT, R4.reuse, R39, RZ ;  /* 0x00000027040a7210 */ /* 0x041fe40007f5e0ff */
[C---:B------:R-:W-:Y:S02]  /*ac40*/  IADD3.X R7, PT, PT, R5.reuse, R31, RZ, P0, !PT ;  /* 0x0000001f05077210 */ /* 0x040fe400007fe4ff */
[----:B------:R-:W-:Y:S02]  /*ac50*/  IADD3 R8, P1, PT, R4, R27, RZ ;  /* 0x0000001b04087210 */ /* 0x000fe40007f3e0ff */
[----:B------:R-:W4:Y:S01]  /*ac60*/  LDG.E R4, desc[UR10][R4.64] ;  /* 0x0000000a04047981 */ /* 0x000f22000c1e1900 */
[----:B------:R-:W-:-:S02]  /*ac70*/  IADD3.X R11, PT, PT, R5, R37, RZ, P2, !PT ;  /* 0x00000025050b7210 */ /* 0x000fc400017fe4ff */
[----:B------:R-:W-:Y:S01]  /*ac80*/  IADD3.X R9, PT, PT, R5, R29, RZ, P1, !PT ;  /* 0x0000001d05097210 */ /* 0x000fe20000ffe4ff */
[----:B------:R-:W4:Y:S04]  /*ac90*/  LDG.E R7, desc[UR10][R6.64] ;  /* 0x0000000a06077981 */ /* 0x000f28000c1e1900 */
[----:B------:R-:W5:Y:S04]  /*aca0*/  LDG.E R8, desc[UR10][R8.64] ;  /* 0x0000000a08087981 */ /* 0x000f68000c1e1900 */
[----:B------:R-:W5:Y:S01]  /*acb0*/  LDG.E R11, desc[UR10][R10.64] ;  /* 0x0000000a0a0b7981 */ /* 0x000f62000c1e1900 */
[----:B------:R-:W-:-:S02]  /*acc0*/  LOP3.LUT R16, R24, 0xfffffffc, RZ, 0xc0, !PT ;  /* 0xfffffffc18107812 */ /* 0x000fc400078ec0ff */
[----:B------:R-:W-:Y:S02]  /*acd0*/  LOP3.LUT R15, R26, 0x1, RZ, 0xc0, !PT ;  /* 0x000000011a0f7812 */ /* 0x000fe400078ec0ff */
[----:B--2---:R-:W-:-:S04]  /*ace0*/  IADD3 R12, P0, PT, R16, UR6, RZ ;  /* 0x00000006100c7c10 */ /* 0x004fc8000ff1e0ff */
[C---:B------:R-:W-:Y:S02]  /*acf0*/  IADD3.X R13, PT, PT, R15.reuse, UR7, RZ, P0, !PT ;  /* 0x000000070f0d7c10 */ /* 0x040fe400087fe4ff */
[C---:B---3--:R-:W-:Y:S02]  /*ad00*/  IADD3 R14, P0, PT, R16.reuse, UR8, RZ ;  /* 0x00000008100e7c10 */ /* 0x048fe4000ff1e0ff */
[----:B------:R-:W-:Y:S02]  /*ad10*/  IADD3 R16, P1, PT, R16, UR4, RZ ;  /* 0x0000000410107c10 */ /* 0x000fe4000ff3e0ff */
[----:B------:R-:W-:Y:S02]  /*ad20*/  IADD3.X R15, PT, PT, R15, UR9, RZ, P0, !PT ;  /* 0x000000090f0f7c10 */ /* 0x000fe400087fe4ff */
[----:B----4-:R-:W-:Y:S02]  /*ad30*/  F2FP.BF16.F32.PACK_AB R19, R7, R4 ;  /* 0x000000040713723e */ /* 0x010fe400000010ff */
[----:B------:R-:W-:-:S04]  /*ad40*/  LOP3.LUT R4, R26, 0x3, RZ, 0xc0, !PT ;  /* 0x000000031a047812 */ /* 0x000fc800078ec0ff */
[----:B------:R-:W-:Y:S02]  /*ad50*/  IADD3.X R17, PT, PT, R4, UR5, RZ, P1, !PT ;  /* 0x0000000504117c10 */ /* 0x000fe40008ffe4ff */
[----:B-----5:R-:W-:Y:S02]  /*ad60*/  F2FP.BF16.F32.PACK_AB R21, R11, R8 ;  /* 0x000000080b15723e */ /* 0x020fe400000010ff */
[C---:B------:R-:W-:Y:S02]  /*ad70*/  IADD3 R4, P0, PT, R16.reuse, R33, RZ ;  /* 0x0000002110047210 */ /* 0x040fe40007f1e0ff */
[C---:B------:R-:W-:Y:S02]  /*ad80*/  IADD3 R6, P1, PT, R16.reuse, R27, RZ ;  /* 0x0000001b10067210 */ /* 0x040fe40007f3e0ff */
[----:B------:R-:W-:Y:S02]  /*ad90*/  IADD3 R8, P2, PT, R16, R39, RZ ;  /* 0x0000002710087210 */ /* 0x000fe40007f5e0ff */
[----:B------:R-:W-:-:S02]  /*ada0*/  IADD3.X R5, PT, PT, R17, R31, RZ, P0, !PT ;  /* 0x0000001f11057210 */ /* 0x000fc400007fe4ff */
[C---:B------:R-:W-:Y:S02]  /*adb0*/  IADD3.X R7, PT, PT, R17.reuse, R29, RZ, P1, !PT ;  /* 0x0000001d11077210 */ /* 0x040fe40000ffe4ff */
[----:B------:R-:W-:Y:S01]  /*adc0*/  IADD3.X R9, PT, PT, R17, R37, RZ, P2, !PT ;  /* 0x0000002511097210 */ /* 0x000fe200017fe4ff */
[----:B------:R0:W-:Y:S04]  /*add0*/  STG.E desc[UR10][R12.64], R19 ;  /* 0x000000130c007986 */ /* 0x0001e8000c10190a */
[----:B------:R1:W-:Y:S04]  /*ade0*/  STG.E desc[UR10][R14.64], R21 ;  /* 0x000000150e007986 */ /* 0x0003e8000c10190a */
[----:B------:R-:W2:Y:S04]  /*adf0*/  LDG.E R18, desc[UR10][R16.64+0x8c0] ;  /* 0x0008c00a10127981 */ /* 0x000ea8000c1e1900 */
[----:B0-----:R-:W2:Y:S04]  /*ae00*/  LDG.E R19, desc[UR10][R4.64+0x8c0] ;  /* 0x0008c00a04137981 */ /* 0x001ea8000c1e1900 */
        /* <DEDUP_REMOVED lines=30> */
[----:B------:R-:W3:Y:S04]  /*aff0*/  LDG.E R16, desc[UR10][R16.64+0x1a40] ;  /* 0x001a400a10107981 */ /* 0x000ee8000c1e1900 */
[----:B------:R-:W3:Y:S04]  /*b000*/  LDG.E R5, desc[UR10][R4.64+0x1a40] ;  /* 0x001a400a04057981 */ /* 0x000ee8000c1e1900 */
[----:B------:R-:W5:Y:S04]  /*b010*/  LDG.E R6, desc[UR10][R6.64+0x1a40] ;  /* 0x001a400a06067981 */ /* 0x000f68000c1e1900 */
        /* <DEDUP_REMOVED lines=13> */
[----:B---3--:R-:W-:Y:S02]  /*b0f0*/  F2FP.BF16.F32.PACK_AB R5, R5, R16 ;  /* 0x000000100505723e */ /* 0x008fe400000010ff */
[----:B-----5:R-:W-:-:S03]  /*b100*/  F2FP.BF16.F32.PACK_AB R7, R9, R6 ;  /* 0x000000060907723e */ /* 0x020fc600000010ff */
[----:B------:R4:W-:Y:S04]  /*b110*/  STG.E desc[UR10][R12.64], R5 ;  /* 0x000000050c007986 */ /* 0x0009e8000c10190a */
[----:B------:R4:W-:Y:S02]  /*b120*/  STG.E desc[UR10][R14.64], R7 ;  /* 0x000000070e007986 */ /* 0x0009e4000c10190a */
[----:B------:R-:W-:Y:S05]  /*b130*/  @P0 BRA `(.L_x_363) ;  /* 0xfffffff800a80947 */ /* 0x000fea000383ffff */
[----:B------:R-:W-:Y:S05]  /*b140*/  EXIT ;  /* 0x000000000000794d */ /* 0x000fea0003800000 */
.L_x_364:
        /* <DEDUP_REMOVED lines=11> */
.L_x_4358:


//--------------------- .text._Z35group_norm_nhwc_bwd_one_pass_kernelI11Bf16IOBf16WLi512ELi70ELi560EEv26Group_norm_nhwc_bwd_params --------------------------
	.section	.text._Z35group_norm_nhwc_bwd_one_pass_kernelI11Bf16IOBf16WLi512ELi70ELi560EEv26Group_norm_nhwc_bwd_params,"ax",@progbits
	.align	128
        .global         _Z35group_norm_nhwc_bwd_one_pass_kernelI11Bf16IOBf16WLi512ELi70ELi560EEv26Group_norm_nhwc_bwd_params
        .type           _Z35group_norm_nhwc_bwd_one_pass_kernelI11Bf16IOBf16WLi512ELi70ELi560EEv26Group_norm_nhwc_bwd_params,@function
        .size           _Z35group_norm_nhwc_bwd_one_pass_kernelI11Bf16IOBf16WLi512ELi70ELi560EEv26Group_norm_nhwc_bwd_params,(.L_x_4359 - _Z35group_norm_nhwc_bwd_one_pass_kernelI11Bf16IOBf16WLi512ELi70ELi560EEv26Group_norm_nhwc_bwd_params)
        .other          _Z35group_norm_nhwc_bwd_one_pass_kernelI11Bf16IOBf16WLi512ELi70ELi560EEv26Group_norm_nhwc_bwd_params,@"STO_CUDA_ENTRY STV_DEFAULT"
_Z35group_norm_nhwc_bwd_one_pass_kernelI11Bf16IOBf16WLi512ELi70ELi560EEv26Group_norm_nhwc_bwd_params:
.text._Z35group_norm_nhwc_bwd_one_pass_kernelI11Bf16IOBf16WLi512ELi70ELi560EEv26Group_norm_nhwc_bwd_params:
        /* <DEDUP_REMOVED lines=28> */
.L_x_389:
[----:B------:R-:W2:Y:S01]  /*01c0*/  LDL R9, [R1+0x378] ;  /* 0x0003780001097983 */ /* 0x000ea20000100800 */
[----:B0-----:R-:W0:Y:S03]  /*01d0*/  LDCU UR14, c[0x0][0x410] ;  /* 0x00008200ff0e77ac */ /* 0x001e260008000800 */
[----:B------:R-:W3:Y:S01]  /*01e0*/  LDL.LU R6, [R1+0x374] ;  /* 0x0003740001067983 */ /* 0x000ee20000300800 */
[----:B------:R-:W-:Y:S01]  /*01f0*/  IABS R3, UR8 ;  /* 0x0000000800037c13 */ /* 0x000fe20008000000 */
[----:B------:R-:W-:Y:S01]  /*0200*/  UMOV UR6, URZ ;  /* 0x000000ff00067c82 */ /* 0x000fe20008000000 */
[----:B-1----:R-:W1:Y:S01]  /*0210*/  LDCU.128 UR16, c[0x0][0x400] ;  /* 0x00008000ff1077ac */ /* 0x002e620008000c00 */
        /* <DEDUP_REMOVED lines=25> */
[----:B------:R-:W-:-:S02]  /*03b0*/  UISETP.GE.AND UP2, UPT, UR12, URZ, UPT ;  /* 0x000000ff0c00728c */ /* 0x000fc4000bf46270 */
[----:B------:R-:W-:Y:S02]  /*03c0*/  ULOP3.LUT UR9, URZ, UR14, URZ, 0x33, !UPT ;  /* 0x0000000eff097292 */ /* 0x000fe4000f8e33ff */
[----:B------:R-:W-:Y:S02]  /*03d0*/  UISETP.NE.AND UP0, UPT, UR14, URZ, UPT ;  /* 0x000000ff0e00728c */ /* 0x000fe4000bf05270 */
[----:B------:R-:W-:Y:S01]  /*03e0*/  @!UP4 UIADD3 UR5, UPT, UPT, -UR5, URZ, URZ ;  /* 0x000000ff0505c290 */ /* 0x000fe2000fffe1ff */
[----:B------:R-:W-:Y:S01]  /*03f0*/  IADD3 R5, PT, PT, R4, 0x10, RZ ;  /* 0x0000001004057810 */ /* 0x000fe20007ffe0ff */
[----:B------:R-:W-:Y:S02]  /*0400*/  @UP1 UIADD3 UR7, UPT, UPT, UR7, 0x1, URZ ;  /* 0x0000000107071890 */ /* 0x000fe4000fffe0ff */
[----:B------:R-:W-:Y:S01]  /*0410*/  USEL UR13, UR9, UR5, !UP0 ;  /* 0x00000005090d7287 */ /* 0x000fe2000c000000 */
[----:B------:R-:W-:Y:S01]  /*0420*/  ISETP.GE.U32.AND P1, PT, R5, UR16, PT ;  /* 0x0000001005007c0c */ /* 0x000fe2000bf26070 */
[----:B------:R-:W-:Y:S01]  /*0430*/  @!UP2 UIADD3 UR7, UPT, UPT, -UR7, URZ, URZ ;  /* 0x000000ff0707a290 */ /* 0x000fe2000fffe1ff */
[----:B------:R-:W-:Y:S01]  /*0440*/  SHF.R.S32.HI R11, RZ, 0x1f, R5 ;  /* 0x0000001fff0b7819 */ /* 0x000fe20000011405 */
[----:B------:R-:W-:-:S02]  /*0450*/  UIMAD UR5, UR13, 0x46, URZ ;  /* 0x000000460d0578a4 */ /* 0x000fc4000f8e02ff */
[----:B------:R-:W-:Y:S01]  /*0460*/  USEL UR7, UR9, UR7, !UP0 ;  /* 0x0000000709077287 */ /* 0x000fe2000c000000 */
[----:B------:R-:W-:-:S03]  /*0470*/  ISETP.GE.AND.EX P4, PT, R11, UR17, PT, P1 ;  /* 0x000000110b007c0c */ /* 0x000fc6000bf86310 */
[----:B------:R-:W-:Y:S02]  /*0480*/  MOV R0, UR5 ;  /* 0x0000000500007c02 */ /* 0x000fe40008000f00 */
[----:B------:R-:W-:Y:S02]  /*0490*/  IADD3 R10, PT, PT, R4, 0x20, RZ ;  /* 0x00000020040a7810 */ /* 0x000fe40007ffe0ff */
[----:B------:R-:W-:Y:S02]  /*04a0*/  MOV R3, UR18 ;  /* 0x0000001200037c02 */ /* 0x000fe40008000f00 */
[----:B------:R-:W-:Y:S02]  /*04b0*/  ISETP.GE.U32.AND P1, PT, R10, UR16, PT ;  /* 0x000000100a007c0c */ /* 0x000fe4000bf26070 */
[----:B------:R-:W-:Y:S02]  /*04c0*/  SHF.R.S32.HI R27, RZ, 0x1f, R10 ;  /* 0x0000001fff1b7819 */ /* 0x000fe4000001140a */
[----:B------:R-:W0:Y:S02]  /*04d0*/  @!P4 LDC.64 R12, c[0x0][0x3f8] ;  /* 0x0000fe00ff0ccb82 */ /* 0x000e240000000a00 */
[----:B------:R-:W-:-:S02]  /*04e0*/  ISETP.GE.AND.EX P3, PT, R27, UR17, PT, P1 ;  /* 0x000000111b007c0c */ /* 0x000fc4000bf66310 */
[----:B------:R-:W-:Y:S02]  /*04f0*/  LOP3.LUT R49, R49, 0xfeffffff, RZ, 0xc0, !PT ;  /* 0xfeffffff31317812 */ /* 0x000fe400078ec0ff */
[----:B------:R-:W-:Y:S02]  /*0500*/  IADD3 R24, PT, PT, R4, 0x30, RZ ;  /* 0x0000003004187810 */ /* 0x000fe40007ffe0ff */
[----:B------:R-:W-:Y:S01]  /*0510*/  @P4 LOP3.LUT R49, R49, 0x1000000, RZ, 0xfc, !PT ;  /* 0x0100000031314812 */ /* 0x000fe200078efcff */
[----:B------:R-:W1:Y:S01]  /*0520*/  @!P4 LDC.64 R18, c[0x0][0x3a0] ;  /* 0x0000e800ff12cb82 */ /* 0x000e620000000a00 */
[----:B------:R-:W-:Y:S02]  /*0530*/  ISETP.GE.U32.AND P1, PT, R24, UR16, PT ;  /* 0x0000001018007c0c */ /* 0x000fe4000bf26070 */
[----:B------:R-:W-:Y:S02]  /*0540*/  LOP3.LUT R49, R49, 0xff7fffff, RZ, 0xc0, !PT ;  /* 0xff7fffff31317812 */ /* 0x000fe400078ec0ff */
[----:B------:R-:W-:-:S02]  /*0550*/  SHF.R.S32.HI R25, RZ, 0x1f, R24 ;  /* 0x0000001fff197819 */ /* 0x000fc40000011418 */
[----:B------:R-:W-:Y:S01]  /*0560*/  @P3 LOP3.LUT R49, R49, 0x800000, RZ, 0xfc, !PT ;  /* 0x0080000031313812 */ /* 0x000fe200078efcff */
[----:B------:R-:W4:Y:S01]  /*0570*/  @!P4 LDC.64 R44, c[0x0][0x398] ;  /* 0x0000e600ff2ccb82 */ /* 0x000f220000000a00 */
[----:B------:R-:W-:Y:S02]  /*0580*/  ISETP.GE.AND.EX P6, PT, R25, UR17, PT, P1 ;  /* 0x0000001119007c0c */ /* 0x000fe4000bfc6310 */
[----:B------:R-:W-:-:S04]  /*0590*/  IADD3 R20, PT, PT, R4, 0x40, RZ ;  /* 0x0000004004147810 */ /* 0x000fc80007ffe0ff */
[----:B------:R-:W-:Y:S02]  /*05a0*/  ISETP.GE.U32.AND P1, PT, R20, UR16, PT ;  /* 0x0000001014007c0c */ /* 0x000fe4000bf26070 */
[----:B------:R-:W-:-:S04]  /*05b0*/  SHF.R.S32.HI R21, RZ, 0x1f, R20 ;  /* 0x0000001fff157819 */ /* 0x000fc80000011414 */
[----:B------:R-:W-:Y:S01]  /*05c0*/  ISETP.GE.AND.EX P5, PT, R21, UR17, PT, P1 ;  /* 0x0000001115007c0c */ /* 0x000fe2000bfa6310 */
[----:B------:R-:W4:-:S12]  /*05d0*/  @!P6 LDC.64 R40, c[0x0][0x3a0] ;  /* 0x0000e800ff28eb82 */ /* 0x000f180000000a00 */
        /* <DEDUP_REMOVED lines=11> */
[----:B------:R-:W-:Y:S01]  /*0690*/  STL [R1+0x464], R48 ;  /* 0x0004643001007387 */ /* 0x000fe20000100800 */
[----:B------:R-:W4:Y:S02]  /*06a0*/  LDCU.64 UR6, c[0x0][0x3b8] ;  /* 0x00007700ff0677ac */ /* 0x000f240008000a00 */
[----:B------:R-:W1:Y:S01]  /*06b0*/  @!P0 LDC.64 R22, c[0x0][0x398] ;  /* 0x0000e600ff168b82 */ /* 0x000e620000000a00 */
[----:B------:R0:W-:Y:S01]  /*06c0*/  @!P0 STL [R1+0x378], R9 ;  /* 0x0003780901008387 */ /* 0x0001e20000100800 */
[----:B------:R-:W-:Y:S01]  /*06d0*/  @!P0 MOV R8, R6 ;  /* 0x0000000600088202 */ /* 0x000fe20000000f00 */
[----:B--2---:R-:W-:-:S05]  /*06e0*/  @!P0 IMAD R0, R9, R16, RZ ;  /* 0x0000001009008224 */ /* 0x004fca00078e02ff */
[----:B------:R-:W2:Y:S01]  /*06f0*/  @!P3 LDC.64 R2, c[0x0][0x3f8] ;  /* 0x0000fe00ff02bb82 */ /* 0x000ea20000000a00 */
[----:B0-----:R-:W-:Y:S01]  /*0700*/  IADD3 R9, PT, PT, R7, UR5, RZ ;  /* 0x0000000507097c10 */ /* 0x001fe2000fffe0ff */
[C---:B------:R-:W-:Y:S02]  /*0710*/  @!P0 IMAD R17, R4.reuse, R17, R0 ;  /* 0x0000001104118224 */ /* 0x040fe400078e0200 */
[----:B------:R-:W-:-:S05]  /*0720*/  @!P0 IMAD.WIDE.U32 R14, R4, R16, R8 ;  /* 0x00000010040e8225 */ /* 0x000fca00078e0008 */
[----:B------:R-:W-:Y:S02]  /*0730*/  @!P0 IADD3 R17, PT, PT, R15, R17, RZ ;  /* 0x000000110f118210 */ /* 0x000fe40007ffe0ff */
[C---:B------:R-:W-:Y:S02]  /*0740*/  @!P0 SHF.L.U32 R15, R14.reuse, 0x1, RZ ;  /* 0x000000010e0f8819 */ /* 0x040fe400000006ff */
[----:B------:R-:W-:Y:S02]  /*0750*/  @!P0 SHF.L.U64.HI R14, R14, 0x1, R17 ;  /* 0x000000010e0e8819 */ /* 0x000fe40000010211 */
[----:B---3--:R-:W-:Y:S01]  /*0760*/  @!P0 IADD3 R46, P2, PT, R15, R46, RZ ;  /* 0x0000002e0f2e8210 */ /* 0x008fe20007f5e0ff */
[----:B------:R-:W-:Y:S01]  /*0770*/  @!P4 IMAD R0, R11, R12, RZ ;  /* 0x0000000c0b00c224 */ /* 0x000fe200078e02ff */
[----:B-1----:R-:W-:Y:S01]  /*0780*/  @!P0 IADD3 R22, P3, PT, R15, R22, RZ ;  /* 0x000000160f168210 */ /* 0x002fe20007f7e0ff */
[----:B------:R-:W0:Y:S01]  /*0790*/  @!P6 LDC.64 R16, c[0x0][0x3f8] ;  /* 0x0000fe00ff10eb82 */ /* 0x000e220000000a00 */
[----:B------:R-:W-:-:S02]  /*07a0*/  @!P0 IADD3.X R47, PT, PT, R14, R47, RZ, P2, !PT ;  /* 0x0000002f0e2f8210 */ /* 0x000fc400017fe4ff */
[----:B------:R-:W-:Y:S02]  /*07b0*/  @!P0 IADD3.X R23, PT, PT, R14, R23, RZ, P3, !PT ;  /* 0x000000170e178210 */ /* 0x000fe40001ffe4ff */
[----:B------:R-:W-:Y:S02]  /*07c0*/  LOP3.LUT P3, RZ, R49, 0x800000, RZ, 0xc0, !PT ;  /* 0x0080000031ff7812 */ /* 0x000fe4000786c0ff */
[----:B------:R-:W-:Y:S02]  /*07d0*/  @!P4 MOV R14, R6 ;  /* 0x00000006000ec202 */ /* 0x000fe40000000f00 */
[----:B------:R-:W-:Y:S01]  /*07e0*/  @!P4 MOV R15, R9 ;  /* 0x00000009000fc202 */ /* 0x000fe20000000f00 */
[----:B------:R-:W-:Y:S01]  /*07f0*/  @!P4 IMAD R11, R5, R13, R0 ;  /* 0x0000000d050bc224 */ /* 0x000fe200078e0200 */
[----:B------:R-:W-:Y:S01]  /*0800*/  LOP3.LUT R49, R49, 0xffbfffff, RZ, 0xc0, !PT ;  /* 0xffbfffff31317812 */ /* 0x000fe200078ec0ff */
[----:B------:R-:W-:-:S03]  /*0810*/  @!P4 IMAD.WIDE.U32 R12, R5, R12, R14 ;  /* 0x0000000c050cc225 */ /* 0x000fc600078e000e */
[----:B------:R-:W-:Y:S02]  /*0820*/  @P6 LOP3.LUT R49, R49, 0x400000, RZ, 0xfc, !PT ;  /* 0x0040000031316812 */ /* 0x000fe400078efcff */
[----:B------:R-:W-:Y:S01]  /*0830*/  IADD3 R0, PT, PT, R4, 0x50, RZ ;  /* 0x0000005004007810 */ /* 0x000fe20007ffe0ff */
[----:B------:R-:W1:Y:S01]  /*0840*/  @!P3 LDC.64 R42, c[0x0][0x3a0] ;  /* 0x0000e800ff2abb82 */ /* 0x000e620000000a00 */
[----:B------:R-:W-:Y:S01]  /*0850*/  @!P4 IADD3 R5, PT, PT, R13, R11, RZ ;  /* 0x0000000b0d05c210 */ /* 0x000fe20007ffe0ff */
[----:B--2---:R-:W-:Y:S01]  /*0860*/  @!P3 IMAD R11, R27, R2, RZ ;  /* 0x000000021b0bb224 */ /* 0x004fe200078e02ff */
[----:B------:R-:W-:Y:S02]  /*0870*/  LOP3.LUT R49, R49, 0xffdfffff, RZ, 0xc0, !PT ;  /* 0xffdfffff31317812 */ /* 0x000fe400078ec0ff */
[C---:B------:R-:W-:Y:S02]  /*0880*/  @!P4 SHF.L.U32 R27, R12.reuse, 0x1, RZ ;  /* 0x000000010c1bc819 */ /* 0x040fe400000006ff */
[----:B------:R-:W-:Y:S01]  /*0890*/  @!P4 SHF.L.U64.HI R26, R12, 0x1, R5 ;  /* 0x000000010c1ac819 */ /* 0x000fe20000010205 */
[----:B------:R-:W2:Y:S01]  /*08a0*/  @!P3 LDC.64 R14, c[0x0][0x398] ;  /* 0x0000e600ff0ebb82 */ /* 0x000ea20000000a00 */
[----:B------:R-:W-:-:S02]  /*08b0*/  ISETP.GE.U32.AND P2, PT, R0, UR16, PT ;  /* 0x0000001000007c0c */ /* 0x000fc4000bf46070 */
[----:B------:R-:W-:Y:S02]  /*08c0*/  SHF.R.S32.HI R5, RZ, 0x1f, R0 ;  /* 0x0000001fff057819 */ /* 0x000fe40000011400 */
[----:B------:R-:W-:Y:S02]  /*08d0*/  @P5 LOP3.LUT R49, R49, 0x200000, RZ, 0xfc, !PT ;  /* 0x0020000031315812 */ /* 0x000fe400078efcff */
[----:B------:R-:W-:Y:S02]  /*08e0*/  @!P4 IADD3 R18, P1, PT, R27, R18, RZ ;  /* 0x000000121b12c210 */ /* 0x000fe40007f3e0ff */
[----:B------:R-:W-:Y:S02]  /*08f0*/  ISETP.GE.AND.EX P4, PT, R5, UR17, PT, P2 ;  /* 0x0000001105007c0c */ /* 0x000fe4000bf86320 */
[----:B------:R-:W-:Y:S02]  /*0900*/  LOP3.LUT P2, RZ, R49, 0x1000000, RZ, 0xc0, !PT ;  /* 0x0100000031ff7812 */ /* 0x000fe4000784c0ff */
[----:B------:R-:W-:-:S02]  /*0910*/  @!P3 MOV R12, R6 ;  /* 0x00000006000cb202 */ /* 0x000fc40000000f00 */
[----:B------:R-:W-:Y:S01]  /*0920*/  @!P3 MOV R13, R9 ;  /* 0x00000009000db202 */ /* 0x000fe20000000f00 */
[C---:B------:R-:W-:Y:S02]  /*0930*/  @!P3 IMAD R29, R10.reuse, R3, R11 ;  /* 0x000000030a1db224 */ /* 0x040fe400078e020b */
[----:B------:R-:W-:Y:S02]  /*0940*/  @!P3 IMAD.WIDE.U32 R2, R10, R2, R12 ;  /* 0x000000020a02b225 */ /* 0x000fe400078e000c */
[----:B------:R-:W3:Y:S04]  /*0950*/  @!P5 LDC.64 R10, c[0x0][0x3f8] ;  /* 0x0000fe00ff0adb82 */ /* 0x000ee80000000a00 */
[----:B------:R-:W-:Y:S02]  /*0960*/  @!P2 IADD3.X R19, PT, PT, R26, R19, RZ, P1, !PT ;  /* 0x000000131a13a210 */ /* 0x000fe40000ffe4ff */
[----:B----4-:R-:W-:-:S02]  /*0970*/  @!P2 IADD3 R44, P1, PT, R27, R44, RZ ;  /* 0x0000002c1b2ca210 */ /* 0x010fc40007f3e0ff */
[----:B------:R-:W-:Y:S02]  /*0980*/  @!P3 IADD3 R3, PT, PT, R3, R29, RZ ;  /* 0x0000001d0303b210 */ /* 0x000fe40007ffe0ff */
[----:B------:R-:W-:Y:S01]  /*0990*/  @!P3 SHF.L.U32 R27, R2, 0x1, RZ ;  /* 0x00000001021bb819 */ /* 0x000fe200000006ff */
[----:B0-----:R-:W-:Y:S01]  /*09a0*/  @!P6 IMAD R25, R25, R16, RZ ;  /* 0x000000101919e224 */ /* 0x001fe200078e02ff */
[----:B------:R-:W-:Y:S01]  /*09b0*/  @!P2 IADD3.X R45, PT, PT, R26, R45, RZ, P1, !PT ;  /* 0x0000002d1a2da210 */ /* 0x000fe20000ffe4ff */
[----:B------:R-:W0:Y:S01]  /*09c0*/  @!P6 LDC.64 R12, c[0x0][0x398] ;  /* 0x0000e600ff0ceb82 */ /* 0x000e220000000a00 */
[----:B------:R-:W-:Y:S02]  /*09d0*/  @!P3 SHF.L.U64.HI R28, R2, 0x1, R3 ;  /* 0x00000001021cb819 */ /* 0x000fe40000010203 */
[----:B-1----:R-:W-:Y:S02]  /*09e0*/  @!P3 IADD3 R42, P1, PT, R27, R42, RZ ;  /* 0x0000002a1b2ab210 */ /* 0x002fe40007f3e0ff */
[----:B------:R-:W-:-:S02]  /*09f0*/  @!P6 MOV R26, R6 ;  /* 0x00000006001ae202 */ /* 0x000fc40000000f00 */
[----:B------:R-:W-:Y:S01]  /*0a00*/  @!P3 IADD3.X R43, PT, PT, R28, R43, RZ, P1, !PT ;  /* 0x0000002b1c2bb210 */ /* 0x000fe20000ffe4ff */
[----:B------:R-:W1:Y:S01]  /*0a10*/  @!P4 LDC.64 R2, c[0x0][0x3f8] ;  /* 0x0000fe00ff02cb82 */ /* 0x000e620000000a00 */
[----:B--2---:R-:W-:Y:S02]  /*0a20*/  @!P3 IADD3 R14, P1, PT, R27, R14, RZ ;  /* 0x0000000e1b0eb210 */ /* 0x004fe40007f3e0ff */
[----:B------:R-:W-:Y:S01]  /*0a30*/  @!P6 MOV R27, R9 ;  /* 0x00000009001be202 */ /* 0x000fe20000000f00 */
[C---:B------:R-:W-:Y:S02]  /*0a40*/  @!P6 IMAD R17, R24.reuse, R17, R25 ;  /* 0x000000111811e224 */ /* 0x040fe400078e0219 */
[----:B------:R-:W-:Y:S02]  /*0a50*/  @!P6 IMAD.WIDE.U32 R24, R24, R16, R26 ;  /* 0x000000101818e225 */ /* 0x000fe400078e001a */
[----:B------:R-:W2:Y:S03]  /*0a60*/  @!P4 LDC.64 R34, c[0x0][0x3a0] ;  /* 0x0000e800ff22cb82 */ /* 0x000ea60000000a00 */
[----:B------:R-:W-:Y:S01]  /*0a70*/  @!P6 IADD3 R25, PT, PT, R25, R17, RZ ;  /* 0x000000111919e210 */ /* 0x000fe20007ffe0ff */
[----:B---3--:R-:W-:Y:S01]  /*0a80*/  @!P5 IMAD R27, R21, R10, RZ ;  /* 0x0000000a151bd224 */ /* 0x008fe200078e02ff */
[----:B------:R-:W-:-:S02]  /*0a90*/  @!P6 SHF.L.U32 R21, R24, 0x1, RZ ;  /* 0x000000011815e819 */ /* 0x000fc400000006ff */
[----:B------:R-:W-:Y:S01]  /*0aa0*/  @!P6 SHF.L.U64.HI R26, R24, 0x1, R25 ;  /* 0x00000001181ae819 */ /* 0x000fe20000010219 */
[----:B------:R-:W3:Y:S01]  /*0ab0*/  @!P5 LDC.64 R16, c[0x0][0x398] ;  /* 0x0000e600ff10db82 */ /* 0x000ee20000000a00 */
[----:B------:R-:W-:Y:S02]  /*0ac0*/  @!P5 MOV R24, R6 ;  /* 0x000000060018d202 */ /* 0x000fe40000000f00 */
[----:B------:R-:W-:Y:S01]  /*0ad0*/  @!P5 MOV R25, R9 ;  /* 0x000000090019d202 */ /* 0x000fe20000000f00 */
[----:B------:R-:W-:Y:S01]  /*0ae0*/  @!P5 IMAD R27, R20, R11, R27 ;  /* 0x0000000b141bd224 */ /* 0x000fe200078e021b */
[----:B------:R-:W-:Y:S02]  /*0af0*/  @!P3 IADD3.X R15, PT, PT, R28, R15, RZ, P1, !PT ;  /* 0x0000000f1c0fb210 */ /* 0x000fe40000ffe4ff */
[----:B------:R-:W-:Y:S01]  /*0b00*/  @!P6 IADD3 R40, P1, PT, R21, R40, RZ ;  /* 0x000000281528e210 */ /* 0x000fe20007f3e0ff */
[----:B------:R-:W-:-:S03]  /*0b10*/  @!P5 IMAD.WIDE.U32 R10, R20, R10, R24 ;  /* 0x0000000a140ad225 */ /* 0x000fc600078e0018 */
[----:B------:R-:W-:Y:S02]  /*0b20*/  @!P6 IADD3.X R41, PT, PT, R26, R41, RZ, P1, !PT ;  /* 0x000000291a29e210 */ /* 0x000fe40000ffe4ff */
[----:B0-----:R-:W-:Y:S02]  /*0b30*/  @!P6 IADD3 R12, P1, PT, R21, R12, RZ ;  /* 0x0000000c150ce210 */ /* 0x001fe40007f3e0ff */
[----:B------:R-:W-:Y:S01]  /*0b40*/  @!P5 IADD3 R11, PT, PT, R11, R27, RZ ;  /* 0x0000001b0b0bd210 */ /* 0x000fe20007ffe0ff */
[----:B------:R-:W0:Y:S01]  /*0b50*/  @!P4 LDC.64 R20, c[0x0][0x398] ;  /* 0x0000e600ff14cb82 */ /* 0x000e220000000a00 */
[----:B-1----:R-:W-:Y:S01]  /*0b60*/  @!P4 IMAD R25, R5, R2, RZ ;  /* 0x000000020519c224 */ /* 0x002fe200078e02ff */
[C---:B------:R-:W-:Y:S02]  /*0b70*/  @!P5 SHF.L.U32 R5, R10.reuse, 0x1, RZ ;  /* 0x000000010a05d819 */ /* 0x040fe400000006ff */
[----:B------:R-:W-:Y:S02]  /*0b80*/  @!P5 SHF.L.U64.HI R24, R10, 0x1, R11 ;  /* 0x000000010a18d819 */ /* 0x000fe4000001020b */
[----:B------:R-:W-:-:S02]  /*0b90*/  @!P4 MOV R10, R6 ;  /* 0x00000006000ac202 */ /* 0x000fc40000000f00 */
[----:B------:R-:W-:Y:S01]  /*0ba0*/  @!P4 MOV R11, R9 ;  /* 0x00000009000bc202 */ /* 0x000fe20000000f00 */
[----:B------:R-:W-:Y:S01]  /*0bb0*/  @!P4 IMAD R25, R0, R3, R25 ;  /* 0x000000030019c224 */ /* 0x000fe200078e0219 */
[----:B------:R-:W-:Y:S02]  /*0bc0*/  @!P6 IADD3.X R13, PT, PT, R26, R13, RZ, P1, !PT ;  /* 0x0000000d1a0de210 */ /* 0x000fe40000ffe4ff */
[----:B------:R-:W-:Y:S01]  /*0bd0*/  @!P5 IADD3 R38, P1, PT, R5, R38, RZ ;  /* 0x000000260526d210 */ /* 0x000fe20007f3e0ff */
[----:B------:R-:W-:-:S03]  /*0be0*/  @!P4 IMAD.WIDE.U32 R2, R0, R2, R10 ;  /* 0x000000020002c225 */ /* 0x000fc600078e000a */
[----:B------:R-:W-:Y:S02]  /*0bf0*/  @!P5 IADD3.X R39, PT, PT, R24, R39, RZ, P1, !PT ;  /* 0x000000271827d210 */ /* 0x000fe40000ffe4ff */
[----:B---3--:R-:W-:Y:S02]  /*0c00*/  @!P5 IADD3 R16, P1, PT, R5, R16, RZ ;  /* 0x000000100510d210 */ /* 0x008fe40007f3e0ff */
[----:B------:R-:W-:Y:S02]  /*0c10*/  @!P4 IADD3 R5, PT, PT, R3, R25, RZ ;  /* 0x000000190305c210 */ /* 0x000fe40007ffe0ff */
[----:B------:R-:W-:Y:S02]  /*0c20*/  @!P4 SHF.L.U32 R3, R2, 0x1, RZ ;  /* 0x000000010203c819 */ /* 0x000fe400000006ff */
[----:B------:R-:W-:Y:S02]  /*0c30*/  @!P5 IADD3.X R17, PT, PT, R24, R17, RZ, P1, !PT ;  /* 0x000000111811d210 */ /* 0x000fe40000ffe4ff */
[----:B------:R-:W-:-:S02]  /*0c40*/  @!P4 SHF.L.U64.HI R2, R2, 0x1, R5 ;  /* 0x000000010202c819 */ /* 0x000fc40000010205 */
[C---:B--2---:R-:W-:Y:S02]  /*0c50*/  @!P4 IADD3 R34, P1, PT, R3.reuse, R34, RZ ;  /* 0x000000220322c210 */ /* 0x044fe40007f3e0ff */
[----:B------:R-:W-:Y:S02]  /*0c60*/  IADD3 R5, PT, PT, R4, 0x60, RZ ;  /* 0x0000006004057810 */ /* 0x000fe40007ffe0ff */
[C---:B------:R-:W-:Y:S02]  /*0c70*/  @!P4 IADD3.X R35, PT, PT, R2.reuse, R35, RZ, P1, !PT ;  /* 0x000000230223c210 */ /* 0x040fe40000ffe4ff */
[----:B0-----:R-:W-:Y:S02]  /*0c80*/  @!P4 IADD3 R20, P1, PT, R3, R20, RZ ;  /* 0x000000140314c210 */ /* 0x001fe40007f3e0ff */
[----:B------:R-:W-:Y:S02]  /*0c90*/  SHF.R.S32.HI R3, RZ, 0x1f, R5 ;  /* 0x0000001fff037819 */ /* 0x000fe40000011405 */
[----:B------:R-:W-:-:S02]  /*0ca0*/  @!P4 IADD3.X R21, PT, PT, R2, R21, RZ, P1, !PT ;  /* 0x000000150215c210 */ /* 0x000fc40000ffe4ff */
[----:B------:R-:W-:-:S04]  /*0cb0*/  ISETP.GE.U32.AND P1, PT, R5, UR16, PT ;  /* 0x0000001005007c0c */ /* 0x000fc8000bf26070 */
[----:B------:R-:W-:-:S13]  /*0cc0*/  ISETP.GE.AND.EX P2, PT, R3, UR17, PT, P1 ;  /* 0x0000001103007c0c */ /* 0x000fda000bf46310 */
[----:B------:R-:W0:Y:S01]  /*0cd0*/  @!P2 LDC.64 R10, c[0x0][0x3f8] ;  /* 0x0000fe00ff0aab82 */ /* 0x000e220000000a00 */
[----:B------:R-:W-:-:S07]  /*0ce0*/  @!P2 MOV R2, R6 ;  /* 0x000000060002a202 */ /* 0x000fce0000000f00 */
[----:B------:R-:W1:Y:S01]  /*0cf0*/  @!P2 LDC.64 R32, c[0x0][0x3a0] ;  /* 0x0000e800ff20ab82 */ /* 0x000e620000000a00 */
[----:B0-----:R-:W-:Y:S01]  /*0d00*/  @!P2 IMAD R0, R3, R10, RZ ;  /* 0x0000000a0300a224 */ /* 0x001fe200078e02ff */
[----:B------:R-:W-:-:S03]  /*0d10*/  @!P2 MOV R3, R9 ;  /* 0x000000090003a202 */ /* 0x000fc60000000f00 */
[C---:B------:R-:W-:Y:S02]  /*0d20*/  @!P2 IMAD R11, R5.reuse, R11, R0 ;  /* 0x0000000b050ba224 */ /* 0x040fe400078e0200 */
[----:B------:R-:W-:-:S05]  /*0d30*/  @!P2 IMAD.WIDE.U32 R2, R5, R10, R2 ;  /* 0x0000000a0502a225 */ /* 0x000fca00078e0002 */
[----:B------:R-:W-:Y:S02]  /*0d40*/  @!P2 IADD3 R3, PT, PT, R3, R11, RZ ;  /* 0x0000000b0303a210 */ /* 0x000fe40007ffe0ff */
[----:B------:R-:W0:Y:S01]  /*0d50*/  @!P2 LDC.64 R10, c[0x0][0x398] ;  /* 0x0000e600ff0aab82 */ /* 0x000e220000000a00 */
[C---:B------:R-:W-:Y:S02]  /*0d60*/  @!P2 SHF.L.U32 R31, R2.reuse, 0x1, RZ ;  /* 0x00000001021fa819 */ /* 0x040fe400000006ff */
[----:B------:R-:W-:Y:S02]  /*0d70*/  @!P2 SHF.L.U64.HI R2, R2, 0x1, R3 ;  /* 0x000000010202a819 */ /* 0x000fe40000010203 */
[----:B-1----:R-:W-:Y:S02]  /*0d80*/  @!P2 IADD3 R32, P1, PT, R31, R32, RZ ;  /* 0x000000201f20a210 */ /* 0x002fe40007f3e0ff */
[----:B------:R-:W-:Y:S02]  /*0d90*/  LOP3.LUT R49, R49, 0xffefffff, RZ, 0xc0, !PT ;  /* 0xffefffff31317812 */ /* 0x000fe400078ec0ff */
[----:B------:R-:W-:-:S02]  /*0da0*/  @!P2 IADD3.X R33, PT, PT, R2, R33, RZ, P1, !PT ;  /* 0x000000210221a210 */ /* 0x000fc40000ffe4ff */
        /* <DEDUP_REMOVED lines=9> */
[----:B------:R-:W0:Y:S01]  /*0e40*/  @!P2 LDC.64 R2, c[0x0][0x3f8] ;  /* 0x0000fe00ff02ab82 */ /* 0x000e220000000a00 */
[----:B------:R-:W-:-:S07]  /*0e50*/  @!P2 MOV R10, R6 ;  /* 0x00000006000aa202 */ /* 0x000fce0000000f00 */
[----:B------:R-:W1:Y:S01]  /*0e60*/  @!P2 LDC.64 R28, c[0x0][0x3a0] ;  /* 0x0000e800ff1cab82 */ /* 0x000e620000000a00 */
[----:B0-----:R-:W-:Y:S01]  /*0e70*/  @!P2 IMAD R0, R11, R2, RZ ;  /* 0x000000020b00a224 */ /* 0x001fe200078e02ff */
[----:B------:R-:W-:-:S03]  /*0e80*/  @!P2 MOV R11, R9 ;  /* 0x00000009000ba202 */ /* 0x000fc60000000f00 */
[C---:B------:R-:W-:Y:S02]  /*0e90*/  @!P2 IMAD R25, R5.reuse, R3, R0 ;  /* 0x000000030519a224 */ /* 0x040fe400078e0200 */
[----:B------:R-:W-:Y:S02]  /*0ea0*/  @!P2 IMAD.WIDE.U32 R2, R5, R2, R10 ;  /* 0x000000020502a225 */ /* 0x000fe400078e000a */
[----:B------:R-:W0:Y:S03]  /*0eb0*/  @!P2 LDC.64 R10, c[0x0][0x398] ;  /* 0x0000e600ff0aab82 */ /* 0x000e260000000a00 */
[----:B------:R-:W-:Y:S02]  /*0ec0*/  @!P2 IADD3 R3, PT, PT, R3, R25, RZ ;  /* 0x000000190303a210 */ /* 0x000fe40007ffe0ff */
[C---:B------:R-:W-:Y:S02]  /*0ed0*/  @!P2 SHF.L.U32 R27, R2.reuse, 0x1, RZ ;  /* 0x00000001021ba819 */ /* 0x040fe400000006ff */
[----:B------:R-:W-:-:S02]  /*0ee0*/  @!P2 SHF.L.U64.HI R2, R2, 0x1, R3 ;  /* 0x000000010202a819 */ /* 0x000fc40000010203 */
[----:B-1----:R-:W-:Y:S02]  /*0ef0*/  @!P2 IADD3 R28, P1, PT, R27, R28, RZ ;  /* 0x0000001c1b1ca210 */ /* 0x002fe40007f3e0ff */
[----:B------:R-:W-:Y:S02]  /*0f00*/  IADD3 R5, PT, PT, R4, 0x80, RZ ;  /* 0x0000008004057810 */ /* 0x000fe40007ffe0ff */
        /* <DEDUP_REMOVED lines=23> */
[----:B0-----:R-:W-:Y:S02]  /*1080*/  @!P2 IADD3 R2, P1, PT, R5, R2, RZ ;  /* 0x000000020502a210 */ /* 0x001fe40007f3e0ff */
[----:B------:R-:W-:Y:S02]  /*1090*/  IADD3 R5, PT, PT, R4, 0x90, RZ ;  /* 0x0000009004057810 */ /* 0x000fe40007ffe0ff */
[----:B------:R-:W-:Y:S02]  /*10a0*/  @!P2 IADD3.X R3, PT, PT, R24, R3, RZ, P1, !PT ;  /* 0x000000031803a210 */ /* 0x000fe40000ffe4ff */
[----:B------:R-:W-:Y:S02]  /*10b0*/  SHF.R.S32.HI R37, RZ, 0x1f, R5 ;  /* 0x0000001fff257819 */ /* 0x000fe40000011405 */
[----:B------:R-:W-:-:S04]  /*10c0*/  ISETP.GE.U32.AND P1, PT, R5, UR16, PT ;  /* 0x0000001005007c0c */ /* 0x000fc8000bf26070 */
[----:B------:R-:W-:-:S13]  /*10d0*/  ISETP.GE.AND.EX P2, PT, R37, UR17, PT, P1 ;  /* 0x0000001125007c0c */ /* 0x000fda000bf46310 */
[----:B------:R-:W0:Y:S08]  /*10e0*/  @!P2 LDC.64 R50, c[0x0][0x3f8] ;  /* 0x0000fe00ff32ab82 */ /* 0x000e300000000a00 */
[----:B------:R-:W1:Y:S01]  /*10f0*/  @!P2 LDC.64 R24, c[0x0][0x3a0] ;  /* 0x0000e800ff18ab82 */ /* 0x000e620000000a00 */
[----:B------:R-:W-:Y:S02]  /*1100*/  @!P2 MOV R52, R6 ;  /* 0x000000060034a202 */ /* 0x000fe40000000f00 */
[----:B------:R-:W-:Y:S01]  /*1110*/  @!P2 MOV R53, R9 ;  /* 0x000000090035a202 */ /* 0x000fe20000000f00 */
[----:B------:R1:W-:Y:S01]  /*1120*/  STL.64 [R1+0x478], R46 ;  /* 0x0004782e01007387 */ /* 0x0003e20000100a00 */
[----:B0-----:R-:W-:-:S02]  /*1130*/  @!P2 IMAD R0, R37, R50, RZ ;  /* 0x000000322500a224 */ /* 0x001fc400078e02ff */
[----:B------:R-:W-:-:S04]  /*1140*/  @!P2 IMAD.WIDE.U32 R52, R5, R50, R52 ;  /* 0x000000320534a225 */ /* 0x000fc800078e0034 */
[----:B------:R-:W-:Y:S01]  /*1150*/  @!P2 IMAD R37, R5, R51, R0 ;  /* 0x000000330525a224 */ /* 0x000fe200078e0200 */
[----:B------:R-:W-:-:S04]  /*1160*/  @!P2 SHF.L.U32 R5, R52, 0x1, RZ ;  /* 0x000000013405a819 */ /* 0x000fc800000006ff */
[----:B------:R-:W-:Y:S02]  /*1170*/  @!P2 IADD3 R37, PT, PT, R53, R37, RZ ;  /* 0x000000253525a210 */ /* 0x000fe40007ffe0ff */
[----:B-1----:R-:W-:Y:S02]  /*1180*/  @!P2 IADD3 R46, P1, PT, R5, R24, RZ ;  /* 0x00000018052ea210 */ /* 0x002fe40007f3e0ff */
[----:B------:R-:W-:-:S04]  /*1190*/  @!P2 SHF.L.U64.HI R0, R52, 0x1, R37 ;  /* 0x000000013400a819 */ /* 0x000fc80000010225 */
[----:B------:R-:W-:Y:S02]  /*11a0*/  @!P2 IADD3.X R47, PT, PT, R0, R25, RZ, P1, !PT ;  /* 0x00000019002fa210 */ /* 0x000fe40000ffe4ff */
[----:B------:R-:W0:Y:S01]  /*11b0*/  @!P2 LDC.64 R24, c[0x0][0x398] ;  /* 0x0000e600ff18ab82 */ /* 0x000e220000000a00 */
[----:B------:R0:W-:Y:S01]  /*11c0*/  STL.64 [R1+0x470], R18 ;  /* 0x0004701201007387 */ /* 0x0001e20000100a00 */
[----:B------:R-:W-:-:S03]  /*11d0*/  LOP3.LUT R49, R49, 0xfffeffff, RZ, 0xc0, !PT ;  /* 0xfffeffff31317812 */ /* 0x000fc600078ec0ff */
[----:B------:R1:W-:Y:S01]  /*11e0*/  @!P2 STL.64 [R1+0x128], R46 ;  /* 0x0001282e0100a387 */ /* 0x0003e20000100a00 */
[----:B------:R-:W-:Y:S02]  /*11f0*/  @P2 LOP3.LUT R49, R49, 0x10000, RZ, 0xfc, !PT ;  /* 0x0001000031312812 */ /* 0x000fe400078efcff */
[----:B0-----:R-:W-:-:S04]  /*1200*/  @!P2 IADD3 R18, P1, PT, R5, R24, RZ ;  /* 0x000000180512a210 */ /* 0x001fc80007f3e0ff */
[----:B------:R-:W-:Y:S02]  /*1210*/  @!P2 IADD3.X R19, PT, PT, R0, R25, RZ, P1, !PT ;  /* 0x000000190013a210 */ /* 0x000fe40000ffe4ff */
[----:B------:R-:W-:-:S04]  /*1220*/  IADD3 R0, PT, PT, R4, 0xa0, RZ ;  /* 0x000000a004007810 */ /* 0x000fc80007ffe0ff */
[----:B------:R-:W-:Y:S02]  /*1230*/  SHF.R.S32.HI R5, RZ, 0x1f, R0 ;  /* 0x0000001fff057819 */ /* 0x000fe40000011400 */
[----:B------:R-:W-:Y:S01]  /*1240*/  ISETP.GE.U32.AND P1, PT, R0, UR16, PT ;  /* 0x0000001000007c0c */ /* 0x000fe2000bf26070 */
[----:B------:R-:W-:Y:S03]  /*1250*/  @!P2 STL.64 [R1+0x2e8], R18 ;  /* 0x0002e8120100a387 */ /* 0x000fe60000100a00 */
[----:B------:R-:W-:-:S13]  /*1260*/  ISETP.GE.AND.EX P2, PT, R5, UR17, PT, P1 ;  /* 0x0000001105007c0c */ /* 0x000fda000bf46310 */
[----:B------:R-:W0:Y:S01]  /*1270*/  @!P2 LDC.64 R24, c[0x0][0x3f8] ;  /* 0x0000fe00ff18ab82 */ /* 0x000e220000000a00 */
[----:B------:R-:W-:Y:S02]  /*1280*/  @!P2 MOV R52, R6 ;  /* 0x000000060034a202 */ /* 0x000fe40000000f00 */
[----:B------:R-:W-:-:S05]  /*1290*/  @!P2 MOV R53, R9 ;  /* 0x000000090035a202 */ /* 0x000fca0000000f00 */
[----:B------:R-:W1:Y:S01]  /*12a0*/  @!P2 LDC.64 R50, c[0x0][0x3a0] ;  /* 0x0000e800ff32ab82 */ /* 0x000e620000000a00 */
[-C--:B0-----:R-:W-:Y:S02]  /*12b0*/  @!P2 IMAD R5, R5, R24.reuse, RZ ;  /* 0x000000180505a224 */ /* 0x081fe400078e02ff */
[----:B------:R-:W-:-:S04]  /*12c0*/  @!P2 IMAD.WIDE.U32 R52, R0, R24, R52 ;  /* 0x000000180034a225 */ /* 0x000fc800078e0034 */
[----:B------:R-:W-:Y:S01]  /*12d0*/  @!P2 IMAD R25, R0, R25, R5 ;  /* 0x000000190019a224 */ /* 0x000fe200078e0205 */
[----:B------:R-:W-:-:S04]  /*12e0*/  @!P2 SHF.L.U32 R0, R52, 0x1, RZ ;  /* 0x000000013400a819 */ /* 0x000fc800000006ff */
[----:B------:R-:W-:-:S04]  /*12f0*/  @!P2 IADD3 R25, PT, PT, R53, R25, RZ ;  /* 0x000000193519a210 */ /* 0x000fc80007ffe0ff */
[----:B------:R-:W-:Y:S02]  /*1300*/  @!P2 SHF.L.U64.HI R52, R52, 0x1, R25 ;  /* 0x000000013434a819 */ /* 0x000fe40000010219 */
[----:B------:R-:W0:Y:S01]  /*1310*/  @!P2 LDC.64 R24, c[0x0][0x398] ;  /* 0x0000e600ff18ab82 */ /* 0x000e220000000a00 */
[----:B-1----:R-:W-:Y:S01]  /*1320*/  @!P2 IADD3 R46, P1, PT, R0, R50, RZ ;  /* 0x00000032002ea210 */ /* 0x002fe20007f3e0ff */
[----:B------:R0:W-:Y:S03]  /*1330*/  STL.64 [R1+0x488], R44 ;  /* 0x0004882c01007387 */ /* 0x0001e60000100a00 */
        /* <DEDUP_REMOVED lines=33> */
[----:B------:R-:W-:Y:S02]  /*1550*/  @!P2 MOV R52, R6 ;  /* 0x000000060034a202 */ /* 0x000fe40000000f00 */
[----:B------:R-:W-:-:S05]  /*1560*/  @!P2 MOV R53, R9 ;  /* 0x000000090035a202 */ /* 0x000fca0000000f00 */
[----:B------:R-:W0:Y:S01]  /*1570*/  @!P2 LDC.64 R50, c[0x0][0x3a0] ;  /* 0x0000e800ff32ab82 */ /* 0x000e220000000a00 */
[-C--:B-1----:R-:W-:Y:S02]  /*1580*/  @!P2 IMAD R5, R5, R24.reuse, RZ ;  /* 0x000000180505a224 */ /* 0x082fe400078e02ff */
[----:B------:R-:W-:-:S04]  /*1590*/  @!P2 IMAD.WIDE.U32 R52, R0, R24, R52 ;  /* 0x000000180034a225 */ /* 0x000fc800078e0034 */
[----:B------:R-:W-:Y:S01]  /*15a0*/  @!P2 IMAD R25, R0, R25, R5 ;  /* 0x000000190019a224 */ /* 0x000fe200078e0205 */
[----:B------:R-:W-:-:S04]  /*15b0*/  @!P2 SHF.L.U32 R0, R52, 0x1, RZ ;  /* 0x000000013400a819 */ /* 0x000fc800000006ff */
[----:B------:R-:W-:-:S04]  /*15c0*/  @!P2 IADD3 R25, PT, PT, R53, R25, RZ ;  /* 0x000000193519a210 */ /* 0x000fc80007ffe0ff */
        /* <DEDUP_REMOVED lines=16> */
[----:B------:R-:W-:Y:S02]  /*16d0*/  @!P2 MOV R52, R6 ;  /* 0x000000060034a202 */ /* 0x000fe40000000f00 */
[----:B------:R-:W-:Y:S01]  /*16e0*/  @!P2 MOV R53, R9 ;  /* 0x000000090035a202 */ /* 0x000fe20000000f00 */
[----:B-1----:R-:W-:-:S02]  /*16f0*/  @!P2 IMAD R5, R5, R50, RZ ;  /* 0x000000320505a224 */ /* 0x002fc400078e02ff */
[----:B------:R-:W-:-:S04]  /*1700*/  @!P2 IMAD.WIDE.U32 R52, R0, R50, R52 ;  /* 0x000000320034a225 */ /* 0x000fc800078e0034 */
[----:B------:R-:W-:Y:S01]  /*1710*/  @!P2 IMAD R51, R0, R51, R5 ;  /* 0x000000330033a224 */ /* 0x000fe200078e0205 */
[----:B------:R-:W-:-:S04]  /*1720*/  @!P2 SHF.L.U32 R5, R52, 0x1, RZ ;  /* 0x000000013405a819 */ /* 0x000fc800000006ff */
[----:B------:R-:W-:Y:S02]  /*1730*/  @!P2 IADD3 R0, PT, PT, R53, R51, RZ ;  /* 0x000000333500a210 */ /* 0x000fe40007ffe0ff */
[----:B0-----:R-:W-:Y:S02]  /*1740*/  @!P2 IADD3 R22, P1, PT, R5, R24, RZ ;  /* 0x000000180516a210 */ /* 0x001fe40007f3e0ff */
[----:B------:R-:W-:-:S04]  /*1750*/  @!P2 SHF.L.U64.HI R0, R52, 0x1, R0 ;  /* 0x000000013400a819 */ /* 0x000fc80000010200 */
        /* <DEDUP_REMOVED lines=278> */
[----:B------:R1:W-:Y:S02]  /*28c0*/  @!P2 STL.64 [R1+0x1f8], R22 ;  /* 0x0001f8160100a387 */ /* 0x0003e40000100a00 */
[----:B-1----:R-:W-:Y:S02]  /*28d0*/  @!P2 IADD3 R22, P1, PT, R0, R24, RZ ;  /* 0x000000180016a210 */ /* 0x002fe40007f3e0ff */
[----:B------:R-:W-:Y:S02]  /*28e0*/  IADD3 R0, PT, PT, R4, 0x1a0, RZ ;  /* 0x000001a004007810 */ /* 0x000fe40007ffe0ff */
[----:B------:R-:W-:Y:S02]  /*28f0*/  @!P2 IADD3.X R23, PT, PT, R52, R25, RZ, P1, !PT ;  /* 0x000000193417a210 */ /* 0x000fe40000ffe4ff */
[----:B------:R-:W-:Y:S02]  /*2900*/  SHF.R.S32.HI R5, RZ, 0x1f, R0 ;  /* 0x0000001fff057819 */ /* 0x000fe40000011400 */
[----:B------:R-:W-:-:S04]  /*2910*/  ISETP.GE.U32.AND P1, PT, R0, UR16, PT ;  /* 0x0000001000007c0c */ /* 0x000fc8000bf26070 */
        /* <DEDUP_REMOVED lines=12> */
[----:B------:R-:W-:Y:S01]  /*29e0*/  LOP3.LUT R49, R49, 0xfffffffe, RZ, 0xc0, !PT ;  /* 0xfffffffe31317812 */ /* 0x000fe200078ec0ff */
[----:B------:R1:W-:Y:S03]  /*29f0*/  @!P2 STL.64 [R1+0x1f0], R22 ;  /* 0x0001f0160100a387 */ /* 0x0003e60000100a00 */
[----:B------:R-:W-:Y:S02]  /*2a00*/  @P2 LOP3.LUT R49, R49, 0x1, RZ, 0xfc, !PT ;  /* 0x0000000131312812 */ /* 0x000fe400078efcff */
        /* <DEDUP_REMOVED lines=83> */
[----:B------:R-:W-:-:S05]  /*2f40*/  @!P5 IADD3.X R25, PT, PT, R52, R51, RZ, P6, !PT ;  /* 0x000000333419d210 */ /* 0x000fca00037fe4ff */
[----:B------:R0:W-:Y:S02]  /*2f50*/  @!P5 STL.64 [R1+0x1a0], R24 ;  /* 0x0001a0180100d387 */ /* 0x0001e40000100a00 */
[----:B0-----:R-:W0:Y:S02]  /*2f60*/  @!P5 LDC.64 R24, c[0x0][0x398] ;  /* 0x0000e600ff18db82 */ /* 0x001e240000000a00 */
[----:B------:R1:W-:Y:S01]  /*2f70*/  STL.64 [R1+0x380], R8 ;  /* 0x0003800801007387 */ /* 0x0003e20000100a00 */
[----:B0-----:R-:W-:Y:S02]  /*2f80*/  @!P5 IADD3 R50, P6, PT, R0, R24, RZ ;  /* 0x000000180032d210 */ /* 0x001fe40007fde0ff */
[----:B------:R-:W-:Y:S02]  /*2f90*/  IADD3 R0, PT, PT, R4, 0x1f0, RZ ;  /* 0x000001f004007810 */ /* 0x000fe40007ffe0ff */
[----:B------:R-:W-:Y:S02]  /*2fa0*/  @!P5 IADD3.X R51, PT, PT, R52, R25, RZ, P6, !PT ;  /* 0x000000193433d210 */ /* 0x000fe400037fe4ff */
[----:B------:R-:W-:-:S02]  /*2fb0*/  SHF.R.S32.HI R5, RZ, 0x1f, R0 ;  /* 0x0000001fff057819 */ /* 0x000fc40000011400 */
[----:B------:R-:W-:-:S04]  /*2fc0*/  ISETP.GE.U32.AND P6, PT, R0, UR16, PT ;  /* 0x0000001000007c0c */ /* 0x000fc8000bfc6070 */
[----:B------:R-:W-:Y:S01]  /*2fd0*/  ISETP.GE.AND.EX P6, PT, R5, UR17, PT, P6 ;  /* 0x0000001105007c0c */ /* 0x000fe2000bfc6360 */
[----:B------:R0:W-:Y:S01]  /*2fe0*/  STL [R1+0x398], R9 ;  /* 0x0003980901007387 */ /* 0x0001e20000100800 */
[----:B-1----:R-:W-:-:S11]  /*2ff0*/  MOV R8, R22 ;  /* 0x0000001600087202 */ /* 0x002fd60000000f00 */
[----:B------:R-:W-:Y:S01]  /*3000*/  @!P6 MOV R53, R9 ;  /* 0x000000090035e202 */ /* 0x000fe20000000f00 */
[----:B------:R-:W1:Y:S01]  /*3010*/  @!P6 LDC.64 R24, c[0x0][0x3f8] ;  /* 0x0000fe00ff18eb82 */ /* 0x000e620000000a00 */
[----:B0-----:R-:W-:Y:S02]  /*3020*/  MOV R9, R23 ;  /* 0x0000001700097202 */ /* 0x001fe40000000f00 */
[----:B------:R-:W2:Y:S04]  /*3030*/  LDL.LU.64 R22, [R1+0x480] ;  /* 0x0004800001167983 */ /* 0x000ea80000300a00 */
[----:B------:R0:W-:Y:S01]  /*3040*/  @!P5 STL.64 [R1+0x198], R50 ;  /* 0x000198320100d387 */ /* 0x0001e20000100a00 */
[----:B------:R-:W-:Y:S01]  /*3050*/  LOP3.LUT R49, R49, 0x7fffffff, RZ, 0xc0, !PT ;  /* 0x7fffffff31317812 */ /* 0x000fe200078ec0ff */
[----:B0-----:R-:W0:Y:S01]  /*3060*/  @!P6 LDC.64 R50, c[0x0][0x3a0] ;  /* 0x0000e800ff32eb82 */ /* 0x001e220000000a00 */
[----:B------:R-:W-:Y:S01]  /*3070*/  @!P6 MOV R52, R6 ;  /* 0x000000060034e202 */ /* 0x000fe20000000f00 */
[----:B-1----:R-:W-:Y:S01]  /*3080*/  @!P6 IMAD R5, R5, R24, RZ ;  /* 0x000000180505e224 */ /* 0x002fe200078e02ff */
[----:B------:R-:W-:-:S03]  /*3090*/  @P1 LOP3.LUT R49, R49, 0x80000000, RZ, 0xfc, !PT ;  /* 0x8000000031311812 */ /* 0x000fc600078efcff */
[----:B------:R-:W-:-:S04]  /*30a0*/  @!P6 IMAD.WIDE.U32 R52, R0, R24, R52 ;  /* 0x000000180034e225 */ /* 0x000fc800078e0034 */
[----:B------:R-:W-:Y:S01]  /*30b0*/  @!P6 IMAD R25, R0, R25, R5 ;  /* 0x000000190019e224 */ /* 0x000fe200078e0205 */
[C---:B------:R-:W-:Y:S02]  /*30c0*/  LOP3.LUT P1, RZ, R49.reuse, 0x1000000, RZ, 0xc0, !PT ;  /* 0x0100000031ff7812 */ /* 0x040fe4000782c0ff */
[----:B------:R-:W-:Y:S02]  /*30d0*/  LOP3.LUT R49, R49, 0xbfffffff, RZ, 0xc0, !PT ;  /* 0xbfffffff31317812 */ /* 0x000fe400078ec0ff */
[----:B------:R-:W-:Y:S02]  /*30e0*/  @!P6 IADD3 R25, PT, PT, R53, R25, RZ ;  /* 0x000000193519e210 */ /* 0x000fe40007ffe0ff */
[----:B------:R-:W-:Y:S02]  /*30f0*/  @!P6 SHF.L.U32 R0, R52, 0x1, RZ ;  /* 0x000000013400e819 */ /* 0x000fe400000006ff */
[----:B------:R-:W-:Y:S02]  /*3100*/  @P2 LOP3.LUT R49, R49, 0x40000000, RZ, 0xfc, !PT ;  /* 0x4000000031312812 */ /* 0x000fe400078efcff */
[----:B------:R-:W-:-:S02]  /*3110*/  MOV R24, R8 ;  /* 0x0000000800187202 */ /* 0x000fc40000000f00 */
[----:B------:R-:W-:Y:S02]  /*3120*/  @!P6 SHF.L.U64.HI R52, R52, 0x1, R25 ;  /* 0x000000013434e819 */ /* 0x000fe40000010219 */
[----:B0-----:R-:W-:Y:S02]  /*3130*/  @!P6 IADD3 R8, P2, PT, R0, R50, RZ ;  /* 0x000000320008e210 */ /* 0x001fe40007f5e0ff */
[----:B------:R-:W-:Y:S02]  /*3140*/  MOV R25, R9 ;  /* 0x0000000900197202 */ /* 0x000fe40000000f00 */
[----:B------:R-:W-:-:S05]  /*3150*/  @!P6 IADD3.X R9, PT, PT, R52, R51, RZ, P2, !PT ;  /* 0x000000333409e210 */ /* 0x000fca00017fe4ff */
[----:B------:R-:W-:Y:S04]  /*3160*/  STL [R1+0x3a0], R9 ;  /* 0x0003a00901007387 */ /* 0x000fe80000100800 */
[----:B------:R0:W-:Y:S02]  /*3170*/  STL.64 [R1+0x3a8], R8 ;  /* 0x0003a80801007387 */ /* 0x0001e40000100a00 */
[----:B0-----:R-:W-:Y:S02]  /*3180*/  MOV R8, R24 ;  /* 0x0000001800087202 */ /* 0x001fe40000000f00 */
[----:B------:R-:W-:Y:S02]  /*3190*/  MOV R9, R25 ;  /* 0x0000001900097202 */ /* 0x000fe40000000f00 */
[----:B------:R-:W0:Y:S01]  /*31a0*/  @!P6 LDC.64 R24, c[0x0][0x398] ;  /* 0x0000e600ff18eb82 */ /* 0x000e220000000a00 */
[----:B------:R1:W-:Y:S02]  /*31b0*/  STL.64 [R1+0x390], R6 ;  /* 0x0003900601007387 */ /* 0x0003e40000100a00 */
[----:B-1----:R-:W-:-:S04]  /*31c0*/  MOV R6, R44 ;  /* 0x0000002c00067202 */ /* 0x002fc80000000f00 */
[----:B------:R-:W-:Y:S02]  /*31d0*/  MOV R50, R6 ;  /* 0x0000000600327202 */ /* 0x000fe40000000f00 */
[----:B0-----:R-:W-:Y:S02]  /*31e0*/  @!P6 IADD3 R6, P2, PT, R0, R24, RZ ;  /* 0x000000180006e210 */ /* 0x001fe40007f5e0ff */
[----:B------:R-:W-:Y:S02]  /*31f0*/  MOV R24, RZ ;  /* 0x000000ff00187202 */ /* 0x000fe40000000f00 */
[----:B------:R-:W-:Y:S01]  /*3200*/  MOV R7, R45 ;  /* 0x0000002d00077202 */ /* 0x000fe20000000f00 */
[----:B------:R-:W-:Y:S03]  /*3210*/  STL [R1+0x43c], R6 ;  /* 0x00043c0601007387 */ /* 0x000fe60000100800 */
[----:B------:R-:W-:Y:S01]  /*3220*/  MOV R51, R7 ;  /* 0x0000000700337202 */ /* 0x000fe20000000f00 */
[----:B------:R-:W3:Y:S01]  /*3230*/  LDL.LU.64 R44, [R1+0x488] ;  /* 0x00048800012c7983 */ /* 0x000ee20000300a00 */
[----:B------:R-:W-:-:S05]  /*3240*/  @!P6 IADD3.X R7, PT, PT, R52, R25, RZ, P2, !PT ;  /* 0x000000193407e210 */ /* 0x000fca00017fe4ff */
[----:B------:R-:W-:Y:S04]  /*3250*/  STL.64 [R1+0x3b0], R6 ;  /* 0x0003b00601007387 */ /* 0x000fe80000100a00 */
[----:B------:R-:W-:Y:S04]  /*3260*/  STL.64 [R1+0x418], R6 ;  /* 0x0004180601007387 */ /* 0x000fe80000100a00 */
[----:B------:R0:W-:Y:S02]  /*3270*/  STL.64 [R1+0x458], R6 ;  /* 0x0004580601007387 */ /* 0x0001e40000100a00 */
[----:B0-----:R-:W-:-:S02]  /*3280*/  MOV R6, R18 ;  /* 0x0000001200067202 */ /* 0x001fc40000000f00 */
[----:B------:R-:W-:Y:S02]  /*3290*/  MOV R7, R19 ;  /* 0x0000001300077202 */ /* 0x000fe40000000f00 */
[----:B------:R-:W4:Y:S04]  /*32a0*/  LDL.LU.64 R18, [R1+0x470] ;  /* 0x0004700001127983 */ /* 0x000f280000300a00 */
[----:B--2---:R0:W2:Y:S01]  /*32b0*/  @!P0 LDG.E R24, desc[UR10][R22.64] ;  /* 0x0000000a16188981 */ /* 0x0040a2000c1e1900 */
[----:B------:R-:W-:Y:S02]  /*32c0*/  PRMT R25, RZ, 0x7610, R25 ;  /* 0x00007610ff197816 */ /* 0x000fe40000000019 */
[----:B0-----:R-:W-:-:S04]  /*32d0*/  PRMT R23, RZ, 0x7610, R23 ;  /* 0x00007610ff177816 */ /* 0x001fc80000000017 */
[C---:B--2---:R-:W-:Y:S02]  /*32e0*/  @!P0 PRMT R23, R24.reuse, 0x7610, R23 ;  /* 0x0000761018178816 */ /* 0x044fe40000000017 */
[----:B------:R-:W-:-:S03]  /*32f0*/  @!P0 PRMT R25, R24, 0x7632, R25 ;  /* 0x0000763218198816 */ /* 0x000fc60000000019 */
[----:B------:R0:W-:Y:S04]  /*3300*/  STL.S16 [R1+0x180], R23 ;  /* 0x0001801701007387 */ /* 0x0001e80000100600 */
[----:B------:R1:W-:Y:S01]  /*3310*/  STL.S16 [R1+0x184], R25 ;  /* 0x0001841901007387 */ /* 0x0003e20000100600 */
[----:B0-----:R-:W-:Y:S01]  /*3320*/  HFMA2 R23, -RZ, RZ, 0, 0 ;  /* 0x00000000ff177431 */ /* 0x001fe200000001ff */
[----:B-1----:R-:W-:-:S05]  /*3330*/  MOV R25, RZ ;  /* 0x000000ff00197202 */ /* 0x002fca0000000f00 */
[----:B----4-:R0:W2:Y:S04]  /*3340*/  @!P1 LDG.E R23, desc[UR10][R18.64] ;  /* 0x0000000a12179981 */ /* 0x0100a8000c1e1900 */
[----:B---3--:R-:W3:Y:S01]  /*3350*/  @!P1 LDG.E R25, desc[UR10][R44.64] ;  /* 0x0000000a2c199981 */ /* 0x008ee2000c1e1900 */
[----:B------:R-:W-:-:S04]  /*3360*/  LOP3.LUT R49, R49, 0xdfffffff, RZ, 0xc0, !PT ;  /* 0xdfffffff31317812 */ /* 0x000fc800078ec0ff */
[----:B------:R-:W-:-:S04]  /*3370*/  @P3 LOP3.LUT R49, R49, 0x20000000, RZ, 0xfc, !PT ;  /* 0x2000000031313812 */ /* 0x000fc800078efcff */
[----:B------:R-:W-:-:S04]  /*3380*/  LOP3.LUT R49, R49, 0xefffffff, RZ, 0xc0, !PT ;  /* 0xefffffff31317812 */ /* 0x000fc800078ec0ff */
[----:B------:R-:W-:-:S04]  /*3390*/  @P4 LOP3.LUT R49, R49, 0x10000000, RZ, 0xfc, !PT ;  /* 0x1000000031314812 */ /* 0x000fc800078efcff */
[----:B------:R-:W-:Y:S02]  /*33a0*/  LOP3.LUT R49, R49, 0xf7ffffff, RZ, 0xc0, !PT ;  /* 0xf7ffffff31317812 */ /* 0x000fe400078ec0ff */
[----:B0-----:R-:W-:Y:S02]  /*33b0*/  PRMT R18, RZ, 0x7610, R18 ;  /* 0x00007610ff127816 */ /* 0x001fe40000000012 */
[----:B------:R-:W-:Y:S02]  /*33c0*/  @P5 LOP3.LUT R49, R49, 0x8000000, RZ, 0xfc, !PT ;  /* 0x0800000031315812 */ /* 0x000fe400078efcff */
[----:B------:R-:W-:Y:S02]  /*33d0*/  PRMT R19, RZ, 0x7610, R19 ;  /* 0x00007610ff137816 */ /* 0x000fe40000000013 */
[----:B------:R-:W-:Y:S01]  /*33e0*/  LOP3.LUT P4, RZ, R49, 0x800000, RZ, 0xc0, !PT ;  /* 0x0080000031ff7812 */ /* 0x000fe2000788c0ff */
[----:B------:R0:W-:Y:S01]  /*33f0*/  STL [R1+0x450], R52 ;  /* 0x0004503401007387 */ /* 0x0001e20000100800 */
[----:B------:R-:W-:-:S02]  /*3400*/  MOV R53, R47 ;  /* 0x0000002f00357202 */ /* 0x000fc40000000f00 */
[----:B0-----:R-:W-:Y:S02]  /*3410*/  MOV R52, R46 ;  /* 0x0000002e00347202 */ /* 0x001fe40000000f00 */
[----:B------:R-:W4:Y:S01]  /*3420*/  LDL.LU.64 R46, [R1+0x478] ;  /* 0x00047800012e7983 */ /* 0x000f220000300a00 */
[----:B--2---:R-:W-:Y:S02]  /*3430*/  @!P1 PRMT R18, R23, 0x7632, R18 ;  /* 0x0000763217129816 */ /* 0x004fe40000000012 */
[----:B---3--:R-:W-:-:S03]  /*3440*/  @!P1 PRMT R19, R25, 0x7610, R19 ;  /* 0x0000761019139816 */ /* 0x008fc60000000013 */
[----:B------:R-:W-:Y:S04]  /*3450*/  STL.S16 [R1+0x1c0], R18 ;  /* 0x0001c01201007387 */ /* 0x000fe80000100600 */
[----:B------:R0:W-:Y:S02]  /*3460*/  STL.S16 [R1+0x194], R19 ;  /* 0x0001941301007387 */ /* 0x0001e40000100600 */
[----:B0-----:R-:W-:-:S06]  /*3470*/  CS2R R18, SRZ ;  /* 0x0000000000127805 */ /* 0x001fcc000001ff00 */
[----:B------:R0:W2:Y:S01]  /*3480*/  @!P4 LDG.E R18, desc[UR10][R14.64] ;  /* 0x0000000a0e12c981 */ /* 0x0000a2000c1e1900 */
[----:B------:R-:W-:Y:S01]  /*3490*/  LOP3.LUT P3, RZ, R49, 0x400000, RZ, 0xc0, !PT ;  /* 0x0040000031ff7812 */ /* 0x000fe2000786c0ff */
[----:B------:R-:W-:Y:S01]  /*34a0*/  HFMA2 R0, -RZ, RZ, 0, 0 ;  /* 0x00000000ff007431 */ /* 0x000fe200000001ff */
[----:B------:R-:W-:Y:S01]  /*34b0*/  PRMT R48, RZ, 0x7610, R48 ;  /* 0x00007610ff307816 */ /* 0x000fe20000000030 */
[----:B------:R-:W-:Y:S04]  /*34c0*/  STL [R1+0x460], R36 ;  /* 0x0004602401007387 */ /* 0x000fe80000100800 */
[----:B------:R-:W-:Y:S01]  /*34d0*/  STL [R1+0x468], R36 ;  /* 0x0004682401007387 */ /* 0x000fe20000100800 */
[----:B0-----:R-:W-:Y:S02]  /*34e0*/  PRMT R15, RZ, 0x7610, R15 ;  /* 0x00007610ff0f7816 */ /* 0x001fe4000000000f */
[----:B------:R-:W-:Y:S01]  /*34f0*/  PRMT R14, RZ, 0x7610, R14 ;  /* 0x00007610ff0e7816 */ /* 0x000fe2000000000e */
[----:B------:R-:W3:Y:S04]  /*3500*/  @!P4 LDG.E R19, desc[UR10][R42.64] ;  /* 0x0000000a2a13c981 */ /* 0x000ee8000c1e1900 */
[----:B----4-:R-:W4:Y:S01]  /*3510*/  @!P0 LDG.E R0, desc[UR10][R46.64] ;  /* 0x0000000a2e008981 */ /* 0x010f22000c1e1900 */
[----:B--2---:R-:W-:-:S02]  /*3520*/  @!P4 PRMT R15, R18, 0x7610, R15 ;  /* 0x00007610120fc816 */ /* 0x004fc4000000000f */
[----:B------:R-:W-:-:S03]  /*3530*/  @!P4 PRMT R14, R18, 0x7632, R14 ;  /* 0x00007632120ec816 */ /* 0x000fc6000000000e */
[----:B------:R-:W-:Y:S04]  /*3540*/  STL.S16 [R1+0x21c], R15 ;  /* 0x00021c0f01007387 */ /* 0x000fe80000100600 */
[----:B------:R0:W-:Y:S02]  /*3550*/  STL.S16 [R1+0x23c], R14 ;  /* 0x00023c0e01007387 */ /* 0x0001e40000100600 */
[----:B0-----:R-:W-:-:S06]  /*3560*/  CS2R R14, SRZ ;  /* 0x00000000000e7805 */ /* 0x001fcc000001ff00 */
[----:B------:R0:W2:Y:S01]  /*3570*/  @!P3 LDG.E R14, desc[UR10][R12.64] ;  /* 0x0000000a0c0eb981 */ /* 0x0000a2000c1e1900 */
[----:B------:R-:W-:Y:S02]  /*3580*/  PRMT R36, RZ, 0x7610, R36 ;  /* 0x00007610ff247816 */ /* 0x000fe40000000024 */
[----:B------:R-:W-:Y:S01]  /*3590*/  LOP3.LUT P2, RZ, R49, 0x200000, RZ, 0xc0, !PT ;  /* 0x0020000031ff7812 */ /* 0x000fe2000784c0ff */
[----:B------:R-:W3:Y:S01]  /*35a0*/  @!P3 LDG.E R15, desc[UR10][R40.64] ;  /* 0x0000000a280fb981 */ /* 0x000ee2000c1e1900 */
[C---:B----4-:R-:W-:Y:S02]  /*35b0*/  @!P0 PRMT R36, R0.reuse, 0x7610, R36 ;  /* 0x0000761000248816 */ /* 0x050fe40000000024 */
[----:B0-----:R-:W-:Y:S02]  /*35c0*/  PRMT R13, RZ, 0x7610, R13 ;  /* 0x00007610ff0d7816 */ /* 0x001fe4000000000d */
[----:B------:R-:W-:Y:S02]  /*35d0*/  PRMT R12, RZ, 0x7610, R12 ;  /* 0x00007610ff0c7816 */ /* 0x000fe4000000000c */
[----:B------:R-:W-:Y:S01]  /*35e0*/  @!P0 PRMT R48, R0, 0x7632, R48 ;  /* 0x0000763200308816 */ /* 0x000fe20000000030 */
[----:B------:R0:W-:Y:S04]  /*35f0*/  STL.S16 [R1+0x178], R36 ;  /* 0x0001782401007387 */ /* 0x0001e80000100600 */
[----:B------:R1:W-:Y:S04]  /*3600*/  STL.S16 [R1+0x17c], R48 ;  /* 0x00017c3001007387 */ /* 0x0003e80000100600 */
[----:B0-----:R-:W4:Y:S04]  /*3610*/  LDL.LU R36, [R1+0x468] ;  /* 0x0004680001247983 */ /* 0x001f280000300800 */
[----:B-1----:R-:W3:Y:S01]  /*3620*/  LDL.LU R48, [R1+0x464] ;  /* 0x0004640001307983 */ /* 0x002ee20000300800 */
[----:B--2---:R-:W-:-:S02]  /*3630*/  @!P3 PRMT R13, R14, 0x7610, R13 ;  /* 0x000076100e0db816 */ /* 0x004fc4000000000d */
[----:B------:R-:W-:-:S03]  /*3640*/  @!P3 PRMT R12, R14, 0x7632, R12 ;  /* 0x000076320e0cb816 */ /* 0x000fc6000000000c */
[----:B------:R-:W-:Y:S04]  /*3650*/  STL.S16 [R1+0x254], R13 ;  /* 0x0002540d01007387 */ /* 0x000fe80000100600 */
[----:B------:R0:W-:Y:S02]  /*3660*/  STL.S16 [R1+0x264], R12 ;  /* 0x0002640c01007387 */ /* 0x0001e40000100600 */
[----:B0-----:R-:W-:-:S06]  /*3670*/  CS2R R12, SRZ ;  /* 0x00000000000c7805 */ /* 0x001fcc000001ff00 */
[----:B------:R0:W2:Y:S01]  /*3680*/  @!P2 LDG.E R12, desc[UR10][R16.64] ;  /* 0x0000000a100ca981 */ /* 0x0000a2000c1e1900 */
[----:B------:R-:W-:Y:S02]  /*3690*/  LOP3.LUT R49, R49, 0xfbffffff, RZ, 0xc0, !PT ;  /* 0xfbffffff31317812 */ /* 0x000fe400078ec0ff */
[----:B----4-:R-:W-:Y:S01]  /*36a0*/  PRMT R36, RZ, 0x7610, R36 ;  /* 0x00007610ff247816 */ /* 0x010fe20000000024 */
[----:B------:R-:W4:Y:S01]  /*36b0*/  @!P2 LDG.E R13, desc[UR10][R38.64] ;  /* 0x0000000a260da981 */ /* 0x000f22000c1e1900 */
[----:B---3--:R-:W-:Y:S02]  /*36c0*/  PRMT R48, RZ, 0x7610, R48 ;  /* 0x00007610ff307816 */ /* 0x008fe40000000030 */
[----:B------:R-:W-:Y:S02]  /*36d0*/  @P6 LOP3.LUT R49, R49, 0x4000000, RZ, 0xfc, !PT ;  /* 0x0400000031316812 */ /* 0x000fe400078efcff */
[----:B0-----:R-:W-:Y:S02]  /*36e0*/  PRMT R17, RZ, 0x7610, R17 ;  /* 0x00007610ff117816 */ /* 0x001fe40000000011 */
[----:B------:R-:W-:-:S02]  /*36f0*/  PRMT R16, RZ, 0x7610, R16 ;  /* 0x00007610ff107816 */ /* 0x000fc40000000010 */
[----:B------:R-:W-:Y:S02]  /*3700*/  @!P1 PRMT R36, R23, 0x7610, R36 ;  /* 0x0000761017249816 */ /* 0x000fe40000000024 */
[----:B------:R-:W-:Y:S02]  /*3710*/  @!P1 PRMT R48, R25, 0x7632, R48 ;  /* 0x0000763219309816 */ /* 0x000fe40000000030 */
[----:B------:R-:W-:Y:S02]  /*3720*/  LOP3.LUT P1, RZ, R49, 0x100000, RZ, 0xc0, !PT ;  /* 0x0010000031ff7812 */ /* 0x000fe4000782c0ff */
[C---:B--2---:R-:W-:Y:S02]  /*3730*/  @!P2 PRMT R17, R12.reuse, 0x7610, R17 ;  /* 0x000076100c11a816 */ /* 0x044fe40000000011 */
[----:B------:R-:W-:-:S03]  /*3740*/  @!P2 PRMT R16, R12, 0x7632, R16 ;  /* 0x000076320c10a816 */ /* 0x000fc60000000010 */
[----:B------:R-:W-:Y:S04]  /*3750*/  STL.S16 [R1+0x27c], R17 ;  /* 0x00027c1101007387 */ /* 0x000fe80000100600 */
[----:B------:R0:W-:Y:S02]  /*3760*/  STL.S16 [R1+0x298], R16 ;  /* 0x0002981001007387 */ /* 0x0001e40000100600 */
[----:B0-----:R-:W-:-:S06]  /*3770*/  CS2R R16, SRZ ;  /* 0x0000000000107805 */ /* 0x001fcc000001ff00 */
[----:B------:R0:W2:Y:S04]  /*3780*/  @!P1 LDG.E R16, desc[UR10][R20.64] ;  /* 0x0000000a14109981 */ /* 0x0000a8000c1e1900 */
[----:B------:R1:W3:Y:S01]  /*3790*/  @!P1 LDG.E R17, desc[UR10][R34.64] ;  /* 0x0000000a22119981 */ /* 0x0002e2000c1e1900 */
[----:B------:R-:W-:Y:S02]  /*37a0*/  PRMT R45, RZ, 0x7610, R45 ;  /* 0x00007610ff2d7816 */ /* 0x000fe4000000002d */
[----:B------:R-:W-:Y:S02]  /*37b0*/  PRMT R44, RZ, 0x7610, R44 ;  /* 0x00007610ff2c7816 */ /* 0x000fe4000000002c */
[----:B0-----:R-:W-:Y:S02]  /*37c0*/  PRMT R21, RZ, 0x7610, R21 ;  /* 0x00007610ff157816 */ /* 0x001fe40000000015 */
[----:B------:R-:W-:-:S02]  /*37d0*/  PRMT R20, RZ, 0x7610, R20 ;  /* 0x00007610ff147816 */ /* 0x000fc40000000014 */
[C---:B------:R-:W-:Y:S02]  /*37e0*/  @!P3 PRMT R45, R15.reuse, 0x7610, R45 ;  /* 0x000076100f2db816 */ /* 0x040fe4000000002d */
[----:B------:R-:W-:Y:S02]  /*37f0*/  @!P3 PRMT R44, R15, 0x7632, R44 ;  /* 0x000076320f2cb816 */ /* 0x000fe4000000002c */
[----:B------:R-:W-:Y:S02]  /*3800*/  LOP3.LUT P3, RZ, R49, 0x80000, RZ, 0xc0, !PT ;  /* 0x0008000031ff7812 */ /* 0x000fe4000786c0ff */
[----:B------:R-:W-:Y:S02]  /*3810*/  PRMT R47, RZ, 0x7610, R47 ;  /* 0x00007610ff2f7816 */ /* 0x000fe4000000002f */
[----:B------:R-:W-:Y:S02]  /*3820*/  PRMT R46, RZ, 0x7610, R46 ;  /* 0x00007610ff2e7816 */ /* 0x000fe4000000002e */
[----:B------:R-:W-:-:S02]  /*3830*/  @!P4 PRMT R47, R19, 0x7610, R47 ;  /* 0x00007610132fc816 */ /* 0x000fc4000000002f */
[----:B------:R-:W-:-:S03]  /*3840*/  @!P4 PRMT R46, R19, 0x7632, R46 ;  /* 0x00007632132ec816 */ /* 0x000fc6000000002e */
[----:B------:R0:W-:Y:S04]  /*3850*/  STL.S16 [R1+0x190], R47 ;  /* 0x0001902f01007387 */ /* 0x0001e80000100600 */
[----:B------:R4:W-:Y:S01]  /*3860*/  STL.S16 [R1+0x218], R46 ;  /* 0x0002182e01007387 */ /* 0x0009e20000100600 */
[----:B0-----:R-:W-:Y:S02]  /*3870*/  MOV R47, R53 ;  /* 0x00000035002f7202 */ /* 0x001fe40000000f00 */
[----:B----4-:R-:W-:Y:S02]  /*3880*/  MOV R46, R52 ;  /* 0x00000034002e7202 */ /* 0x010fe40000000f00 */
[----:B------:R-:W4:Y:S01]  /*3890*/  LDL.LU.64 R52, [R1+0x2e8] ;  /* 0x0002e80001347983 */ /* 0x000f220000300a00 */
[----:B--2---:R-:W-:-:S02]  /*38a0*/  @!P1 PRMT R21, R16, 0x7610, R21 ;  /* 0x0000761010159816 */ /* 0x004fc40000000015 */
[----:B------:R-:W-:-:S03]  /*38b0*/  @!P1 PRMT R20, R16, 0x7632, R20 ;  /* 0x0000763210149816 */ /* 0x000fc60000000014 */
[----:B------:R-:W-:Y:S04]  /*38c0*/  STL.S16 [R1+0x2d0], R21 ;  /* 0x0002d01501007387 */ /* 0x000fe80000100600 */
[----:B------:R0:W-:Y:S02]  /*38d0*/  STL.S16 [R1+0x2f4], R20 ;  /* 0x0002f41401007387 */ /* 0x0001e40000100600 */
[----:B0-----:R-:W-:-:S06]  /*38e0*/  CS2R R20, SRZ ;  /* 0x0000000000147805 */ /* 0x001fcc000001ff00 */
[----:B------:R-:W2:Y:S01]  /*38f0*/  @!P3 LDG.E R21, desc[UR10][R32.64] ;  /* 0x0000000a2015b981 */ /* 0x000ea2000c1e1900 */
[----:B------:R-:W-:Y:S02]  /*3900*/  PRMT R22, RZ, 0x7610, R22 ;  /* 0x00007610ff167816 */ /* 0x000fe40000000016 */
[----:B------:R-:W-:Y:S02]  /*3910*/  LOP3.LUT P5, RZ, R49, 0x40000, RZ, 0xc0, !PT ;  /* 0x0004000031ff7812 */ /* 0x000fe400078ac0ff */
[----:B------:R-:W-:Y:S02]  /*3920*/  PRMT R43, RZ, 0x7610, R43 ;  /* 0x00007610ff2b7816 */ /* 0x000fe4000000002b */
[----:B------:R-:W-:Y:S01]  /*3930*/  PRMT R42, RZ, 0x7610, R42 ;  /* 0x00007610ff2a7816 */ /* 0x000fe2000000002a */
[----:B-1----:R-:W-:Y:S01]  /*3940*/  HFMA2 R35, -RZ, RZ, 0, 0 ;  /* 0x00000000ff237431 */ /* 0x002fe200000001ff */
[----:B---3--:R-:W-:Y:S01]  /*3950*/  @!P1 PRMT R22, R17, 0x7632, R22 ;  /* 0x0000763211169816 */ /* 0x008fe20000000016 */
[----:B------:R-:W3:Y:S01]  /*3960*/  @!P3 LDG.E R20, desc[UR10][R30.64] ;  /* 0x0000000a1e14b981 */ /* 0x000ee2000c1e1900 */
[----:B------:R-:W-:-:S02]  /*3970*/  @!P2 PRMT R43, R13, 0x7610, R43 ;  /* 0x000076100d2ba816 */ /* 0x000fc4000000002b */
[----:B------:R-:W-:Y:S01]  /*3980*/  @!P2 PRMT R42, R13, 0x7632, R42 ;  /* 0x000076320d2aa816 */ /* 0x000fe2000000002a */
[----:B------:R0:W-:Y:S04]  /*3990*/  STL.S16 [R1+0x2d4], R22 ;  /* 0x0002d41601007387 */ /* 0x0001e80000100600 */
[----:B------:R-:W-:Y:S04]  /*39a0*/  STL.S16 [R1+0x260], R43 ;  /* 0x0002602b01007387 */ /* 0x000fe80000100600 */
[----:B------:R-:W3:Y:S01]  /*39b0*/  @!P5 LDG.E R35, desc[UR10][R28.64] ;  /* 0x0000000a1c23d981 */ /* 0x000ee2000c1e1900 */
[----:B0-----:R-:W-:-:S03]  /*39c0*/  MOV R22, RZ ;  /* 0x000000ff00167202 */ /* 0x001fc60000000f00 */
[----:B------:R0:W-:Y:S04]  /*39d0*/  STL.S16 [R1+0x278], R42 ;  /* 0x0002782a01007387 */ /* 0x0001e80000100600 */
[----:B------:R-:W3:Y:S04]  /*39e0*/  @!P5 LDG.E R22, desc[UR10][R26.64] ;  /* 0x0000000a1a16d981 */ /* 0x000ee8000c1e1900 */
[----:B0-----:R-:W3:Y:S01]  /*39f0*/  LDL.LU.64 R42, [R1+0x128] ;  /* 0x00012800012a7983 */ /* 0x001ee20000300a00 */
[----:B------:R-:W-:Y:S02]  /*3a00*/  PRMT R41, RZ, 0x7610, R41 ;  /* 0x00007610ff297816 */ /* 0x000fe40000000029 */
[----:B------:R-:W-:-:S02]  /*3a10*/  PRMT R40, RZ, 0x7610, R40 ;  /* 0x00007610ff287816 */ /* 0x000fc40000000028 */
[----:B------:R-:W-:Y:S02]  /*3a20*/  LOP3.LUT P6, RZ, R49, 0x10000, RZ, 0xc0, !PT ;  /* 0x0001000031ff7812 */ /* 0x000fe400078cc0ff */
[----:B------:R-:W-:Y:S01]  /*3a30*/  @!P1 PRMT R41, R17, 0x7610, R41 ;  /* 0x0000761011299816 */ /* 0x000fe20000000029 */
[----:B------:R0:W-:Y:S04]  /*3a40*/  STL.S16 [R1+0x238], R45 ;  /* 0x0002382d01007387 */ /* 0x0001e80000100600 */
[----:B------:R1:W-:Y:S04]  /*3a50*/  STL.S16 [R1+0x250], R44 ;  /* 0x0002502c01007387 */ /* 0x0003e80000100600 */
[----:B------:R-:W-:Y:S01]  /*3a60*/  STL.S16 [R1+0x138], R41 ;  /* 0x0001382901007387 */ /* 0x000fe20000100600 */
[----:B0-----:R-:W-:-:S02]  /*3a70*/  MOV R45, R47 ;  /* 0x0000002f002d7202 */ /* 0x001fc40000000f00 */
[----:B-1----:R-:W-:Y:S02]  /*3a80*/  MOV R44, R46 ;  /* 0x0000002e002c7202 */ /* 0x002fe40000000f00 */
[----:B------:R-:W3:Y:S01]  /*3a90*/  LDL.LU.64 R46, [R1+0x2c8] ;  /* 0x0002c800012e7983 */ /* 0x000ee20000300a00 */
[----:B--2---:R-:W-:-:S05]  /*3aa0*/  @!P3 PRMT R40, R21, 0x7610, R40 ;  /* 0x000076101528b816 */ /* 0x004fca0000000028 */
[----:B------:R0:W-:Y:S02]  /*3ab0*/  STL.S16 [R1+0x134], R40 ;  /* 0x0001342801007387 */ /* 0x0001e40000100600 */
[----:B0-----:R-:W-:-:S06]  /*3ac0*/  CS2R R40, SRZ ;  /* 0x0000000000287805 */ /* 0x001fcc000001ff00 */
[----:B----4-:R-:W2:Y:S04]  /*3ad0*/  @!P6 LDG.E R41, desc[UR10][R52.64] ;  /* 0x0000000a3429e981 */ /* 0x010ea8000c1e1900 */
[----:B------:R-:W4:Y:S01]  /*3ae0*/  LDL.LU.64 R52, [R1+0x2c0] ;  /* 0x0002c00001347983 */ /* 0x000f220000300a00 */
[----:B------:R-:W-:Y:S02]  /*3af0*/  PRMT R39, RZ, 0x7610, R39 ;  /* 0x00007610ff277816 */ /* 0x000fe40000000027 */
[----:B------:R-:W-:Y:S02]  /*3b00*/  LOP3.LUT P0, RZ, R49, 0x20000, RZ, 0xc0, !PT ;  /* 0x0002000031ff7812 */ /* 0x000fe4000780c0ff */
[----:B------:R-:W-:Y:S01]  /*3b10*/  @!P3 PRMT R39, R21, 0x7632, R39 ;  /* 0x000076321527b816 */ /* 0x000fe20000000027 */
[----:B------:R0:W-:Y:S04]  /*3b20*/  STL.S16 [R1+0x16c], R36 ;  /* 0x00016c2401007387 */ /* 0x0001e80000100600 */
[----:B------:R1:W-:Y:S01]  /*3b30*/  STL.S16 [R1+0x29c], R39 ;  /* 0x00029c2701007387 */ /* 0x0003e20000100600 */
[----:B------:R-:W-:-:S03]  /*3b40*/  LOP3.LUT P1, RZ, R49, 0x8000, RZ, 0xc0, !PT ;  /* 0x0000800031ff7812 */ /* 0x000fc6000782c0ff */
[----:B------:R3:W-:Y:S04]  /*3b50*/  STL.64 [R1+0x440], R18 ;  /* 0x0004401201007387 */ /* 0x0007e80000100a00 */
[----:B0-----:R-:W2:Y:S01]  /*3b60*/  LDL.LU R36, [R1+0x460] ;  /* 0x0004600001247983 */ /* 0x001ea20000300800 */
[----:B-1----:R-:W-:-:S03]  /*3b70*/  MOV R39, RZ ;  /* 0x000000ff00277202 */ /* 0x002fc60000000f00 */
[----:B---3--:R0:W3:Y:S04]  /*3b80*/  @!P6 LDG.E R40, desc[UR10][R42.64] ;  /* 0x0000000a2a28e981 */ /* 0x0080e8000c1e1900 */
[----:B------:R-:W3:Y:S01]  /*3b90*/  @!P0 LDG.E R39, desc[UR10][R2.64] ;  /* 0x0000000a02278981 */ /* 0x000ee2000c1e1900 */
[----:B------:R-:W-:Y:S02]  /*3ba0*/  PRMT R19, RZ, 0x7610, R19 ;  /* 0x00007610ff137816 */ /* 0x000fe40000000013 */
[----:B------:R-:W-:Y:S02]  /*3bb0*/  PRMT R18, RZ, 0x7610, R18 ;  /* 0x00007610ff127816 */ /* 0x000fe40000000012 */
[----:B------:R-:W-:Y:S02]  /*3bc0*/  @!P5 PRMT R19, R35, 0x7610, R19 ;  /* 0x000076102313d816 */ /* 0x000fe40000000013 */
[----:B0-----:R-:W-:-:S02]  /*3bd0*/  CS2R R42, SRZ ;  /* 0x00000000002a7805 */ /* 0x001fc4000001ff00 */
[----:B------:R-:W-:Y:S01]  /*3be0*/  @!P5 PRMT R18, R22, 0x7632, R18 ;  /* 0x000076321612d816 */ /* 0x000fe20000000012 */
[----:B------:R-:W-:Y:S04]  /*3bf0*/  STL.S16 [R1+0x12c], R19 ;  /* 0x00012c1301007387 */ /* 0x000fe80000100600 */
[----:B------:R0:W-:Y:S04]  /*3c00*/  STL.S16 [R1+0x2ec], R18 ;  /* 0x0002ec1201007387 */ /* 0x0001e80000100600 */
[----:B------:R-:W3:Y:S01]  /*3c10*/  @!P1 LDG.E R43, desc[UR10][R50.64] ;  /* 0x0000000a322b9981 */ /* 0x000ee2000c1e1900 */
[----:B------:R-:W-:-:S02]  /*3c20*/  PRMT R37, RZ, 0x7610, R37 ;  /* 0x00007610ff257816 */ /* 0x000fc40000000025 */
[----:B------:R-:W-:Y:S01]  /*3c30*/  LOP3.LUT P2, RZ, R49, 0x4000, RZ, 0xc0, !PT ;  /* 0x0000400031ff7812 */ /* 0x000fe2000784c0ff */
[----:B------:R1:W-:Y:S04]  /*3c40*/  STL.64 [R1+0x428], R24 ;  /* 0x0004281801007387 */ /* 0x0003e80000100a00 */
[----:B0-----:R-:W3:Y:S04]  /*3c50*/  LDL.LU.64 R18, [R1+0x118] ;  /* 0x0001180001127983 */ /* 0x001ee80000300a00 */
[----:B------:R-:W3:Y:S01]  /*3c60*/  LDL.LU.64 R50, [R1+0x2b0] ;  /* 0x0002b00001327983 */ /* 0x000ee20000300a00 */
[----:B------:R-:W-:-:S02]  /*3c70*/  @!P3 PRMT R37, R20, 0x7610, R37 ;  /* 0x000076101425b816 */ /* 0x000fc40000000025 */
[----:B-1----:R-:W-:Y:S01]  /*3c80*/  PRMT R25, RZ, 0x7610, R25 ;  /* 0x00007610ff197816 */ /* 0x002fe20000000019 */
[----:B------:R0:W3:Y:S04]  /*3c90*/  @!P1 LDG.E R42, desc[UR10][R44.64] ;  /* 0x0000000a2c2a9981 */ /* 0x0000e8000c1e1900 */
[----:B------:R1:W-:Y:S01]  /*3ca0*/  STL.S16 [R1+0x2f0], R37 ;  /* 0x0002f02501007387 */ /* 0x0003e20000100600 */
[----:B------:R-:W-:Y:S02]  /*3cb0*/  @!P3 PRMT R25, R20, 0x7632, R25 ;  /* 0x000076321419b816 */ /* 0x000fe40000000019 */
[----:B------:R-:W-:Y:S01]  /*3cc0*/  LOP3.LUT P3, RZ, R49, 0x2000, RZ, 0xc0, !PT ;  /* 0x0000200031ff7812 */ /* 0x000fe2000786c0ff */
[----:B-1----:R-:W-:Y:S01]  /*3cd0*/  HFMA2 R37, -RZ, RZ, 0, 0 ;  /* 0x00000000ff257431 */ /* 0x002fe200000001ff */
[----:B0-----:R-:W-:Y:S01]  /*3ce0*/  CS2R R44, SRZ ;  /* 0x00000000002c7805 */ /* 0x001fe2000001ff00 */
[----:B------:R-:W-:Y:S01]  /*3cf0*/  STL [R1+0x37c], R4 ;  /* 0x00037c0401007387 */ /* 0x000fe20000100800 */
[----:B------:R-:W-:-:S03]  /*3d00*/  PRMT R5, RZ, 0x7610, R5 ;  /* 0x00007610ff057816 */ /* 0x000fc60000000005 */
[----:B------:R-:W-:Y:S04]  /*3d10*/  STL [R1+0x388], R4 ;  /* 0x0003880401007387 */ /* 0x000fe80000100800 */
[----:B------:R-:W3:Y:S04]  /*3d20*/  @!P0 LDG.E R37, desc[UR10][R10.64] ;  /* 0x0000000a0a258981 */ /* 0x000ee8000c1e1900 */
        /* <DEDUP_REMOVED lines=15> */
[----:B------:R1:W3:Y:S01]  /*3e20*/  @!P2 LDG.E R45, desc[UR10][R46.64] ;  /* 0x0000000a2e2da981 */ /* 0x0002e2000c1e1900 */
[----:B------:R-:W-:-:S03]  /*3e30*/  @!P5 PRMT R5, R35, 0x7632, R5 ;  /* 0x000076322305d816 */ /* 0x000fc60000000005 */
[----:B------:R3:W3:Y:S01]  /*3e40*/  @!P2 LDG.E R44, desc[UR10][R6.64] ;  /* 0x0000000a062ca981 */ /* 0x0006e2000c1e1900 */
[----:B0-----:R-:W-:Y:S02]  /*3e50*/  PRMT R4, RZ, 0x7610, R4 ;  /* 0x00007610ff047816 */ /* 0x001fe40000000004 */
[----:B-1----:R-:W-:Y:S02]  /*3e60*/  CS2R R46, SRZ ;  /* 0x00000000002e7805 */ /* 0x002fe4000001ff00 */
[----:B------:R-:W-:Y:S01]  /*3e70*/  @!P5 PRMT R4, R22, 0x7610, R4 ;  /* 0x000076101604d816 */ /* 0x000fe20000000004 */
[----:B------:R-:W-:Y:S04]  /*3e80*/  STL.S16 [R1+0x130], R5 ;  /* 0x0001300501007387 */ /* 0x000fe80000100600 */
[----:B------:R0:W-:Y:S04]  /*3e90*/  STL.S16 [R1+0x2e8], R4 ;  /* 0x0002e80401007387 */ /* 0x0001e80000100600 */
[----:B------:R-:W3:Y:S04]  /*3ea0*/  LDL.LU.64 R6, [R1+0x458] ;  /* 0x0004580001067983 */ /* 0x000ee80000300a00 */
[----:B0-----:R-:W3:Y:S04]  /*3eb0*/  LDL.LU.64 R4, [R1+0x2b8] ;  /* 0x0002b80001047983 */ /* 0x001ee80000300a00 */
[----:B----4-:R-:W4:Y:S04]  /*3ec0*/  @!P3 LDG.E R46, desc[UR10][R52.64] ;  /* 0x0000000a342eb981 */ /* 0x010f28000c1e1900 */
[----:B------:R-:W4:Y:S01]  /*3ed0*/  LDL.LU.64 R52, [R1+0x2a8] ;  /* 0x0002a80001347983 */ /* 0x000f220000300a00 */
[----:B------:R-:W-:-:S02]  /*3ee0*/  PRMT R2, RZ, 0x7610, R2 ;  /* 0x00007610ff027816 */ /* 0x000fc40000000002 */
[----:B------:R-:W-:Y:S01]  /*3ef0*/  LOP3.LUT P4, RZ, R49, 0x1000, RZ, 0xc0, !PT ;  /* 0x0000100031ff7812 */ /* 0x000fe2000788c0ff */
[----:B------:R0:W-:Y:S01]  /*3f00*/  STL.S16 [R1+0x1c4], R48 ;  /* 0x0001c43001007387 */ /* 0x0001e20000100600 */
[----:B--2---:R-:W-:-:S04]  /*3f10*/  LOP3.LUT R36, R36, 0xfffffff7, RZ, 0xc0, !PT ;  /* 0xfffffff724247812 */ /* 0x004fc800078ec0ff */
[----:B------:R-:W-:Y:S01]  /*3f20*/  @P3 LOP3.LUT R36, R36, 0x8, RZ, 0xfc, !PT ;  /* 0x0000000824243812 */ /* 0x000fe200078efcff */
[----:B0-----:R-:W-:Y:S01]  /*3f30*/  HFMA2 R48, -RZ, RZ, 0, 0 ;  /* 0x00000000ff307431 */ /* 0x001fe200000001ff */
[----:B---3--:R-:W-:Y:S02]  /*3f40*/  @!P0 PRMT R2, R39, 0x7632, R2 ;  /* 0x0000763227028816 */ /* 0x008fe40000000002 */
[----:B------:R-:W-:-:S03]  /*3f50*/  LOP3.LUT R36, R36, 0xfffffffb, RZ, 0xc0, !PT ;  /* 0xfffffffb24247812 */ /* 0x000fc600078ec0ff */
[----:B------:R0:W-:Y:S01]  /*3f60*/  STL.S16 [R1+0x2cc], R2 ;  /* 0x0002cc0201007387 */ /* 0x0001e20000100600 */
[----:B------:R-:W-:Y:S02]  /*3f70*/  @P4 LOP3.LUT R36, R36, 0x4, RZ, 0xfc, !PT ;  /* 0x0000000424244812 */ /* 0x000fe400078efcff */
[----:B0-----:R-:W-:Y:S01]  /*3f80*/  MOV R2, RZ ;  /* 0x000000ff00027202 */ /* 0x001fe20000000f00 */
[----:B------:R-:W-:Y:S04]  /*3f90*/  STL [R1+0x434], R0 ;  /* 0x0004340001007387 */ /* 0x000fe80000100800 */
[----:B------:R-:W2:Y:S04]  /*3fa0*/  @!P4 LDG.E R48, desc[UR10][R18.64] ;  /* 0x0000000a1230c981 */ /* 0x000ea8000c1e1900 */
[----:B------:R-:W3:Y:S01]  /*3fb0*/  @!P4 LDG.E R2, desc[UR10][R50.64] ;  /* 0x0000000a3202c981 */ /* 0x000ee2000c1e1900 */
[----:B------:R-:W-:-:S03]  /*3fc0*/  LOP3.LUT P4, RZ, R49, 0x10000, RZ, 0xc0, !PT ;  /* 0x0001000031ff7812 */ /* 0x000fc6000788c0ff */
[----:B------:R-:W-:Y:S01]  /*3fd0*/  STL [R1+0x448], R0 ;  /* 0x0004480001007387 */ /* 0x000fe20000100800 */
[----:B------:R-:W-:-:S03]  /*3fe0*/  PRMT R3, RZ, 0x7610, R3 ;  /* 0x00007610ff037816 */ /* 0x000fc60000000003 */
[----:B------:R0:W-:Y:S01]  /*3ff0*/  STL [R1+0x454], R0 ;  /* 0x0004540001007387 */ /* 0x0001e20000100800 */
[C---:B------:R-:W-:Y:S02]  /*4000*/  LOP3.LUT P5, RZ, R49.reuse, 0x800, RZ, 0xc0, !PT ;  /* 0x0000080031ff7812 */ /* 0x040fe400078ac0ff */
[----:B------:R-:W-:Y:S01]  /*4010*/  PRMT R11, RZ, 0x7610, R11 ;  /* 0x00007610ff0b7816 */ /* 0x000fe2000000000b */
[----:B------:R-:W2:Y:S01]  /*4020*/  LDL.LU.64 R50, [R1+0x288] ;  /* 0x0002880001327983 */ /* 0x000ea20000300a00 */
[----:B------:R-:W-:Y:S02]  /*4030*/  PRMT R10, RZ, 0x7610, R10 ;  /* 0x00007610ff0a7816 */ /* 0x000fe4000000000a */
[----:B------:R-:W-:Y:S02]  /*4040*/  LOP3.LUT P6, RZ, R49, 0x400, RZ, 0xc0, !PT ;  /* 0x0000040031ff7812 */ /* 0x000fe400078cc0ff */
[----:B------:R-:W-:Y:S01]  /*4050*/  PRMT R24, RZ, 0x7610, R24 ;  /* 0x00007610ff187816 */ /* 0x000fe20000000018 */
[----:B------:R-:W-:Y:S01]  /*4060*/  STL.S16 [R1+0x2f8], R25 ;  /* 0x0002f81901007387 */ /* 0x000fe20000100600 */
[----:B0-----:R-:W-:-:S02]  /*4070*/  PRMT R0, RZ, 0x7610, R0 ;  /* 0x00007610ff007816 */ /* 0x001fc40000000000 */
[C---:B------:R-:W-:Y:S01]  /*4080*/  @!P4 PRMT R3, R41.reuse, 0x7632, R3 ;  /* 0x000076322903c816 */ /* 0x040fe20000000003 */
[----:B------:R-:W-:Y:S01]  /*4090*/  STL [R1+0x438], R23 ;  /* 0x0004381701007387 */ /* 0x000fe20000100800 */
[----:B------:R-:W-:-:S03]  /*40a0*/  @!P4 PRMT R0, R41, 0x7610, R0 ;  /* 0x000076102900c816 */ /* 0x000fc60000000000 */
[----:B------:R0:W-:Y:S04]  /*40b0*/  STL.S16 [R1+0x2b4], R3 ;  /* 0x0002b40301007387 */ /* 0x0001e80000100600 */
[----:B------:R1:W-:Y:S01]  /*40c0*/  STL.S16 [R1+0x2b0], R0 ;  /* 0x0002b00001007387 */ /* 0x0003e20000100600 */
[----:B------:R-:W-:Y:S02]  /*40d0*/  @!P0 PRMT R11, R37, 0x7632, R11 ;  /* 0x00007632250b8816 */ /* 0x000fe4000000000b */
[----:B------:R-:W-:Y:S01]  /*40e0*/  @!P0 PRMT R10, R39, 0x7610, R10 ;  /* 0x00007610270a8816 */ /* 0x000fe2000000000a */
[----:B------:R-:W3:Y:S01]  /*40f0*/  LDL.LU.64 R18, [R1+0x160] ;  /* 0x0001600001127983 */ /* 0x000ee20000300a00 */
[----:B0-----:R-:W-:-:S03]  /*4100*/  HFMA2 R3, -RZ, RZ, 0, 0 ;  /* 0x00000000ff037431 */ /* 0x001fc600000001ff */
[----:B-1----:R-:W2:Y:S04]  /*4110*/  LDL.LU R0, [R1+0x454] ;  /* 0x0004540001007983 */ /* 0x002ea80000300800 */
[----:B------:R-:W-:Y:S04]  /*4120*/  STL.S16 [R1+0x128], R11 ;  /* 0x0001280b01007387 */ /* 0x000fe80000100600 */
[----:B------:R0:W-:Y:S04]  /*4130*/  STL.S16 [R1+0x2c8], R10 ;  /* 0x0002c80a01007387 */ /* 0x0001e80000100600 */
[----:B0-----:R-:W3:Y:S04]  /*4140*/  LDL.LU.64 R10, [R1+0x2a0] ;  /* 0x0002a000010a7983 */ /* 0x001ee80000300a00 */
[----:B------:R-:W3:Y:S04]  /*4150*/  @!P3 LDG.E R47, desc[UR10][R4.64] ;  /* 0x0000000a042fb981 */ /* 0x000ee8000c1e1900 */
[----:B------:R-:W3:Y:S01]  /*4160*/  LDL.LU.64 R4, [R1+0x110] ;  /* 0x0001100001047983 */ /* 0x000ee20000300a00 */
[----:B------:R-:W-:-:S02]  /*4170*/  PRMT R7, RZ, 0x7610, R7 ;  /* 0x00007610ff077816 */ /* 0x000fc40000000007 */
[----:B------:R-:W-:Y:S02]  /*4180*/  PRMT R6, RZ, 0x7610, R6 ;  /* 0x00007610ff067816 */ /* 0x000fe40000000006 */
[C---:B------:R-:W-:Y:S02]  /*4190*/  @!P4 PRMT R7, R40.reuse, 0x7610, R7 ;  /* 0x000076102807c816 */ /* 0x040fe40000000007 */
[----:B------:R-:W-:-:S03]  /*41a0*/  @!P4 PRMT R6, R40, 0x7632, R6 ;  /* 0x000076322806c816 */ /* 0x000fc60000000006 */
[----:B------:R-:W-:Y:S04]  /*41b0*/  STL.S16 [R1+0x11c], R7 ;  /* 0x00011c0701007387 */ /* 0x000fe80000100600 */
[----:B------:R0:W-:Y:S04]  /*41c0*/  STL.S16 [R1+0x120], R6 ;  /* 0x0001200601007387 */ /* 0x0001e80000100600 */
[----:B0-----:R-:W3:Y:S04]  /*41d0*/  LDL.LU.64 R6, [R1+0x140] ;  /* 0x0001400001067983 */ /* 0x001ee80000300a00 */
[----:B----4-:R0:W4:Y:S04]  /*41e0*/  @!P5 LDG.E R3, desc[UR10][R52.64] ;  /* 0x0000000a3403d981 */ /* 0x010128000c1e1900 */
[----:B------:R-:W4:Y:S01]  /*41f0*/  LDL.LU R52, [R1+0x450] ;  /* 0x0004500001347983 */ /* 0x000f220000300800 */
[----:B0-----:R-:W-:-:S02]  /*4200*/  MOV R53, RZ ;  /* 0x000000ff00357202 */ /* 0x001fc40000000f00 */
[----:B------:R-:W-:Y:S02]  /*4210*/  @!P0 PRMT R24, R37, 0x7610, R24 ;  /* 0x0000761025188816 */ /* 0x000fe40000000018 */
[----:B------:R-:W-:-:S03]  /*4220*/  LOP3.LUT P0, RZ, R49, 0x200, RZ, 0xc0, !PT ;  /* 0x0000020031ff7812 */ /* 0x000fc6000780c0ff */
[----:B------:R0:W-:Y:S01]  /*4230*/  STL.S16 [R1+0x124], R24 ;  /* 0x0001241801007387 */ /* 0x0001e20000100600 */
[----:B------:R-:W-:-:S03]  /*4240*/  LOP3.LUT P3, RZ, R49, 0x100, RZ, 0xc0, !PT ;  /* 0x0000010031ff7812 */ /* 0x000fc6000786c0ff */
[----:B0-----:R-:W4:Y:S01]  /*4250*/  LDL.LU.64 R24, [R1+0x290] ;  /* 0x0002900001187983 */ /* 0x001f220000300a00 */
[----:B--2---:R-:W-:-:S04]  /*4260*/  PRMT R0, RZ, 0x7610, R0 ;  /* 0x00007610ff007816 */ /* 0x004fc80000000000 */
[----:B------:R-:W-:-:S05]  /*4270*/  @!P1 PRMT R0, R42, 0x7632, R0 ;  /* 0x000076322a009816 */ /* 0x000fca0000000000 */
[----:B------:R0:W-:Y:S04]  /*4280*/  STL.S16 [R1+0x118], R0 ;  /* 0x0001180001007387 */ /* 0x0001e80000100600 */
[----:B---3--:R1:W2:Y:S04]  /*4290*/  @!P5 LDG.E R53, desc[UR10][R10.64] ;  /* 0x0000000a0a35d981 */ /* 0x0082a8000c1e1900 */
[----:B0-----:R-:W3:Y:S01]  /*42a0*/  LDL.LU R0, [R1+0x448] ;  /* 0x0004480001007983 */ /* 0x001ee20000300800 */
[----:B-1----:R-:W-:-:S06]  /*42b0*/  CS2R R10, SRZ ;  /* 0x00000000000a7805 */ /* 0x002fcc000001ff00 */
[----:B------:R-:W2:Y:S04]  /*42c0*/  @!P6 LDG.E R10, desc[UR10][R4.64] ;  /* 0x0000000a040ae981 */ /* 0x000ea8000c1e1900 */
[----:B------:R-:W2:Y:S01]  /*42d0*/  LDL.LU R4, [R1+0x44c] ;  /* 0x00044c0001047983 */ /* 0x000ea20000300800 */
[----:B----4-:R-:W-:-:S04]  /*42e0*/  PRMT R52, RZ, 0x7610, R52 ;  /* 0x00007610ff347816 */ /* 0x010fc80000000034 */
[----:B------:R-:W-:-:S05]  /*42f0*/  @!P1 PRMT R52, R43, 0x7610, R52 ;  /* 0x000076102b349816 */ /* 0x000fca0000000034 */
[----:B------:R0:W-:Y:S01]  /*4300*/  STL.S16 [R1+0x290], R52 ;  /* 0x0002903401007387 */ /* 0x0001e20000100600 */
[----:B------:R-:W-:-:S03]  /*4310*/  PRMT R23, RZ, 0x7610, R23 ;  /* 0x00007610ff177816 */ /* 0x000fc60000000017 */
[----:B------:R-:W4:Y:S01]  /*4320*/  @!P6 LDG.E R11, desc[UR10][R24.64] ;  /* 0x0000000a180be981 */ /* 0x000f22000c1e1900 */
[----:B0-----:R-:W-:Y:S01]  /*4330*/  HFMA2 R52, -RZ, RZ, 0, 0 ;  /* 0x00000000ff347431 */ /* 0x001fe200000001ff */
[----:B------:R-:W-:Y:S02]  /*4340*/  @!P2 PRMT R23, R45, 0x7610, R23 ;  /* 0x000076102d17a816 */ /* 0x000fe40000000017 */
[----:B------:R-:W4:Y:S04]  /*4350*/  LDL.LU.64 R24, [R1+0x158] ;  /* 0x0001580001187983 */ /* 0x000f280000300a00 */
[----:B------:R0:W4:Y:S02]  /*4360*/  @!P0 LDG.E R52, desc[UR10][R50.64] ;  /* 0x0000000a32348981 */ /* 0x000124000c1e1900 */
[----:B0-----:R-:W-:-:S06]  /*4370*/  CS2R R50, SRZ ;  /* 0x0000000000327805 */ /* 0x001fcc000001ff00 */
[----:B------:R0:W4:Y:S04]  /*4380*/  @!P3 LDG.E R51, desc[UR10][R6.64] ;  /* 0x0000000a0633b981 */ /* 0x000128000c1e1900 */
[----:B------:R1:W-:Y:S01]  /*4390*/  STL.S16 [R1+0x288], R23 ;  /* 0x0002881701007387 */ /* 0x0003e20000100600 */
[----:B------:R-:W-:Y:S02]  /*43a0*/  LOP3.LUT P4, RZ, R49, 0x80, RZ, 0xc0, !PT ;  /* 0x0000008031ff7812 */ /* 0x000fe4000788c0ff */
[----:B------:R-:W-:Y:S02]  /*43b0*/  PRMT R31, RZ, 0x7610, R31 ;  /* 0x00007610ff1f7816 */ /* 0x000fe4000000001f */
[----:B------:R-:W-:Y:S01]  /*43c0*/  PRMT R30, RZ, 0x7610, R30 ;  /* 0x00007610ff1e7816 */ /* 0x000fe2000000001e */
[----:B------:R-:W0:Y:S04]  /*43d0*/  LDL.LU R6, [R1+0x43c] ;  /* 0x00043c0001067983 */ /* 0x000e280000300800 */
[----:B-1----:R-:W4:Y:S01]  /*43e0*/  LDL.LU R23, [R1+0x438] ;  /* 0x0004380001177983 */ /* 0x002f220000300800 */
[----:B------:R-:W-:-:S02]  /*43f0*/  PRMT R26, RZ, 0x7610, R26 ;  /* 0x00007610ff1a7816 */ /* 0x000fc4000000001a */
[----:B------:R-:W-:Y:S01]  /*4400*/  PRMT R38, RZ, 0x7610, R38 ;  /* 0x00007610ff267816 */ /* 0x000fe20000000026 */
[----:B------:R-:W-:Y:S04]  /*4410*/  STL [R1+0x404], R39 ;  /* 0x0004042701007387 */ /* 0x000fe80000100800 */
[----:B------:R-:W-:Y:S04]  /*4420*/  STL [R1+0x3bc], R46 ;  /* 0x0003bc2e01007387 */ /* 0x000fe80000100800 */
[----:B------:R-:W-:Y:S01]  /*4430*/  STL.64 [R1+0x3c8], R46 ;  /* 0x0003c82e01007387 */ /* 0x000fe20000100a00 */
[----:B------:R-:W-:-:S02]  /*4440*/  PRMT R33, RZ, 0x7610, R33 ;  /* 0x00007610ff217816 */ /* 0x000fc40000000021 */
[----:B------:R-:W-:Y:S02]  /*4450*/  PRMT R32, RZ, 0x7610, R32 ;  /* 0x00007610ff207816 */ /* 0x000fe40000000020 */
[----:B------:R-:W-:Y:S02]  /*4460*/  PRMT R29, RZ, 0x7610, R29 ;  /* 0x00007610ff1d7816 */ /* 0x000fe4000000001d */
[----:B------:R-:W-:Y:S01]  /*4470*/  PRMT R28, RZ, 0x7610, R28 ;  /* 0x00007610ff1c7816 */ /* 0x000fe2000000001c */
[----:B------:R-:W-:Y:S04]  /*4480*/  STL [R1+0x414], R35 ;  /* 0x0004142301007387 */ /* 0x000fe80000100800 */
[----:B------:R-:W-:Y:S04]  /*4490*/  STL [R1+0x28], R21 ;  /* 0x0000281501007387 */ /* 0x000fe80000100800 */
[----:B------:R-:W-:Y:S01]  /*44a0*/  STL [R1+0xa8], R20 ;  /* 0x0000a81401007387 */ /* 0x000fe20000100800 */
[----:B------:R-:W-:-:S03]  /*44b0*/  PRMT R27, RZ, 0x7610, R27 ;  /* 0x00007610ff1b7816 */ /* 0x000fc6000000001b */
[----:B------:R-:W4:Y:S01]  /*44c0*/  @!P0 LDG.E R50, desc[UR10][R18.64] ;  /* 0x0000000a12328981 */ /* 0x000f22000c1e1900 */
[----:B---3--:R-:W-:-:S04]  /*44d0*/  PRMT R0, RZ, 0x7610, R0 ;  /* 0x00007610ff007816 */ /* 0x008fc80000000000 */
[----:B------:R-:W-:Y:S02]  /*44e0*/  @!P2 PRMT R0, R45, 0x7632, R0 ;  /* 0x000076322d00a816 */ /* 0x000fe40000000000 */
[----:B--2---:R-:W-:-:S03]  /*44f0*/  PRMT R4, RZ, 0x7610, R4 ;  /* 0x00007610ff047816 */ /* 0x004fc60000000004 */
[----:B------:R1:W-:Y:S01]  /*4500*/  STL.S16 [R1+0x28c], R0 ;  /* 0x00028c0001007387 */ /* 0x0003e20000100600 */
[----:B------:R-:W-:-:S03]  /*4510*/  @!P1 PRMT R4, R42, 0x7610, R4 ;  /* 0x000076102a049816 */ /* 0x000fc60000000004 */
[----:B------:R-:W2:Y:S04]  /*4520*/  LDL.LU.64 R18, [R1+0x440] ;  /* 0x0004400001127983 */ /* 0x000ea80000300a00 */
[----:B-1----:R-:W3:Y:S04]  /*4530*/  LDL.LU R0, [R1+0x434] ;  /* 0x0004340001007983 */ /* 0x002ee80000300800 */
[----:B------:R1:W-:Y:S04]  /*4540*/  STL.S16 [R1+0x114], R4 ;  /* 0x0001140401007387 */ /* 0x0003e80000100600 */
[----:B-1----:R-:W2:Y:S01]  /*4550*/  LDL.LU.64 R4, [R1+0x280] ;  /* 0x0002800001047983 */ /* 0x002ea20000300a00 */
[----:B0-----:R-:W-:-:S04]  /*4560*/  PRMT R6, RZ, 0x7610, R6 ;  /* 0x00007610ff067816 */ /* 0x001fc80000000006 */
[----:B------:R-:W-:-:S05]  /*4570*/  @!P2 PRMT R6, R44, 0x7610, R6 ;  /* 0x000076102c06a816 */ /* 0x000fca0000000006 */
[----:B------:R0:W-:Y:S04]  /*4580*/  STL.S16 [R1+0x164], R6 ;  /* 0x0001640601007387 */ /* 0x0001e80000100600 */
[----:B0-----:R-:W2:Y:S04]  /*4590*/  LDL.LU.64 R6, [R1+0x270] ;  /* 0x0002700001067983 */ /* 0x001ea80000300a00 */
[----:B----4-:R0:W-:Y:S02]  /*45a0*/  STL [R1+0x14], R23 ;  /* 0x0000141701007387 */ /* 0x0101e40000100800 */
[----:B0-----:R-:W-:-:S02]  /*45b0*/  MOV R23, RZ ;  /* 0x000000ff00177202 */ /* 0x001fc40000000f00 */
[----:B---3--:R0:W-:Y:S02]  /*45c0*/  STL [R1+0x10], R0 ;  /* 0x0000100001007387 */ /* 0x0081e40000100800 */
[----:B0-----:R-:W-:-:S06]  /*45d0*/  MOV R0, RZ ;  /* 0x000000ff00007202 */ /* 0x001fcc0000000f00 */
[----:B--2---:R0:W2:Y:S01]  /*45e0*/  @!P3 LDG.E R0, desc[UR10][R4.64] ;  /* 0x0000000a0400b981 */ /* 0x0040a2000c1e1900 */
[----:B------:R-:W-:Y:S01]  /*45f0*/  LOP3.LUT P3, RZ, R36, 0x8, RZ, 0xc0, !PT ;  /* 0x0000000824ff7812 */ /* 0x000fe2000786c0ff */
[----:B0-----:R-:W-:Y:S02]  /*4600*/  HFMA2 R5, -RZ, RZ, 0, 0 ;  /* 0x00000000ff057431 */ /* 0x001fe400000001ff */
[----:B------:R-:W3:Y:S04]  /*4610*/  LDL.LU R4, [R1+0x430] ;  /* 0x0004300001047983 */ /* 0x000ee80000300800 */
[----:B------:R0:W4:Y:S06]  /*4620*/  @!P4 LDG.E R5, desc[UR10][R24.64] ;  /* 0x0000000a1805c981 */ /* 0x00012c000c1e1900 */
[C---:B------:R-:W-:Y:S01]  /*4630*/  @!P3 PRMT R31, R46.reuse, 0x7610, R31 ;  /* 0x000076102e1fb816 */ /* 0x040fe2000000001f */
[----:B------:R-:W2:Y:S01]  /*4640*/  LDL.LU.64 R24, [R1+0x428] ;  /* 0x0004280001187983 */ /* 0x000ea20000300a00 */
[----:B------:R-:W-:-:S03]  /*4650*/  @!P3 PRMT R30, R46, 0x7632, R30 ;  /* 0x000076322e1eb816 */ /* 0x000fc6000000001e */
[----:B------:R-:W-:Y:S04]  /*4660*/  STL.S16 [R1+0x15c], R31 ;  /* 0x00015c1f01007387 */ /* 0x000fe80000100600 */
[----:B------:R1:W-:Y:S04]  /*4670*/  STL.S16 [R1+0x160], R30 ;  /* 0x0001601e01007387 */ /* 0x0003e80000100600 */
[----:B-1----:R-:W4:Y:S04]  /*4680*/  LDL.LU.64 R30, [R1+0x148] ;  /* 0x00014800011e7983 */ /* 0x002f280000300a00 */
[----:B------:R1:W4:Y:S04]  /*4690*/  @!P4 LDG.E R23, desc[UR10][R6.64] ;  /* 0x0000000a0617c981 */ /* 0x000328000c1e1900 */
[----:B------:R-:W1:Y:S01]  /*46a0*/  LDL.LU.64 R6, [R1+0x418] ;  /* 0x0004180001067983 */ /* 0x000e620000300a00 */
[----:B------:R-:W-:-:S02]  /*46b0*/  LOP3.LUT P4, RZ, R36, 0x4, RZ, 0xc0, !PT ;  /* 0x0000000424ff7812 */ /* 0x000fc4000788c0ff */
[----:B------:R-:W-:Y:S02]  /*46c0*/  PRMT R39, RZ, 0x7610, R39 ;  /* 0x00007610ff277816 */ /* 0x000fe40000000027 */
[----:B------:R-:W-:Y:S02]  /*46d0*/  @!P2 PRMT R38, R44, 0x7632, R38 ;  /* 0x000076322c26a816 */ /* 0x000fe40000000026 */
[----:B------:R-:W-:Y:S02]  /*46e0*/  @!P1 PRMT R39, R43, 0x7632, R39 ;  /* 0x000076322b279816 */ /* 0x000fe40000000027 */
[----:B------:R-:W-:-:S05]  /*46f0*/  LOP3.LUT P2, RZ, R49, 0x20, RZ, 0xc0, !PT ;  /* 0x0000002031ff7812 */ /* 0x000fca000784c0ff */
[----:B------:R-:W-:Y:S01]  /*4700*/  @!P4 PRMT R26, R2, 0x7610, R26 ;  /* 0x00007610021ac816 */ /* 0x000fe2000000001a */
[----:B------:R-:W-:Y:S04]  /*4710*/  STL.S16 [R1+0x294], R39 ;  /* 0x0002942701007387 */ /* 0x000fe80000100600 */
[----:B------:R0:W-:Y:S04]  /*4720*/  STL.S16 [R1+0x270], R26 ;  /* 0x0002701a01007387 */ /* 0x0001e80000100600 */
[----:B------:R0:W-:Y:S02]  /*4730*/  STL.S16 [R1+0x168], R38 ;  /* 0x0001682601007387 */ /* 0x0001e40000100600 */
[----:B0-----:R-:W-:-:S02]  /*4740*/  HFMA2 R26, -RZ, RZ, 0, 0 ;  /* 0x00000000ff1a7431 */ /* 0x001fc400000001ff */
[----:B------:R-:W4:Y:S01]  /*4750*/  LDL.LU.64 R38, [R1+0x150] ;  /* 0x0001500001267983 */ /* 0x000f220000300a00 */
[C---:B------:R-:W-:Y:S02]  /*4760*/  @!P4 PRMT R33, R48.reuse, 0x7610, R33 ;  /* 0x000076103021c816 */ /* 0x040fe40000000021 */
[----:B------:R-:W-:-:S03]  /*4770*/  @!P4 PRMT R32, R48, 0x7632, R32 ;  /* 0x000076323020c816 */ /* 0x000fc60000000020 */
[----:B------:R-:W-:Y:S04]  /*4780*/  STL.S16 [R1+0x154], R33 ;  /* 0x0001542101007387 */ /* 0x000fe80000100600 */
[----:B------:R0:W-:Y:S04]  /*4790*/  STL.S16 [R1+0x158], R32 ;  /* 0x0001582001007387 */ /* 0x0001e80000100600 */
[----:B0-----:R-:W4:Y:S01]  /*47a0*/  LDL.LU.64 R32, [R1+0x230] ;  /* 0x0002300001207983 */ /* 0x001f220000300a00 */
[----:B---3--:R-:W-:-:S04]  /*47b0*/  PRMT R4, RZ, 0x7610, R4 ;  /* 0x00007610ff047816 */ /* 0x008fc80000000004 */
[----:B------:R-:W-:Y:S01]  /*47c0*/  @!P3 PRMT R4, R47, 0x7610, R4 ;  /* 0x000076102f04b816 */ /* 0x000fe20000000004 */
[----:B--2---:R0:W-:Y:S02]  /*47d0*/  STL [R1+0x90], R24 ;  /* 0x0000901801007387 */ /* 0x0041e40000100800 */
[----:B0-----:R-:W-:-:S04]  /*47e0*/  PRMT R24, RZ, 0x7610, R24 ;  /* 0x00007610ff187816 */ /* 0x001fc80000000018 */
[----:B------:R-:W-:Y:S02]  /*47f0*/  @!P3 PRMT R24, R47, 0x7632, R24 ;  /* 0x000076322f18b816 */ /* 0x000fe40000000018 */
[----:B------:R-:W2:Y:S04]  /*4800*/  LDL.LU.64 R46, [R1+0x268] ;  /* 0x00026800012e7983 */ /* 0x000ea80000300a00 */
[----:B------:R0:W-:Y:S04]  /*4810*/  STL.S16 [R1+0x280], R4 ;  /* 0x0002800401007387 */ /* 0x0001e80000100600 */
[----:B----4-:R-:W3:Y:S04]  /*4820*/  @!P2 LDG.E R26, desc[UR10][R30.64] ;  /* 0x0000000a1e1aa981 */ /* 0x010ee8000c1e1900 */
[----:B0-----:R-:W4:Y:S04]  /*4830*/  LDL.LU R4, [R1+0x420] ;  /* 0x0004200001047983 */ /* 0x001f280000300800 */
[----:B------:R-:W3:Y:S01]  /*4840*/  LDL.LU.64 R30, [R1+0x248] ;  /* 0x00024800011e7983 */ /* 0x000ee20000300a00 */
[----:B-1----:R-:W-:-:S02]  /*4850*/  PRMT R7, RZ, 0x7610, R7 ;  /* 0x00007610ff077816 */ /* 0x002fc40000000007 */
[----:B------:R-:W-:Y:S02]  /*4860*/  PRMT R6, RZ, 0x7610, R6 ;  /* 0x00007610ff067816 */ /* 0x000fe40000000006 */
[C---:B------:R-:W-:Y:S02]  /*4870*/  @!P5 PRMT R7, R3.reuse, 0x7610, R7 ;  /* 0x000076100307d816 */ /* 0x040fe40000000007 */
[----:B------:R-:W-:-:S03]  /*4880*/  @!P5 PRMT R6, R3, 0x7632, R6 ;  /* 0x000076320306d816 */ /* 0x000fc60000000006 */
[----:B------:R-:W-:Y:S04]  /*4890*/  STL.S16 [R1+0x148], R7 ;  /* 0x0001480701007387 */ /* 0x000fe80000100600 */
[----:B------:R0:W-:Y:S04]  /*48a0*/  STL.S16 [R1+0x14c], R6 ;  /* 0x00014c0601007387 */ /* 0x0001e80000100600 */
[----:B0-----:R-:W3:Y:S04]  /*48b0*/  LDL.LU.64 R6, [R1+0x220] ;  /* 0x0002200001067983 */ /* 0x001ee80000300a00 */
[----:B------:R0:W-:Y:S01]  /*48c0*/  STL [R1+0x94], R25 ;  /* 0x0000941901007387 */ /* 0x0001e20000100800 */
[----:B------:R-:W-:-:S03]  /*48d0*/  LOP3.LUT P1, RZ, R49, 0x40, RZ, 0xc0, !PT ;  /* 0x0000004031ff7812 */ /* 0x000fc6000782c0ff */
[----:B------:R1:W-:Y:S01]  /*48e0*/  STL.S16 [R1+0x284], R24 ;  /* 0x0002841801007387 */ /* 0x0003e20000100600 */
[----:B0-----:R-:W-:-:S04]  /*48f0*/  PRMT R25, RZ, 0x7610, R25 ;  /* 0x00007610ff197816 */ /* 0x001fc80000000019 */
[----:B------:R-:W-:Y:S01]  /*4900*/  @!P4 PRMT R25, R2, 0x7632, R25 ;  /* 0x000076320219c816 */ /* 0x000fe20000000019 */
[----:B-1----:R-:W-:Y:S01]  /*4910*/  HFMA2 R24, -RZ, RZ, 0, 0 ;  /* 0x00000000ff187431 */ /* 0x002fe200000001ff */
[----:B------:R-:W-:-:S03]  /*4920*/  LOP3.LUT R36, R36, 0xfffffffe, RZ, 0xc0, !PT ;  /* 0xfffffffe24247812 */ /* 0x000fc600078ec0ff */
[----:B------:R0:W-:Y:S01]  /*4930*/  STL.S16 [R1+0x274], R25 ;  /* 0x0002741901007387 */ /* 0x0001e20000100600 */
[----:B------:R-:W-:Y:S02]  /*4940*/  LOP3.LUT P3, RZ, R49, 0x10, RZ, 0xc0, !PT ;  /* 0x0000001031ff7812 */ /* 0x000fe4000786c0ff */
[----:B------:R-:W-:Y:S01]  /*4950*/  @!P6 PRMT R29, R10, 0x7632, R29 ;  /* 0x000076320a1de816 */ /* 0x000fe2000000001d */
[----:B------:R-:W3:Y:S01]  /*4960*/  @!P1 LDG.E R24, desc[UR10][R38.64] ;  /* 0x0000000a26189981 */ /* 0x000ee2000c1e1900 */
[----:B0-----:R-:W-:Y:S02]  /*4970*/  MOV R25, RZ ;  /* 0x000000ff00197202 */ /* 0x001fe40000000f00 */
[----:B------:R-:W-:Y:S01]  /*4980*/  @P1 LOP3.LUT R36, R36, 0x1, RZ, 0xfc, !PT ;  /* 0x0000000124241812 */ /* 0x000fe200078efcff */
[----:B------:R0:W-:Y:S01]  /*4990*/  STL.S16 [R1+0x13c], R29 ;  /* 0x00013c1d01007387 */ /* 0x0001e20000100600 */
[----:B------:R-:W-:Y:S02]  /*49a0*/  @!P5 PRMT R28, R53, 0x7610, R28 ;  /* 0x00007610351cd816 */ /* 0x000fe4000000001c */
[----:B------:R-:W-:Y:S01]  /*49b0*/  LOP3.LUT P4, RZ, R49, 0x8, RZ, 0xc0, !PT ;  /* 0x0000000831ff7812 */ /* 0x000fe2000788c0ff */
[----:B------:R-:W3:Y:S01]  /*49c0*/  LDL.LU.64 R38, [R1+0x258] ;  /* 0x0002580001267983 */ /* 0x000ee20000300a00 */
[----:B0-----:R-:W-:-:S03]  /*49d0*/  MOV R29, RZ ;  /* 0x000000ff001d7202 */ /* 0x001fc60000000f00 */
[----:B------:R0:W-:Y:S02]  /*49e0*/  STL.S16 [R1+0x150], R28 ;  /* 0x0001501c01007387 */ /* 0x0001e40000100600 */
[----:B0-----:R-:W-:-:S06]  /*49f0*/  HFMA2 R28, -RZ, RZ, 0, 0 ;  /* 0x00000000ff1c7431 */ /* 0x001fcc00000001ff */
[----:B------:R-:W3:Y:S04]  /*4a00*/  @!P3 LDG.E R28, desc[UR10][R32.64] ;  /* 0x0000000a201cb981 */ /* 0x000ee8000c1e1900 */
[----:B------:R-:W3:Y:S04]  /*4a10*/  LDL.LU.64 R32, [R1+0x240] ;  /* 0x0002400001207983 */ /* 0x000ee80000300a00 */
[----:B--2---:R-:W2:Y:S01]  /*4a20*/  @!P1 LDG.E R25, desc[UR10][R46.64] ;  /* 0x0000000a2e199981 */ /* 0x004ea2000c1e1900 */
[----:B------:R-:W-:-:S03]  /*4a30*/  LOP3.LUT P1, RZ, R49, 0x80, RZ, 0xc0, !PT ;  /* 0x0000008031ff7812 */ /* 0x000fc6000782c0ff */
[----:B------:R-:W2:Y:S01]  /*4a40*/  LDL.LU.64 R46, [R1+0x210] ;  /* 0x00021000012e7983 */ /* 0x000ea20000300a00 */
[----:B----4-:R-:W-:-:S03]  /*4a50*/  PRMT R4, RZ, 0x7610, R4 ;  /* 0x00007610ff047816 */ /* 0x010fc60000000004 */
[----:B---3--:R0:W3:Y:S06]  /*4a60*/  @!P3 LDG.E R29, desc[UR10][R30.64] ;  /* 0x0000000a1e1db981 */ /* 0x0080ec000c1e1900 */
[----:B------:R-:W-:Y:S02]  /*4a70*/  @!P1 PRMT R4, R23, 0x7632, R4 ;  /* 0x0000763217049816 */ /* 0x000fe40000000004 */
[----:B0-----:R-:W-:-:S06]  /*4a80*/  CS2R R30, SRZ ;  /* 0x00000000001e7805 */ /* 0x001fcc000001ff00 */
[----:B------:R-:W4:Y:S04]  /*4a90*/  @!P4 LDG.E R30, desc[UR10][R6.64] ;  /* 0x0000000a061ec981 */ /* 0x000f28000c1e1900 */
[----:B------:R-:W4:Y:S04]  /*4aa0*/  LDL.LU.64 R6, [R1+0x200] ;  /* 0x0002000001067983 */ /* 0x000f280000300a00 */
[----:B------:R0:W-:Y:S04]  /*4ab0*/  STL.S16 [R1+0x204], R4 ;  /* 0x0002040401007387 */ /* 0x0001e80000100600 */
[----:B0-----:R-:W3:Y:S01]  /*4ac0*/  LDL.LU R4, [R1+0x410] ;  /* 0x0004100001047983 */ /* 0x001ee20000300800 */
        /* <DEDUP_REMOVED lines=8> */
[----:B------:R-:W-:Y:S02]  /*4b50*/  LOP3.LUT P1, RZ, R36, 0x1, RZ, 0xc0, !PT ;  /* 0x0000000124ff7812 */ /* 0x000fe4000782c0ff */
[----:B------:R-:W-:Y:S02]  /*4b60*/  @!P5 PRMT R27, R53, 0x7632, R27 ;  /* 0x00007632351bd816 */ /* 0x000fe4000000001b */
[----:B------:R-:W-:-:S03]  /*4b70*/  LOP3.LUT P5, RZ, R49, 0x4, RZ, 0xc0, !PT ;  /* 0x0000000431ff7812 */ /* 0x000fc600078ac0ff */
[----:B------:R0:W-:Y:S02]  /*4b80*/  STL.S16 [R1+0x268], R27 ;  /* 0x0002681b01007387 */ /* 0x0001e40000100600 */
[----:B0-----:R-:W-:-:S06]  /*4b90*/  MOV R27, RZ ;  /* 0x000000ff001b7202 */ /* 0x001fcc0000000f00 */
[----:B------:R-:W4:Y:S04]  /*4ba0*/  @!P2 LDG.E R27, desc[UR10][R38.64] ;  /* 0x0000000a261ba981 */ /* 0x000f28000c1e1900 */
[----:B------:R0:W4:Y:S04]  /*4bb0*/  @!P4 LDG.E R31, desc[UR10][R32.64] ;  /* 0x0000000a201fc981 */ /* 0x000128000c1e1900 */
[----:B------:R-:W-:Y:S04]  /*4bc0*/  STL [R1+0x18], R19 ;  /* 0x0000181301007387 */ /* 0x000fe80000100800 */
[----:B------:R-:W-:Y:S01]  /*4bd0*/  STL [R1+0x98], R18 ;  /* 0x0000981201007387 */ /* 0x000fe20000100800 */
[----:B0-----:R-:W-:-:S03]  /*4be0*/  CS2R R32, SRZ ;  /* 0x0000000000207805 */ /* 0x001fc6000001ff00 */
[----:B------:R-:W-:Y:S04]  /*4bf0*/  STL [R1+0x24], R17 ;  /* 0x0000241101007387 */ /* 0x000fe80000100800 */
[----:B------:R-:W-:Y:S04]  /*4c00*/  STL [R1+0xa4], R16 ;  /* 0x0000a41001007387 */ /* 0x000fe80000100800 */
[----:B------:R-:W-:Y:S04]  /*4c10*/  STL [R1+0x1c], R15 ;  /* 0x00001c0f01007387 */ /* 0x000fe80000100800 */
[----:B------:R-:W-:Y:S04]  /*4c20*/  STL [R1+0x9c], R14 ;  /* 0x00009c0e01007387 */ /* 0x000fe80000100800 */
[----:B------:R-:W-:Y:S04]  /*4c30*/  STL [R1+0x20], R13 ;  /* 0x0000200d01007387 */ /* 0x000fe80000100800 */
[----:B------:R-:W-:Y:S04]  /*4c40*/  STL [R1+0xa0], R12 ;  /* 0x0000a00c01007387 */ /* 0x000fe80000100800 */
[----:B------:R-:W4:Y:S04]  /*4c50*/  LDL.LU.64 R38, [R1+0x228] ;  /* 0x0002280001267983 */ /* 0x000f280000300a00 */
[----:B--2---:R-:W2:Y:S04]  /*4c60*/  @!P5 LDG.E R32, desc[UR10][R46.64] ;  /* 0x0000000a2e20d981 */ /* 0x004ea8000c1e1900 */
[----:B------:R-:W2:Y:S01]  /*4c70*/  LDL.LU.64 R46, [R1+0x1f8] ;  /* 0x0001f800012e7983 */ /* 0x000ea20000300a00 */
[----:B---3--:R-:W-:-:S04]  /*4c80*/  PRMT R4, RZ, 0x7610, R4 ;  /* 0x00007610ff047816 */ /* 0x008fc80000000004 */
[----:B------:R-:W-:-:S05]  /*4c90*/  @!P1 PRMT R4, R25, 0x7610, R4 ;  /* 0x0000761019049816 */ /* 0x000fca0000000004 */
[----:B------:R0:W-:Y:S04]  /*4ca0*/  STL.S16 [R1+0x1fc], R4 ;  /* 0x0001fc0401007387 */ /* 0x0001e80000100600 */
[----:B0-----:R-:W3:Y:S01]  /*4cb0*/  LDL.LU R4, [R1+0x408] ;  /* 0x0004080001047983 */ /* 0x001ee20000300800 */
[----:B------:R-:W-:Y:S02]  /*4cc0*/  LOP3.LUT P2, RZ, R49, 0x100, RZ, 0xc0, !PT ;  /* 0x0000010031ff7812 */ /* 0x000fe4000784c0ff */
[----:B------:R-:W-:Y:S02]  /*4cd0*/  PRMT R16, RZ, 0x7610, R16 ;  /* 0x00007610ff107816 */ /* 0x000fe40000000010 */
[----:B------:R-:W-:Y:S02]  /*4ce0*/  PRMT R17, RZ, 0x7610, R17 ;  /* 0x00007610ff117816 */ /* 0x000fe40000000011 */
[----:B------:R-:W-:-:S02]  /*4cf0*/  PRMT R18, RZ, 0x7610, R18 ;  /* 0x00007610ff127816 */ /* 0x000fc40000000012 */
[----:B------:R-:W-:-:S05]  /*4d00*/  PRMT R19, RZ, 0x7610, R19 ;  /* 0x00007610ff137816 */ /* 0x000fca0000000013 */
[C---:B------:R-:W-:Y:S02]  /*4d10*/  @!P2 PRMT R16, R51.reuse, 0x7610, R16 ;  /* 0x000076103310a816 */ /* 0x040fe40000000010 */
[----:B------:R-:W-:Y:S02]  /*4d20*/  @!P2 PRMT R17, R51, 0x7632, R17 ;  /* 0x000076323311a816 */ /* 0x000fe40000000011 */
[C---:B------:R-:W-:Y:S02]  /*4d30*/  @!P2 PRMT R18, R0.reuse, 0x7610, R18 ;  /* 0x000076100012a816 */ /* 0x040fe40000000012 */
[----:B------:R-:W-:Y:S02]  /*4d40*/  @!P2 PRMT R19, R0, 0x7632, R19 ;  /* 0x000076320013a816 */ /* 0x000fe40000000013 */
[----:B------:R-:W-:Y:S02]  /*4d50*/  LOP3.LUT P2, RZ, R36, 0x2, RZ, 0xc0, !PT ;  /* 0x0000000224ff7812 */ /* 0x000fe4000784c0ff */
[----:B------:R-:W-:-:S02]  /*4d60*/  PRMT R12, RZ, 0x7610, R12 ;  /* 0x00007610ff0c7816 */ /* 0x000fc4000000000c */
[----:B------:R-:W-:Y:S02]  /*4d70*/  PRMT R13, RZ, 0x7610, R13 ;  /* 0x00007610ff0d7816 */ /* 0x000fe4000000000d */
[----:B------:R-:W-:Y:S02]  /*4d80*/  PRMT R14, RZ, 0x7610, R14 ;  /* 0x00007610ff0e7816 */ /* 0x000fe4000000000e */
[----:B------:R-:W-:Y:S01]  /*4d90*/  PRMT R15, RZ, 0x7610, R15 ;  /* 0x00007610ff0f7816 */ /* 0x000fe2000000000f */
[----:B------:R-:W-:Y:S04]  /*4da0*/  STL [R1+0x3f4], R42 ;  /* 0x0003f42a01007387 */ /* 0x000fe80000100800 */
[----:B------:R-:W-:Y:S04]  /*4db0*/  STL.64 [R1+0x3d0], R2 ;  /* 0x0003d00201007387 */ /* 0x000fe80000100a00 */
[----:B------:R-:W-:Y:S04]  /*4dc0*/  STL [R1+0x40c], R37 ;  /* 0x00040c2501007387 */ /* 0x000fe80000100800 */
[----:B------:R-:W-:Y:S04]  /*4dd0*/  STL [R1+0x3dc], R44 ;  /* 0x0003dc2c01007387 */ /* 0x000fe80000100800 */
[----:B------:R-:W-:Y:S04]  /*4de0*/  STL.64 [R1+0x3e8], R44 ;  /* 0x0003e82c01007387 */ /* 0x000fe80000100a00 */
[----:B----4-:R-:W4:Y:S01]  /*4df0*/  @!P5 LDG.E R33, desc[UR10][R38.64] ;  /* 0x0000000a2621d981 */ /* 0x010f22000c1e1900 */
[----:B---3--:R-:W-:Y:S01]  /*4e00*/  PRMT R4, RZ, 0x7610, R4 ;  /* 0x00007610ff047816 */ /* 0x008fe20000000004 */
[----:B------:R-:W-:Y:S01]  /*4e10*/  HFMA2 R36, -RZ, RZ, 0, 0 ;  /* 0x00000000ff247431 */ /* 0x000fe200000001ff */
[----:B------:R-:W-:Y:S01]  /*4e20*/  @!P0 PRMT R12, R52, 0x7610, R12 ;  /* 0x00007610340c8816 */ /* 0x000fe2000000000c */
[----:B------:R-:W3:Y:S01]  /*4e30*/  LDL.LU.64 R38, [R1+0x1f0] ;  /* 0x0001f00001267983 */ /* 0x000ee20000300a00 */
[----:B------:R-:W-:-:S05]  /*4e40*/  @!P2 PRMT R4, R27, 0x7610, R4 ;  /* 0x000076101b04a816 */ /* 0x000fca0000000004 */
[----:B------:R0:W-:Y:S04]  /*4e50*/  STL.S16 [R1+0x224], R4 ;  /* 0x0002240401007387 */ /* 0x0001e80000100600 */
[----:B0-----:R-:W4:Y:S01]  /*4e60*/  LDL.LU R4, [R1+0x3fc] ;  /* 0x0003fc0001047983 */ /* 0x001f220000300800 */
[----:B------:R-:W-:Y:S02]  /*4e70*/  @!P0 PRMT R13, R52, 0x7632, R13 ;  /* 0x00007632340d8816 */ /* 0x000fe4000000000d */
[C---:B------:R-:W-:Y:S02]  /*4e80*/  @!P0 PRMT R14, R50.reuse, 0x7610, R14 ;  /* 0x00007610320e8816 */ /* 0x040fe4000000000e */
[----:B------:R-:W-:Y:S02]  /*4e90*/  @!P0 PRMT R15, R50, 0x7632, R15 ;  /* 0x00007632320f8816 */ /* 0x000fe4000000000f */
[----:B------:R-:W-:-:S13]  /*4ea0*/  LOP3.LUT P0, RZ, R49, 0x1, RZ, 0xc0, !PT ;  /* 0x0000000131ff7812 */ /* 0x000fda000780c0ff */
[----:B--2---:R-:W2:Y:S04]  /*4eb0*/  @!P0 LDG.E R36, desc[UR10][R46.64] ;  /* 0x0000000a2e248981 */ /* 0x004ea8000c1e1900 */
[----:B------:R-:W2:Y:S01]  /*4ec0*/  LDL.LU.64 R46, [R1+0x1d8] ;  /* 0x0001d800012e7983 */ /* 0x000ea20000300a00 */
[----:B----4-:R-:W-:-:S04]  /*4ed0*/  PRMT R4, RZ, 0x7610, R4 ;  /* 0x00007610ff047816 */ /* 0x010fc80000000004 */
[----:B------:R-:W-:-:S05]  /*4ee0*/  @!P3 PRMT R4, R28, 0x7610, R4 ;  /* 0x000076101c04b816 */ /* 0x000fca0000000004 */
[----:B------:R0:W-:Y:S04]  /*4ef0*/  STL.S16 [R1+0x1d8], R4 ;  /* 0x0001d80401007387 */ /* 0x0001e80000100600 */
[----:B0-----:R-:W4:Y:S01]  /*4f00*/  LDL.LU R4, [R1+0x3f8] ;  /* 0x0003f80001047983 */ /* 0x001f220000300800 */
[----:B------:R-:W-:Y:S02]  /*4f10*/  PRMT R42, RZ, 0x7610, R42 ;  /* 0x00007610ff2a7816 */ /* 0x000fe4000000002a */
[----:B------:R-:W-:Y:S02]  /*4f20*/  PRMT R3, RZ, 0x7610, R3 ;  /* 0x00007610ff037816 */ /* 0x000fe40000000003 */
[----:B------:R-:W-:Y:S02]  /*4f30*/  PRMT R2, RZ, 0x7610, R2 ;  /* 0x00007610ff027816 */ /* 0x000fe40000000002 */
[----:B------:R-:W-:-:S02]  /*4f40*/  @!P3 PRMT R42, R28, 0x7632, R42 ;  /* 0x000076321c2ab816 */ /* 0x000fc4000000002a */
[----:B------:R-:W-:Y:S02]  /*4f50*/  PRMT R37, RZ, 0x7610, R37 ;  /* 0x00007610ff257816 */ /* 0x000fe40000000025 */
[C---:B------:R-:W-:Y:S02]  /*4f60*/  @!P6 PRMT R3, R11.reuse, 0x7610, R3 ;  /* 0x000076100b03e816 */ /* 0x040fe40000000003 */
[----:B------:R-:W-:Y:S01]  /*4f70*/  @!P6 PRMT R2, R11, 0x7632, R2 ;  /* 0x000076320b02e816 */ /* 0x000fe20000000002 */
[----:B------:R0:W-:Y:S01]  /*4f80*/  STL.S16 [R1+0x244], R42 ;  /* 0x0002442a01007387 */ /* 0x0001e20000100600 */
[----:B------:R-:W-:Y:S02]  /*4f90*/  @!P1 PRMT R37, R24, 0x7632, R37 ;  /* 0x0000763218259816 */ /* 0x000fe40000000025 */
[----:B------:R-:W-:Y:S01]  /*4fa0*/  PRMT R45, RZ, 0x7610, R45 ;  /* 0x00007610ff2d7816 */ /* 0x000fe2000000002d */
[----:B------:R-:W-:Y:S01]  /*4fb0*/  STL.S16 [R1+0x140], R3 ;  /* 0x0001400301007387 */ /* 0x000fe20000100600 */
[----:B------:R-:W-:-:S03]  /*4fc0*/  PRMT R44, RZ, 0x7610, R44 ;  /* 0x00007610ff2c7816 */ /* 0x000fc6000000002c */
[----:B------:R1:W-:Y:S04]  /*4fd0*/  STL.S16 [R1+0x144], R2 ;  /* 0x0001440201007387 */ /* 0x0003e80000100600 */
[----:B0-----:R-:W3:Y:S01]  /*4fe0*/  LDL.LU R42, [R1+0x3f4] ;  /* 0x0003f400012a7983 */ /* 0x001ee20000300800 */
[----:B------:R-:W-:Y:S02]  /*4ff0*/  @!P1 PRMT R45, R25, 0x7632, R45 ;  /* 0x00007632192d9816 */ /* 0x000fe4000000002d */
[----:B------:R-:W-:Y:S01]  /*5000*/  @!P2 PRMT R44, R26, 0x7610, R44 ;  /* 0x000076101a2ca816 */ /* 0x000fe2000000002c */
[----:B-1----:R-:W2:Y:S04]  /*5010*/  LDL.LU.64 R2, [R1+0x208] ;  /* 0x0002080001027983 */ /* 0x002ea80000300a00 */
[----:B------:R0:W-:Y:S04]  /*5020*/  STL.S16 [R1+0x20c], R37 ;  /* 0x00020c2501007387 */ /* 0x0001e80000100600 */
[----:B------:R-:W-:Y:S04]  /*5030*/  STL.S16 [R1+0x220], R45 ;  /* 0x0002202d01007387 */ /* 0x000fe80000100600 */
[----:B0-----:R-:W2:Y:S04]  /*5040*/  LDL.LU R37, [R1+0x40c] ;  /* 0x00040c0001257983 */ /* 0x001ea80000300800 */
[----:B------:R0:W-:Y:S04]  /*5050*/  STL.S16 [R1+0x214], R44 ;  /* 0x0002142c01007387 */ /* 0x0001e80000100600 */
[----:B0-----:R-:W2:Y:S01]  /*5060*/  LDL.LU.64 R44, [R1+0x1c8] ;  /* 0x0001c800012c7983 */ /* 0x001ea20000300a00 */
[----:B----4-:R-:W-:-:S04]  /*5070*/  PRMT R4, RZ, 0x7610, R4 ;  /* 0x00007610ff047816 */ /* 0x010fc80000000004 */
[----:B------:R-:W-:-:S05]  /*5080*/  @!P3 PRMT R4, R29, 0x7610, R4 ;  /* 0x000076101d04b816 */ /* 0x000fca0000000004 */
[----:B------:R0:W-:Y:S04]  /*5090*/  STL.S16 [R1+0x240], R4 ;  /* 0x0002400401007387 */ /* 0x0001e80000100600 */
[----:B0-----:R-:W4:Y:S04]  /*50a0*/  LDL.LU R4, [R1+0x3f0] ;  /* 0x0003f00001047983 */ /* 0x001f280000300800 */
[----:B------:R0:W-:Y:S02]  /*50b0*/  STL [R1+0xb4], R41 ;  /* 0x0000b42901007387 */ /* 0x0001e40000100800 */
[----:B0-----:R-:W-:-:S02]  /*50c0*/  PRMT R41, RZ, 0x7610, R41 ;  /* 0x00007610ff297816 */ /* 0x001fc40000000029 */
[----:B---3--:R0:W-:Y:S02]  /*50d0*/  STL [R1+0x38], R42 ;  /* 0x0000382a01007387 */ /* 0x0081e40000100800 */
[----:B------:R-:W-:Y:S02]  /*50e0*/  @!P3 PRMT R41, R29, 0x7632, R41 ;  /* 0x000076321d29b816 */ /* 0x000fe40000000029 */
[----:B------:R-:W-:Y:S01]  /*50f0*/  LOP3.LUT P3, RZ, R49, 0x20000000, RZ, 0xc0, !PT ;  /* 0x2000000031ff7812 */ /* 0x000fe2000786c0ff */
[----:B0-----:R-:W-:Y:S01]  /*5100*/  HFMA2 R42, -RZ, RZ, 0, 0 ;  /* 0x00000000ff2a7431 */ /* 0x001fe200000001ff */
[----:B--2---:R0:W-:Y:S04]  /*5110*/  STL [R1+0x30], R37 ;  /* 0x0000302501007387 */ /* 0x0041e80000100800 */
[----:B------:R1:W-:Y:S01]  /*5120*/  STL [R1+0x400], R40 ;  /* 0x0004002801007387 */ /* 0x0003e20000100800 */
[----:B0-----:R-:W-:-:S02]  /*5130*/  MOV R37, RZ ;  /* 0x000000ff00257202 */ /* 0x001fc40000000f00 */
[----:B-1----:R-:W-:-:S04]  /*5140*/  PRMT R40, RZ, 0x7610, R40 ;  /* 0x00007610ff287816 */ /* 0x002fc80000000028 */
[----:B------:R0:W2:Y:S04]  /*5150*/  @!P3 LDG.E R42, desc[UR10][R44.64] ;  /* 0x0000000a2c2ab981 */ /* 0x0000a8000c1e1900 */
[----:B------:R1:W3:Y:S01]  /*5160*/  @!P0 LDG.E R37, desc[UR10][R38.64] ;  /* 0x0000000a26258981 */ /* 0x0002e2000c1e1900 */
[----:B------:R-:W-:-:S03]  /*5170*/  @!P2 PRMT R40, R26, 0x7632, R40 ;  /* 0x000076321a28a816 */ /* 0x000fc60000000028 */
[----:B------:R-:W0:Y:S04]  /*5180*/  LDL.LU.64 R44, [R1+0x3e8] ;  /* 0x0003e800012c7983 */ /* 0x000e280000300a00 */
[----:B------:R-:W2:Y:S04]  /*5190*/  LDL.LU R39, [R1+0x404] ;  /* 0x0004040001277983 */ /* 0x000ea80000300800 */
[----:B------:R1:W-:Y:S04]  /*51a0*/  STL.S16 [R1+0x228], R40 ;  /* 0x0002282801007387 */ /* 0x0003e80000100600 */
[----:B-1----:R-:W3:Y:S01]  /*51b0*/  LDL.LU R40, [R1+0x400] ;  /* 0x0004000001287983 */ /* 0x002ee20000300800 */
[----:B----4-:R-:W-:-:S04]  /*51c0*/  PRMT R4, RZ, 0x7610, R4 ;  /* 0x00007610ff047816 */ /* 0x010fc80000000004 */
[----:B------:R-:W-:-:S05]  /*51d0*/  @!P4 PRMT R4, R30, 0x7610, R4 ;  /* 0x000076101e04c816 */ /* 0x000fca0000000004 */
[----:B------:R1:W-:Y:S04]  /*51e0*/  STL.S16 [R1+0x1c8], R4 ;  /* 0x0001c80401007387 */ /* 0x0003e80000100600 */
[----:B-1----:R-:W4:Y:S04]  /*51f0*/  LDL.LU R4, [R1+0x3e0] ;  /* 0x0003e00001047983 */ /* 0x002f280000300800 */
[----:B------:R1:W-:Y:S01]  /*5200*/  STL.S16 [R1+0x200], R35 ;  /* 0x0002002301007387 */ /* 0x0003e20000100600 */
[----:B------:R-:W-:-:S03]  /*5210*/  PRMT R34, RZ, 0x7610, R34 ;  /* 0x00007610ff227816 */ /* 0x000fc60000000022 */
[----:B-1----:R-:W4:Y:S01]  /*5220*/  LDL.LU R35, [R1+0x414] ;  /* 0x0004140001237983 */ /* 0x002f220000300800 */
[----:B0-----:R-:W-:-:S03]  /*5230*/  PRMT R44, RZ, 0x7610, R44 ;  /* 0x00007610ff2c7816 */ /* 0x001fc6000000002c */
[----:B--2---:R0:W-:Y:S01]  /*5240*/  STL [R1+0xb0], R39 ;  /* 0x0000b02701007387 */ /* 0x0041e20000100800 */
[----:B------:R-:W-:Y:S02]  /*5250*/  @!P4 PRMT R44, R30, 0x7632, R44 ;  /* 0x000076321e2cc816 */ /* 0x000fe4000000002c */
[----:B0-----:R-:W-:-:S03]  /*5260*/  PRMT R39, RZ, 0x7610, R39 ;  /* 0x00007610ff277816 */ /* 0x001fc60000000027 */
[----:B------:R0:W-:Y:S01]  /*5270*/  STL.S16 [R1+0x25c], R44 ;  /* 0x00025c2c01007387 */ /* 0x0001e20000100600 */
[----:B------:R-:W-:Y:S02]  /*5280*/  @!P2 PRMT R39, R27, 0x7632, R39 ;  /* 0x000076321b27a816 */ /* 0x000fe40000000027 */
[----:B------:R-:W-:Y:S01]  /*5290*/  LOP3.LUT P2, RZ, R49, 0x40000000, RZ, 0xc0, !PT ;  /* 0x4000000031ff7812 */ /* 0x000fe2000784c0ff */
[----:B---3--:R1:W-:Y:S04]  /*52a0*/  STL [R1+0x34], R40 ;  /* 0x0000342801007387 */ /* 0x0083e80000100800 */
[----:B0-----:R-:W2:Y:S01]  /*52b0*/  LDL.LU R44, [R1+0x3dc] ;  /* 0x0003dc00012c7983 */ /* 0x001ea20000300800 */
[----:B-1----:R-:W-:Y:S01]  /*52c0*/  HFMA2 R40, -RZ, RZ, 0, 0 ;  /* 0x00000000ff287431 */ /* 0x002fe200000001ff */
[----:B------:R-:W-:-:S02]  /*52d0*/  @!P6 PRMT R34, R10, 0x7610, R34 ;  /* 0x000076100a22e816 */ /* 0x000fc40000000022 */
[----:B------:R-:W-:-:S04]  /*52e0*/  LOP3.LUT P6, RZ, R49, 0x2, RZ, 0xc0, !PT ;  /* 0x0000000231ff7812 */ /* 0x000fc800078cc0ff */
[----:B------:R-:W3:Y:S04]  /*52f0*/  @!P2 LDG.E R40, desc[UR10][R46.64] ;  /* 0x0000000a2e28a981 */ /* 0x000ee8000c1e1900 */
[----:B------:R-:W3:Y:S04]  /*5300*/  LDL.LU.64 R46, [R1+0x1b0] ;  /* 0x0001b000012e7983 */ /* 0x000ee80000300a00 */
[----:B------:R0:W-:Y:S02]  /*5310*/  STL.S16 [R1+0x110], R34 ;  /* 0x0001102201007387 */ /* 0x0001e40000100600 */
[----:B0-----:R-:W-:-:S06]  /*5320*/  HFMA2 R34, -RZ, RZ, 0, 0 ;  /* 0x00000000ff227431 */ /* 0x001fcc00000001ff */
[----:B------:R-:W3:Y:S04]  /*5330*/  @!P6 LDG.E R34, desc[UR10][R6.64] ;  /* 0x0000000a0622e981 */ /* 0x000ee8000c1e1900 */
[----:B------:R-:W3:Y:S01]  /*5340*/  LDL.LU.64 R6, [R1+0x1e8] ;  /* 0x0001e80001067983 */ /* 0x000ee20000300a00 */
[----:B----4-:R-:W-:-:S04]  /*5350*/  PRMT R4, RZ, 0x7610, R4 ;  /* 0x00007610ff047816 */ /* 0x010fc80000000004 */
[----:B------:R-:W-:-:S05]  /*5360*/  @!P4 PRMT R4, R31, 0x7610, R4 ;  /* 0x000076101f04c816 */ /* 0x000fca0000000004 */
[----:B------:R0:W-:Y:S04]  /*5370*/  STL.S16 [R1+0x258], R4 ;  /* 0x0002580401007387 */ /* 0x0001e80000100600 */
[----:B0-----:R-:W4:Y:S04]  /*5380*/  LDL.LU R4, [R1+0x3d8] ;  /* 0x0003d80001047983 */ /* 0x001f280000300800 */
[----:B------:R0:W-:Y:S02]  /*5390*/  STL [R1+0xb8], R43 ;  /* 0x0000b82b01007387 */ /* 0x0001e40000100800 */
[----:B0-----:R-:W-:-:S04]  /*53a0*/  PRMT R43, RZ, 0x7610, R43 ;  /* 0x00007610ff2b7816 */ /* 0x001fc8000000002b */
[----:B------:R-:W-:Y:S02]  /*53b0*/  @!P4 PRMT R43, R31, 0x7632, R43 ;  /* 0x000076321f2bc816 */ /* 0x000fe4000000002b */
[----:B------:R-:W-:Y:S01]  /*53c0*/  LOP3.LUT P4, RZ, R49, 0x10000000, RZ, 0xc0, !PT ;  /* 0x1000000031ff7812 */ /* 0x000fe2000788c0ff */
[----:B------:R0:W-:Y:S02]  /*53d0*/  STL [R1+0x2c], R35 ;  /* 0x00002c2301007387 */ /* 0x0001e40000100800 */
[----:B0-----:R-:W-:Y:S02]  /*53e0*/  MOV R35, RZ ;  /* 0x000000ff00237202 */ /* 0x001fe40000000f00 */
[----:B------:R0:W-:Y:S04]  /*53f0*/  STL [R1+0xac], R22 ;  /* 0x0000ac1601007387 */ /* 0x0001e80000100800 */
[----:B------:R-:W4:Y:S04]  /*5400*/  @!P6 LDG.E R35, desc[UR10][R2.64] ;  /* 0x0000000a0223e981 */ /* 0x000f28000c1e1900 */
[----:B--2---:R1:W-:Y:S01]  /*5410*/  STL [R1+0x3c], R44 ;  /* 0x00003c2c01007387 */ /* 0x0043e20000100800 */
[----:B0-----:R-:W-:-:S03]  /*5420*/  PRMT R22, RZ, 0x7610, R22 ;  /* 0x00007610ff167816 */ /* 0x001fc60000000016 */
[----:B------:R-:W2:Y:S01]  /*5430*/  LDL.LU.64 R2, [R1+0x1e0] ;  /* 0x0001e00001027983 */ /* 0x000ea20000300a00 */
[----:B-1----:R-:W-:Y:S01]  /*5440*/  HFMA2 R44, -RZ, RZ, 0, 0 ;  /* 0x00000000ff2c7431 */ /* 0x002fe200000001ff */
[----:B------:R-:W-:Y:S02]  /*5450*/  @!P1 PRMT R22, R24, 0x7610, R22 ;  /* 0x0000761018169816 */ /* 0x000fe40000000016 */
[----:B------:R-:W-:Y:S01]  /*5460*/  LOP3.LUT P1, RZ, R49, 0x80000000, RZ, 0xc0, !PT ;  /* 0x8000000031ff7812 */ /* 0x000fe2000782c0ff */
[----:B------:R-:W-:Y:S02]  /*5470*/  HFMA2 R38, -RZ, RZ, 0, 0 ;  /* 0x00000000ff267431 */ /* 0x000fe400000001ff */
[----:B---3--:R0:W3:Y:S04]  /*5480*/  @!P4 LDG.E R44, desc[UR10][R46.64] ;  /* 0x0000000a2e2cc981 */ /* 0x0080e8000c1e1900 */
[----:B------:R-:W0:Y:S06]  /*5490*/  LDL.LU.64 R46, [R1+0x3c8] ;  /* 0x0003c800012e7983 */ /* 0x000e2c0000300a00 */
[----:B------:R-:W3:Y:S04]  /*54a0*/  @!P1 LDG.E R38, desc[UR10][R6.64] ;  /* 0x0000000a06269981 */ /* 0x000ee8000c1e1900 */
[----:B------:R-:W3:Y:S01]  /*54b0*/  LDL.LU.64 R6, [R1+0x1d0] ;  /* 0x0001d00001067983 */ /* 0x000ee20000300a00 */
[----:B----4-:R-:W-:-:S04]  /*54c0*/  PRMT R4, RZ, 0x7610, R4 ;  /* 0x00007610ff047816 */ /* 0x010fc80000000004 */
[----:B------:R-:W-:-:S05]  /*54d0*/  @!P5 PRMT R4, R32, 0x7610, R4 ;  /* 0x000076102004d816 */ /* 0x000fca0000000004 */
[----:B------:R1:W-:Y:S04]  /*54e0*/  STL.S16 [R1+0x1b0], R4 ;  /* 0x0001b00401007387 */ /* 0x0003e80000100600 */
[----:B-1----:R-:W4:Y:S04]  /*54f0*/  LDL.LU R4, [R1+0x3c0] ;  /* 0x0003c00001047983 */ /* 0x002f280000300800 */
[----:B------:R1:W-:Y:S02]  /*5500*/  STL.S16 [R1+0x234], R39 ;  /* 0x0002342701007387 */ /* 0x0003e40000100600 */
[----:B-1----:R-:W-:-:S02]  /*5510*/  MOV R39, RZ ;  /* 0x000000ff00277202 */ /* 0x002fc40000000f00 */
[----:B------:R1:W-:Y:S04]  /*5520*/  STL.S16 [R1+0x24c], R41 ;  /* 0x00024c2901007387 */ /* 0x0003e80000100600 */
[----:B--2---:R-:W2:Y:S04]  /*5530*/  @!P1 LDG.E R39, desc[UR10][R2.64] ;  /* 0x0000000a02279981 */ /* 0x004ea8000c1e1900 */
[----:B------:R-:W2:Y:S01]  /*5540*/  LDL.LU.64 R2, [R1+0x1b8] ;  /* 0x0001b80001027983 */ /* 0x000ea20000300a00 */
[----:B-1----:R-:W-:Y:S02]  /*5550*/  MOV R41, RZ ;  /* 0x000000ff00297202 */ /* 0x002fe40000000f00 */
[----:B0-----:R-:W-:-:S04]  /*5560*/  PRMT R46, RZ, 0x7610, R46 ;  /* 0x00007610ff2e7816 */ /* 0x001fc8000000002e */
[----:B------:R-:W-:-:S05]  /*5570*/  @!P5 PRMT R46, R32, 0x7632, R46 ;  /* 0x00007632202ed816 */ /* 0x000fca000000002e */
[----:B------:R0:W-:Y:S04]  /*5580*/  STL.S16 [R1+0x2a0], R46 ;  /* 0x0002a02e01007387 */ /* 0x0001e80000100600 */
[----:B0-----:R-:W2:Y:S04]  /*5590*/  LDL.LU R46, [R1+0x3bc] ;  /* 0x0003bc00012e7983 */ /* 0x001ea80000300800 */
[----:B---3--:R0:W3:Y:S02]  /*55a0*/  @!P2 LDG.E R41, desc[UR10][R6.64] ;  /* 0x0000000a0629a981 */ /* 0x0080e4000c1e1900 */
[----:B0-----:R-:W-:-:S02]  /*55b0*/  MOV R6, R8 ;  /* 0x0000000800067202 */ /* 0x001fc40000000f00 */
[----:B------:R-:W-:Y:S02]  /*55c0*/  MOV R7, R9 ;  /* 0x0000000900077202 */ /* 0x000fe40000000f00 */
        /* <DEDUP_REMOVED lines=9> */
[----:B--2---:R0:W-:Y:S02]  /*5660*/  STL [R1+0x40], R46 ;  /* 0x0000402e01007387 */ /* 0x0041e40000100800 */
[----:B0-----:R-:W-:-:S10]  /*5670*/  HFMA2 R46, -RZ, RZ, 0, 0 ;  /* 0x00000000ff2e7431 */ /* 0x001fd400000001ff */
[----:B---3--:R0:W2:Y:S04]  /*5680*/  @!P5 LDG.E R46, desc[UR10][R8.64] ;  /* 0x0000000a082ed981 */ /* 0x0080a8000c1e1900 */
[----:B------:R-:W0:Y:S01]  /*5690*/  LDL.LU.64 R8, [R1+0x3a8] ;  /* 0x0003a80001087983 */ /* 0x000e220000300a00 */
[----:B----4-:R-:W-:-:S04]  /*56a0*/  PRMT R4, RZ, 0x7610, R4 ;  /* 0x00007610ff047816 */ /* 0x010fc80000000004 */
[----:B------:R-:W-:-:S05]  /*56b0*/  @!P6 PRMT R4, R34, 0x7610, R4 ;  /* 0x000076102204e816 */ /* 0x000fca0000000004 */
[----:B------:R1:W-:Y:S04]  /*56c0*/  STL.S16 [R1+0x1a0], R4 ;  /* 0x0001a00401007387 */ /* 0x0003e80000100600 */
[----:B-1----:R-:W3:Y:S04]  /*56d0*/  LDL.LU R4, [R1+0x3a4] ;  /* 0x0003a40001047983 */ /* 0x002ee80000300800 */
[----:B------:R1:W-:Y:S04]  /*56e0*/  STL [R1+0xc0], R47 ;  /* 0x0000c02f01007387 */ /* 0x0003e80000100800 */
[----:B------:R-:W-:Y:S01]  /*56f0*/  STL [R1+0x44], R48 ;  /* 0x0000443001007387 */ /* 0x000fe20000100800 */
[----:B-1----:R-:W-:-:S04]  /*5700*/  PRMT R47, RZ, 0x7610, R47 ;  /* 0x00007610ff2f7816 */ /* 0x002fc8000000002f */
[----:B------:R-:W-:Y:S02]  /*5710*/  @!P6 PRMT R47, R35, 0x7632, R47 ;  /* 0x00007632232fe816 */ /* 0x000fe4000000002f */
[----:B0-----:R-:W-:-:S04]  /*5720*/  PRMT R9, RZ, 0x7610, R9 ;  /* 0x00007610ff097816 */ /* 0x001fc80000000009 */
[----:B------:R-:W-:-:S05]  /*5730*/  @!P6 PRMT R9, R34, 0x7632, R9 ;  /* 0x000076322209e816 */ /* 0x000fca0000000009 */
[----:B------:R0:W-:Y:S04]  /*5740*/  STL.S16 [R1+0x2b8], R9 ;  /* 0x0002b80901007387 */ /* 0x0001e80000100600 */
[----:B0-----:R-:W4:Y:S01]  /*5750*/  LDL.LU R9, [R1+0x3a0] ;  /* 0x0003a00001097983 */ /* 0x001f220000300800 */
[----:B---3--:R-:W-:-:S04]  /*5760*/  PRMT R4, RZ, 0x7610, R4 ;  /* 0x00007610ff047816 */ /* 0x008fc80000000004 */
[----:B------:R-:W-:-:S05]  /*5770*/  @!P6 PRMT R4, R35, 0x7610, R4 ;  /* 0x000076102304e816 */ /* 0x000fca0000000004 */
[----:B------:R0:W-:Y:S01]  /*5780*/  STL.S16 [R1+0x1a8], R4 ;  /* 0x0001a80401007387 */ /* 0x0001e20000100600 */
[----:B------:R-:W-:-:S03]  /*5790*/  LOP3.LUT P6, RZ, R49, 0x4000000, RZ, 0xc0, !PT ;  /* 0x0400000031ff7812 */ /* 0x000fc600078cc0ff */
[----:B------:R-:W3:Y:S04]  /*57a0*/  LDL.LU.64 R48, [R1+0x198] ;  /* 0x0001980001307983 */ /* 0x000ee80000300a00 */
[----:B0-----:R-:W2:Y:S04]  /*57b0*/  LDL.LU R4, [R1+0x39c] ;  /* 0x00039c0001047983 */ /* 0x001ea80000300800 */
[----:B------:R0:W-:Y:S02]  /*57c0*/  STL.S16 [R1+0x26c], R43 ;  /* 0x00026c2b01007387 */ /* 0x0001e40000100600 */
[----:B0-----:R-:W-:-:S02]  /*57d0*/  MOV R43, RZ ;  /* 0x000000ff002b7202 */ /* 0x001fc40000000f00 */
[----:B------:R0:W-:Y:S04]  /*57e0*/  STL.S16 [R1+0x2fc], R47 ;  /* 0x0002fc2f01007387 */ /* 0x0001e80000100600 */
[----:B------:R-:W4:Y:S01]  /*57f0*/  @!P3 LDG.E R43, desc[UR10][R2.64] ;  /* 0x0000000a022bb981 */ /* 0x000f22000c1e1900 */
[----:B0-----:R-:W-:-:S03]  /*5800*/  MOV R47, RZ ;  /* 0x000000ff002f7202 */ /* 0x001fc60000000f00 */
[----:B------:R-:W4:Y:S04]  /*5810*/  LDL.LU.64 R2, [R1+0x3d0] ;  /* 0x0003d00001027983 */ /* 0x000f280000300a00 */
[----:B------:R0:W-:Y:S02]  /*5820*/  STL.S16 [R1+0x2a4], R45 ;  /* 0x0002a42d01007387 */ /* 0x0001e40000100600 */
[----:B0-----:R-:W-:-:S06]  /*5830*/  MOV R45, RZ ;  /* 0x000000ff002d7202 */ /* 0x001fcc0000000f00 */
[----:B------:R-:W4:Y:S04]  /*5840*/  @!P4 LDG.E R45, desc[UR10][R6.64] ;  /* 0x0000000a062dc981 */ /* 0x000f28000c1e1900 */
[----:B------:R-:W4:Y:S04]  /*5850*/  LDL.LU.64 R6, [R1+0x3b0] ;  /* 0x0003b00001067983 */ /* 0x000f280000300a00 */
[----:B---3--:R0:W3:Y:S01]  /*5860*/  @!P5 LDG.E R47, desc[UR10][R48.64] ;  /* 0x0000000a302fd981 */ /* 0x0080e2000c1e1900 */
[----:B--2---:R-:W-:-:S04]  /*5870*/  PRMT R4, RZ, 0x7610, R4 ;  /* 0x00007610ff047816 */ /* 0x004fc80000000004 */
[----:B------:R-:W-:Y:S02]  /*5880*/  @!P0 PRMT R4, R36, 0x7610, R4 ;  /* 0x0000761024048816 */ /* 0x000fe40000000004 */
[----:B0-----:R-:W-:-:S03]  /*5890*/  CS2R R48, SRZ ;  /* 0x0000000000307805 */ /* 0x001fc6000001ff00 */
[----:B------:R0:W-:Y:S04]  /*58a0*/  STL.S16 [R1+0x198], R4 ;  /* 0x0001980401007387 */ /* 0x0001e80000100600 */
[----:B----4-:R1:W2:Y:S04]  /*58b0*/  @!P6 LDG.E R48, desc[UR10][R8.64] ;  /* 0x0000000a0830e981 */ /* 0x0102a8000c1e1900 */
[----:B0-----:R-:W4:Y:S04]  /*58c0*/  LDL.LU R4, [R1+0x38c] ;  /* 0x00038c0001047983 */ /* 0x001f280000300800 */
[----:B------:R-:W3:Y:S01]  /*58d0*/  LDL.LU R9, [R1+0x398] ;  /* 0x0003980001097983 */ /* 0x000ee20000300800 */
[----:B-1----:R-:W0:Y:S01]  /*58e0*/  S2R R8, SR_TID.X ;  /* 0x0000000000087919 */ /* 0x002e220000002100 */
[----:B------:R-:W-:-:S02]  /*58f0*/  UIMAD.WIDE UR6, UR8, 0x8, UR6 ;  /* 0x00000008080678a5 */ /* 0x000fc4000f8e0206 */
[----:B------:R-:W-:Y:S04]  /*5900*/  STL [R1+0xc8], R53 ;  /* 0x0000c83501007387 */ /* 0x000fe80000100800 */
[----:B------:R1:W-:Y:S04]  /*5910*/  STL [R1+0xc4], R2 ;  /* 0x0000c40201007387 */ /* 0x0003e80000100800 */
[----:B------:R1:W-:Y:S02]  /*5920*/  STL [R1+0x48], R3 ;  /* 0x0000480301007387 */ /* 0x0003e40000100800 */
[----:B-1----:R-:W-:Y:S01]  /*5930*/  MOV R2, UR6 ;  /* 0x0000000600027c02 */ /* 0x002fe20008000f00 */
[----:B------:R-:W1:Y:S01]  /*5940*/  LDCU.U8 UR6, c[0x0][0x414] ;  /* 0x00008280ff0677ac */ /* 0x000e620008000000 */
[----:B------:R-:W-:Y:S01]  /*5950*/  MOV R3, UR7 ;  /* 0x0000000700037c02 */ /* 0x000fe20008000f00 */
[----:B------:R1:W-:Y:S05]  /*5960*/  STL [R1+0x4c], R10 ;  /* 0x00004c0a01007387 */ /* 0x0003ea0000100800 */
[----:B------:R-:W2:Y:S01]  /*5970*/  LDG.E.64 R2, desc[UR10][R2.64] ;  /* 0x0000000a02027981 */ /* 0x000ea2000c1e1b00 */
[----:B0-----:R-:W-:-:S03]  /*5980*/  LOP3.LUT R53, R8, 0xffff, RZ, 0xc0, !PT ;  /* 0x0000ffff08357812 */ /* 0x001fc600078ec0ff */
[----:B------:R0:W-:Y:S02]  /*5990*/  STL [R1+0x50], R52 ;  /* 0x0000503401007387 */ /* 0x0001e40000100800 */
[----:B------:R-:W-:Y:S02]  /*59a0*/  IMAD R53, R53, 0x751, RZ ;  /* 0x0000075135357824 */ /* 0x000fe400078e02ff */
[----:B------:R-:W-:Y:S03]  /*59b0*/  STL [R1+0xcc], R11 ;  /* 0x0000cc0b01007387 */ /* 0x000fe60000100800 */
[----:B------:R-:W-:Y:S01]  /*59c0*/  SHF.R.U32.HI R53, RZ, 0x10, R53 ;  /* 0x00000010ff357819 */ /* 0x000fe20000011635 */
[----:B------:R-:W-:Y:S03]  /*59d0*/  STL [R1+0x54], R51 ;  /* 0x0000543301007387 */ /* 0x000fe60000100800 */
[----:B------:R-:W-:Y:S01]  /*59e0*/  PRMT R53, R53, 0x9910, RZ ;  /* 0x0000991035357816 */ /* 0x000fe200000000ff */
[----:B------:R-:W2:Y:S03]  /*59f0*/  @!P6 LDG.E R49, desc[UR10][R6.64] ;  /* 0x0000000a0631e981 */ /* 0x000ea6000c1e1900 */
[----:B-1----:R-:W-:-:S02]  /*5a00*/  MOV R10, R53 ;  /* 0x00000035000a7202 */ /* 0x002fc40000000f00 */
[----:B------:R-:W-:-:S03]  /*5a10*/  PRMT R53, RZ, 0x7610, R53 ;  /* 0x00007610ff357816 */ /* 0x000fc60000000035 */
[----:B------:R-:W-:Y:S01]  /*5a20*/  IMAD R10, R10, 0x23, RZ ;  /* 0x000000230a0a7824 */ /* 0x000fe200078e02ff */
[----:B------:R-:W-:Y:S01]  /*5a30*/  @!P0 PRMT R53, R37, 0x7610, R53 ;  /* 0x0000761025358816 */ /* 0x000fe20000000035 */
[----:B------:R-:W-:Y:S03]  /*5a40*/  STL [R1+0xd0], R50 ;  /* 0x0000d03201007387 */ /* 0x000fe60000100800 */
[----:B------:R-:W-:Y:S01]  /*5a50*/  IADD3 R10, PT, PT, RZ, -R10, RZ ;  /* 0x8000000aff0a7210 */ /* 0x000fe20007ffe0ff */
[----:B------:R-:W-:Y:S03]  /*5a60*/  STL [R1+0xd4], R0 ;  /* 0x0000d40001007387 */ /* 0x000fe60000100800 */
[----:B------:R-:W-:Y:S01]  /*5a70*/  PRMT R10, R10, 0x7710, RZ ;  /* 0x000077100a0a7816 */ /* 0x000fe200000000ff */
[----:B------:R-:W-:Y:S03]  /*5a80*/  STL [R1+0x78], R38 ;  /* 0x0000782601007387 */ /* 0x000fe60000100800 */
[----:B------:R-:W-:Y:S01]  /*5a90*/  IADD3 R10, PT, PT, R10, R8, RZ ;  /* 0x000000080a0a7210 */ /* 0x000fe20007ffe0ff */
[----:B------:R1:W-:Y:S03]  /*5aa0*/  STL.S16 [R1+0x19c], R53 ;  /* 0x00019c3501007387 */ /* 0x0003e60000100600 */
[----:B------:R-:W-:Y:S01]  /*5ab0*/  SHF.L.U32 R10, R10, 0x1, RZ ;  /* 0x000000010a0a7819 */ /* 0x000fe200000006ff */
[----:B------:R-:W-:Y:S01]  /*5ac0*/  STL [R1+0x60], R26 ;  /* 0x0000601a01007387 */ /* 0x000fe20000100800 */
[----:B0-----:R-:W-:-:S03]  /*5ad0*/  MOV R52, UR13 ;  /* 0x0000000d00347c02 */ /* 0x001fc60008000f00 */
[----:B------:R-:W-:Y:S01]  /*5ae0*/  STL [R1+0xe0], R27 ;  /* 0x0000e01b01007387 */ /* 0x000fe20000100800 */
[----:B-1----:R-:W-:-:S03]  /*5af0*/  LOP3.LUT R53, R10, 0xffff, RZ, 0xc0, !PT ;  /* 0x0000ffff0a357812 */ /* 0x002fc600078ec0ff */
[----:B------:R-:W-:Y:S02]  /*5b00*/  STL [R1+0x64], R28 ;  /* 0x0000641c01007387 */ /* 0x000fe40000100800 */
[----:B------:R-:W-:Y:S02]  /*5b10*/  IMAD R52, R52, 0x46, R53 ;  /* 0x0000004634347824 */ /* 0x000fe400078e0235 */
[----:B------:R-:W-:Y:S01]  /*5b20*/  STL [R1+0x374], R53 ;  /* 0x0003743501007387 */ /* 0x000fe20000100800 */
[----:B----4-:R-:W-:-:S03]  /*5b30*/  PRMT R4, RZ, 0x7610, R4 ;  /* 0x00007610ff047816 */ /* 0x010fc60000000004 */
[----:B------:R-:W-:Y:S01]  /*5b40*/  STL [R1+0xe4], R29 ;  /* 0x0000e41d01007387 */ /* 0x000fe20000100800 */
[----:B---3--:R-:W-:-:S03]  /*5b50*/  PRMT R9, RZ, 0x7610, R9 ;  /* 0x00007610ff097816 */ /* 0x008fc60000000009 */
[----:B------:R-:W-:Y:S01]  /*5b60*/  STL [R1+0x68], R30 ;  /* 0x0000681e01007387 */ /* 0x000fe20000100800 */
[----:B------:R-:W-:Y:S02]  /*5b70*/  @!P0 PRMT R4, R36, 0x7632, R4 ;  /* 0x0000763224048816 */ /* 0x000fe40000000004 */
[----:B------:R-:W-:Y:S01]  /*5b80*/  @!P0 PRMT R9, R37, 0x7632, R9 ;  /* 0x0000763225098816 */ /* 0x000fe20000000009 */
[----:B------:R-:W-:Y:S01]  /*5b90*/  STL [R1+0xe8], R31 ;  /* 0x0000e81f01007387 */ /* 0x000fe20000100800 */
[----:B------:R-:W-:-:S03]  /*5ba0*/  ISETP.NE.AND P0, PT, RZ, UR6, PT ;  /* 0x00000006ff007c0c */ /* 0x000fc6000bf05270 */
[----:B------:R0:W-:Y:S04]  /*5bb0*/  STL.S16 [R1+0x2d8], R4 ;  /* 0x0002d80401007387 */ /* 0x0001e80000100600 */
[----:B------:R-:W-:Y:S04]  /*5bc0*/  STL [R1+0x6c], R32 ;  /* 0x00006c2001007387 */ /* 0x000fe80000100800 */
[----:B------:R-:W-:Y:S04]  /*5bd0*/  STL [R1+0xec], R33 ;  /* 0x0000ec2101007387 */ /* 0x000fe80000100800 */
[----:B0-----:R-:W3:Y:S04]  /*5be0*/  LDL.LU R4, [R1+0x388] ;  /* 0x0003880001047983 */ /* 0x001ee80000300800 */
[----:B------:R0:W-:Y:S04]  /*5bf0*/  STL.S16 [R1+0x308], R9 ;  /* 0x0003080901007387 */ /* 0x0001e80000100600 */
[----:B------:R-:W-:Y:S01]  /*5c00*/  STL [R1+0x70], R34 ;  /* 0x0000702201007387 */ /* 0x000fe20000100800 */
[----:B--2---:R-:W-:-:S03]  /*5c10*/  R2UR UR28, R2 ;  /* 0x00000000021c72ca */ /* 0x004fc600000e0000 */
[----:B------:R-:W-:Y:S01]  /*5c20*/  STL [R1+0xf0], R35 ;  /* 0x0000f02301007387 */ /* 0x000fe20000100800 */
[----:B0-----:R-:W0:Y:S03]  /*5c30*/  @P0 LDC.64 R8, c[0x0][0x3b0] ;  /* 0x0000ec00ff080b82 */ /* 0x001e260000000a00 */
[----:B------:R-:W-:Y:S04]  /*5c40*/  STL [R1+0x74], R36 ;  /* 0x0000742401007387 */ /* 0x000fe80000100800 */
[----:B------:R1:W-:Y:S04]  /*5c50*/  STL [R1+0xf4], R37 ;  /* 0x0000f42501007387 */ /* 0x0003e80000100800 */
[----:B------:R-:W-:Y:S04]  /*5c60*/  STL [R1+0xdc], R25 ;  /* 0x0000dc1901007387 */ /* 0x000fe80000100800 */
[----:B------:R-:W-:Y:S04]  /*5c70*/  STL [R1+0x58], R5 ;  /* 0x0000580501007387 */ /* 0x000fe80000100800 */
[----:B------:R-:W-:Y:S04]  /*5c80*/  STL [R1+0xd8], R23 ;  /* 0x0000d81701007387 */ /* 0x000fe80000100800 */
[----:B------:R-:W-:Y:S01]  /*5c90*/  STL [R1+0x5c], R24 ;  /* 0x00005c1801007387 */ /* 0x000fe20000100800 */
[----:B0-----:R-:W-:-:S02]  /*5ca0*/  MOV R10, R8 ;  /* 0x00000008000a7202 */ /* 0x001fc40000000f00 */
[----:B------:R-:W-:Y:S01]  /*5cb0*/  MOV R11, R9 ;  /* 0x00000009000b7202 */ /* 0x000fe20000000f00 */
[----:B------:R-:W-:Y:S02]  /*5cc0*/  STL [R1+0x7c], R40 ;  /* 0x00007c2801007387 */ /* 0x000fe40000100800 */
[----:B------:R-:W-:Y:S01]  /*5cd0*/  @P0 IMAD.WIDE R10, R52, 0x2, R10 ;  /* 0x00000002340a0825 */ /* 0x000fe200078e020a */
[----:B------:R-:W-:Y:S01]  /*5ce0*/  PRMT R0, RZ, 0x7610, R0 ;  /* 0x00007610ff007816 */ /* 0x000fe20000000000 */
[----:B------:R-:W5:Y:S04]  /*5cf0*/  LDL.LU.64 R6, [R1+0x390] ;  /* 0x0003900001067983 */ /* 0x000f680000300a00 */
[----:B------:R-:W2:Y:S04]  /*5d00*/  @P0 LDG.E.U16 R53, desc[UR10][R10.64] ;  /* 0x0000000a0a350981 */ /* 0x000ea8000c1e1500 */
[----:B------:R0:W4:Y:S01]  /*5d10*/  @P0 LDG.E.U16 R51, desc[UR10][R10.64+0x2] ;  /* 0x0000020a0a330981 */ /* 0x000122000c1e1500 */
[----:B-1----:R-:W-:-:S02]  /*5d20*/  PRMT R37, RZ, 0x7610, R37 ;  /* 0x00007610ff257816 */ /* 0x002fc40000000025 */
[----:B------:R-:W-:Y:S01]  /*5d30*/  PRMT R36, RZ, 0x7610, R36 ;  /* 0x00007610ff247816 */ /* 0x000fe20000000024 */
[----:B------:R-:W5:Y:S01]  /*5d40*/  LDL.LU.64 R8, [R1+0x380] ;  /* 0x0003800001087983 */ /* 0x000f620000300a00 */
[----:B0-----:R-:W0:Y:S02]  /*5d50*/  LDC.64 R10, c[0x0][0x3a8] ;  /* 0x0000ea00ff0a7b82 */ /* 0x001e240000000a00 */
[----:B0-----:R-:W-:-:S05]  /*5d60*/  IMAD.WIDE R10, R52, 0x2, R10 ;  /* 0x00000002340a7825 */ /* 0x001fca00078e020a */
[----:B------:R-:W4:Y:S01]  /*5d70*/  LDG.E.U16 R50, desc[UR10][R10.64] ;  /* 0x0000000a0a327981 */ /* 0x000f22000c1e1500 */
[----:B------:R-:W-:-:S05]  /*5d80*/  @!P1 PRMT R0, R38, 0x7632, R0 ;  /* 0x0000763226009816 */ /* 0x000fca0000000000 */
[----:B------:R0:W-:Y:S01]  /*5d90*/  STL.S16 [R1+0x2c0], R0 ;  /* 0x0002c00001007387 */ /* 0x0001e20000100600 */
[----:B------:R-:W-:Y:S02]  /*5da0*/  PRMT R52, RZ, 0x7610, R52 ;  /* 0x00007610ff347816 */ /* 0x000fe40000000034 */
[----:B------:R-:W-:Y:S01]  /*5db0*/  PRMT R35, RZ, 0x7610, R35 ;  /* 0x00007610ff237816 */ /* 0x000fe20000000023 */
[----:B------:R1:W4:Y:S01]  /*5dc0*/  LDG.E.U16 R10, desc[UR10][R10.64+0x2] ;  /* 0x0000020a0a0a7981 */ /* 0x000322000c1e1500 */
[----:B0-----:R-:W-:-:S05]  /*5dd0*/  MOV R0, UR28 ;  /* 0x0000001c00007c02 */ /* 0x001fca0008000f00 */
[----:B------:R-:W-:Y:S01]  /*5de0*/  FFMA.FTZ R0, -R0, UR28, R3 ;  /* 0x0000001c00007c23 */ /* 0x000fe20008010103 */
[----:B------:R-:W-:Y:S02]  /*5df0*/  @!P1 PRMT R52, R39, 0x7632, R52 ;  /* 0x0000763227349816 */ /* 0x000fe40000000034 */
[----:B------:R-:W-:Y:S02]  /*5e00*/  PRMT R34, RZ, 0x7610, R34 ;  /* 0x00007610ff227816 */ /* 0x000fe40000000022 */
[----:B------:R-:W-:Y:S02]  /*5e10*/  PRMT R33, RZ, 0x7610, R33 ;  /* 0x00007610ff217816 */ /* 0x000fe40000000021 */
[----:B------:R-:W-:Y:S02]  /*5e20*/  PRMT R32, RZ, 0x7610, R32 ;  /* 0x00007610ff207816 */ /* 0x000fe40000000020 */
[----:B------:R-:W-:Y:S02]  /*5e30*/  PRMT R31, RZ, 0x7610, R31 ;  /* 0x00007610ff1f7816 */ /* 0x000fe4000000001f */
[----:B------:R-:W-:-:S02]  /*5e40*/  PRMT R30, RZ, 0x7610, R30 ;  /* 0x00007610ff1e7816 */ /* 0x000fc4000000001e */
[----:B------:R-:W-:Y:S02]  /*5e50*/  PRMT R29, RZ, 0x7610, R29 ;  /* 0x00007610ff1d7816 */ /* 0x000fe4000000001d */
[----:B------:R-:W-:Y:S02]  /*5e60*/  PRMT R28, RZ, 0x7610, R28 ;  /* 0x00007610ff1c7816 */ /* 0x000fe4000000001c */
[----:B------:R-:W-:Y:S02]  /*5e70*/  PRMT R27, RZ, 0x7610, R27 ;  /* 0x00007610ff1b7816 */ /* 0x000fe4000000001b */
[----:B------:R-:W-:Y:S02]  /*5e80*/  PRMT R26, RZ, 0x7610, R26 ;  /* 0x00007610ff1a7816 */ /* 0x000fe4000000001a */
[----:B------:R-:W-:Y:S02]  /*5e90*/  PRMT R25, RZ, 0x7610, R25 ;  /* 0x00007610ff197816 */ /* 0x000fe40000000019 */
[----:B------:R-:W-:-:S02]  /*5ea0*/  PRMT R2, RZ, 0x7610, R2 ;  /* 0x00007610ff027816 */ /* 0x000fc40000000002 */
[----:B------:R-:W-:Y:S02]  /*5eb0*/  PRMT R3, RZ, 0x7610, R3 ;  /* 0x00007610ff037816 */ /* 0x000fe40000000003 */
[C---:B------:R-:W-:Y:S02]  /*5ec0*/  @!P2 PRMT R37, R40.reuse, 0x7610, R37 ;  /* 0x000076102825a816 */ /* 0x040fe40000000025 */
[----:B------:R-:W-:Y:S02]  /*5ed0*/  @!P2 PRMT R36, R40, 0x7632, R36 ;  /* 0x000076322824a816 */ /* 0x000fe40000000024 */
[----:B------:R-:W-:Y:S02]  /*5ee0*/  @!P2 PRMT R35, R41, 0x7632, R35 ;  /* 0x000076322923a816 */ /* 0x000fe40000000023 */
[C---:B------:R-:W-:Y:S02]  /*5ef0*/  @!P3 PRMT R34, R42.reuse, 0x7610, R34 ;  /* 0x000076102a22b816 */ /* 0x040fe40000000022 */
[----:B------:R-:W-:-:S02]  /*5f00*/  @!P3 PRMT R33, R42, 0x7632, R33 ;  /* 0x000076322a21b816 */ /* 0x000fc40000000021 */
[C---:B------:R-:W-:Y:S02]  /*5f10*/  @!P3 PRMT R32, R43.reuse, 0x7610, R32 ;  /* 0x000076102b20b816 */ /* 0x040fe40000000020 */
[----:B------:R-:W-:Y:S02]  /*5f20*/  @!P3 PRMT R31, R43, 0x7632, R31 ;  /* 0x000076322b1fb816 */ /* 0x000fe4000000001f */
[C---:B------:R-:W-:Y:S02]  /*5f30*/  @!P4 PRMT R30, R44.reuse, 0x7610, R30 ;  /* 0x000076102c1ec816 */ /* 0x040fe4000000001e */
[----:B------:R-:W-:Y:S02]  /*5f40*/  @!P4 PRMT R29, R44, 0x7632, R29 ;  /* 0x000076322c1dc816 */ /* 0x000fe4000000001d */
[C---:B------:R-:W-:Y:S02]  /*5f50*/  @!P4 PRMT R28, R45.reuse, 0x7610, R28 ;  /* 0x000076102d1cc816 */ /* 0x040fe4000000001c */
[----:B------:R-:W-:-:S02]  /*5f60*/  @!P4 PRMT R27, R45, 0x7632, R27 ;  /* 0x000076322d1bc816 */ /* 0x000fc4000000001b */
[C---:B------:R-:W-:Y:S02]  /*5f70*/  @!P5 PRMT R26, R46.reuse, 0x7610, R26 ;  /* 0x000076102e1ad816 */ /* 0x040fe4000000001a */
[----:B-1----:R-:W-:Y:S02]  /*5f80*/  PRMT R11, RZ, 0x7610, R11 ;  /* 0x00007610ff0b7816 */ /* 0x002fe4000000000b */
[----:B------:R-:W-:Y:S02]  /*5f90*/  @!P5 PRMT R25, R46, 0x7632, R25 ;  /* 0x000076322e19d816 */ /* 0x000fe40000000019 */
[C---:B------:R-:W-:Y:S02]  /*5fa0*/  @!P6 PRMT R2, R49.reuse, 0x7632, R2 ;  /* 0x000076323102e816 */ /* 0x040fe40000000002 */
[----:B------:R-:W-:Y:S01]  /*5fb0*/  @!P6 PRMT R3, R49, 0x7610, R3 ;  /* 0x000076103103e816 */ /* 0x000fe20000000003 */
[----:B------:R-:W-:Y:S01]  /*5fc0*/  STL.S16 [R1+0x2e0], R52 ;  /* 0x0002e03401007387 */ /* 0x000fe20000100600 */
[----:B------:R-:W-:-:S02]  /*5fd0*/  @!P6 PRMT R11, R48, 0x7610, R11 ;  /* 0x00007610300be816 */ /* 0x000fc4000000000b */
[----:B------:R-:W-:Y:S01]  /*5fe0*/  PRMT R40, RZ, 0x7610, R40 ;  /* 0x00007610ff287816 */ /* 0x000fe20000000028 */
[----:B------:R-:W-:Y:S01]  /*5ff0*/  STL.S16 [R1+0x2e4], R37 ;  /* 0x0002e42501007387 */ /* 0x000fe20000100600 */
[----:B------:R-:W-:Y:S02]  /*6000*/  PRMT R24, RZ, 0x7610, R24 ;  /* 0x00007610ff187816 */ /* 0x000fe40000000018 */
[----:B------:R-:W-:Y:S01]  /*6010*/  PRMT R23, RZ, 0x7610, R23 ;  /* 0x00007610ff177816 */ /* 0x000fe20000000017 */
[----:B------:R-:W-:Y:S01]  /*6020*/  STL.S16 [R1+0x314], R36 ;  /* 0x0003142401007387 */ /* 0x000fe20000100600 */
[----:B------:R-:W-:-:S03]  /*6030*/  PRMT R5, RZ, 0x7610, R5 ;  /* 0x00007610ff057816 */ /* 0x000fc60000000005 */
[----:B------:R-:W-:Y:S04]  /*6040*/  STL.S16 [R1+0x318], R35 ;  /* 0x0003182301007387 */ /* 0x000fe80000100600 */
        /* <DEDUP_REMOVED lines=8> */
[----:B------:R-:W-:Y:S01]  /*60d0*/  STL.S16 [R1+0x338], R26 ;  /* 0x0003381a01007387 */ /* 0x000fe20000100600 */
[----:B------:R-:W-:-:S02]  /*60e0*/  @!P2 PRMT R40, R41, 0x7610, R40 ;  /* 0x000076102928a816 */ /* 0x000fc40000000028 */
[----:B------:R-:W-:Y:S02]  /*60f0*/  @!P5 PRMT R24, R47, 0x7610, R24 ;  /* 0x000076102f18d816 */ /* 0x000fe40000000018 */
[----:B---3--:R-:W-:-:S04]  /*6100*/  PRMT R4, RZ, 0x7610, R4 ;  /* 0x00007610ff047816 */ /* 0x008fc80000000004 */
[----:B------:R-:W-:Y:S02]  /*6110*/  @!P1 PRMT R4, R38, 0x7610, R4 ;  /* 0x0000761026049816 */ /* 0x000fe40000000004 */
[----:B------:R-:W-:-:S04]  /*6120*/  PRMT R38, RZ, 0x7610, R38 ;  /* 0x00007610ff267816 */ /* 0x000fc80000000026 */
[----:B------:R-:W-:Y:S02]  /*6130*/  @!P1 PRMT R38, R39, 0x7610, R38 ;  /* 0x0000761027269816 */ /* 0x000fe40000000026 */
[----:B------:R-:W-:-:S13]  /*6140*/  FSETP.GTU.FTZ.AND P1, PT, R0, RZ, PT ;  /* 0x000000ff0000720b */ /* 0x000fda0003f3c000 */
[----:B------:R-:W-:-:S05]  /*6150*/  VOTEU.ANY UP0, P1 ;  /* 0x0000000000ff7886 */ /* 0x000fca0000800100 */
[----:B------:R-:W0:Y:S01]  /*6160*/  @UP0 LDCU UR5, c[0x0][0x3c0] ;  /* 0x00007800ff0507ac */ /* 0x000e220008000800 */
[----:B------:R-:W-:-:S13]  /*6170*/  PLOP3.LUT P1, PT, PT, PT, UP0, 0x80, 0x8 ;  /* 0x000000000008781c */ /* 0x000fda0003f2f008 */
[----:B0-----:R-:W-:-:S06]  /*6180*/  @P1 FADD.FTZ R0, R0, UR5 ;  /* 0x0000000500001e21 */ /* 0x001fcc0008010000 */
[----:B------:R-:W0:Y:S01]  /*6190*/  @P1 MUFU.RSQ R0, R0 ;  /* 0x0000000000001308 */ /* 0x000e220000001400 */
[----:B------:R1:W-:Y:S01]  /*61a0*/  STL.S16 [R1+0x18c], R4 ;  /* 0x00018c0401007387 */ /* 0x0003e20000100600 */
[----:B------:R-:W-:Y:S02]  /*61b0*/  @!P5 PRMT R23, R47, 0x7632, R23 ;  /* 0x000076322f17d816 */ /* 0x000fe40000000017 */
[----:B------:R-:W-:Y:S01]  /*61c0*/  @!P6 PRMT R5, R48, 0x7632, R5 ;  /* 0x000076323005e816 */ /* 0x000fe20000000005 */
[----:B------:R-:W-:Y:S04]  /*61d0*/  STL [R1+0xf8], R39 ;  /* 0x0000f82701007387 */ /* 0x000fe80000100800 */
[----:B-1----:R1:W5:Y:S01]  /*61e0*/  LDL.LU R4, [R1+0x37c] ;  /* 0x00037c0001047983 */ /* 0x0023620000300800 */
[----:B0-----:R-:W-:Y:S01]  /*61f0*/  @P1 R2UR UR5, R0 ;  /* 0x00000000000512ca */ /* 0x001fe200000e0000 */
[----:B------:R-:W-:-:S02]  /*6200*/  HFMA2 R0, -RZ, RZ, 0, 0 ;  /* 0x00000000ff007431 */ /* 0x000fc400000001ff */
[----:B------:R-:W-:Y:S04]  /*6210*/  STL.S16 [R1+0x344], R25 ;  /* 0x0003441901007387 */ /* 0x000fe80000100600 */
[----:B------:R0:W-:Y:S01]  /*6220*/  STL.S16 [R1+0x358], R2 ;  /* 0x0003580201007387 */ /* 0x0001e20000100600 */
[----:B--2---:R-:W-:-:S03]  /*6230*/  @P0 SHF.L.U32 R0, R53, 0x10, RZ ;  /* 0x0000001035000819 */ /* 0x004fc600000006ff */
[----:B------:R2:W-:Y:S04]  /*6240*/  STL.S16 [R1+0x350], R3 ;  /* 0x0003500301007387 */ /* 0x0005e80000100600 */
[----:B------:R-:W-:Y:S01]  /*6250*/  STL [R1+0xfc], R41 ;  /* 0x0000fc2901007387 */ /* 0x000fe20000100800 */
[----:B0-----:R-:W-:-:S03]  /*6260*/  MOV R2, RZ ;  /* 0x000000ff00027202 */ /* 0x001fc60000000f00 */
[----:B------:R-:W-:Y:S01]  /*6270*/  STL [R1+0x80], R42 ;  /* 0x0000802a01007387 */ /* 0x000fe20000100800 */
[----:B----4-:R-:W-:-:S03]  /*6280*/  @P0 SHF.L.U32 R2, R51, 0x10, RZ ;  /* 0x0000001033020819 */ /* 0x010fc600000006ff */
[----:B------:R-:W-:Y:S01]  /*6290*/  STL [R1+0x100], R43 ;  /* 0x0001002b01007387 */ /* 0x000fe20000100800 */
[----:B--2---:R-:W-:-:S03]  /*62a0*/  SHF.L.U32 R3, R50, 0x10, RZ ;  /* 0x0000001032037819 */ /* 0x004fc600000006ff */
[----:B------:R-:W-:Y:S04]  /*62b0*/  STL [R1+0x84], R44 ;  /* 0x0000842c01007387 */ /* 0x000fe80000100800 */
[----:B------:R-:W-:Y:S04]  /*62c0*/  STL [R1+0x104], R45 ;  /* 0x0001042d01007387 */ /* 0x000fe80000100800 */
[----:B------:R-:W-:Y:S04]  /*62d0*/  STL [R1+0x88], R46 ;  /* 0x0000882e01007387 */ /* 0x000fe80000100800 */
[----:B------:R0:W-:Y:S04]  /*62e0*/  STL [R1+0x108], R47 ;  /* 0x0001082f01007387 */ /* 0x0001e80000100800 */
[----:B------:R-:W-:Y:S04]  /*62f0*/  STL.S16 [R1+0x348], R11 ;  /* 0x0003480b01007387 */ /* 0x000fe80000100600 */
[----:B------:R2:W-:Y:S04]  /*6300*/  STL [R1+0x8c], R48 ;  /* 0x00008c3001007387 */ /* 0x0005e80000100800 */
[----:B------:R3:W-:Y:S04]  /*6310*/  STL [R1+0x10c], R49 ;  /* 0x00010c3101007387 */ /* 0x0007e80000100800 */
[----:B------:R1:W5:Y:S04]  /*6320*/  LDL R32, [R1+0x124] ;  /* 0x0001240001207983 */ /* 0x0003680000100800 */
[----:B------:R1:W5:Y:S04]  /*6330*/  LDL R33, [R1+0x120] ;  /* 0x0001200001217983 */ /* 0x0003680000100800 */
[----:B------:R1:W5:Y:S04]  /*6340*/  LDL R34, [R1+0x164] ;  /* 0x0001640001227983 */ /* 0x0003680000100800 */
[----:B------:R1:W5:Y:S04]  /*6350*/  LDL R35, [R1+0x160] ;  /* 0x0001600001237983 */ /* 0x0003680000100800 */
[----:B------:R1:W5:Y:S04]  /*6360*/  LDL R36, [R1+0x148] ;  /* 0x0001480001247983 */ /* 0x0003680000100800 */
[----:B0-----:R1:W5:Y:S04]  /*6370*/  LDL R47, [R1+0x204] ;  /* 0x00020400012f7983 */ /* 0x0013680000100800 */
[----:B------:R1:W5:Y:S04]  /*6380*/  LDL R52, [R1+0x1fc] ;  /* 0x0001fc0001347983 */ /* 0x0003680000100800 */
        /* <DEDUP_REMOVED lines=8> */
[----:B--2---:R1:W5:Y:S04]  /*6410*/  LDL R48, [R1+0x1b8] ;  /* 0x0001b80001307983 */ /* 0x0043680000100800 */
[----:B---3--:R1:W5:Y:S04]  /*6420*/  LDL R49, [R1+0x258] ;  /* 0x0002580001317983 */ /* 0x0083680000100800 */
[----:B------:R1:W5:Y:S04]  /*6430*/  LDL R53, [R1+0x348] ;  /* 0x0003480001357983 */ /* 0x0003680000100800 */
[----:B------:R1:W5:Y:S04]  /*6440*/  LDL R51, [R1+0x224] ;  /* 0x0002240001337983 */ /* 0x0003680000100800 */
[----:B------:R1:W5:Y:S04]  /*6450*/  LDL R50, [R1+0x240] ;  /* 0x0002400001327983 */ /* 0x0003680000100800 */
[----:B------:R-:W-:Y:S04]  /*6460*/  STL.S16 [R1+0x340], R24 ;  /* 0x0003401801007387 */ /* 0x000fe80000100600 */
[----:B------:R-:W-:Y:S01]  /*6470*/  STL.S16 [R1+0x34c], R23 ;  /* 0x00034c1701007387 */ /* 0x000fe20000100600 */
[----:B------:R-:W-:-:S03]  /*6480*/  UISETP.NE.AND UP1, UPT, UR6, URZ, UPT ;  /* 0x000000ff0600728c */ /* 0x000fc6000bf25270 */
[----:B------:R0:W-:Y:S01]  /*6490*/  STL.S16 [R1+0x354], R5 ;  /* 0x0003540501007387 */ /* 0x0001e20000100600 */
[----:B------:R-:W-:Y:S01]  /*64a0*/  UMOV UR16, 0x3f800000 ;  /* 0x3f80000000107882 */ /* 0x000fe20000000000 */
[----:B------:R-:W-:Y:S01]  /*64b0*/  @UP0 UMOV UR16, UR5 ;  /* 0x0000000500100c82 */ /* 0x000fe20008000000 */
[----:B0-----:R-:W-:-:S03]  /*64c0*/  SHF.L.U32 R5, R10, 0x10, RZ ;  /* 0x000000100a057819 */ /* 0x001fc600000006ff */
[----:B-1----:R-:W-:Y:S05]  /*64d0*/  BRA.U UP1, `(.L_x_366) ;  /* 0x0000002901807547 */ /* 0x002fea000b800000 */
        /* <DEDUP_REMOVED lines=13> */
[----:B------:R-:W-:Y:S01]  /*65b0*/  FMUL.FTZ R24, R3, R10 ;  /* 0x0000000a03187220 */ /* 0x000fe20000410000 */
        /* <DEDUP_REMOVED lines=138> */
[----:B------:R-:W-:Y:S01]  /*6e60*/  FMUL.FTZ R29, R5, R27 ;  /* 0x0000001b051d7220 */ /* 0x000fe20000410000 */
[----:B------:R-:W-:Y:S01]  /*6e70*/  FADD.FTZ R23, R23, R27 ;  /* 0x0000001b17177221 */ /* 0x000fe20000010000 */
[----:B------:R-:W-:Y:S02]  /*6e80*/  FFMA.FTZ R25, R27, R30, R25 ;  /* 0x0000001e1b197223 */ /* 0x000fe40000010019 */
[----:B------:R-:W-:Y:S01]  /*6e90*/  FADD.FTZ R26, R29, R26 ;  /* 0x0000001a1d1a7221 */ /* 0x000fe20000010000 */
[----:B------:R-:W-:Y:S01]  /*6ea0*/  FFMA.FTZ R28, R30, R29, R28 ;  /* 0x0000001d1e1c7223 */ /* 0x000fe2000001001c */
[----:B------:R-:W3:Y:S04]  /*6eb0*/  LDL.LU R27, [R1+0x130] ;  /* 0x00013000011b7983 */ /* 0x000ee80000300800 */
[----:B------:R-:W4:Y:S01]  /*6ec0*/  LDL.LU R29, [R1+0x2e8] ;  /* 0x0002e800011d7983 */ /* 0x000f220000300800 */
[----:B------:R-:W-:-:S04]  /*6ed0*/  FADD.FTZ R24, R24, -UR28 ;  /* 0x8000001c18187e21 */ /* 0x000fc80008010000 */
[----:B------:R-:W-:Y:S01]  /*6ee0*/  FMUL.FTZ R24, R24, UR16 ;  /* 0x0000001018187c20 */ /* 0x000fe20008410000 */
[----:B--2---:R-:W-:Y:S02]  /*6ef0*/  SHF.L.U32 R30, R31, 0x10, RZ ;  /* 0x000000101f1e7819 */ /* 0x004fe400000006ff */
[----:B-----5:R-:W-:Y:S02]  /*6f00*/  SHF.L.U32 R31, R32, 0x10, RZ ;  /* 0x00000010201f7819 */ /* 0x020fe400000006ff */
[----:B------:R-:W2:Y:S01]  /*6f10*/  LDL.LU R32, [R1+0x128] ;  /* 0x0001280001207983 */ /* 0x000ea20000300800 */
[----:B------:R-:W-:Y:S01]  /*6f20*/  FADD.FTZ R23, R23, R30 ;  /* 0x0000001e17177221 */ /* 0x000fe20000010000 */
[----:B---3--:R-:W-:Y:S02]  /*6f30*/  SHF.L.U32 R27, R27, 0x10, RZ ;  /* 0x000000101b1b7819 */ /* 0x008fe400000006ff */
[----:B----4-:R-:W-:-:S03]  /*6f40*/  SHF.L.U32 R29, R29, 0x10, RZ ;  /* 0x000000101d1d7819 */ /* 0x010fc600000006ff */
[----:B------:R-:W-:Y:S02]  /*6f50*/  FADD.FTZ R27, R27, -UR28 ;  /* 0x8000001c1b1b7e21 */ /* 0x000fe40008010000 */
[----:B------:R-:W-:Y:S01]  /*6f60*/  FADD.FTZ R10, R10, R29 ;  /* 0x0000001d0a0a7221 */ /* 0x000fe20000010000 */
[----:B------:R-:W-:Y:S01]  /*6f70*/  FFMA.FTZ R11, R29, R24, R11 ;  /* 0x000000181d0b7223 */ /* 0x000fe2000001000b */
[----:B------:R-:W-:Y:S01]  /*6f80*/  FMUL.FTZ R29, R3, R29 ;  /* 0x0000001d031d7220 */ /* 0x000fe20000410000 */
[----:B------:R-:W-:-:S03]  /*6f90*/  FMUL.FTZ R27, R27, UR16 ;  /* 0x000000101b1b7c20 */ /* 0x000fc60008410000 */
[----:B------:R-:W-:Y:S01]  /*6fa0*/  FADD.FTZ R26, R26, R29 ;  /* 0x0000001d1a1a7221 */ /* 0x000fe20000010000 */
[----:B------:R-:W-:Y:S02]  /*6fb0*/  FFMA.FTZ R28, R24, R29, R28 ;  /* 0x0000001d181c7223 */ /* 0x000fe4000001001c */
[----:B------:R-:W3:Y:S01]  /*6fc0*/  LDL.LU R29, [R1+0x2c8] ;  /* 0x0002c800011d7983 */ /* 0x000ee20000300800 */
[----:B------:R-:W-:Y:S01]  /*6fd0*/  FFMA.FTZ R25, R30, R27, R25 ;  /* 0x0000001b1e197223 */ /* 0x000fe20000010019 */
[----:B------:R-:W-:-:S04]  /*6fe0*/  FMUL.FTZ R30, R5, R30 ;  /* 0x0000001e051e7220 */ /* 0x000fc80000410000 */
[----:B------:R-:W-:Y:S01]  /*6ff0*/  FADD.FTZ R26, R30, R26 ;  /* 0x0000001a1e1a7221 */ /* 0x000fe20000010000 */
[----:B------:R-:W-:Y:S02]  /*7000*/  FFMA.FTZ R28, R27, R30, R28 ;  /* 0x0000001e1b1c7223 */ /* 0x000fe4000001001c */
[----:B------:R-:W4:Y:S01]  /*7010*/  LDL.LU R30, [R1+0x2cc] ;  /* 0x0002cc00011e7983 */ /* 0x000f220000300800 */
[----:B------:R-:W-:Y:S01]  /*7020*/  FADD.FTZ R31, R31, -UR28 ;  /* 0x8000001c1f1f7e21 */ /* 0x000fe20008010000 */
[----:B--2---:R-:W-:Y:S02]  /*7030*/  SHF.L.U32 R27, R32, 0x10, RZ ;  /* 0x00000010201b7819 */ /* 0x004fe400000006ff */
[----:B------:R-:W2:Y:S01]  /*7040*/  LDL.LU R32, [R1+0x118] ;  /* 0x0001180001207983 */ /* 0x000ea20000300800 */
[----:B------:R-:W-:Y:S02]  /*7050*/  FMUL.FTZ R31, R31, UR16 ;  /* 0x000000101f1f7c20 */ /* 0x000fe40008410000 */
[----:B------:R-:W-:-:S04]  /*7060*/  FADD.FTZ R27, R27, -UR28 ;  /* 0x8000001c1b1b7e21 */ /* 0x000fc80008010000 */
[----:B------:R-:W-:Y:S01]  /*7070*/  FMUL.FTZ R27, R27, UR16 ;  /* 0x000000101b1b7c20 */ /* 0x000fe20008410000 */
[----:B---3--:R-:W-:-:S05]  /*7080*/  SHF.L.U32 R24, R29, 0x10, RZ ;  /* 0x000000101d187819 */ /* 0x008fca00000006ff */
[----:B------:R-:W-:Y:S01]  /*7090*/  FMUL.FTZ R29, R3, R24 ;  /* 0x00000018031d7220 */ /* 0x000fe20000410000 */
[----:B------:R-:W-:Y:S01]  /*70a0*/  FADD.FTZ R10, R10, R24 ;  /* 0x000000180a0a7221 */ /* 0x000fe20000010000 */
[----:B------:R-:W-:Y:S02]  /*70b0*/  FFMA.FTZ R11, R24, R31, R11 ;  /* 0x0000001f180b7223 */ /* 0x000fe4000001000b */
[----:B------:R-:W-:Y:S01]  /*70c0*/  FADD.FTZ R26, R26, R29 ;  /* 0x0000001d1a1a7221 */ /* 0x000fe20000010000 */
[----:B------:R-:W-:Y:S01]  /*70d0*/  FFMA.FTZ R28, R31, R29, R28 ;  /* 0x0000001d1f1c7223 */ /* 0x000fe2000001001c */
[----:B------:R-:W3:Y:S01]  /*70e0*/  LDL.LU R24, [R1+0x11c] ;  /* 0x00011c0001187983 */ /* 0x000ee20000300800 */
[----:B----4-:R-:W-:-:S03]  /*70f0*/  SHF.L.U32 R29, R30, 0x10, RZ ;  /* 0x000000101e1d7819 */ /* 0x010fc600000006ff */
[----:B------:R-:W4:Y:S02]  /*7100*/  LDL.LU R31, [R1+0x2b0] ;  /* 0x0002b000011f7983 */ /* 0x000f240000300800 */
[----:B------:R-:W-:Y:S01]  /*7110*/  FADD.FTZ R23, R23, R29 ;  /* 0x0000001d17177221 */ /* 0x000fe20000010000 */
[----:B------:R-:W-:Y:S01]  /*7120*/  FFMA.FTZ R25, R29, R27, R25 ;  /* 0x0000001b1d197223 */ /* 0x000fe20000010019 */
[----:B------:R-:W-:-:S04]  /*7130*/  FMUL.FTZ R29, R5, R29 ;  /* 0x0000001d051d7220 */ /* 0x000fc80000410000 */
[----:B------:R-:W-:Y:S01]  /*7140*/  FADD.FTZ R26, R29, R26 ;  /* 0x0000001a1d1a7221 */ /* 0x000fe20000010000 */
[----:B------:R-:W-:Y:S02]  /*7150*/  FFMA.FTZ R28, R27, R29, R28 ;  /* 0x0000001d1b1c7223 */ /* 0x000fe4000001001c */
[----:B------:R-:W2:Y:S01]  /*7160*/  LDL.LU R29, [R1+0x2b4] ;  /* 0x0002b400011d7983 */ /* 0x000ea20000300800 */
[----:B------:R-:W-:-:S03]  /*7170*/  SHF.L.U32 R30, R33, 0x10, RZ ;  /* 0x00000010211e7819 */ /* 0x000fc600000006ff */
[----:B------:R-:W2:Y:S02]  /*7180*/  LDL.LU R33, [R1+0x114] ;  /* 0x0001140001217983 */ /* 0x000ea40000300800 */
[----:B------:R-:W-:-:S04]  /*7190*/  FADD.FTZ R30, R30, -UR28 ;  /* 0x8000001c1e1e7e21 */ /* 0x000fc80008010000 */
[----:B------:R-:W-:Y:S01]  /*71a0*/  FMUL.FTZ R30, R30, UR16 ;  /* 0x000000101e1e7c20 */ /* 0x000fe20008410000 */
[----:B---3--:R-:W-:-:S05]  /*71b0*/  SHF.L.U32 R24, R24, 0x10, RZ ;  /* 0x0000001018187819 */ /* 0x008fca00000006ff */
[----:B------:R-:W-:Y:S01]  /*71c0*/  FADD.FTZ R24, R24, -UR28 ;  /* 0x8000001c18187e21 */ /* 0x000fe20008010000 */
[----:B----4-:R-:W-:-:S03]  /*71d0*/  SHF.L.U32 R31, R31, 0x10, RZ ;  /* 0x000000101f1f7819 */ /* 0x010fc600000006ff */
[----:B------:R-:W-:Y:S02]  /*71e0*/  FMUL.FTZ R24, R24, UR16 ;  /* 0x0000001018187c20 */ /* 0x000fe40008410000 */
[----:B------:R-:W-:Y:S02]  /*71f0*/  FADD.FTZ R10, R10, R31 ;  /* 0x0000001f0a0a7221 */ /* 0x000fe40000010000 */
[----:B------:R-:W-:Y:S01]  /*7200*/  FFMA.FTZ R11, R31, R24, R11 ;  /* 0x000000181f0b7223 */ /* 0x000fe2000001000b */
[----:B--2---:R-:W-:Y:S01]  /*7210*/  SHF.L.U32 R27, R29, 0x10, RZ ;  /* 0x000000101d1b7819 */ /* 0x004fe200000006ff */
[----:B------:R-:W-:-:S04]  /*7220*/  FMUL.FTZ R31, R3, R31 ;  /* 0x0000001f031f7220 */ /* 0x000fc80000410000 */
[----:B------:R-:W-:Y:S01]  /*7230*/  FMUL.FTZ R29, R5, R27 ;  /* 0x0000001b051d7220 */ /* 0x000fe20000410000 */
[----:B------:R-:W-:Y:S01]  /*7240*/  FADD.FTZ R26, R26, R31 ;  /* 0x0000001f1a1a7221 */ /* 0x000fe20000010000 */
[----:B------:R-:W-:Y:S02]  /*7250*/  FFMA.FTZ R28, R24, R31, R28 ;  /* 0x0000001f181c7223 */ /* 0x000fe4000001001c */
[----:B------:R-:W2:Y:S01]  /*7260*/  LDL.LU R31, [R1+0x294] ;  /* 0x00029400011f7983 */ /* 0x000ea20000300800 */
[----:B------:R-:W-:Y:S01]  /*7270*/  FADD.FTZ R26, R29, R26 ;  /* 0x0000001a1d1a7221 */ /* 0x000fe20000010000 */
[----:B------:R-:W-:Y:S02]  /*7280*/  FFMA.FTZ R28, R30, R29, R28 ;  /* 0x0000001d1e1c7223 */ /* 0x000fe4000001001c */
[----:B------:R-:W3:Y:S01]  /*7290*/  LDL.LU R29, [R1+0x290] ;  /* 0x00029000011d7983 */ /* 0x000ee20000300800 */
[----:B------:R-:W-:Y:S01]  /*72a0*/  SHF.L.U32 R24, R33, 0x10, RZ ;  /* 0x0000001021187819 */ /* 0x000fe200000006ff */
[----:B------:R-:W-:Y:S01]  /*72b0*/  FFMA.FTZ R25, R27, R30, R25 ;  /* 0x0000001e1b197223 */ /* 0x000fe20000010019 */
[----:B------:R-:W-:Y:S01]  /*72c0*/  FADD.FTZ R23, R23, R27 ;  /* 0x0000001b17177221 */ /* 0x000fe20000010000 */
[----:B------:R-:W4:Y:S02]  /*72d0*/  LDL.LU R33, [R1+0x15c] ;  /* 0x00015c0001217983 */ /* 0x000f240000300800 */
[----:B------:R-:W-:-:S04]  /*72e0*/  FADD.FTZ R24, R24, -UR28 ;  /* 0x8000001c18187e21 */ /* 0x000fc80008010000 */
[----:B------:R-:W-:Y:S01]  /*72f0*/  FMUL.FTZ R24, R24, UR16 ;  /* 0x0000001018187c20 */ /* 0x000fe20008410000 */
[----:B------:R-:W-:Y:S02]  /*7300*/  SHF.L.U32 R27, R32, 0x10, RZ ;  /* 0x00000010201b7819 */ /* 0x000fe400000006ff */
[----:B------:R-:W4:Y:S01]  /*7310*/  LDL.LU R32, [R1+0x28c] ;  /* 0x00028c0001207983 */ /* 0x000f220000300800 */
[----:B---3--:R-:W-:-:S05]  /*7320*/  SHF.L.U32 R29, R29, 0x10, RZ ;  /* 0x000000101d1d7819 */ /* 0x008fca00000006ff */
[----:B------:R-:W-:Y:S01]  /*7330*/  FADD.FTZ R10, R10, R29 ;  /* 0x0000001d0a0a7221 */ /* 0x000fe20000010000 */
[----:B------:R-:W-:Y:S01]  /*7340*/  FFMA.FTZ R11, R29, R24, R11 ;  /* 0x000000181d0b7223 */ /* 0x000fe2000001000b */
[----:B------:R-:W-:Y:S01]  /*7350*/  FMUL.FTZ R29, R3, R29 ;  /* 0x0000001d031d7220 */ /* 0x000fe20000410000 */
[----:B--2---:R-:W-:-:S03]  /*7360*/  SHF.L.U32 R30, R31, 0x10, RZ ;  /* 0x000000101f1e7819 */ /* 0x004fc600000006ff */
[----:B------:R-:W-:Y:S01]  /*7370*/  FADD.FTZ R26, R26, R29 ;  /* 0x0000001d1a1a7221 */ /* 0x000fe20000010000 */
[----:B------:R-:W-:Y:S01]  /*7380*/  FFMA.FTZ R28, R24, R29, R28 ;  /* 0x0000001d181c7223 */ /* 0x000fe2000001001c */
[----:B------:R-:W-:Y:S01]  /*7390*/  SHF.L.U32 R31, R34, 0x10, RZ ;  /* 0x00000010221f7819 */ /* 0x000fe200000006ff */
[----:B------:R-:W2:Y:S04]  /*73a0*/  LDL.LU R29, [R1+0x288] ;  /* 0x00028800011d7983 */ /* 0x000ea80000300800 */
[----:B------:R-:W3:Y:S01]  /*73b0*/  LDL.LU R34, [R1+0x168] ;  /* 0x0001680001227983 */ /* 0x000ee20000300800 */
[----:B------:R-:W-:-:S04]  /*73c0*/  FADD.FTZ R27, R27, -UR28 ;  /* 0x8000001c1b1b7e21 */ /* 0x000fc80008010000 */
        /* <DEDUP_REMOVED lines=8> */
[----:B------:R-:W-:Y:S02]  /*7450*/  SHF.L.U32 R30, R35, 0x10, RZ ;  /* 0x00000010231e7819 */ /* 0x000fe400000006ff */
[----:B------:R-:W4:Y:S01]  /*7460*/  LDL.LU R35, [R1+0x154] ;  /* 0x0001540001237983 */ /* 0x000f220000300800 */
[----:B--2---:R-:W-:Y:S02]  /*7470*/  SHF.L.U32 R24, R29, 0x10, RZ ;  /* 0x000000101d187819 */ /* 0x004fe400000006ff */
[----:B---3--:R-:W-:-:S03]  /*7480*/  SHF.L.U32 R27, R34, 0x10, RZ ;  /* 0x00000010221b7819 */ /* 0x008fc600000006ff */
[----:B------:R-:W-:Y:S01]  /*7490*/  FMUL.FTZ R29, R3, R24 ;  /* 0x00000018031d7220 */ /* 0x000fe20000410000 */
[----:B------:R-:W-:Y:S01]  /*74a0*/  FFMA.FTZ R11, R24, R31, R11 ;  /* 0x0000001f180b7223 */ /* 0x000fe2000001000b */
[----:B------:R-:W-:Y:S01]  /*74b0*/  FADD.FTZ R10, R10, R24 ;  /* 0x000000180a0a7221 */ /* 0x000fe20000010000 */
[----:B------:R-:W-:Y:S01]  /*74c0*/  FADD.FTZ R30, R30, -UR28 ;  /* 0x8000001c1e1e7e21 */ /* 0x000fe20008010000 */
[----:B------:R-:W-:Y:S01]  /*74d0*/  FADD.FTZ R27, R27, -UR28 ;  /* 0x8000001c1b1b7e21 */ /* 0x000fe20008010000 */
[----:B------:R-:W-:Y:S01]  /*74e0*/  FADD.FTZ R26, R26, R29 ;  /* 0x0000001d1a1a7221 */ /* 0x000fe20000010000 */
[----:B------:R-:W-:Y:S01]  /*74f0*/  FFMA.FTZ R28, R31, R29, R28 ;  /* 0x0000001d1f1c7223 */ /* 0x000fe2000001001c */
[----:B----4-:R-:W-:Y:S01]  /*7500*/  SHF.L.U32 R29, R32, 0x10, RZ ;  /* 0x00000010201d7819 */ /* 0x010fe200000006ff */
[----:B------:R-:W-:Y:S01]  /*7510*/  FMUL.FTZ R27, R27, UR16 ;  /* 0x000000101b1b7c20 */ /* 0x000fe20008410000 */
[----:B------:R-:W2:Y:S03]  /*7520*/  LDL.LU R31, [R1+0x280] ;  /* 0x00028000011f7983 */ /* 0x000ea60000300800 */
[----:B------:R-:W-:Y:S01]  /*7530*/  FADD.FTZ R23, R23, R29 ;  /* 0x0000001d17177221 */ /* 0x000fe20000010000 */
[----:B------:R-:W-:Y:S01]  /*7540*/  FFMA.FTZ R25, R29, R27, R25 ;  /* 0x0000001b1d197223 */ /* 0x000fe20000010019 */
[----:B------:R-:W-:Y:S01]  /*7550*/  FMUL.FTZ R29, R5, R29 ;  /* 0x0000001d051d7220 */ /* 0x000fe20000410000 */
[----:B------:R-:W-:Y:S01]  /*7560*/  SHF.L.U32 R24, R33, 0x10, RZ ;  /* 0x0000001021187819 */ /* 0x000fe200000006ff */
[----:B------:R-:W3:Y:S02]  /*7570*/  LDL.LU R32, [R1+0x274] ;  /* 0x0002740001207983 */ /* 0x000ee40000300800 */
[----:B------:R-:W-:Y:S01]  /*7580*/  FADD.FTZ R26, R29, R26 ;  /* 0x0000001a1d1a7221 */ /* 0x000fe20000010000 */
[----:B------:R-:W-:Y:S01]  /*7590*/  FFMA.FTZ R28, R27, R29, R28 ;  /* 0x0000001d1b1c7223 */ /* 0x000fe2000001001c */
[----:B------:R-:W4:Y:S04]  /*75a0*/  LDL.LU R33, [R1+0x270] ;  /* 0x0002700001217983 */ /* 0x000f280000300800 */
[----:B------:R-:W3:Y:S01]  /*75b0*/  LDL.LU R29, [R1+0x284] ;  /* 0x00028400011d7983 */ /* 0x000ee20000300800 */
[----:B------:R-:W-:-:S03]  /*75c0*/  FADD.FTZ R24, R24, -UR28 ;  /* 0x8000001c18187e21 */ /* 0x000fc60008010000 */
[----:B------:R-:W4:Y:S01]  /*75d0*/  LDL.LU R34, [R1+0x158] ;  /* 0x0001580001227983 */ /* 0x000f220000300800 */
[----:B------:R-:W-:Y:S01]  /*75e0*/  FMUL.FTZ R24, R24, UR16 ;  /* 0x0000001018187c20 */ /* 0x000fe20008410000 */
[----:B------:R-:W-:Y:S01]  /*75f0*/  FMUL.FTZ R30, R30, UR16 ;  /* 0x000000101e1e7c20 */ /* 0x000fe20008410000 */
[----:B--2---:R-:W-:-:S05]  /*7600*/  SHF.L.U32 R31, R31, 0x10, RZ ;  /* 0x000000101f1f7819 */ /* 0x004fca00000006ff */
[----:B------:R-:W-:Y:S01]  /*7610*/  FADD.FTZ R10, R10, R31 ;  /* 0x0000001f0a0a7221 */ /* 0x000fe20000010000 */
[----:B------:R-:W-:Y:S01]  /*7620*/  FFMA.FTZ R11, R31, R24, R11 ;  /* 0x000000181f0b7223 */ /* 0x000fe2000001000b */
[----:B------:R-:W-:-:S04]  /*7630*/  FMUL.FTZ R31, R3, R31 ;  /* 0x0000001f031f7220 */ /* 0x000fc80000410000 */
[----:B------:R-:W-:Y:S01]  /*7640*/  FFMA.FTZ R28, R24, R31, R28 ;  /* 0x0000001f181c7223 */ /* 0x000fe2000001001c */
[----:B------:R-:W-:Y:S02]  /*7650*/  SHF.L.U32 R24, R35, 0x10, RZ ;  /* 0x0000001023187819 */ /* 0x000fe400000006ff */
[----:B---3--:R-:W-:Y:S01]  /*7660*/  SHF.L.U32 R27, R29, 0x10, RZ ;  /* 0x000000101d1b7819 */ /* 0x008fe200000006ff */
[----:B------:R-:W-:Y:S02]  /*7670*/  FADD.FTZ R26, R26, R31 ;  /* 0x0000001f1a1a7221 */ /* 0x000fe40000010000 */
[----:B------:R-:W-:Y:S01]  /*7680*/  FADD.FTZ R24, R24, -UR28 ;  /* 0x8000001c18187e21 */ /* 0x000fe20008010000 */
[----:B------:R-:W2:Y:S01]  /*7690*/  LDL.LU R35, [R1+0x268] ;  /* 0x0002680001237983 */ /* 0x000ea20000300800 */
[----:B------:R-:W-:Y:S02]  /*76a0*/  FMUL.FTZ R29, R5, R27 ;  /* 0x0000001b051d7220 */ /* 0x000fe40000410000 */
[----:B------:R-:W-:-:S02]  /*76b0*/  FMUL.FTZ R24, R24, UR16 ;  /* 0x0000001018187c20 */ /* 0x000fc40008410000 */
[----:B------:R-:W-:Y:S01]  /*76c0*/  FADD.FTZ R26, R29, R26 ;  /* 0x0000001a1d1a7221 */ /* 0x000fe20000010000 */
[----:B------:R-:W-:Y:S01]  /*76d0*/  FFMA.FTZ R28, R30, R29, R28 ;  /* 0x0000001d1e1c7223 */ /* 0x000fe2000001001c */
[----:B----4-:R-:W-:Y:S02]  /*76e0*/  SHF.L.U32 R29, R33, 0x10, RZ ;  /* 0x00000010211d7819 */ /* 0x010fe400000006ff */
[----:B------:R-:W3:Y:S03]  /*76f0*/  LDL.LU R33, [R1+0x140] ;  /* 0x0001400001217983 */ /* 0x000ee60000300800 */
[----:B------:R-:W-:Y:S01]  /*7700*/  FADD.FTZ R10, R10, R29 ;  /* 0x0000001d0a0a7221 */ /* 0x000fe20000010000 */
[----:B------:R-:W-:Y:S01]  /*7710*/  FFMA.FTZ R11, R29, R24, R11 ;  /* 0x000000181d0b7223 */ /* 0x000fe2000001000b */
[----:B------:R-:W-:-:S04]  /*7720*/  FMUL.FTZ R29, R3, R29 ;  /* 0x0000001d031d7220 */ /* 0x000fc80000410000 */
[----:B------:R-:W-:Y:S02]  /*7730*/  FFMA.FTZ R28, R24, R29, R28 ;  /* 0x0000001d181c7223 */ /* 0x000fe4000001001c */
[----:B------:R-:W4:Y:S01]  /*7740*/  LDL.LU R24, [R1+0x150] ;  /* 0x0001500001187983 */ /* 0x000f220000300800 */
[----:B------:R-:W-:-:S03]  /*7750*/  FADD.FTZ R26, R26, R29 ;  /* 0x0000001d1a1a7221 */ /* 0x000fc60000010000 */
[----:B------:R-:W2:Y:S01]  /*7760*/  LDL.LU R29, [R1+0x14c] ;  /* 0x00014c00011d7983 */ /* 0x000ea20000300800 */
[----:B------:R-:W-:Y:S01]  /*7770*/  FFMA.FTZ R25, R27, R30, R25 ;  /* 0x0000001e1b197223 */ /* 0x000fe20000010019 */
[----:B------:R-:W-:Y:S02]  /*7780*/  SHF.L.U32 R30, R32, 0x10, RZ ;  /* 0x00000010201e7819 */ /* 0x000fe400000006ff */
[----:B------:R-:W3:Y:S01]  /*7790*/  LDL.LU R32, [R1+0x144] ;  /* 0x0001440001207983 */ /* 0x000ee20000300800 */
[----:B------:R-:W-:-:S03]  /*77a0*/  SHF.L.U32 R31, R36, 0x10, RZ ;  /* 0x00000010241f7819 */ /* 0x000fc600000006ff */
[----:B------:R-:W3:Y:S01]  /*77b0*/  LDL.LU R36, [R1+0x110] ;  /* 0x0001100001247983 */ /* 0x000ee20000300800 */
[----:B------:R-:W-:Y:S01]  /*77c0*/  FADD.FTZ R23, R23, R27 ;  /* 0x0000001b17177221 */ /* 0x000fe20000010000 */
[----:B------:R-:W-:Y:S02]  /*77d0*/  SHF.L.U32 R27, R34, 0x10, RZ ;  /* 0x00000010221b7819 */ /* 0x000fe400000006ff */
[----:B------:R-:W3:Y:S03]  /*77e0*/  LDL.LU R34, [R1+0x13c] ;  /* 0x00013c0001227983 */ /* 0x000ee60000300800 */
[----:B------:R-:W-:-:S04]  /*77f0*/  FADD.FTZ R27, R27, -UR28 ;  /* 0x8000001c1b1b7e21 */ /* 0x000fc80008010000 */
[----:B------:R-:W-:Y:S01]  /*7800*/  FMUL.FTZ R27, R27, UR16 ;  /* 0x000000101b1b7c20 */ /* 0x000fe20008410000 */
[----:B------:R-:W-:-:S03]  /*7810*/  FADD.FTZ R23, R23, R30 ;  /* 0x0000001e17177221 */ /* 0x000fc60000010000 */
[----:B------:R-:W-:Y:S01]  /*7820*/  FFMA.FTZ R25, R30, R27, R25 ;  /* 0x0000001b1e197223 */ /* 0x000fe20000010019 */
[----:B------:R-:W-:Y:S01]  /*7830*/  FMUL.FTZ R30, R5, R30 ;  /* 0x0000001e051e7220 */ /* 0x000fe20000410000 */
[----:B------:R-:W-:-:S03]  /*7840*/  FADD.FTZ R31, R31, -UR28 ;  /* 0x8000001c1f1f7e21 */ /* 0x000fc60008010000 */
[----:B------:R-:W-:Y:S01]  /*7850*/  FFMA.FTZ R28, R27, R30, R28 ;  /* 0x0000001e1b1c7223 */ /* 0x000fe2000001001c */
[----:B------:R-:W-:Y:S01]  /*7860*/  FMUL.FTZ R31, R31, UR16 ;  /* 0x000000101f1f7c20 */ /* 0x000fe20008410000 */
[----:B------:R-:W-:Y:S01]  /*7870*/  FADD.FTZ R26, R30, R26 ;  /* 0x0000001a1e1a7221 */ /* 0x000fe20000010000 */
[----:B----4-:R-:W-:Y:S02]  /*7880*/  SHF.L.U32 R24, R24, 0x10, RZ ;  /* 0x0000001018187819 */ /* 0x010fe400000006ff */
[----:B--2---:R-:W-:-:S03]  /*7890*/  SHF.L.U32 R27, R29, 0x10, RZ ;  /* 0x000000101d1b7819 */ /* 0x004fc600000006ff */
[----:B------:R-:W-:Y:S01]  /*78a0*/  FMUL.FTZ R29, R3, R24 ;  /* 0x00000018031d7220 */ /* 0x000fe20000410000 */
[----:B------:R-:W-:-:S03]  /*78b0*/  FFMA.FTZ R11, R24, R31, R11 ;  /* 0x0000001f180b7223 */ /* 0x000fc6000001000b */
[----:B------:R-:W-:Y:S01]  /*78c0*/  FFMA.FTZ R28, R31, R29, R28 ;  /* 0x0000001d1f1c7223 */ /* 0x000fe2000001001c */
[----:B------:R-:W-:Y:S01]  /*78d0*/  FADD.FTZ R27, R27, -UR28 ;  /* 0x8000001c1b1b7e21 */ /* 0x000fe20008010000 */
[----:B---3--:R-:W-:Y:S01]  /*78e0*/  SHF.L.U32 R31, R33, 0x10, RZ ;  /* 0x00000010211f7819 */ /* 0x008fe200000006ff */
[----:B------:R-:W-:Y:S01]  /*78f0*/  FADD.FTZ R26, R26, R29 ;  /* 0x0000001d1a1a7221 */ /* 0x000fe20000010000 */
[----:B------:R-:W2:Y:S01]  /*7900*/  LDL.LU R33, [R1+0x200] ;  /* 0x0002000001217983 */ /* 0x000ea20000300800 */
[----:B------:R-:W-:Y:S01]  /*7910*/  SHF.L.U32 R29, R35, 0x10, RZ ;  /* 0x00000010231d7819 */ /* 0x000fe200000006ff */
[----:B------:R-:W-:Y:S01]  /*7920*/  FMUL.FTZ R27, R27, UR16 ;  /* 0x000000101b1b7c20 */ /* 0x000fe20008410000 */
[----:B------:R-:W-:Y:S01]  /*7930*/  FADD.FTZ R10, R10, R24 ;  /* 0x000000180a0a7221 */ /* 0x000fe20000010000 */
[----:B------:R-:W-:Y:S01]  /*7940*/  SHF.L.U32 R30, R34, 0x10, RZ ;  /* 0x00000010221e7819 */ /* 0x000fe200000006ff */
[----:B------:R-:W3:Y:S01]  /*7950*/  LDL.LU R35, [R1+0x1d8] ;  /* 0x0001d80001237983 */ /* 0x000ee20000300800 */
[----:B------:R-:W-:Y:S01]  /*7960*/  FADD.FTZ R23, R23, R29 ;  /* 0x0000001d17177221 */ /* 0x000fe20000010000 */
[----:B------:R-:W-:Y:S01]  /*7970*/  FFMA.FTZ R25, R29, R27, R25 ;  /* 0x0000001b1d197223 */ /* 0x000fe20000010019 */
[----:B------:R-:W-:Y:S01]  /*7980*/  FMUL.FTZ R29, R5, R29 ;  /* 0x0000001d051d7220 */ /* 0x000fe20000410000 */
[----:B------:R-:W-:-:S02]  /*7990*/  SHF.L.U32 R24, R36, 0x10, RZ ;  /* 0x0000001024187819 */ /* 0x000fc400000006ff */
[----:B------:R-:W-:Y:S01]  /*79a0*/  SHF.L.U32 R12, R12, 0x10, RZ ;  /* 0x000000100c0c7819 */ /* 0x000fe200000006ff */
[----:B------:R-:W-:Y:S01]  /*79b0*/  FFMA.FTZ R28, R27, R29, R28 ;  /* 0x0000001d1b1c7223 */ /* 0x000fe2000001001c */
[----:B------:R-:W-:Y:S01]  /*79c0*/  SHF.L.U32 R27, R32, 0x10, RZ ;  /* 0x00000010201b7819 */ /* 0x000fe200000006ff */
[----:B------:R-:W-:Y:S01]  /*79d0*/  FADD.FTZ R10, R10, R31 ;  /* 0x0000001f0a0a7221 */ /* 0x000fe20000010000 */
[----:B------:R-:W4:Y:S01]  /*79e0*/  LDL.LU R32, [R1+0x20c] ;  /* 0x00020c0001207983 */ /* 0x000f220000300800 */
[----:B------:R-:W-:Y:S01]  /*79f0*/  FADD.FTZ R24, R24, -UR28 ;  /* 0x8000001c18187e21 */ /* 0x000fe20008010000 */
[----:B------:R-:W-:Y:S01]  /*7a00*/  SHF.L.U32 R13, R13, 0x10, RZ ;  /* 0x000000100d0d7819 */ /* 0x000fe200000006ff */
[----:B------:R-:W-:Y:S01]  /*7a10*/  FADD.FTZ R30, R30, -UR28 ;  /* 0x8000001c1e1e7e21 */ /* 0x000fe20008010000 */
[----:B------:R-:W-:Y:S01]  /*7a20*/  FADD.FTZ R26, R29, R26 ;  /* 0x0000001a1d1a7221 */ /* 0x000fe20000010000 */
[----:B------:R-:W-:Y:S01]  /*7a30*/  FMUL.FTZ R24, R24, UR16 ;  /* 0x0000001018187c20 */ /* 0x000fe20008410000 */
[----:B------:R-:W-:Y:S01]  /*7a40*/  FADD.FTZ R12, R12, -UR28 ;  /* 0x8000001c0c0c7e21 */ /* 0x000fe20008010000 */
[----:B------:R-:W-:Y:S01]  /*7a50*/  SHF.L.U32 R14, R14, 0x10, RZ ;  /* 0x000000100e0e7819 */ /* 0x000fe200000006ff */
[----:B------:R-:W-:Y:S01]  /*7a60*/  FMUL.FTZ R30, R30, UR16 ;  /* 0x000000101e1e7c20 */ /* 0x000fe20008410000 */
[----:B------:R-:W-:Y:S01]  /*7a70*/  FFMA.FTZ R11, R31, R24, R11 ;  /* 0x000000181f0b7223 */ /* 0x000fe2000001000b */
[----:B------:R-:W-:Y:S01]  /*7a80*/  FMUL.FTZ R31, R3, R31 ;  /* 0x0000001f031f7220 */ /* 0x000fe20000410000 */
[----:B------:R-:W-:Y:S01]  /*7a90*/  FADD.FTZ R13, R13, -UR28 ;  /* 0x8000001c0d0d7e21 */ /* 0x000fe20008010000 */
[----:B------:R-:W-:Y:S01]  /*7aa0*/  FMUL.FTZ R12, R12, UR16 ;  /* 0x000000100c0c7c20 */ /* 0x000fe20008410000 */
[----:B------:R-:W-:Y:S01]  /*7ab0*/  SHF.L.U32 R15, R15, 0x10, RZ ;  /* 0x000000100f0f7819 */ /* 0x000fe200000006ff */
[----:B------:R-:W-:Y:S01]  /*7ac0*/  FFMA.FTZ R28, R24, R31, R28 ;  /* 0x0000001f181c7223 */ /* 0x000fe2000001001c */
        /* <DEDUP_REMOVED lines=17> */
[----:B------:R-:W-:Y:S01]  /*7be0*/  FADD.FTZ R16, R16, -UR28 ;  /* 0x8000001c10107e21 */ /* 0x000fe20008010000 */
[----:B------:R-:W-:Y:S01]  /*7bf0*/  FMUL.FTZ R12, R3, R18 ;  /* 0x00000012030c7220 */ /* 0x000fe20000410000 */
[----:B------:R-:W-:Y:S01]  /*7c00*/  FADD.FTZ R26, R15, R26 ;  /* 0x0000001a0f1a7221 */ /* 0x000fe20000010000 */
[----:B------:R-:W-:Y:S01]  /*7c10*/  FFMA.FTZ R28, R13, R15, R28 ;  /* 0x0000000f0d1c7223 */ /* 0x000fe2000001001c */
[----:B------:R-:W-:Y:S01]  /*7c20*/  FMUL.FTZ R16, R16, UR16 ;  /* 0x0000001010107c20 */ /* 0x000fe20008410000 */
[----:B------:R-:W-:Y:S01]  /*7c30*/  SHF.L.U32 R17, R17, 0x10, RZ ;  /* 0x0000001011117819 */ /* 0x000fe200000006ff */
[----:B------:R-:W-:Y:S01]  /*7c40*/  FADD.FTZ R26, R26, R12 ;  /* 0x0000000c1a1a7221 */ /* 0x000fe20000010000 */
[----:B------:R-:W3:Y:S01]  /*7c50*/  LDL.LU R34, [R1+0x214] ;  /* 0x0002140001227983 */ /* 0x000ee20000300800 */
[----:B------:R-:W-:-:S02]  /*7c60*/  FFMA.FTZ R28, R16, R12, R28 ;  /* 0x0000000c101c7223 */ /* 0x000fc4000001001c */
[----:B------:R-:W-:Y:S01]  /*7c70*/  FADD.FTZ R17, R17, -UR28 ;  /* 0x8000001c11117e21 */ /* 0x000fe20008010000 */
[----:B------:R-:W-:Y:S01]  /*7c80*/  SHF.L.U32 R19, R19, 0x10, RZ ;  /* 0x0000001013137819 */ /* 0x000fe200000006ff */
[----:B------:R-:W3:Y:S02]  /*7c90*/  LDL.LU R36, [R1+0x2b8] ;  /* 0x0002b80001247983 */ /* 0x000ee40000300800 */
[----:B------:R-:W-:Y:S01]  /*7ca0*/  FMUL.FTZ R17, R17, UR16 ;  /* 0x0000001011117c20 */ /* 0x000fe20008410000 */
[----:B------:R-:W-:Y:S01]  /*7cb0*/  SHF.L.U32 R13, R47, 0x10, RZ ;  /* 0x000000102f0d7819 */ /* 0x000fe200000006ff */
[----:B------:R-:W-:Y:S01]  /*7cc0*/  FADD.FTZ R23, R23, R19 ;  /* 0x0000001317177221 */ /* 0x000fe20000010000 */
[----:B------:R-:W-:Y:S01]  /*7cd0*/  SHF.L.U32 R20, R20, 0x10, RZ ;  /* 0x0000001014147819 */ /* 0x000fe200000006ff */
[----:B------:R-:W-:Y:S01]  /*7ce0*/  FFMA.FTZ R25, R19, R17, R25 ;  /* 0x0000001113197223 */ /* 0x000fe20000010019 */
[----:B------:R-:W-:Y:S01]  /*7cf0*/  SHF.L.U32 R21, R21, 0x10, RZ ;  /* 0x0000001015157819 */ /* 0x000fe200000006ff */
[----:B------:R-:W-:Y:S01]  /*7d00*/  FMUL.FTZ R14, R5, R13 ;  /* 0x0000000d050e7220 */ /* 0x000fe20000410000 */
[----:B------:R-:W-:Y:S01]  /*7d10*/  FADD.FTZ R23, R23, R13 ;  /* 0x0000000d17177221 */ /* 0x000fe20000010000 */
[----:B------:R-:W-:Y:S01]  /*7d20*/  SHF.L.U32 R22, R22, 0x10, RZ ;  /* 0x0000001016167819 */ /* 0x000fe200000006ff */
[----:B------:R-:W3:Y:S01]  /*7d30*/  LDL.LU R29, [R1+0x324] ;  /* 0x00032400011d7983 */ /* 0x000ee20000300800 */
[----:B------:R-:W-:-:S02]  /*7d40*/  SHF.L.U32 R38, R38, 0x10, RZ ;  /* 0x0000001026267819 */ /* 0x000fc400000006ff */
[----:B------:R-:W-:Y:S01]  /*7d50*/  SHF.L.U32 R40, R40, 0x10, RZ ;  /* 0x0000001028287819 */ /* 0x000fe200000006ff */
[----:B------:R-:W3:Y:S04]  /*7d60*/  LDL.LU R27, [R1+0x33c] ;  /* 0x00033c00011b7983 */ /* 0x000ee80000300800 */
[----:B------:R-:W3:Y:S01]  /*7d70*/  LDL.LU R31, [R1+0x338] ;  /* 0x00033800011f7983 */ /* 0x000ee20000300800 */
[----:B--2---:R-:W-:-:S03]  /*7d80*/  SHF.L.U32 R12, R33, 0x10, RZ ;  /* 0x00000010210c7819 */ /* 0x004fc600000006ff */
[----:B------:R-:W2:Y:S02]  /*7d90*/  LDL.LU R33, [R1+0x228] ;  /* 0x0002280001217983 */ /* 0x000ea40000300800 */
[----:B------:R-:W-:-:S04]  /*7da0*/  FADD.FTZ R12, R12, -UR28 ;  /* 0x8000001c0c0c7e21 */ /* 0x000fc80008010000 */
[----:B------:R-:W-:-:S04]  /*7db0*/  FMUL.FTZ R12, R12, UR16 ;  /* 0x000000100c0c7c20 */ /* 0x000fc80008410000 */
[----:B------:R-:W-:Y:S01]  /*7dc0*/  FFMA.FTZ R25, R13, R12, R25 ;  /* 0x0000000c0d197223 */ /* 0x000fe20000010019 */
[----:B----4-:R-:W-:Y:S02]  /*7dd0*/  SHF.L.U32 R13, R32, 0x10, RZ ;  /* 0x00000010200d7819 */ /* 0x010fe400000006ff */
[----:B------:R-:W4:Y:S01]  /*7de0*/  LDL.LU R32, [R1+0x244] ;  /* 0x0002440001207983 */ /* 0x000f220000300800 */
[----:B------:R-:W-:Y:S01]  /*7df0*/  FADD.FTZ R20, R20, -UR28 ;  /* 0x8000001c14147e21 */ /* 0x000fe20008010000 */
[----:B------:R-:W-:Y:S01]  /*7e00*/  FADD.FTZ R10, R10, R18 ;  /* 0x000000120a0a7221 */ /* 0x000fe20000010000 */
[----:B------:R-:W-:Y:S01]  /*7e10*/  FFMA.FTZ R11, R18, R16, R11 ;  /* 0x00000010120b7223 */ /* 0x000fe2000001000b */
[----:B------:R-:W-:Y:S01]  /*7e20*/  FMUL.FTZ R19, R5, R19 ;  /* 0x0000001305137220 */ /* 0x000fe20000410000 */
[----:B------:R-:W-:Y:S01]  /*7e30*/  FMUL.FTZ R20, R20, UR16 ;  /* 0x0000001014147c20 */ /* 0x000fe20008410000 */
[----:B------:R-:W-:Y:S02]  /*7e40*/  FADD.FTZ R10, R10, R21 ;  /* 0x000000150a0a7221 */ /* 0x000fe40000010000 */
[----:B------:R-:W-:Y:S01]  /*7e50*/  FFMA.FTZ R28, R17, R19, R28 ;  /* 0x00000013111c7223 */ /* 0x000fe2000001001c */
[----:B------:R-:W-:Y:S01]  /*7e60*/  FFMA.FTZ R11, R21, R20, R11 ;  /* 0x00000014150b7223 */ /* 0x000fe2000001000b */
[----:B------:R-:W-:Y:S01]  /*7e70*/  FMUL.FTZ R21, R3, R21 ;  /* 0x0000001503157220 */ /* 0x000fe20000410000 */
[----:B------:R-:W-:Y:S01]  /*7e80*/  FADD.FTZ R26, R19, R26 ;  /* 0x0000001a131a7221 */ /* 0x000fe20000010000 */
[----:B------:R-:W-:-:S02]  /*7e90*/  FADD.FTZ R22, R22, -UR28 ;  /* 0x8000001c16167e21 */ /* 0x000fc40008010000 */
[----:B------:R-:W-:Y:S01]  /*7ea0*/  FFMA.FTZ R28, R20, R21, R28 ;  /* 0x00000015141c7223 */ /* 0x000fe2000001001c */
[----:B------:R-:W-:Y:S01]  /*7eb0*/  FADD.FTZ R26, R26, R21 ;  /* 0x000000151a1a7221 */ /* 0x000fe20000010000 */
[----:B------:R-:W-:Y:S02]  /*7ec0*/  FADD.FTZ R13, R13, -UR28 ;  /* 0x8000001c0d0d7e21 */ /* 0x000fe40008010000 */
[----:B------:R-:W-:Y:S01]  /*7ed0*/  FFMA.FTZ R28, R12, R14, R28 ;  /* 0x0000000e0c1c7223 */ /* 0x000fe2000001001c */
[----:B------:R-:W-:Y:S01]  /*7ee0*/  SHF.L.U32 R12, R52, 0x10, RZ ;  /* 0x00000010340c7819 */ /* 0x000fe200000006ff */
[----:B------:R-:W-:Y:S01]  /*7ef0*/  FMUL.FTZ R22, R22, UR16 ;  /* 0x0000001016167c20 */ /* 0x000fe20008410000 */
[----:B------:R-:W-:Y:S01]  /*7f00*/  FADD.FTZ R26, R14, R26 ;  /* 0x0000001a0e1a7221 */ /* 0x000fe20000010000 */
        /* <DEDUP_REMOVED lines=8> */
[----:B------:R-:W-:-:S04]  /*7f90*/  FFMA.FTZ R28, R22, R12, R28 ;  /* 0x0000000c161c7223 */ /* 0x000fc8000001001c */
[----:B------:R-:W-:Y:S01]  /*7fa0*/  FFMA.FTZ R28, R13, R14, R28 ;  /* 0x0000000e0d1c7223 */ /* 0x000fe2000001001c */
[----:B---3--:R-:W-:Y:S02]  /*7fb0*/  SHF.L.U32 R15, R34, 0x10, RZ ;  /* 0x00000010220f7819 */ /* 0x008fe400000006ff */
[----:B------:R-:W3:Y:S01]  /*7fc0*/  LDL.LU R34, [R1+0x1c8] ;  /* 0x0001c80001227983 */ /* 0x000ee20000300800 */
[----:B------:R-:W-:Y:S01]  /*7fd0*/  FADD.FTZ R26, R26, R12 ;  /* 0x0000000c1a1a7221 */ /* 0x000fe20000010000 */
[----:B------:R-:W-:Y:S01]  /*7fe0*/  SHF.L.U32 R12, R51, 0x10, RZ ;  /* 0x00000010330c7819 */ /* 0x000fe200000006ff */
[----:B------:R-:W-:Y:S02]  /*7ff0*/  FADD.FTZ R15, R15, -UR28 ;  /* 0x8000001c0f0f7e21 */ /* 0x000fe40008010000 */
[----:B------:R-:W-:Y:S02]  /*8000*/  FADD.FTZ R26, R14, R26 ;  /* 0x0000001a0e1a7221 */ /* 0x000fe40000010000 */
[----:B------:R-:W-:Y:S01]  /*8010*/  FMUL.FTZ R15, R15, UR16 ;  /* 0x000000100f0f7c20 */ /* 0x000fe20008410000 */
[----:B------:R-:W-:-:S03]  /*8020*/  FMUL.FTZ R14, R3, R12 ;  /* 0x0000000c030e7220 */ /* 0x000fc60000410000 */
[----:B------:R-:W-:Y:S01]  /*8030*/  FFMA.FTZ R11, R12, R15, R11 ;  /* 0x0000000f0c0b7223 */ /* 0x000fe2000001000b */
[----:B------:R-:W-:Y:S01]  /*8040*/  FFMA.FTZ R28, R15, R14, R28 ;  /* 0x0000000e0f1c7223 */ /* 0x000fe2000001001c */
[----:B--2---:R-:W-:Y:S02]  /*8050*/  SHF.L.U32 R13, R33, 0x10, RZ ;  /* 0x00000010210d7819 */ /* 0x004fe400000006ff */
[----:B------:R-:W2:Y:S01]  /*8060*/  LDL.LU R33, [R1+0x25c] ;  /* 0x00025c0001217983 */ /* 0x000ea20000300800 */
[----:B----4-:R-:W-:-:S03]  /*8070*/  SHF.L.U32 R15, R32, 0x10, RZ ;  /* 0x00000010200f7819 */ /* 0x010fc600000006ff */
[----:B------:R-:W4:Y:S01]  /*8080*/  LDL.LU R32, [R1+0x1b0] ;  /* 0x0001b00001207983 */ /* 0x000f220000300800 */
[----:B------:R-:W-:Y:S01]  /*8090*/  FADD.FTZ R10, R10, R12 ;  /* 0x0000000c0a0a7221 */ /* 0x000fe20000010000 */
[----:B------:R-:W-:Y:S01]  /*80a0*/  SHF.L.U32 R12, R35, 0x10, RZ ;  /* 0x00000010230c7819 */ /* 0x000fe200000006ff */
[----:B------:R-:W-:Y:S01]  /*80b0*/  FADD.FTZ R13, R13, -UR28 ;  /* 0x8000001c0d0d7e21 */ /* 0x000fe20008010000 */
[----:B------:R-:W-:Y:S01]  /*80c0*/  FADD.FTZ R26, R26, R14 ;  /* 0x0000000e1a1a7221 */ /* 0x000fe20000010000 */
[----:B------:R-:W-:Y:S02]  /*80d0*/  SHF.L.U32 R14, R43, 0x10, RZ ;  /* 0x000000102b0e7819 */ /* 0x000fe400000006ff */
[----:B------:R-:W-:Y:S01]  /*80e0*/  SHF.L.U32 R16, R50, 0x10, RZ ;  /* 0x0000001032107819 */ /* 0x000fe200000006ff */
[----:B------:R-:W-:Y:S01]  /*80f0*/  FMUL.FTZ R13, R13, UR16 ;  /* 0x000000100d0d7c20 */ /* 0x000fe20008410000 */
[----:B------:R-:W-:Y:S01]  /*8100*/  FADD.FTZ R12, R12, -UR28 ;  /* 0x8000001c0c0c7e21 */ /* 0x000fe20008010000 */
[----:B------:R-:W-:Y:S01]  /*8110*/  FADD.FTZ R23, R23, R14 ;  /* 0x0000000e17177221 */ /* 0x000fe20000010000 */
[----:B------:R-:W-:Y:S01]  /*8120*/  FADD.FTZ R15, R15, -UR28 ;  /* 0x8000001c0f0f7e21 */ /* 0x000fe20008010000 */
[----:B------:R-:W-:Y:S01]  /*8130*/  FFMA.FTZ R25, R14, R13, R25 ;  /* 0x0000000d0e197223 */ /* 0x000fe20000010019 */
[----:B------:R-:W-:Y:S01]  /*8140*/  FMUL.FTZ R12, R12, UR16 ;  /* 0x000000100c0c7c20 */ /* 0x000fe20008410000 */
[----:B------:R-:W-:Y:S01]  /*8150*/  FMUL.FTZ R14, R5, R14 ;  /* 0x0000000e050e7220 */ /* 0x000fe20000410000 */
[----:B------:R-:W-:Y:S01]  /*8160*/  FADD.FTZ R10, R10, R16 ;  /* 0x000000100a0a7221 */ /* 0x000fe20000010000 */
[----:B------:R-:W4:Y:S01]  /*8170*/  LDL.LU R35, [R1+0x2fc] ;  /* 0x0002fc0001237983 */ /* 0x000f220000300800 */
[----:B------:R-:W-:Y:S01]  /*8180*/  FFMA.FTZ R11, R16, R12, R11 ;  /* 0x0000000c100b7223 */ /* 0x000fe2000001000b */
[----:B------:R-:W-:Y:S01]  /*8190*/  FFMA.FTZ R28, R13, R14, R28 ;  /* 0x0000000e0d1c7223 */ /* 0x000fe2000001001c */
[----:B------:R-:W-:Y:S01]  /*81a0*/  FMUL.FTZ R16, R3, R16 ;  /* 0x0000001003107220 */ /* 0x000fe20000410000 */
[----:B------:R-:W-:Y:S01]  /*81b0*/  SHF.L.U32 R13, R41, 0x10, RZ ;  /* 0x00000010290d7819 */ /* 0x000fe200000006ff */
[----:B------:R-:W-:Y:S01]  /*81c0*/  FMUL.FTZ R15, R15, UR16 ;  /* 0x000000100f0f7c20 */ /* 0x000fe20008410000 */
[----:B------:R-:W-:Y:S01]  /*81d0*/  FADD.FTZ R26, R14, R26 ;  /* 0x0000001a0e1a7221 */ /* 0x000fe20000010000 */
[----:B------:R-:W-:-:S02]  /*81e0*/  FFMA.FTZ R28, R12, R16, R28 ;  /* 0x000000100c1c7223 */ /* 0x000fc4000001001c */
[----:B------:R-:W-:Y:S01]  /*81f0*/  FMUL.FTZ R14, R5, R13 ;  /* 0x0000000d050e7220 */ /* 0x000fe20000410000 */
[----:B------:R-:W-:Y:S01]  /*8200*/  FADD.FTZ R23, R23, R13 ;  /* 0x0000000d17177221 */ /* 0x000fe20000010000 */
[----:B------:R-:W-:Y:S01]  /*8210*/  FFMA.FTZ R25, R13, R15, R25 ;  /* 0x0000000f0d197223 */ /* 0x000fe20000010019 */
[----:B---3--:R-:W-:Y:S02]  /*8220*/  SHF.L.U32 R12, R34, 0x10, RZ ;  /* 0x00000010220c7819 */ /* 0x008fe400000006ff */
[----:B------:R-:W3:Y:S01]  /*8230*/  LDL.LU R34, [R1+0x2a0] ;  /* 0x0002a00001227983 */ /* 0x000ee20000300800 */
[----:B------:R-:W-:Y:S01]  /*8240*/  FADD.FTZ R26, R26, R16 ;  /* 0x000000101a1a7221 */ /* 0x000fe20000010000 */
[----:B--2---:R-:W-:Y:S02]  /*8250*/  SHF.L.U32 R13, R33, 0x10, RZ ;  /* 0x00000010210d7819 */ /* 0x004fe400000006ff */
[----:B------:R-:W2:Y:S01]  /*8260*/  LDL.LU R33, [R1+0x1a0] ;  /* 0x0001a00001217983 */ /* 0x000ea20000300800 */
[----:B----4-:R-:W-:-:S03]  /*8270*/  SHF.L.U32 R16, R32, 0x10, RZ ;  /* 0x0000001020107819 */ /* 0x010fc600000006ff */
[----:B------:R-:W4:Y:S01]  /*8280*/  LDL.LU R32, [R1+0x198] ;  /* 0x0001980001207983 */ /* 0x000f220000300800 */
[----:B------:R-:W-:Y:S01]  /*8290*/  FADD.FTZ R12, R12, -UR28 ;  /* 0x8000001c0c0c7e21 */ /* 0x000fe20008010000 */
[----:B------:R-:W-:Y:S01]  /*82a0*/  FADD.FTZ R26, R14, R26 ;  /* 0x0000001a0e1a7221 */ /* 0x000fe20000010000 */
[----:B------:R-:W-:Y:S01]  /*82b0*/  FFMA.FTZ R28, R15, R14, R28 ;  /* 0x0000000e0f1c7223 */ /* 0x000fe2000001001c */
[----:B------:R-:W-:Y:S01]  /*82c0*/  SHF.L.U32 R14, R49, 0x10, RZ ;  /* 0x00000010310e7819 */ /* 0x000fe200000006ff */
[----:B------:R-:W-:Y:S01]  /*82d0*/  FMUL.FTZ R12, R12, UR16 ;  /* 0x000000100c0c7c20 */ /* 0x000fe20008410000 */
[----:B------:R-:W-:Y:S01]  /*82e0*/  FADD.FTZ R13, R13, -UR28 ;  /* 0x8000001c0d0d7e21 */ /* 0x000fe20008010000 */
[----:B------:R-:W-:Y:S02]  /*82f0*/  SHF.L.U32 R15, R39, 0x10, RZ ;  /* 0x00000010270f7819 */ /* 0x000fe400000006ff */
[----:B------:R-:W-:Y:S01]  /*8300*/  FADD.FTZ R10, R10, R14 ;  /* 0x0000000e0a0a7221 */ /* 0x000fe20000010000 */
[----:B------:R-:W-:Y:S01]  /*8310*/  FFMA.FTZ R11, R14, R12, R11 ;  /* 0x0000000c0e0b7223 */ /* 0x000fe2000001000b */
[----:B------:R-:W-:Y:S01]  /*8320*/  FMUL.FTZ R13, R13, UR16 ;  /* 0x000000100d0d7c20 */ /* 0x000fe20008410000 */
[----:B------:R-:W-:Y:S01]  /*8330*/  FMUL.FTZ R14, R3, R14 ;  /* 0x0000000e030e7220 */ /* 0x000fe20000410000 */
[----:B------:R-:W-:Y:S01]  /*8340*/  FADD.FTZ R16, R16, -UR28 ;  /* 0x8000001c10107e21 */ /* 0x000fe20008010000 */
[----:B------:R-:W-:Y:S01]  /*8350*/  FADD.FTZ R23, R23, R15 ;  /* 0x0000000f17177221 */ /* 0x000fe20000010000 */
[----:B------:R-:W-:Y:S01]  /*8360*/  FFMA.FTZ R25, R15, R13, R25 ;  /* 0x0000000d0f197223 */ /* 0x000fe20000010019 */
[----:B------:R-:W-:Y:S01]  /*8370*/  FFMA.FTZ R28, R12, R14, R28 ;  /* 0x0000000e0c1c7223 */ /* 0x000fe2000001001c */
[----:B------:R-:W-:Y:S01]  /*8380*/  FMUL.FTZ R15, R5, R15 ;  /* 0x0000000f050f7220 */ /* 0x000fe20000410000 */
[----:B------:R-:W-:Y:S01]  /*8390*/  SHF.L.U32 R12, R48, 0x10, RZ ;  /* 0x00000010300c7819 */ /* 0x000fe200000006ff */
[----:B------:R-:W-:Y:S01]  /*83a0*/  FMUL.FTZ R16, R16, UR16 ;  /* 0x0000001010107c20 */ /* 0x000fe20008410000 */
[----:B------:R-:W-:Y:S01]  /*83b0*/  FADD.FTZ R26, R26, R14 ;  /* 0x0000000e1a1a7221 */ /* 0x000fe20000010000 */
[----:B------:R-:W-:-:S02]  /*83c0*/  FFMA.FTZ R28, R13, R15, R28 ;  /* 0x0000000f0d1c7223 */ /* 0x000fc4000001001c */
[C---:B------:R-:W-:Y:S01]  /*83d0*/  FMUL.FTZ R14, R3.reuse, R12 ;  /* 0x0000000c030e7220 */ /* 0x040fe20000410000 */
[----:B------:R-:W-:Y:S01]  /*83e0*/  FADD.FTZ R10, R10, R12 ;  /* 0x0000000c0a0a7221 */ /* 0x000fe20000010000 */
[----:B------:R-:W-:Y:S02]  /*83f0*/  FFMA.FTZ R11, R12, R16, R11 ;  /* 0x000000100c0b7223 */ /* 0x000fe4000001000b */
[----:B------:R-:W-:Y:S01]  /*8400*/  FFMA.FTZ R28, R16, R14, R28 ;  /* 0x0000000e101c7223 */ /* 0x000fe2000001001c */
[----:B------:R-:W-:Y:S02]  /*8410*/  SHF.L.U32 R16, R46, 0x10, RZ ;  /* 0x000000102e107819 */ /* 0x000fe400000006ff */
[----:B---3--:R-:W-:Y:S02]  /*8420*/  SHF.L.U32 R13, R34, 0x10, RZ ;  /* 0x00000010220d7819 */ /* 0x008fe400000006ff */
[----:B------:R-:W3:Y:S01]  /*8430*/  LDL.LU R34, [R1+0x2d8] ;  /* 0x0002d80001227983 */ /* 0x000ee20000300800 */
[----:B------:R-:W-:Y:S01]  /*8440*/  FADD.FTZ R10, R10, R16 ;  /* 0x000000100a0a7221 */ /* 0x000fe20000010000 */
[----:B------:R-:W-:Y:S01]  /*8450*/  FMUL.FTZ R19, R3, R16 ;  /* 0x0000001003137220 */ /* 0x000fe20000410000 */
[----:B--2---:R-:W-:-:S02]  /*8460*/  SHF.L.U32 R12, R33, 0x10, RZ ;  /* 0x00000010210c7819 */ /* 0x004fc400000006ff */
[----:B------:R-:W2:Y:S03]  /*8470*/  LDL.LU R33, [R1+0x308] ;  /* 0x0003080001217983 */ /* 0x000ea60000300800 */
[----:B------:R-:W-:-:S04]  /*8480*/  FADD.FTZ R12, R12, -UR28 ;  /* 0x8000001c0c0c7e21 */ /* 0x000fc80008010000 */
[----:B------:R-:W-:-:S04]  /*8490*/  FMUL.FTZ R12, R12, UR16 ;  /* 0x000000100c0c7c20 */ /* 0x000fc80008410000 */
[----:B------:R-:W-:Y:S01]  /*84a0*/  FFMA.FTZ R11, R16, R12, R11 ;  /* 0x0000000c100b7223 */ /* 0x000fe2000001000b */
[----:B----4-:R-:W-:Y:S02]  /*84b0*/  SHF.L.U32 R16, R32, 0x10, RZ ;  /* 0x0000001020107819 */ /* 0x010fe400000006ff */
[----:B------:R-:W4:Y:S01]  /*84c0*/  LDL.LU R32, [R1+0x2c0] ;  /* 0x0002c00001207983 */ /* 0x000f220000300800 */
[----:B------:R-:W-:Y:S01]  /*84d0*/  FADD.FTZ R26, R15, R26 ;  /* 0x0000001a0f1a7221 */ /* 0x000fe20000010000 */
[----:B------:R-:W-:-:S03]  /*84e0*/  FADD.FTZ R13, R13, -UR28 ;  /* 0x8000001c0d0d7e21 */ /* 0x000fc60008010000 */
[----:B------:R-:W-:Y:S01]  /*84f0*/  FADD.FTZ R26, R26, R14 ;  /* 0x0000000e1a1a7221 */ /* 0x000fe20000010000 */
[----:B------:R-:W-:Y:S01]  /*8500*/  SHF.L.U32 R14, R37, 0x10, RZ ;  /* 0x00000010250e7819 */ /* 0x000fe200000006ff */
[----:B------:R-:W-:Y:S01]  /*8510*/  FMUL.FTZ R13, R13, UR16 ;  /* 0x000000100d0d7c20 */ /* 0x000fe20008410000 */
[----:B------:R-:W-:Y:S02]  /*8520*/  SHF.L.U32 R15, R36, 0x10, RZ ;  /* 0x00000010240f7819 */ /* 0x000fe400000006ff */
[----:B------:R-:W4:Y:S01]  /*8530*/  LDL.LU R36, [R1+0x2e4] ;  /* 0x0002e40001247983 */ /* 0x000f220000300800 */
[----:B------:R-:W-:Y:S01]  /*8540*/  FMUL.FTZ R17, R5, R14 ;  /* 0x0000000e05117220 */ /* 0x000fe20000410000 */
[----:B------:R-:W-:Y:S01]  /*8550*/  FADD.FTZ R23, R23, R14 ;  /* 0x0000000e17177221 */ /* 0x000fe20000010000 */
[----:B------:R-:W-:Y:S01]  /*8560*/  FFMA.FTZ R25, R14, R13, R25 ;  /* 0x0000000d0e197223 */ /* 0x000fe20000010019 */
[----:B------:R-:W-:Y:S01]  /*8570*/  SHF.L.U32 R14, R35, 0x10, RZ ;  /* 0x00000010230e7819 */ /* 0x000fe200000006ff */
[----:B------:R-:W-:Y:S01]  /*8580*/  FFMA.FTZ R13, R13, R17, R28 ;  /* 0x000000110d0d7223 */ /* 0x000fe2000001001c */
[----:B------:R-:W-:Y:S01]  /*8590*/  FADD.FTZ R15, R15, -UR28 ;  /* 0x8000001c0f0f7e21 */ /* 0x000fe20008010000 */
[----:B------:R-:W-:Y:S01]  /*85a0*/  FADD.FTZ R26, R17, R26 ;  /* 0x0000001a111a7221 */ /* 0x000fe20000010000 */
[----:B------:R-:W4:Y:S01]  /*85b0*/  LDL.LU R35, [R1+0x2e0] ;  /* 0x0002e00001237983 */ /* 0x000f220000300800 */
[----:B------:R-:W-:Y:S01]  /*85c0*/  FFMA.FTZ R12, R12, R19, R13 ;  /* 0x000000130c0c7223 */ /* 0x000fe2000001000d */
[----:B------:R-:W-:Y:S01]  /*85d0*/  FMUL.FTZ R15, R15, UR16 ;  /* 0x000000100f0f7c20 */ /* 0x000fe20008410000 */
[----:B------:R-:W-:Y:S01]  /*85e0*/  FMUL.FTZ R13, R5, R14 ;  /* 0x0000000e050d7220 */ /* 0x000fe20000410000 */
[----:B------:R-:W-:-:S02]  /*85f0*/  FADD.FTZ R23, R23, R14 ;  /* 0x0000000e17177221 */ /* 0x000fc40000010000 */
[----:B------:R-:W-:Y:S01]  /*8600*/  FFMA.FTZ R25, R14, R15, R25 ;  /* 0x0000000f0e197223 */ /* 0x000fe20000010019 */
[----:B------:R-:W-:Y:S01]  /*8610*/  FFMA.FTZ R12, R15, R13, R12 ;  /* 0x0000000d0f0c7223 */ /* 0x000fe2000001000c */
[----:B------:R-:W-:Y:S01]  /*8620*/  FADD.FTZ R15, R16, -UR28 ;  /* 0x8000001c100f7e21 */ /* 0x000fe20008010000 */
[----:B------:R-:W-:Y:S01]  /*8630*/  FADD.FTZ R26, R26, R19 ;  /* 0x000000131a1a7221 */ /* 0x000fe20000010000 */
[----:B------:R-:W-:Y:S02]  /*8640*/  SHF.L.U32 R16, R44, 0x10, RZ ;  /* 0x000000102c107819 */ /* 0x000fe400000006ff */
[----:B------:R-:W-:Y:S01]  /*8650*/  FMUL.FTZ R15, R15, UR16 ;  /* 0x000000100f0f7c20 */ /* 0x000fe20008410000 */
[----:B------:R-:W-:Y:S01]  /*8660*/  FADD.FTZ R26, R13, R26 ;  /* 0x0000001a0d1a7221 */ /* 0x000fe20000010000 */
[----:B------:R-:W-:Y:S02]  /*8670*/  SHF.L.U32 R13, R42, 0x10, RZ ;  /* 0x000000102a0d7819 */ /* 0x000fe400000006ff */
[----:B---3--:R-:W-:Y:S01]  /*8680*/  SHF.L.U32 R14, R34, 0x10, RZ ;  /* 0x00000010220e7819 */ /* 0x008fe200000006ff */
[----:B------:R-:W-:Y:S01]  /*8690*/  FMUL.FTZ R17, R3, R16 ;  /* 0x0000001003117220 */ /* 0x000fe20000410000 */
[----:B------:R-:W3:Y:S03]  /*86a0*/  LDL.LU R34, [R1+0x314] ;  /* 0x0003140001227983 */ /* 0x000ee60000300800 */
[----:B------:R-:W-:Y:S01]  /*86b0*/  FADD.FTZ R14, R14, -UR28 ;  /* 0x8000001c0e0e7e21 */ /* 0x000fe20008010000 */
[----:B------:R-:W-:Y:S01]  /*86c0*/  FFMA.FTZ R11, R16, R15, R11 ;  /* 0x0000000f100b7223 */ /* 0x000fe2000001000b */
[----:B------:R-:W-:Y:S01]  /*86d0*/  FFMA.FTZ R15, R15, R17, R12 ;  /* 0x000000110f0f7223 */ /* 0x000fe2000001000c */
[----:B------:R-:W-:Y:S01]  /*86e0*/  FADD.FTZ R13, R13, -UR28 ;  /* 0x8000001c0d0d7e21 */ /* 0x000fe20008010000 */
[----:B------:R-:W-:Y:S01]  /*86f0*/  FMUL.FTZ R14, R14, UR16 ;  /* 0x000000100e0e7c20 */ /* 0x000fe20008410000 */
[----:B--2---:R-:W-:-:S02]  /*8700*/  SHF.L.U32 R18, R33, 0x10, RZ ;  /* 0x0000001021127819 */ /* 0x004fc400000006ff */
[----:B------:R-:W2:Y:S03]  /*8710*/  LDL.LU R33, [R1+0x318] ;  /* 0x0003180001217983 */ /* 0x000ea60000300800 */
[----:B------:R-:W-:Y:S01]  /*8720*/  FMUL.FTZ R19, R5, R18 ;  /* 0x0000001205137220 */ /* 0x000fe20000410000 */
[----:B------:R-:W-:-:S03]  /*8730*/  FFMA.FTZ R25, R18, R14, R25 ;  /* 0x0000000e12197223 */ /* 0x000fc60000010019 */
[----:B------:R-:W-:Y:S01]  /*8740*/  FFMA.FTZ R15, R14, R19, R15 ;  /* 0x000000130e0f7223 */ /* 0x000fe2000001000f */
[----:B------:R-:W-:Y:S01]  /*8750*/  FMUL.FTZ R14, R13, UR16 ;  /* 0x000000100d0e7c20 */ /* 0x000fe20008410000 */
[----:B----4-:R-:W-:Y:S02]  /*8760*/  SHF.L.U32 R13, R32, 0x10, RZ ;  /* 0x00000010200d7819 */ /* 0x010fe400000006ff */
[----:B------:R-:W4:Y:S01]  /*8770*/  LDL.LU R32, [R1+0x31c] ;  /* 0x00031c0001207983 */ /* 0x000f220000300800 */
[----:B------:R-:W-:Y:S01]  /*8780*/  FADD.FTZ R26, R26, R17 ;  /* 0x000000111a1a7221 */ /* 0x000fe20000010000 */
[----:B------:R-:W-:Y:S01]  /*8790*/  FMUL.FTZ R17, R3, R38 ;  /* 0x0000002603117220 */ /* 0x000fe20000410000 */
[----:B------:R-:W-:Y:S01]  /*87a0*/  FADD.FTZ R13, R13, -UR28 ;  /* 0x8000001c0d0d7e21 */ /* 0x000fe20008010000 */
[----:B------:R-:W-:Y:S01]  /*87b0*/  FADD.FTZ R10, R10, R16 ;  /* 0x000000100a0a7221 */ /* 0x000fe20000010000 */
[----:B------:R-:W-:Y:S01]  /*87c0*/  FADD.FTZ R23, R23, R18 ;  /* 0x0000001217177221 */ /* 0x000fe20000010000 */
[----:B------:R-:W-:Y:S01]  /*87d0*/  FFMA.FTZ R11, R38, R14, R11 ;  /* 0x0000000e260b7223 */ /* 0x000fe2000001000b */
[----:B------:R-:W-:Y:S01]  /*87e0*/  FFMA.FTZ R16, R14, R17, R15 ;  /* 0x000000110e107223 */ /* 0x000fe2000001000f */
[----:B------:R-:W-:Y:S01]  /*87f0*/  SHF.L.U32 R18, R36, 0x10, RZ ;  /* 0x0000001024127819 */ /* 0x000fe200000006ff */
[----:B------:R-:W-:Y:S01]  /*8800*/  FMUL.FTZ R13, R13, UR16 ;  /* 0x000000100d0d7c20 */ /* 0x000fe20008410000 */
[----:B------:R-:W4:Y:S01]  /*8810*/  LDL.LU R36, [R1+0x320] ;  /* 0x0003200001247983 */ /* 0x000f220000300800 */
[----:B------:R-:W-:Y:S01]  /*8820*/  FADD.FTZ R12, R19, R26 ;  /* 0x0000001a130c7221 */ /* 0x000fe20000010000 */
[----:B------:R-:W-:-:S03]  /*8830*/  SHF.L.U32 R14, R35, 0x10, RZ ;  /* 0x00000010230e7819 */ /* 0x000fc600000006ff */
[----:B------:R-:W-:Y:S01]  /*8840*/  FADD.FTZ R12, R12, R17 ;  /* 0x000000110c0c7221 */ /* 0x000fe20000010000 */
[----:B------:R-:W4:Y:S01]  /*8850*/  LDL.LU R35, [R1+0x328] ;  /* 0x0003280001237983 */ /* 0x000f220000300800 */
[----:B------:R-:W-:Y:S01]  /*8860*/  FADD.FTZ R18, R18, -UR28 ;  /* 0x8000001c12127e21 */ /* 0x000fe20008010000 */
[----:B------:R-:W-:Y:S01]  /*8870*/  FADD.FTZ R23, R23, R14 ;  /* 0x0000000e17177221 */ /* 0x000fe20000010000 */
[----:B------:R-:W-:Y:S01]  /*8880*/  FFMA.FTZ R25, R14, R13, R25 ;  /* 0x0000000d0e197223 */ /* 0x000fe20000010019 */
[----:B------:R-:W-:Y:S01]  /*8890*/  FMUL.FTZ R14, R5, R14 ;  /* 0x0000000e050e7220 */ /* 0x000fe20000410000 */
[----:B------:R-:W-:Y:S01]  /*88a0*/  FMUL.FTZ R17, R18, UR16 ;  /* 0x0000001012117c20 */ /* 0x000fe20008410000 */
[----:B------:R-:W-:Y:S02]  /*88b0*/  FMUL.FTZ R19, R3, R40 ;  /* 0x0000002803137220 */ /* 0x000fe40000410000 */
[----:B------:R-:W-:Y:S01]  /*88c0*/  FADD.FTZ R12, R14, R12 ;  /* 0x0000000c0e0c7221 */ /* 0x000fe20000010000 */
[----:B------:R-:W-:Y:S01]  /*88d0*/  FFMA.FTZ R16, R13, R14, R16 ;  /* 0x0000000e0d107223 */ /* 0x000fe20000010010 */
[----:B---3--:R-:W-:-:S02]  /*88e0*/  SHF.L.U32 R15, R34, 0x10, RZ ;  /* 0x00000010220f7819 */ /* 0x008fc400000006ff */
[----:B------:R-:W3:Y:S01]  /*88f0*/  LDL.LU R34, [R1+0x32c] ;  /* 0x00032c0001227983 */ /* 0x000ee20000300800 */
[----:B------:R-:W-:Y:S01]  /*8900*/  FFMA.FTZ R11, R40, R17, R11 ;  /* 0x00000011280b7223 */ /* 0x000fe2000001000b */
[----:B------:R-:W-:Y:S01]  /*8910*/  FFMA.FTZ R16, R17, R19, R16 ;  /* 0x0000001311107223 */ /* 0x000fe20000010010 */
[----:B--2---:R-:W-:Y:S02]  /*8920*/  SHF.L.U32 R14, R33, 0x10, RZ ;  /* 0x00000010210e7819 */ /* 0x004fe400000006ff */
[----:B------:R-:W2:Y:S01]  /*8930*/  LDL.LU R33, [R1+0x330] ;  /* 0x0003300001217983 */ /* 0x000ea20000300800 */
[----:B----4-:R-:W-:-:S03]  /*8940*/  SHF.L.U32 R17, R32, 0x10, RZ ;  /* 0x0000001020117819 */ /* 0x010fc600000006ff */
[----:B------:R-:W4:Y:S01]  /*8950*/  LDL.LU R32, [R1+0x334] ;  /* 0x0003340001207983 */ /* 0x000f220000300800 */
[----:B------:R-:W-:Y:S01]  /*8960*/  FADD.FTZ R15, R15, -UR28 ;  /* 0x8000001c0f0f7e21 */ /* 0x000fe20008010000 */
[----:B------:R-:W-:-:S03]  /*8970*/  FADD.FTZ R13, R12, R19 ;  /* 0x000000130c0d7221 */ /* 0x000fc60000010000 */
[----:B------:R-:W-:Y:S01]  /*8980*/  FMUL.FTZ R15, R15, UR16 ;  /* 0x000000100f0f7c20 */ /* 0x000fe20008410000 */
[----:B------:R-:W-:Y:S01]  /*8990*/  FMUL.FTZ R12, R5, R14 ;  /* 0x0000000e050c7220 */ /* 0x000fe20000410000 */
[----:B------:R-:W-:Y:S01]  /*89a0*/  FADD.FTZ R23, R23, R14 ;  /* 0x0000000e17177221 */ /* 0x000fe20000010000 */
[----:B------:R-:W-:Y:S01]  /*89b0*/  FADD.FTZ R10, R10, R38 ;  /* 0x000000260a0a7221 */ /* 0x000fe20000010000 */
[----:B------:R-:W-:Y:S01]  /*89c0*/  FFMA.FTZ R25, R14, R15, R25 ;  /* 0x0000000f0e197223 */ /* 0x000fe20000010019 */
[----:B------:R-:W-:Y:S01]  /*89d0*/  SHF.L.U32 R14, R29, 0x10, RZ ;  /* 0x000000101d0e7819 */ /* 0x000fe200000006ff */
[----:B------:R-:W-:Y:S01]  /*89e0*/  FADD.FTZ R17, R17, -UR28 ;  /* 0x8000001c11117e21 */ /* 0x000fe20008010000 */
[----:B------:R-:W-:Y:S01]  /*89f0*/  FADD.FTZ R13, R12, R13 ;  /* 0x0000000d0c0d7221 */ /* 0x000fe20000010000 */
[----:B------:R-:W-:Y:S01]  /*8a00*/  FFMA.FTZ R16, R15, R12, R16 ;  /* 0x0000000c0f107223 */ /* 0x000fe20000010010 */
[----:B------:R-:W4:Y:S01]  /*8a10*/  LDL.LU R29, [R1+0x340] ;  /* 0x00034000011d7983 */ /* 0x000f220000300800 */
[----:B------:R-:W-:Y:S01]  /*8a20*/  SHF.L.U32 R12, R36, 0x10, RZ ;  /* 0x00000010240c7819 */ /* 0x000fe200000006ff */
[----:B------:R-:W-:Y:S01]  /*8a30*/  FADD.FTZ R10, R10, R40 ;  /* 0x000000280a0a7221 */ /* 0x000fe20000010000 */
[----:B------:R-:W-:Y:S01]  /*8a40*/  FMUL.FTZ R17, R17, UR16 ;  /* 0x0000001011117c20 */ /* 0x000fe20008410000 */
[----:B------:R-:W-:Y:S01]  /*8a50*/  FADD.FTZ R15, R14, -UR28 ;  /* 0x8000001c0e0f7e21 */ /* 0x000fe20008010000 */
[----:B------:R-:W4:Y:S01]  /*8a60*/  LDL.LU R36, [R1+0x344] ;  /* 0x0003440001247983 */ /* 0x000f220000300800 */
[----:B------:R-:W-:Y:S01]  /*8a70*/  SHF.L.U32 R14, R35, 0x10, RZ ;  /* 0x00000010230e7819 */ /* 0x000fe200000006ff */
[----:B------:R-:W-:Y:S01]  /*8a80*/  FADD.FTZ R18, R10, R12 ;  /* 0x0000000c0a127221 */ /* 0x000fe20000010000 */
[----:B------:R-:W-:Y:S01]  /*8a90*/  FFMA.FTZ R19, R12, R17, R11 ;  /* 0x000000110c137223 */ /* 0x000fe2000001000b */
[----:B------:R-:W-:Y:S01]  /*8aa0*/  FMUL.FTZ R15, R15, UR16 ;  /* 0x000000100f0f7c20 */ /* 0x000fe20008410000 */
[----:B------:R-:W-:Y:S01]  /*8ab0*/  FMUL.FTZ R12, R3, R12 ;  /* 0x0000000c030c7220 */ /* 0x000fe20000410000 */
[----:B------:R-:W4:Y:S01]  /*8ac0*/  LDL.LU R35, [R1+0x34c] ;  /* 0x00034c0001237983 */ /* 0x000f220000300800 */
[----:B------:R-:W-:Y:S01]  /*8ad0*/  FADD.FTZ R10, R23, R14 ;  /* 0x0000000e170a7221 */ /* 0x000fe20000010000 */
[----:B------:R-:W-:Y:S01]  /*8ae0*/  FFMA.FTZ R11, R14, R15, R25 ;  /* 0x0000000f0e0b7223 */ /* 0x000fe20000010019 */
[----:B------:R-:W-:Y:S01]  /*8af0*/  FADD.FTZ R13, R13, R12 ;  /* 0x0000000c0d0d7221 */ /* 0x000fe20000010000 */
[----:B------:R-:W-:Y:S01]  /*8b00*/  FFMA.FTZ R16, R17, R12, R16 ;  /* 0x0000000c11107223 */ /* 0x000fe20000010010 */
[----:B------:R-:W-:Y:S01]  /*8b10*/  FMUL.FTZ R14, R5, R14 ;  /* 0x0000000e050e7220 */ /* 0x000fe20000410000 */
[----:B---3--:R-:W-:-:S02]  /*8b20*/  SHF.L.U32 R20, R34, 0x10, RZ ;  /* 0x0000001022147819 */ /* 0x008fc400000006ff */
[----:B------:R-:W3:Y:S03]  /*8b30*/  LDL.LU R34, [R1+0x350] ;  /* 0x0003500001227983 */ /* 0x000ee60000300800 */
[----:B------:R-:W-:Y:S01]  /*8b40*/  FADD.FTZ R12, R20, -UR28 ;  /* 0x8000001c140c7e21 */ /* 0x000fe20008010000 */
[----:B------:R-:W-:Y:S01]  /*8b50*/  FADD.FTZ R17, R14, R13 ;  /* 0x0000000d0e117221 */ /* 0x000fe20000010000 */
[----:B------:R-:W-:Y:S01]  /*8b60*/  FFMA.FTZ R16, R15, R14, R16 ;  /* 0x0000000e0f107223 */ /* 0x000fe20000010010 */
[----:B--2---:R-:W-:Y:S02]  /*8b70*/  SHF.L.U32 R20, R33, 0x10, RZ ;  /* 0x0000001021147819 */ /* 0x004fe400000006ff */
[----:B------:R-:W2:Y:S01]  /*8b80*/  LDL.LU R33, [R1+0x354] ;  /* 0x0003540001217983 */ /* 0x000ea20000300800 */
[----:B----4-:R-:W-:-:S03]  /*8b90*/  SHF.L.U32 R14, R32, 0x10, RZ ;  /* 0x00000010200e7819 */ /* 0x010fc600000006ff */
[----:B------:R-:W4:Y:S01]  /*8ba0*/  LDL.LU R32, [R1+0x358] ;  /* 0x0003580001207983 */ /* 0x000f220000300800 */
[----:B------:R-:W-:Y:S01]  /*8bb0*/  FMUL.FTZ R15, R12, UR16 ;  /* 0x000000100c0f7c20 */ /* 0x000fe20008410000 */
[----:B------:R-:W-:Y:S01]  /*8bc0*/  FMUL.FTZ R22, R3, R20 ;  /* 0x0000001403167220 */ /* 0x000fe20000410000 */
[----:B------:R-:W-:Y:S02]  /*8bd0*/  FADD.FTZ R12, R18, R20 ;  /* 0x00000014120c7221 */ /* 0x000fe40000010000 */
[----:B------:R-:W-:Y:S01]  /*8be0*/  FFMA.FTZ R13, R20, R15, R19 ;  /* 0x0000000f140d7223 */ /* 0x000fe20000010013 */
[----:B------:R-:W-:Y:S01]  /*8bf0*/  FADD.FTZ R20, R17, R22 ;  /* 0x0000001611147221 */ /* 0x000fe20000010000 */
[----:B------:R-:W-:Y:S01]  /*8c00*/  SHF.L.U32 R18, R27, 0x10, RZ ;  /* 0x000000101b127819 */ /* 0x000fe200000006ff */
[----:B------:R-:W-:Y:S01]  /*8c10*/  FFMA.FTZ R17, R15, R22, R16 ;  /* 0x000000160f117223 */ /* 0x000fe20000010010 */
[----:B------:R-:W-:Y:S01]  /*8c20*/  FADD.FTZ R14, R14, -UR28 ;  /* 0x8000001c0e0e7e21 */ /* 0x000fe20008010000 */
[----:B------:R-:W-:-:S02]  /*8c30*/  SHF.L.U32 R16, R31, 0x10, RZ ;  /* 0x000000101f107819 */ /* 0x000fc400000006ff */
[----:B------:R-:W-:Y:S01]  /*8c40*/  SHF.L.U32 R22, R29, 0x10, RZ ;  /* 0x000000101d167819 */ /* 0x000fe200000006ff */
[----:B------:R-:W-:Y:S01]  /*8c50*/  FMUL.FTZ R15, R5, R18 ;  /* 0x00000012050f7220 */ /* 0x000fe20000410000 */
[----:B------:R-:W-:Y:S01]  /*8c60*/  FMUL.FTZ R14, R14, UR16 ;  /* 0x000000100e0e7c20 */ /* 0x000fe20008410000 */
[----:B------:R-:W-:Y:S01]  /*8c70*/  FADD.FTZ R16, R16, -UR28 ;  /* 0x8000001c10107e21 */ /* 0x000fe20008010000 */
[----:B------:R-:W-:Y:S01]  /*8c80*/  SHF.L.U32 R19, R36, 0x10, RZ ;  /* 0x0000001024137819 */ /* 0x000fe200000006ff */
[----:B------:R-:W-:Y:S01]  /*8c90*/  FADD.FTZ R20, R15, R20 ;  /* 0x000000140f147221 */ /* 0x000fe20000010000 */
[----:B------:R-:W-:Y:S01]  /*8ca0*/  FFMA.FTZ R17, R14, R15, R17 ;  /* 0x0000000f0e117223 */ /* 0x000fe20000010011 */
[----:B------:R-:W-:Y:S01]  /*8cb0*/  FMUL.FTZ R15, R3, R22 ;  /* 0x00000016030f7220 */ /* 0x000fe20000410000 */
        /* <DEDUP_REMOVED lines=8> */
[----:B------:R-:W-:-:S02]  /*8d40*/  FFMA.FTZ R11, R18, R14, R11 ;  /* 0x0000000e120b7223 */ /* 0x000fc4000001000b */
[----:B------:R-:W-:Y:S01]  /*8d50*/  FADD.FTZ R15, R15, -UR28 ;  /* 0x8000001c0f0f7e21 */ /* 0x000fe20008010000 */
[----:B------:R-:W-:Y:S01]  /*8d60*/  FADD.FTZ R10, R10, R18 ;  /* 0x000000120a0a7221 */ /* 0x000fe20000010000 */
[----:B------:R-:W-:Y:S01]  /*8d70*/  FADD.FTZ R21, R20, R21 ;  /* 0x0000001514157221 */ /* 0x000fe20000010000 */
[----:B---3--:R-:W-:Y:S01]  /*8d80*/  SHF.L.U32 R28, R34, 0x10, RZ ;  /* 0x00000010221c7819 */ /* 0x008fe200000006ff */
[----:B------:R-:W-:Y:S01]  /*8d90*/  FFMA.FTZ R26, R19, R20, R26 ;  /* 0x00000014131a7223 */ /* 0x000fe2000001001a */
[----:B------:R-:W-:-:S03]  /*8da0*/  FMUL.FTZ R15, R15, UR16 ;  /* 0x000000100f0f7c20 */ /* 0x000fc60008410000 */
[----:B------:R-:W-:Y:S01]  /*8db0*/  FMUL.FTZ R18, R3, R28 ;  /* 0x0000001c03127220 */ /* 0x000fe20000410000 */
[----:B------:R-:W-:Y:S01]  /*8dc0*/  FADD.FTZ R12, R12, R22 ;  /* 0x000000160c0c7221 */ /* 0x000fe20000010000 */
[----:B------:R-:W-:Y:S02]  /*8dd0*/  FFMA.FTZ R13, R22, R24, R13 ;  /* 0x00000018160d7223 */ /* 0x000fe4000001000d */
[----:B------:R-:W-:Y:S01]  /*8de0*/  FADD.FTZ R22, R21, R18 ;  /* 0x0000001215167221 */ /* 0x000fe20000010000 */
[----:B------:R-:W-:Y:S01]  /*8df0*/  FFMA.FTZ R21, R15, R18, R26 ;  /* 0x000000120f157223 */ /* 0x000fe2000001001a */
[----:B------:R-:W-:Y:S01]  /*8e00*/  FADD.FTZ R10, R10, R16 ;  /* 0x000000100a0a7221 */ /* 0x000fe20000010000 */
[----:B------:R-:W-:Y:S01]  /*8e10*/  FFMA.FTZ R11, R16, R19, R11 ;  /* 0x00000013100b7223 */ /* 0x000fe2000001000b */
[----:B------:R-:W-:Y:S01]  /*8e20*/  FADD.FTZ R18, R12, R28 ;  /* 0x0000001c0c127221 */ /* 0x000fe20000010000 */
[----:B------:R-:W-:Y:S01]  /*8e30*/  FFMA.FTZ R16, R28, R15, R13 ;  /* 0x0000000f1c107223 */ /* 0x000fe2000001000d */
[----:B--2---:R-:W-:-:S05]  /*8e40*/  SHF.L.U32 R14, R33, 0x10, RZ ;  /* 0x00000010210e7819 */ /* 0x004fca00000006ff */
[----:B------:R-:W-:-:S04]  /*8e50*/  FADD.FTZ R14, R14, -UR28 ;  /* 0x8000001c0e0e7e21 */ /* 0x000fc80008010000 */
[----:B------:R-:W-:Y:S01]  /*8e60*/  FMUL.FTZ R14, R14, UR16 ;  /* 0x000000100e0e7c20 */ /* 0x000fe20008410000 */
[----:B----4-:R-:W-:-:S05]  /*8e70*/  SHF.L.U32 R20, R32, 0x10, RZ ;  /* 0x0000001020147819 */ /* 0x010fca00000006ff */
[----:B------:R-:W-:Y:S01]  /*8e80*/  FMUL.FTZ R17, R5, R20 ;  /* 0x0000001405117220 */ /* 0x000fe20000410000 */
[----:B------:R-:W-:-:S03]  /*8e90*/  FADD.FTZ R19, R10, R20 ;  /* 0x000000140a137221 */ /* 0x000fc60000010000 */
[----:B------:R-:W-:Y:S01]  /*8ea0*/  FADD.FTZ R22, R17, R22 ;  /* 0x0000001611167221 */ /* 0x000fe20000010000 */
[----:B------:R-:W-:Y:S01]  /*8eb0*/  FFMA.FTZ R21, R14, R17, R21 ;  /* 0x000000110e157223 */ /* 0x000fe20000010015 */
[----:B------:R-:W-:Y:S01]  /*8ec0*/  FFMA.FTZ R17, R20, R14, R11 ;  /* 0x0000000e14117223 */ /* 0x000fe2000001000b */
[----:B------:R-:W-:Y:S06]  /*8ed0*/  BRA `(.L_x_367) ;  /* 0x00000058007c7947 */ /* 0x000fec0003800000 */
.L_x_366:
[----:B------:R-:W2:Y:S04]  /*8ee0*/  LDL.LU R10, [R1+0x178] ;  /* 0x00017800010a7983 */ /* 0x000ea80000300800 */
[----:B------:R-:W3:Y:S04]  /*8ef0*/  LDL.LU R24, [R1+0x180] ;  /* 0x0001800001187983 */ /* 0x000ee80000300800 */
[----:B------:R-:W4:Y:S04]  /*8f00*/  LDL.LU R25, [R1+0x17c] ;  /* 0x00017c0001197983 */ /* 0x000f280000300800 */
[----:B------:R-:W4:Y:S04]  /*8f10*/  LDL.LU R26, [R1+0x184] ;  /* 0x00018400011a7983 */ /* 0x000f280000300800 */
[----:B------:R-:W4:Y:S04]  /*8f20*/  LDL.LU R27, [R1+0x16c] ;  /* 0x00016c00011b7983 */ /* 0x000f280000300800 */
[----:B------:R-:W4:Y:S04]  /*8f30*/  LDL.LU R30, [R1+0x194] ;  /* 0x00019400011e7983 */ /* 0x000f280000300800 */
[----:B-----5:R0:W-:Y:S04]  /*8f40*/  STL [R1+0x388], R8 ;  /* 0x0003880801007387 */ /* 0x0201e80000100800 */
[----:B------:R1:W-:Y:S04]  /*8f50*/  STL [R1+0x38c], R9 ;  /* 0x00038c0901007387 */ /* 0x0003e80000100800 */
[----:B------:R-:W4:Y:S04]  /*8f60*/  LDL.LU R31, [R1+0x190] ;  /* 0x00019000011f7983 */ /* 0x000f280000300800 */
[----:B0-----:R-:W4:Y:S04]  /*8f70*/  LDL.LU R8, [R1+0x1c0] ;  /* 0x0001c00001087983 */ /* 0x001f280000300800 */
[----:B-1----:R-:W4:Y:S04]  /*8f80*/  LDL.LU R9, [R1+0x1c4] ;  /* 0x0001c40001097983 */ /* 0x002f280000300800 */
[----:B------:R-:W-:Y:S04]  /*8f90*/  STL [R1+0x380], R6 ;  /* 0x0003800601007387 */ /* 0x000fe80000100800 */
[----:B------:R0:W-:Y:S04]  /*8fa0*/  STL [R1+0x37c], R4 ;  /* 0x00037c0401007387 */ /* 0x0001e80000100800 */
[----:B------:R-:W-:Y:S04]  /*8fb0*/  STL [R1+0x384], R7 ;  /* 0x0003840701007387 */ /* 0x000fe80000100800 */
[----:B0-----:R-:W4:Y:S01]  /*8fc0*/  LDL.LU R4, [R1+0x21c] ;  /* 0x00021c0001047983 */ /* 0x001f220000300800 */
[----:B--2---:R-:W-:-:S02]  /*8fd0*/  SHF.L.U32 R10, R10, 0x10, RZ ;  /* 0x000000100a0a7819 */ /* 0x004fc400000006ff */
[----:B---3--:R-:W-:-:S03]  /*8fe0*/  SHF.L.U32 R24, R24, 0x10, RZ ;  /* 0x0000001018187819 */ /* 0x008fc600000006ff */
[----:B------:R-:W-:Y:S01]  /*8ff0*/  FADD.FTZ R10, R10, -UR28 ;  /* 0x8000001c0a0a7e21 */ /* 0x000fe20008010000 */
[----:B----4-:R-:W-:-:S03]  /*9000*/  SHF.L.U32 R25, R25, 0x10, RZ ;  /* 0x0000001019197819 */ /* 0x010fc600000006ff */
[----:B------:R-:W-:-:S04]  /*9010*/  FMUL.FTZ R10, R10, UR16 ;  /* 0x000000100a0a7c20 */ /* 0x000fc80008410000 */
[----:B------:R-:W-:-:S04]  /*9020*/  FFMA.FTZ R23, R3, R10, R0 ;  /* 0x0000000a03177223 */ /* 0x000fc80000010000 */
[----:B------:R-:W-:-:S06]  /*9030*/  FMUL.FTZ R11, R23, -1.4426950216293334961 ;  /* 0xbfb8aa3b170b7820 */ /* 0x000fcc0000410000 */
[----:B------:R-:W0:Y:S02]  /*9040*/  MUFU.EX2 R11, R11 ;  /* 0x0000000b000b7308 */ /* 0x000e240000000800 */
[----:B0-----:R-:W-:-:S06]  /*9050*/  FADD.FTZ R11, R11, 1 ;  /* 0x3f8000000b0b7421 */ /* 0x001fcc0000010000 */
[----:B------:R-:W0:Y:S01]  /*9060*/  MUFU.RCP R11, R11 ;  /* 0x0000000b000b7308 */ /* 0x000e220000001000 */
[----:B------:R-:W-:Y:S01]  /*9070*/  FADD.FTZ R25, R25, -UR28 ;  /* 0x8000001c19197e21 */ /* 0x000fe20008010000 */
[----:B0-----:R-:W-:Y:S01]  /*9080*/  FMUL.FTZ R24, R24, R11 ;  /* 0x0000000b18187220 */ /* 0x001fe20000410000 */
[----:B------:R-:W-:-:S04]  /*9090*/  FADD.FTZ R11, -R11, 1 ;  /* 0x3f8000000b0b7421 */ /* 0x000fc80000010100 */
[----:B------:R-:W-:Y:S01]  /*90a0*/  FFMA.FTZ R23, R23, R11, 1 ;  /* 0x3f80000017177423 */ /* 0x000fe2000001000b */
[----:B------:R-:W-:-:S03]  /*90b0*/  FMUL.FTZ R11, R25, UR16 ;  /* 0x00000010190b7c20 */ /* 0x000fc60008410000 */
[----:B------:R-:W-:Y:S01]  /*90c0*/  FMUL.FTZ R23, R24, R23 ;  /* 0x0000001718177220 */ /* 0x000fe20000410000 */
[----:B------:R-:W-:-:S04]  /*90d0*/  FFMA.FTZ R24, R5, R11, R2 ;  /* 0x0000000b05187223 */ /* 0x000fc80000010002 */
[----:B------:R-:W-:-:S06]  /*90e0*/  FMUL.FTZ R25, R24, -1.4426950216293334961 ;  /* 0xbfb8aa3b18197820 */ /* 0x000fcc0000410000 */
[----:B------:R-:W0:Y:S02]  /*90f0*/  MUFU.EX2 R25, R25 ;  /* 0x0000001900197308 */ /* 0x000e240000000800 */
[----:B0-----:R-:W-:-:S06]  /*9100*/  FADD.FTZ R25, R25, 1 ;  /* 0x3f80000019197421 */ /* 0x001fcc0000010000 */
[----:B------:R-:W0:Y:S01]  /*9110*/  MUFU.RCP R25, R25 ;  /* 0x0000001900197308 */ /* 0x000e220000001000 */
[----:B------:R-:W-:Y:S02]  /*9120*/  SHF.L.U32 R26, R26, 0x10, RZ ;  /* 0x000000101a1a7819 */ /* 0x000fe400000006ff */
[----:B------:R-:W-:-:S05]  /*9130*/  SHF.L.U32 R27, R27, 0x10, RZ ;  /* 0x000000101b1b7819 */ /* 0x000fca00000006ff */
[----:B------:R-:W-:Y:S01]  /*9140*/  FADD.FTZ R27, R27, -UR28 ;  /* 0x8000001c1b1b7e21 */ /* 0x000fe20008010000 */
[----:B0-----:R-:W-:Y:S01]  /*9150*/  FMUL.FTZ R26, R26, R25 ;  /* 0x000000191a1a7220 */ /* 0x001fe20000410000 */
        /* <DEDUP_REMOVED lines=12> */
[----:B------:R-:W0:Y:S02]  /*9220*/  MUFU.EX2 R28, R28 ;  /* 0x0000001c001c7308 */ /* 0x000e240000000800 */
[----:B0-----:R-:W-:-:S06]  /*9230*/  FADD.FTZ R28, R28, 1 ;  /* 0x3f8000001c1c7421 */ /* 0x001fcc0000010000 */
[----:B------:R-:W0:Y:S01]  /*9240*/  MUFU.RCP R28, R28 ;  /* 0x0000001c001c7308 */ /* 0x000e220000001000 */
[----:B------:R-:W-:Y:S01]  /*9250*/  SHF.L.U32 R30, R30, 0x10, RZ ;  /* 0x000000101e1e7819 */ /* 0x000fe200000006ff */
[----:B------:R-:W-:Y:S01]  /*9260*/  FFMA.FTZ R10, R10, R23, RZ ;  /* 0x000000170a0a7223 */ /* 0x000fe200000100ff */
[----:B------:R-:W-:-:S03]  /*9270*/  FADD.FTZ R23, RZ, R23 ;  /* 0x00000017ff177221 */ /* 0x000fc60000010000 */
[----:B0-----:R-:W-:Y:S01]  /*9280*/  FMUL.FTZ R30, R30, R28 ;  /* 0x0000001c1e1e7220 */ /* 0x001fe20000410000 */
[----:B------:R-:W-:-:S04]  /*9290*/  FADD.FTZ R28, -R28, 1 ;  /* 0x3f8000001c1c7421 */ /* 0x000fc80000010100 */
[----:B------:R-:W-:-:S04]  /*92a0*/  FFMA.FTZ R28, R29, R28, 1 ;  /* 0x3f8000001d1c7423 */ /* 0x000fc8000001001c */
[----:B------:R-:W-:-:S04]  /*92b0*/  FMUL.FTZ R28, R30, R28 ;  /* 0x0000001c1e1c7220 */ /* 0x000fc80000410000 */
[----:B------:R-:W-:-:S05]  /*92c0*/  FADD.FTZ R6, R23, R28 ;  /* 0x0000001c17067221 */ /* 0x000fca0000010000 */
[----:B------:R0:W-:Y:S04]  /*92d0*/  STL [R1+0x370], R6 ;  /* 0x0003700601007387 */ /* 0x0001e80000100800 */
[----:B0-----:R-:W2:Y:S01]  /*92e0*/  LDL.LU R6, [R1+0x218] ;  /* 0x0002180001067983 */ /* 0x001ea20000300800 */
[----:B------:R-:W-:Y:S01]  /*92f0*/  SHF.L.U32 R29, R8, 0x10, RZ ;  /* 0x00000010081d7819 */ /* 0x000fe200000006ff */
[----:B------:R-:W-:Y:S02]  /*9300*/  FFMA.FTZ R7, R27, R28, R10 ;  /* 0x0000001c1b077223 */ /* 0x000fe4000001000a */
[----:B------:R-:W3:Y:S02]  /*9310*/  LDL.LU R8, [R1+0x238] ;  /* 0x0002380001087983 */ /* 0x000ee40000300800 */
[----:B------:R-:W-:-:S04]  /*9320*/  FADD.FTZ R29, R29, -UR28 ;  /* 0x8000001c1d1d7e21 */ /* 0x000fc80008010000 */
[----:B------:R-:W-:-:S04]  /*9330*/  FMUL.FTZ R29, R29, UR16 ;  /* 0x000000101d1d7c20 */ /* 0x000fc80008410000 */
[----:B------:R-:W-:-:S04]  /*9340*/  FFMA.FTZ R10, R5, R29, R2 ;  /* 0x0000001d050a7223 */ /* 0x000fc80000010002 */
[----:B------:R-:W-:Y:S01]  /*9350*/  FMUL.FTZ R23, R10, -1.4426950216293334961 ;  /* 0xbfb8aa3b0a177820 */ /* 0x000fe20000410000 */
[----:B------:R0:W-:Y:S05]  /*9360*/  STL [R1+0x36c], R7 ;  /* 0x00036c0701007387 */ /* 0x0001ea0000100800 */
[----:B------:R-:W1:Y:S01]  /*9370*/  MUFU.EX2 R23, R23 ;  /* 0x0000001700177308 */ /* 0x000e620000000800 */
[----:B0-----:R-:W4:Y:S01]  /*9380*/  LDL.LU R7, [R1+0x23c] ;  /* 0x00023c0001077983 */ /* 0x001f220000300800 */
[----:B-1----:R-:W-:-:S06]  /*9390*/  FADD.FTZ R23, R23, 1 ;  /* 0x3f80000017177421 */ /* 0x002fcc0000010000 */
[----:B------:R-:W0:Y:S01]  /*93a0*/  MUFU.RCP R23, R23 ;  /* 0x0000001700177308 */ /* 0x000e220000001000 */
[----:B------:R-:W-:-:S04]  /*93b0*/  FMUL.FTZ R28, R3, R28 ;  /* 0x0000001c031c7220 */ /* 0x000fc80000410000 */
[----:B------:R-:W-:Y:S01]  /*93c0*/  FFMA.FTZ R25, R27, R28, R25 ;  /* 0x0000001c1b197223 */ /* 0x000fe20000010019 */
[----:B------:R-:W-:Y:S01]  /*93d0*/  SHF.L.U32 R27, R9, 0x10, RZ ;  /* 0x00000010091b7819 */ /* 0x000fe200000006ff */
[----:B------:R-:W-:Y:S01]  /*93e0*/  FADD.FTZ R9, R26, R28 ;  /* 0x0000001c1a097221 */ /* 0x000fe20000010000 */
[----:B------:R-:W-:-:S03]  /*93f0*/  FFMA.FTZ R11, R11, R24, RZ ;  /* 0x000000180b0b7223 */ /* 0x000fc600000100ff */
[----:B0-----:R-:W-:Y:S01]  /*9400*/  FMUL.FTZ R27, R27, R23 ;  /* 0x000000171b1b7220 */ /* 0x001fe20000410000 */
[----:B------:R-:W-:-:S04]  /*9410*/  FADD.FTZ R23, -R23, 1 ;  /* 0x3f80000017177421 */ /* 0x000fc80000010100 */
[----:B------:R-:W-:Y:S01]  /*9420*/  FFMA.FTZ R23, R10, R23, 1 ;  /* 0x3f8000000a177423 */ /* 0x000fe20000010017 */
[----:B------:R-:W-:Y:S01]  /*9430*/  FADD.FTZ R24, RZ, R24 ;  /* 0x00000018ff187221 */ /* 0x000fe20000010000 */
[----:B------:R-:W-:Y:S02]  /*9440*/  SHF.L.U32 R10, R31, 0x10, RZ ;  /* 0x000000101f0a7819 */ /* 0x000fe400000006ff */
[----:B------:R-:W-:Y:S01]  /*9450*/  FMUL.FTZ R23, R27, R23 ;  /* 0x000000171b177220 */ /* 0x000fe20000410000 */
[----:B------:R0:W-:Y:S02]  /*9460*/  STL [R1+0x368], R9 ;  /* 0x0003680901007387 */ /* 0x0001e40000100800 */
[----:B------:R-:W-:Y:S01]  /*9470*/  FADD.FTZ R10, R10, -UR28 ;  /* 0x8000001c0a0a7e21 */ /* 0x000fe20008010000 */
[----:B------:R-:W-:Y:S01]  /*9480*/  FFMA.FTZ R11, R29, R23, R11 ;  /* 0x000000171d0b7223 */ /* 0x000fe2000001000b */
[----:B------:R-:W4:Y:S01]  /*9490*/  LDL.LU R31, [R1+0x250] ;  /* 0x00025000011f7983 */ /* 0x000f220000300800 */
[----:B0-----:R-:W-:-:S05]  /*94a0*/  FADD.FTZ R9, R24, R23 ;  /* 0x0000001718097221 */ /* 0x001fca0000010000 */
[----:B------:R0:W-:Y:S04]  /*94b0*/  STL [R1+0x364], R9 ;  /* 0x0003640901007387 */ /* 0x0001e80000100800 */
[----:B------:R1:W-:Y:S01]  /*94c0*/  STL [R1+0x360], R11 ;  /* 0x0003600b01007387 */ /* 0x0003e20000100800 */
[----:B0-----:R-:W-:-:S04]  /*94d0*/  FMUL.FTZ R9, R10, UR16 ;  /* 0x000000100a097c20 */ /* 0x001fc80008410000 */
[----:B-1----:R-:W-:Y:S01]  /*94e0*/  FFMA.FTZ R11, R3, R9, R0 ;  /* 0x00000009030b7223 */ /* 0x002fe20000010000 */
[----:B------:R0:W-:Y:S04]  /*94f0*/  STL [R1+0x30c], R9 ;  /* 0x00030c0901007387 */ /* 0x0001e80000100800 */
[----:B0-----:R-:W4:Y:S01]  /*9500*/  LDL.LU R9, [R1+0x254] ;  /* 0x0002540001097983 */ /* 0x001f220000300800 */
[----:B------:R-:W-:-:S04]  /*9510*/  FMUL.FTZ R24, R5, R23 ;  /* 0x0000001705187220 */ /* 0x000fc80000410000 */
[----:B------:R-:W-:-:S05]  /*9520*/  FFMA.FTZ R10, R29, R24, R25 ;  /* 0x000000181d0a7223 */ /* 0x000fca0000010019 */
[----:B------:R0:W-:Y:S02]  /*9530*/  STL [R1+0x35c], R10 ;  /* 0x00035c0a01007387 */ /* 0x0001e40000100800 */
[----:B0-----:R-:W-:-:S06]  /*9540*/  FMUL.FTZ R10, R11, -1.4426950216293334961 ;  /* 0xbfb8aa3b0b0a7820 */ /* 0x001fcc0000410000 */
        /* <DEDUP_REMOVED lines=12> */
[----:B------:R-:W-:-:S04]  /*9610*/  FMUL.FTZ R4, R24, UR16 ;  /* 0x0000001018047c20 */ /* 0x000fc80008410000 */
[----:B------:R-:W-:-:S04]  /*9620*/  FFMA.FTZ R23, R5, R4, R2 ;  /* 0x0000000405177223 */ /* 0x000fc80000010002 */
[----:B------:R-:W-:-:S06]  /*9630*/  FMUL.FTZ R11, R23, -1.4426950216293334961 ;  /* 0xbfb8aa3b170b7820 */ /* 0x000fcc0000410000 */
[----:B------:R-:W0:Y:S01]  /*9640*/  MUFU.EX2 R11, R11 ;  /* 0x0000000b000b7308 */ /* 0x000e220000000800 */
[----:B---3--:R-:W-:Y:S02]  /*9650*/  SHF.L.U32 R25, R8, 0x10, RZ ;  /* 0x0000001008197819 */ /* 0x008fe400000006ff */
[----:B------:R-:W3:Y:S01]  /*9660*/  LDL.LU R8, [R1+0x260] ;  /* 0x0002600001087983 */ /* 0x000ee20000300800 */
[----:B0-----:R-:W-:-:S06]  /*9670*/  FADD.FTZ R11, R11, 1 ;  /* 0x3f8000000b0b7421 */ /* 0x001fcc0000010000 */
[----:B------:R-:W0:Y:S01]  /*9680*/  MUFU.RCP R11, R11 ;  /* 0x0000000b000b7308 */ /* 0x000e220000001000 */
[----:B----4-:R-:W-:Y:S02]  /*9690*/  SHF.L.U32 R24, R7, 0x10, RZ ;  /* 0x0000001007187819 */ /* 0x010fe400000006ff */
[----:B------:R-:W4:Y:S01]  /*96a0*/  LDL.LU R7, [R1+0x264] ;  /* 0x0002640001077983 */ /* 0x000f220000300800 */
[----:B------:R-:W-:-:S03]  /*96b0*/  FADD.FTZ R25, R25, -UR28 ;  /* 0x8000001c19197e21 */ /* 0x000fc60008010000 */
        /* <DEDUP_REMOVED lines=9> */
[----:B------:R-:W-:Y:S01]  /*9750*/  SHF.L.U32 R26, R31, 0x10, RZ ;  /* 0x000000101f1a7819 */ /* 0x000fe200000006ff */
[----:B------:R1:W-:Y:S01]  /*9760*/  STL [R1+0x300], R4 ;  /* 0x0003000401007387 */ /* 0x0003e20000100800 */
[----:B0-----:R-:W-:-:S03]  /*9770*/  FADD.FTZ R11, R11, 1 ;  /* 0x3f8000000b0b7421 */ /* 0x001fc60000010000 */
[----:B------:R-:W-:Y:S01]  /*9780*/  FADD.FTZ R26, R26, -UR28 ;  /* 0x8000001c1a1a7e21 */ /* 0x000fe20008010000 */
[----:B-1----:R-:W2:Y:S02]  /*9790*/  LDL.LU R4, [R1+0x27c] ;  /* 0x00027c0001047983 */ /* 0x002ea40000300800 */
[----:B------:R-:W0:Y:S02]  /*97a0*/  MUFU.RCP R11, R11 ;  /* 0x0000000b000b7308 */ /* 0x000e240000001000 */
[----:B------:R-:W2:Y:S01]  /*97b0*/  LDL.LU R31, [R1+0x138] ;  /* 0x00013800011f7983 */ /* 0x000ea20000300800 */
[----:B------:R-:W-:Y:S01]  /*97c0*/  SHF.L.U32 R25, R9, 0x10, RZ ;  /* 0x0000001009197819 */ /* 0x000fe200000006ff */
[----:B------:R-:W-:-:S04]  /*97d0*/  FMUL.FTZ R9, R26, UR16 ;  /* 0x000000101a097c20 */ /* 0x000fc80008410000 */
[----:B0-----:R-:W-:Y:S01]  /*97e0*/  FMUL.FTZ R25, R25, R11 ;  /* 0x0000000b19197220 */ /* 0x001fe20000410000 */
[----:B------:R-:W-:Y:S01]  /*97f0*/  FADD.FTZ R11, -R11, 1 ;  /* 0x3f8000000b0b7421 */ /* 0x000fe20000010100 */
[----:B------:R0:W-:Y:S03]  /*9800*/  STL [R1+0x2dc], R9 ;  /* 0x0002dc0901007387 */ /* 0x0001e60000100800 */
[----:B------:R-:W-:Y:S01]  /*9810*/  FFMA.FTZ R11, R24, R11, 1 ;  /* 0x3f800000180b7423 */ /* 0x000fe2000001000b */
[----:B------:R-:W-:Y:S02]  /*9820*/  FFMA.FTZ R24, R5, R9, R2 ;  /* 0x0000000905187223 */ /* 0x000fe40000010002 */
[----:B0-----:R-:W2:Y:S01]  /*9830*/  LDL.LU R9, [R1+0x298] ;  /* 0x0002980001097983 */ /* 0x001ea20000300800 */
[----:B------:R-:W-:Y:S01]  /*9840*/  FMUL.FTZ R25, R25, R11 ;  /* 0x0000000b19197220 */ /* 0x000fe20000410000 */
[----:B------:R-:W-:-:S06]  /*9850*/  FMUL.FTZ R11, R24, -1.4426950216293334961 ;  /* 0xbfb8aa3b180b7820 */ /* 0x000fcc0000410000 */
[----:B------:R-:W0:Y:S02]  /*9860*/  MUFU.EX2 R11, R11 ;  /* 0x0000000b000b7308 */ /* 0x000e240000000800 */
[----:B0-----:R-:W-:-:S06]  /*9870*/  FADD.FTZ R11, R11, 1 ;  /* 0x3f8000000b0b7421 */ /* 0x001fcc0000010000 */
[----:B------:R-:W0:Y:S01]  /*9880*/  MUFU.RCP R11, R11 ;  /* 0x0000000b000b7308 */ /* 0x000e220000001000 */
[----:B---3--:R-:W-:Y:S02]  /*9890*/  SHF.L.U32 R27, R8, 0x10, RZ ;  /* 0x00000010081b7819 */ /* 0x008fe400000006ff */
[----:B------:R-:W3:Y:S03]  /*98a0*/  LDL.LU R8, [R1+0x2d4] ;  /* 0x0002d40001087983 */ /* 0x000ee60000300800 */
[----:B------:R-:W-:Y:S01]  /*98b0*/  FADD.FTZ R27, R27, -UR28 ;  /* 0x8000001c1b1b7e21 */ /* 0x000fe20008010000 */
[----:B----4-:R-:W-:-:S05]  /*98c0*/  SHF.L.U32 R26, R7, 0x10, RZ ;  /* 0x00000010071a7819 */ /* 0x010fca00000006ff */
[----:B0-----:R-:W-:Y:S01]  /*98d0*/  FMUL.FTZ R26, R26, R11 ;  /* 0x0000000b1a1a7220 */ /* 0x001fe20000410000 */
[----:B------:R-:W-:Y:S01]  /*98e0*/  FADD.FTZ R11, -R11, 1 ;  /* 0x3f8000000b0b7421 */ /* 0x000fe20000010100 */
[----:B------:R-:W-:-:S03]  /*98f0*/  FMUL.FTZ R7, R27, UR16 ;  /* 0x000000101b077c20 */ /* 0x000fc60008410000 */
[----:B------:R-:W-:Y:S02]  /*9900*/  FFMA.FTZ R11, R24, R11, 1 ;  /* 0x3f800000180b7423 */ /* 0x000fe4000001000b */
[----:B------:R0:W-:Y:S02]  /*9910*/  STL [R1+0x2c4], R7 ;  /* 0x0002c40701007387 */ /* 0x0001e40000100800 */
[----:B------:R-:W-:Y:S01]  /*9920*/  FMUL.FTZ R11, R26, R11 ;  /* 0x0000000b1a0b7220 */ /* 0x000fe20000410000 */
[----:B------:R-:W-:Y:S02]  /*9930*/  FFMA.FTZ R26, R3, R7, R0 ;  /* 0x00000007031a7223 */ /* 0x000fe40000010000 */
[----:B0-----:R-:W4:Y:S01]  /*9940*/  LDL.LU R7, [R1+0x2d0] ;  /* 0x0002d00001077983 */ /* 0x001f220000300800 */
[----:B--2---:R-:W-:-:S05]  /*9950*/  SHF.L.U32 R28, R6, 0x10, RZ ;  /* 0x00000010061c7819 */ /* 0x004fca00000006ff */
[----:B------:R-:W-:Y:S01]  /*9960*/  FADD.FTZ R28, R28, -UR28 ;  /* 0x8000001c1c1c7e21 */ /* 0x000fe20008010000 */
[----:B------:R-:W-:-:S03]  /*9970*/  SHF.L.U32 R27, R4, 0x10, RZ ;  /* 0x00000010041b7819 */ /* 0x000fc600000006ff */
[----:B------:R-:W-:Y:S01]  /*9980*/  FMUL.FTZ R4, R28, UR16 ;  /* 0x000000101c047c20 */ /* 0x000fe20008410000 */
[----:B------:R-:W-:Y:S02]  /*9990*/  SHF.L.U32 R29, R31, 0x10, RZ ;  /* 0x000000101f1d7819 */ /* 0x000fe400000006ff */
[----:B------:R-:W2:Y:S01]  /*99a0*/  LDL.LU R31, [R1+0x134] ;  /* 0x00013400011f7983 */ /* 0x000ea20000300800 */
[----:B------:R-:W-:-:S03]  /*99b0*/  SHF.L.U32 R28, R9, 0x10, RZ ;  /* 0x00000010091c7819 */ /* 0x000fc600000006ff */
[----:B------:R-:W2:Y:S01]  /*99c0*/  LDL.LU R9, [R1+0x2f4] ;  /* 0x0002f40001097983 */ /* 0x000ea20000300800 */
        /* <DEDUP_REMOVED lines=8> */
[----:B------:R-:W-:-:S04]  /*9a50*/  FFMA.FTZ R27, R5, R4, R2 ;  /* 0x00000004051b7223 */ /* 0x000fc80000010002 */
[----:B------:R-:W-:-:S06]  /*9a60*/  FMUL.FTZ R26, R27, -1.4426950216293334961 ;  /* 0xbfb8aa3b1b1a7820 */ /* 0x000fcc0000410000 */
        /* <DEDUP_REMOVED lines=10> */
[----:B------:R-:W-:Y:S01]  /*9b10*/  FFMA.FTZ R28, R3, R4, R0 ;  /* 0x00000004031c7223 */ /* 0x000fe20000010000 */
[----:B------:R0:W-:Y:S03]  /*9b20*/  STL [R1+0x2ac], R4 ;  /* 0x0002ac0401007387 */ /* 0x0001e60000100800 */
[----:B------:R-:W-:Y:S01]  /*9b30*/  FMUL.FTZ R27, R28, -1.4426950216293334961 ;  /* 0xbfb8aa3b1c1b7820 */ /* 0x000fe20000410000 */
[----:B------:R1:W-:Y:S04]  /*9b40*/  STL [R1+0x3bc], R23 ;  /* 0x0003bc1701007387 */ /* 0x0003e80000100800 */
[----:B0-----:R-:W2:Y:S04]  /*9b50*/  LDL.LU R4, [R1+0x29c] ;  /* 0x00029c0001047983 */ /* 0x001ea80000300800 */
[----:B-1----:R-:W2:Y:S01]  /*9b60*/  LDL.LU R23, [R1+0x2f0] ;  /* 0x0002f00001177983 */ /* 0x002ea20000300800 */
[----:B------:R-:W0:Y:S02]  /*9b70*/  MUFU.EX2 R27, R27 ;  /* 0x0000001b001b7308 */ /* 0x000e240000000800 */
[----:B0-----:R-:W-:-:S06]  /*9b80*/  FADD.FTZ R27, R27, 1 ;  /* 0x3f8000001b1b7421 */ /* 0x001fcc0000010000 */
[----:B------:R-:W0:Y:S01]  /*9b90*/  MUFU.RCP R27, R27 ;  /* 0x0000001b001b7308 */ /* 0x000e220000001000 */
[----:B---3--:R-:W-:-:S05]  /*9ba0*/  SHF.L.U32 R30, R8, 0x10, RZ ;  /* 0x00000010081e7819 */ /* 0x008fca00000006ff */
[----:B------:R-:W-:-:S04]  /*9bb0*/  FADD.FTZ R30, R30, -UR28 ;  /* 0x8000001c1e1e7e21 */ /* 0x000fc80008010000 */
[----:B------:R-:W-:-:S05]  /*9bc0*/  FMUL.FTZ R6, R30, UR16 ;  /* 0x000000101e067c20 */ /* 0x000fca0008410000 */
[----:B------:R1:W-:Y:S01]  /*9bd0*/  STL [R1+0x2a8], R6 ;  /* 0x0002a80601007387 */ /* 0x0003e20000100800 */
[----:B----4-:R-:W-:-:S03]  /*9be0*/  SHF.L.U32 R29, R7, 0x10, RZ ;  /* 0x00000010071d7819 */ /* 0x010fc600000006ff */
[----:B------:R-:W3:Y:S02]  /*9bf0*/  LDL.LU R7, [R1+0x12c] ;  /* 0x00012c0001077983 */ /* 0x000ee40000300800 */
[----:B0-----:R-:W-:Y:S01]  /*9c00*/  FMUL.FTZ R29, R29, R27 ;  /* 0x0000001b1d1d7220 */ /* 0x001fe20000410000 */
[----:B------:R-:W-:-:S04]  /*9c10*/  FADD.FTZ R27, -R27, 1 ;  /* 0x3f8000001b1b7421 */ /* 0x000fc80000010100 */
[----:B------:R-:W-:-:S04]  /*9c20*/  FFMA.FTZ R27, R28, R27, 1 ;  /* 0x3f8000001c1b7423 */ /* 0x000fc8000001001b */
[----:B------:R-:W-:Y:S01]  /*9c30*/  FMUL.FTZ R27, R29, R27 ;  /* 0x0000001b1d1b7220 */ /* 0x000fe20000410000 */
[----:B------:R-:W-:Y:S02]  /*9c40*/  FFMA.FTZ R29, R5, R6, R2 ;  /* 0x00000006051d7223 */ /* 0x000fe40000010002 */
[----:B-1----:R-:W4:Y:S02]  /*9c50*/  LDL.LU R6, [R1+0x2f8] ;  /* 0x0002f80001067983 */ /* 0x002f240000300800 */
[----:B------:R-:W-:-:S06]  /*9c60*/  FMUL.FTZ R28, R29, -1.4426950216293334961 ;  /* 0xbfb8aa3b1d1c7820 */ /* 0x000fcc0000410000 */
[----:B------:R-:W0:Y:S02]  /*9c70*/  MUFU.EX2 R28, R28 ;  /* 0x0000001c001c7308 */ /* 0x000e240000000800 */
[----:B0-----:R-:W-:-:S06]  /*9c80*/  FADD.FTZ R28, R28, 1 ;  /* 0x3f8000001c1c7421 */ /* 0x001fcc0000010000 */
[----:B------:R-:W0:Y:S01]  /*9c90*/  MUFU.RCP R28, R28 ;  /* 0x0000001c001c7308 */ /* 0x000e220000001000 */
[----:B--2---:R-:W-:-:S05]  /*9ca0*/  SHF.L.U32 R31, R31, 0x10, RZ ;  /* 0x000000101f1f7819 */ /* 0x004fca00000006ff */
[----:B------:R-:W-:Y:S01]  /*9cb0*/  FADD.FTZ R31, R31, -UR28 ;  /* 0x8000001c1f1f7e21 */ /* 0x000fe20008010000 */
[----:B------:R-:W-:-:S05]  /*9cc0*/  SHF.L.U32 R30, R9, 0x10, RZ ;  /* 0x00000010091e7819 */ /* 0x000fca00000006ff */
[----:B0-----:R-:W-:Y:S01]  /*9cd0*/  FMUL.FTZ R30, R30, R28 ;  /* 0x0000001c1e1e7220 */ /* 0x001fe20000410000 */
[----:B------:R-:W-:Y:S01]  /*9ce0*/  FADD.FTZ R28, -R28, 1 ;  /* 0x3f8000001c1c7421 */ /* 0x000fe20000010100 */
[----:B------:R-:W-:-:S03]  /*9cf0*/  FMUL.FTZ R8, R31, UR16 ;  /* 0x000000101f087c20 */ /* 0x000fc60008410000 */
[----:B------:R-:W-:-:S04]  /*9d00*/  FFMA.FTZ R28, R29, R28, 1 ;  /* 0x3f8000001d1c7423 */ /* 0x000fc8000001001c */
[----:B------:R-:W-:Y:S01]  /*9d10*/  FMUL.FTZ R9, R30, R28 ;  /* 0x0000001c1e097220 */ /* 0x000fe20000410000 */
[----:B------:R0:W-:Y:S01]  /*9d20*/  STL [R1+0x298], R8 ;  /* 0x0002980801007387 */ /* 0x0001e20000100800 */
[----:B------:R-:W-:-:S03]  /*9d30*/  FFMA.FTZ R29, R3, R8, R0 ;  /* 0x00000008031d7223 */ /* 0x000fc60000010000 */
[----:B------:R1:W-:Y:S04]  /*9d40*/  STL [R1+0x134], R9 ;  /* 0x0001340901007387 */ /* 0x0003e80000100800 */
[----:B0-----:R-:W2:Y:S04]  /*9d50*/  LDL.LU R8, [R1+0x2e8] ;  /* 0x0002e80001087983 */ /* 0x001ea80000300800 */
[----:B-1----:R-:W2:Y:S01]  /*9d60*/  LDL.LU R9, [R1+0x130] ;  /* 0x0001300001097983 */ /* 0x002ea20000300800 */
[----:B------:R-:W-:-:S06]  /*9d70*/  FMUL.FTZ R28, R29, -1.4426950216293334961 ;  /* 0xbfb8aa3b1d1c7820 */ /* 0x000fcc0000410000 */
[----:B------:R-:W0:Y:S02]  /*9d80*/  MUFU.EX2 R28, R28 ;  /* 0x0000001c001c7308 */ /* 0x000e240000000800 */
[----:B0-----:R-:W-:-:S06]  /*9d90*/  FADD.FTZ R28, R28, 1 ;  /* 0x3f8000001c1c7421 */ /* 0x001fcc0000010000 */
[----:B------:R-:W0:Y:S01]  /*9da0*/  MUFU.RCP R28, R28 ;  /* 0x0000001c001c7308 */ /* 0x000e220000001000 */
[----:B------:R1:W-:Y:S01]  /*9db0*/  STL [R1+0x3b8], R11 ;  /* 0x0003b80b01007387 */ /* 0x0003e20000100800 */
[----:B------:R-:W-:Y:S02]  /*9dc0*/  SHF.L.U32 R31, R4, 0x10, RZ ;  /* 0x00000010041f7819 */ /* 0x000fe400000006ff */
[----:B------:R-:W-:-:S03]  /*9dd0*/  SHF.L.U32 R30, R23, 0x10, RZ ;  /* 0x00000010171e7819 */ /* 0x000fc600000006ff */
[----:B------:R-:W-:Y:S01]  /*9de0*/  FADD.FTZ R31, R31, -UR28 ;  /* 0x8000001c1f1f7e21 */ /* 0x000fe20008010000 */
[----:B------:R-:W-:Y:S01]  /*9df0*/  SHF.L.U32 R32, R32, 0x10, RZ ;  /* 0x0000001020207819 */ /* 0x000fe200000006ff */
[----:B------:R-:W2:Y:S01]  /*9e00*/  LDL.LU R23, [R1+0x150] ;  /* 0x0001500001177983 */ /* 0x000ea20000300800 */
[----:B0-----:R-:W-:Y:S01]  /*9e10*/  FMUL.FTZ R30, R30, R28 ;  /* 0x0000001c1e1e7220 */ /* 0x001fe20000410000 */
[----:B------:R-:W-:Y:S01]  /*9e20*/  FADD.FTZ R28, -R28, 1 ;  /* 0x3f8000001c1c7421 */ /* 0x000fe20000010100 */
[----:B------:R-:W-:-:S03]  /*9e30*/  FMUL.FTZ R4, R31, UR16 ;  /* 0x000000101f047c20 */ /* 0x000fc60008410000 */
        /* <DEDUP_REMOVED lines=10> */
[----:B------:R-:W-:Y:S01]  /*9ee0*/  FADD.FTZ R31, R31, -UR28 ;  /* 0x8000001c1f1f7e21 */ /* 0x000fe20008010000 */
[----:B----4-:R-:W-:-:S05]  /*9ef0*/  SHF.L.U32 R30, R6, 0x10, RZ ;  /* 0x00000010061e7819 */ /* 0x010fca00000006ff */
[----:B0-----:R-:W-:Y:S01]  /*9f00*/  FMUL.FTZ R30, R30, R28 ;  /* 0x0000001c1e1e7220 */ /* 0x001fe20000410000 */
[----:B------:R-:W-:Y:S01]  /*9f10*/  FADD.FTZ R28, -R28, 1 ;  /* 0x3f8000001c1c7421 */ /* 0x000fe20000010100 */
[----:B------:R-:W-:-:S03]  /*9f20*/  FMUL.FTZ R6, R31, UR16 ;  /* 0x000000101f067c20 */ /* 0x000fc60008410000 */
[----:B------:R-:W-:Y:S01]  /*9f30*/  FFMA.FTZ R28, R29, R28, 1 ;  /* 0x3f8000001d1c7423 */ /* 0x000fe2000001001c */
[----:B------:R-:W-:-:S03]  /*9f40*/  FFMA.FTZ R29, R3, R6, R0 ;  /* 0x00000006031d7223 */ /* 0x000fc60000010000 */
[----:B------:R-:W-:Y:S01]  /*9f50*/  FMUL.FTZ R7, R30, R28 ;  /* 0x0000001c1e077220 */ /* 0x000fe20000410000 */
[----:B------:R0:W-:Y:S01]  /*9f60*/  STL [R1+0x278], R6 ;  /* 0x0002780601007387 */ /* 0x0001e20000100800 */
[----:B------:R-:W-:-:S03]  /*9f70*/  FMUL.FTZ R28, R29, -1.4426950216293334961 ;  /* 0xbfb8aa3b1d1c7820 */ /* 0x000fc60000410000 */
[----:B------:R1:W-:Y:S04]  /*9f80*/  STL [R1+0x12c], R7 ;  /* 0x00012c0701007387 */ /* 0x0003e80000100800 */
[----:B0-----:R-:W3:Y:S04]  /*9f90*/  LDL.LU R6, [R1+0x2c8] ;  /* 0x0002c80001067983 */ /* 0x001ee80000300800 */
[----:B-1----:R-:W4:Y:S01]  /*9fa0*/  LDL.LU R7, [R1+0x128] ;  /* 0x0001280001077983 */ /* 0x002f220000300800 */
[----:B------:R-:W0:Y:S02]  /*9fb0*/  MUFU.EX2 R28, R28 ;  /* 0x0000001c001c7308 */ /* 0x000e240000000800 */
[----:B0-----:R-:W-:-:S06]  /*9fc0*/  FADD.FTZ R28, R28, 1 ;  /* 0x3f8000001c1c7421 */ /* 0x001fcc0000010000 */
[----:B------:R-:W0:Y:S01]  /*9fd0*/  MUFU.RCP R28, R28 ;  /* 0x0000001c001c7308 */ /* 0x000e220000001000 */
[----:B--2---:R-:W-:Y:S02]  /*9fe0*/  SHF.L.U32 R30, R8, 0x10, RZ ;  /* 0x00000010081e7819 */ /* 0x004fe400000006ff */
[----:B------:R-:W-:-:S03]  /*9ff0*/  SHF.L.U32 R31, R9, 0x10, RZ ;  /* 0x00000010091f7819 */ /* 0x000fc600000006ff */
[----:B0-----:R-:W-:Y:S01]  /*a000*/  FMUL.FTZ R30, R30, R28 ;  /* 0x0000001c1e1e7220 */ /* 0x001fe20000410000 */
[----:B------:R-:W-:Y:S01]  /*a010*/  FADD.FTZ R28, -R28, 1 ;  /* 0x3f8000001c1c7421 */ /* 0x000fe20000010100 */
[----:B------:R-:W2:Y:S01]  /*a020*/  LDL.LU R9, [R1+0x11c] ;  /* 0x00011c0001097983 */ /* 0x000ea20000300800 */
[----:B------:R-:W-:Y:S02]  /*a030*/  FADD.FTZ R31, R31, -UR28 ;  /* 0x8000001c1f1f7e21 */ /* 0x000fe40008010000 */
[----:B------:R-:W-:Y:S02]  /*a040*/  FFMA.FTZ R28, R29, R28, 1 ;  /* 0x3f8000001d1c7423 */ /* 0x000fe4000001001c */
[----:B------:R-:W-:Y:S02]  /*a050*/  FMUL.FTZ R8, R31, UR16 ;  /* 0x000000101f087c20 */ /* 0x000fe40008410000 */
[----:B------:R-:W-:Y:S02]  /*a060*/  FMUL.FTZ R28, R30, R28 ;  /* 0x0000001c1e1c7220 */ /* 0x000fe40000410000 */
[----:B------:R-:W-:Y:S01]  /*a070*/  FFMA.FTZ R30, R5, R8, R2 ;  /* 0x00000008051e7223 */ /* 0x000fe20000010002 */
[----:B------:R0:W-:Y:S04]  /*a080*/  STL [R1+0x264], R8 ;  /* 0x0002640801007387 */ /* 0x0001e80000100800 */
[----:B0-----:R-:W2:Y:S01]  /*a090*/  LDL.LU R8, [R1+0x2cc] ;  /* 0x0002cc0001087983 */ /* 0x001ea20000300800 */
[----:B------:R-:W-:-:S06]  /*a0a0*/  FMUL.FTZ R29, R30, -1.4426950216293334961 ;  /* 0xbfb8aa3b1e1d7820 */ /* 0x000fcc0000410000 */
[----:B------:R-:W0:Y:S02]  /*a0b0*/  MUFU.EX2 R29, R29 ;  /* 0x0000001d001d7308 */ /* 0x000e240000000800 */
[----:B0-----:R-:W-:-:S06]  /*a0c0*/  FADD.FTZ R29, R29, 1 ;  /* 0x3f8000001d1d7421 */ /* 0x001fcc0000010000 */
[----:B------:R-:W0:Y:S01]  /*a0d0*/  MUFU.RCP R29, R29 ;  /* 0x0000001d001d7308 */ /* 0x000e220000001000 */
[----:B------:R-:W-:Y:S01]  /*a0e0*/  FADD.FTZ R32, R32, -UR28 ;  /* 0x8000001c20207e21 */ /* 0x000fe20008010000 */
[----:B------:R1:W-:Y:S01]  /*a0f0*/  STL [R1+0x138], R11 ;  /* 0x0001380b01007387 */ /* 0x0003e20000100800 */
[----:B------:R-:W-:Y:S02]  /*a100*/  SHF.L.U32 R31, R4, 0x10, RZ ;  /* 0x00000010041f7819 */ /* 0x000fe400000006ff */
[----:B------:R-:W-:-:S03]  /*a110*/  FMUL.FTZ R4, R32, UR16 ;  /* 0x0000001020047c20 */ /* 0x000fc60008410000 */
[----:B0-----:R-:W-:Y:S01]  /*a120*/  FMUL.FTZ R31, R31, R29 ;  /* 0x0000001d1f1f7220 */ /* 0x001fe20000410000 */
[----:B------:R-:W-:-:S04]  /*a130*/  FADD.FTZ R29, -R29, 1 ;  /* 0x3f8000001d1d7421 */ /* 0x000fc80000010100 */
[----:B------:R-:W-:Y:S01]  /*a140*/  FFMA.FTZ R29, R30, R29, 1 ;  /* 0x3f8000001e1d7423 */ /* 0x000fe2000001001d */
[----:B------:R-:W-:-:S03]  /*a150*/  FFMA.FTZ R30, R3, R4, R0 ;  /* 0x00000004031e7223 */ /* 0x000fc60000010000 */
[----:B-1----:R-:W-:Y:S01]  /*a160*/  FMUL.FTZ R11, R31, R29 ;  /* 0x0000001d1f0b7220 */ /* 0x002fe20000410000 */
[----:B------:R-:W-:-:S06]  /*a170*/  FMUL.FTZ R29, R30, -1.4426950216293334961 ;  /* 0xbfb8aa3b1e1d7820 */ /* 0x000fcc0000410000 */
[----:B------:R-:W0:Y:S01]  /*a180*/  MUFU.EX2 R29, R29 ;  /* 0x0000001d001d7308 */ /* 0x000e220000000800 */
[----:B------:R1:W-:Y:S04]  /*a190*/  STL [R1+0x260], R4 ;  /* 0x0002600401007387 */ /* 0x0003e80000100800 */
[----:B-1----:R-:W2:Y:S01]  /*a1a0*/  LDL.LU R4, [R1+0x2b0] ;  /* 0x0002b00001047983 */ /* 0x002ea20000300800 */
[----:B0-----:R-:W-:-:S06]  /*a1b0*/  FADD.FTZ R29, R29, 1 ;  /* 0x3f8000001d1d7421 */ /* 0x001fcc0000010000 */
[----:B------:R-:W0:Y:S01]  /*a1c0*/  MUFU.RCP R29, R29 ;  /* 0x0000001d001d7308 */ /* 0x000e220000001000 */
[----:B---3--:R-:W-:Y:S02]  /*a1d0*/  SHF.L.U32 R31, R6, 0x10, RZ ;  /* 0x00000010061f7819 */ /* 0x008fe400000006ff */
[----:B----4-:R-:W-:-:S03]  /*a1e0*/  SHF.L.U32 R32, R7, 0x10, RZ ;  /* 0x0000001007207819 */ /* 0x010fc600000006ff */
        /* <DEDUP_REMOVED lines=8> */
[----:B------:R-:W0:Y:S01]  /*a270*/  MUFU.EX2 R29, R29 ;  /* 0x0000001d001d7308 */ /* 0x000e220000000800 */
[----:B------:R1:W-:Y:S04]  /*a280*/  STL [R1+0x16c], R7 ;  /* 0x00016c0701007387 */ /* 0x0003e80000100800 */
[----:B------:R3:W-:Y:S04]  /*a290*/  STL [R1+0x254], R6 ;  /* 0x0002540601007387 */ /* 0x0007e80000100800 */
[----:B-1----:R-:W4:Y:S04]  /*a2a0*/  LDL.LU R7, [R1+0x114] ;  /* 0x0001140001077983 */ /* 0x002f280000300800 */
[----:B---3--:R-:W3:Y:S01]  /*a2b0*/  LDL.LU R6, [R1+0x2b4] ;  /* 0x0002b40001067983 */ /* 0x008ee20000300800 */
[----:B0-----:R-:W-:-:S06]  /*a2c0*/  FADD.FTZ R29, R29, 1 ;  /* 0x3f8000001d1d7421 */ /* 0x001fcc0000010000 */
[----:B------:R-:W0:Y:S01]  /*a2d0*/  MUFU.RCP R29, R29 ;  /* 0x0000001d001d7308 */ /* 0x000e220000001000 */
[----:B--2---:R-:W-:Y:S02]  /*a2e0*/  SHF.L.U32 R32, R9, 0x10, RZ ;  /* 0x0000001009207819 */ /* 0x004fe400000006ff */
[----:B------:R-:W2:Y:S03]  /*a2f0*/  LDL.LU R9, [R1+0x118] ;  /* 0x0001180001097983 */ /* 0x000ea60000300800 */
        /* <DEDUP_REMOVED lines=16> */
[----:B------:R1:W-:Y:S01]  /*a400*/  STL [R1+0x130], R11 ;  /* 0x0001300b01007387 */ /* 0x0003e20000100800 */
[----:B------:R-:W-:Y:S02]  /*a410*/  SHF.L.U32 R32, R4, 0x10, RZ ;  /* 0x0000001004207819 */ /* 0x000fe400000006ff */
[----:B------:R-:W-:-:S03]  /*a420*/  FMUL.FTZ R4, R33, UR16 ;  /* 0x0000001021047c20 */ /* 0x000fc60008410000 */
[----:B0-----:R-:W-:Y:S01]  /*a430*/  FMUL.FTZ R32, R32, R30 ;  /* 0x0000001e20207220 */ /* 0x001fe20000410000 */
[----:B------:R-:W-:Y:S01]  /*a440*/  FADD.FTZ R30, -R30, 1 ;  /* 0x3f8000001e1e7421 */ /* 0x000fe20000010100 */
[----:B------:R0:W-:Y:S03]  /*a450*/  STL [R1+0x248], R4 ;  /* 0x0002480401007387 */ /* 0x0001e60000100800 */
[----:B------:R-:W-:Y:S01]  /*a460*/  FFMA.FTZ R30, R31, R30, 1 ;  /* 0x3f8000001f1e7423 */ /* 0x000fe2000001001e */
[----:B------:R-:W-:-:S03]  /*a470*/  FFMA.FTZ R31, R5, R4, R2 ;  /* 0x00000004051f7223 */ /* 0x000fc60000010002 */
[----:B-1----:R-:W-:Y:S01]  /*a480*/  FMUL.FTZ R11, R32, R30 ;  /* 0x0000001e200b7220 */ /* 0x002fe20000410000 */
[----:B0-----:R-:W2:Y:S01]  /*a490*/  LDL.LU R4, [R1+0x294] ;  /* 0x0002940001047983 */ /* 0x001ea20000300800 */
[----:B------:R-:W-:-:S06]  /*a4a0*/  FMUL.FTZ R30, R31, -1.4426950216293334961 ;  /* 0xbfb8aa3b1f1e7820 */ /* 0x000fcc0000410000 */
[----:B------:R-:W0:Y:S02]  /*a4b0*/  MUFU.EX2 R30, R30 ;  /* 0x0000001e001e7308 */ /* 0x000e240000000800 */
[----:B0-----:R-:W-:-:S06]  /*a4c0*/  FADD.FTZ R30, R30, 1 ;  /* 0x3f8000001e1e7421 */ /* 0x001fcc0000010000 */
[----:B------:R-:W0:Y:S01]  /*a4d0*/  MUFU.RCP R30, R30 ;  /* 0x0000001e001e7308 */ /* 0x000e220000001000 */
[----:B----4-:R-:W-:Y:S02]  /*a4e0*/  SHF.L.U32 R33, R7, 0x10, RZ ;  /* 0x0000001007217819 */ /* 0x010fe400000006ff */
[----:B---3--:R-:W-:-:S03]  /*a4f0*/  SHF.L.U32 R32, R6, 0x10, RZ ;  /* 0x0000001006207819 */ /* 0x008fc600000006ff */
[----:B------:R-:W-:Y:S02]  /*a500*/  FADD.FTZ R33, R33, -UR28 ;  /* 0x8000001c21217e21 */ /* 0x000fe40008010000 */
[----:B0-----:R-:W-:Y:S01]  /*a510*/  FMUL.FTZ R32, R32, R30 ;  /* 0x0000001e20207220 */ /* 0x001fe20000410000 */
[----:B------:R-:W-:Y:S01]  /*a520*/  FADD.FTZ R30, -R30, 1 ;  /* 0x3f8000001e1e7421 */ /* 0x000fe20000010100 */
[----:B------:R-:W-:-:S03]  /*a530*/  FMUL.FTZ R6, R33, UR16 ;  /* 0x0000001021067c20 */ /* 0x000fc60008410000 */
[----:B------:R-:W-:Y:S01]  /*a540*/  FFMA.FTZ R30, R31, R30, 1 ;  /* 0x3f8000001f1e7423 */ /* 0x000fe2000001001e */
[----:B------:R-:W-:Y:S01]  /*a550*/  FFMA.FTZ R31, R3, R6, R0 ;  /* 0x00000006031f7223 */ /* 0x000fe20000010000 */
[----:B------:R0:W-:Y:S04]  /*a560*/  STL [R1+0x23c], R6 ;  /* 0x00023c0601007387 */ /* 0x0001e80000100800 */
[----:B0-----:R-:W3:Y:S01]  /*a570*/  LDL.LU R6, [R1+0x288] ;  /* 0x0002880001067983 */ /* 0x001ee20000300800 */
[----:B------:R-:W-:Y:S01]  /*a580*/  FMUL.FTZ R7, R32, R30 ;  /* 0x0000001e20077220 */ /* 0x000fe20000410000 */
[----:B--2---:R-:W-:Y:S02]  /*a590*/  SHF.L.U32 R32, R8, 0x10, RZ ;  /* 0x0000001008207819 */ /* 0x004fe400000006ff */
[----:B------:R-:W2:Y:S01]  /*a5a0*/  LDL.LU R8, [R1+0x168] ;  /* 0x0001680001087983 */ /* 0x000ea20000300800 */
[----:B------:R-:W-:-:S03]  /*a5b0*/  SHF.L.U32 R33, R9, 0x10, RZ ;  /* 0x0000001009217819 */ /* 0x000fc600000006ff */
[----:B------:R-:W4:Y:S01]  /*a5c0*/  LDL.LU R9, [R1+0x15c] ;  /* 0x00015c0001097983 */ /* 0x000f220000300800 */
[----:B------:R-:W-:-:S06]  /*a5d0*/  FMUL.FTZ R30, R31, -1.4426950216293334961 ;  /* 0xbfb8aa3b1f1e7820 */ /* 0x000fcc0000410000 */
[----:B------:R-:W0:Y:S02]  /*a5e0*/  MUFU.EX2 R30, R30 ;  /* 0x0000001e001e7308 */ /* 0x000e240000000800 */
        /* <DEDUP_REMOVED lines=12> */
[----:B------:R-:W-:Y:S01]  /*a6b0*/  SHF.L.U32 R34, R34, 0x10, RZ ;  /* 0x0000001022227819 */ /* 0x000fe200000006ff */
[----:B0-----:R-:W-:-:S06]  /*a6c0*/  FADD.FTZ R30, R30, 1 ;  /* 0x3f8000001e1e7421 */ /* 0x001fcc0000010000 */
[----:B------:R-:W0:Y:S01]  /*a6d0*/  MUFU.RCP R30, R30 ;  /* 0x0000001e001e7308 */ /* 0x000e220000001000 */
[----:B------:R1:W-:Y:S01]  /*a6e0*/  STL [R1+0x238], R7 ;  /* 0x0002380701007387 */ /* 0x0003e20000100800 */
[----:B------:R-:W-:-:S03]  /*a6f0*/  FADD.FTZ R34, R34, -UR28 ;  /* 0x8000001c22227e21 */ /* 0x000fc60008010000 */
[----:B-1----:R-:W4:Y:S04]  /*a700*/  LDL.LU R7, [R1+0x28c] ;  /* 0x00028c0001077983 */ /* 0x002f280000300800 */
[----:B------:R1:W-:Y:S01]  /*a710*/  STL [R1+0x170], R11 ;  /* 0x0001700b01007387 */ /* 0x0003e20000100800 */
[----:B------:R-:W-:Y:S01]  /*a720*/  SHF.L.U32 R33, R4, 0x10, RZ ;  /* 0x0000001004217819 */ /* 0x000fe200000006ff */
[----:B------:R-:W-:-:S04]  /*a730*/  FMUL.FTZ R4, R34, UR16 ;  /* 0x0000001022047c20 */ /* 0x000fc80008410000 */
[----:B0-----:R-:W-:Y:S01]  /*a740*/  FMUL.FTZ R33, R33, R30 ;  /* 0x0000001e21217220 */ /* 0x001fe20000410000 */
[----:B------:R-:W-:-:S04]  /*a750*/  FADD.FTZ R30, -R30, 1 ;  /* 0x3f8000001e1e7421 */ /* 0x000fc80000010100 */
[----:B------:R-:W-:Y:S01]  /*a760*/  FFMA.FTZ R30, R31, R30, 1 ;  /* 0x3f8000001f1e7423 */ /* 0x000fe2000001001e */
[----:B------:R-:W-:-:S03]  /*a770*/  FFMA.FTZ R31, R3, R4, R0 ;  /* 0x00000004031f7223 */ /* 0x000fc60000010000 */
[----:B-1----:R-:W-:Y:S01]  /*a780*/  FMUL.FTZ R11, R33, R30 ;  /* 0x0000001e210b7220 */ /* 0x002fe20000410000 */
        /* <DEDUP_REMOVED lines=17> */
[----:B------:R0:W-:Y:S01]  /*a8a0*/  STL [R1+0x22c], R6 ;  /* 0x00022c0601007387 */ /* 0x0001e20000100800 */
[----:B----4-:R-:W-:-:S03]  /*a8b0*/  SHF.L.U32 R34, R9, 0x10, RZ ;  /* 0x0000001009227819 */ /* 0x010fc600000006ff */
[----:B------:R-:W3:Y:S04]  /*a8c0*/  LDL.LU R9, [R1+0x158] ;  /* 0x0001580001097983 */ /* 0x000ee80000300800 */
[----:B0-----:R-:W4:Y:S01]  /*a8d0*/  LDL.LU R6, [R1+0x154] ;  /* 0x0001540001067983 */ /* 0x001f220000300800 */
[----:B------:R-:W-:-:S06]  /*a8e0*/  FMUL.FTZ R30, R31, -1.4426950216293334961 ;  /* 0xbfb8aa3b1f1e7820 */ /* 0x000fcc0000410000 */
        /* <DEDUP_REMOVED lines=13> */
[----:B0-----:R-:W3:Y:S05]  /*a9c0*/  LDL.LU R7, [R1+0x270] ;  /* 0x0002700001077983 */ /* 0x001eea0000300800 */
[----:B------:R-:W0:Y:S02]  /*a9d0*/  MUFU.EX2 R31, R31 ;  /* 0x0000001f001f7308 */ /* 0x000e240000000800 */
[----:B0-----:R-:W-:-:S06]  /*a9e0*/  FADD.FTZ R31, R31, 1 ;  /* 0x3f8000001f1f7421 */ /* 0x001fcc0000010000 */
[----:B------:R-:W0:Y:S01]  /*a9f0*/  MUFU.RCP R31, R31 ;  /* 0x0000001f001f7308 */ /* 0x000e220000001000 */
[----:B------:R1:W-:Y:S01]  /*aa00*/  STL [R1+0x164], R11 ;  /* 0x0001640b01007387 */ /* 0x0003e20000100800 */
[----:B------:R-:W-:-:S05]  /*aa10*/  SHF.L.U32 R34, R4, 0x10, RZ ;  /* 0x0000001004227819 */ /* 0x000fca00000006ff */
[----:B0-----:R-:W-:Y:S01]  /*aa20*/  FMUL.FTZ R34, R34, R31 ;  /* 0x0000001f22227220 */ /* 0x001fe20000410000 */
[----:B------:R-:W-:-:S04]  /*aa30*/  FADD.FTZ R31, -R31, 1 ;  /* 0x3f8000001f1f7421 */ /* 0x000fc80000010100 */
[----:B------:R-:W-:-:S04]  /*aa40*/  FFMA.FTZ R31, R33, R31, 1 ;  /* 0x3f800000211f7423 */ /* 0x000fc8000001001f */
[----:B-1----:R-:W-:Y:S01]  /*aa50*/  FMUL.FTZ R11, R34, R31 ;  /* 0x0000001f220b7220 */ /* 0x002fe20000410000 */
[----:B------:R-:W-:-:S05]  /*aa60*/  SHF.L.U32 R35, R35, 0x10, RZ ;  /* 0x0000001023237819 */ /* 0x000fca00000006ff */
[----:B------:R-:W-:-:S04]  /*aa70*/  FADD.FTZ R35, R35, -UR28 ;  /* 0x8000001c23237e21 */ /* 0x000fc80008010000 */
[----:B------:R-:W-:-:S04]  /*aa80*/  FMUL.FTZ R4, R35, UR16 ;  /* 0x0000001023047c20 */ /* 0x000fc80008410000 */
[----:B------:R-:W-:Y:S01]  /*aa90*/  FFMA.FTZ R33, R5, R4, R2 ;  /* 0x0000000405217223 */ /* 0x000fe20000010002 */
[----:B------:R0:W-:Y:S01]  /*aaa0*/  STL [R1+0x218], R4 ;  /* 0x0002180401007387 */ /* 0x0001e20000100800 */
[----:B--2---:R-:W-:-:S03]  /*aab0*/  SHF.L.U32 R34, R8, 0x10, RZ ;  /* 0x0000001008227819 */ /* 0x004fc600000006ff */
[----:B------:R-:W2:Y:S01]  /*aac0*/  LDL.LU R8, [R1+0x274] ;  /* 0x0002740001087983 */ /* 0x000ea20000300800 */
[----:B----4-:R-:W-:-:S05]  /*aad0*/  SHF.L.U32 R35, R6, 0x10, RZ ;  /* 0x0000001006237819 */ /* 0x010fca00000006ff */
[----:B------:R-:W-:-:S04]  /*aae0*/  FADD.FTZ R35, R35, -UR28 ;  /* 0x8000001c23237e21 */ /* 0x000fc80008010000 */
[----:B0-----:R-:W-:Y:S01]  /*aaf0*/  FMUL.FTZ R4, R35, UR16 ;  /* 0x0000001023047c20 */ /* 0x001fe20008410000 */
[----:B---3--:R-:W-:Y:S02]  /*ab00*/  SHF.L.U32 R35, R9, 0x10, RZ ;  /* 0x0000001009237819 */ /* 0x008fe400000006ff */
[----:B------:R-:W3:Y:S01]  /*ab10*/  LDL.LU R9, [R1+0x14c] ;  /* 0x00014c0001097983 */ /* 0x000ee20000300800 */
[----:B------:R-:W-:-:S06]  /*ab20*/  FMUL.FTZ R31, R33, -1.4426950216293334961 ;  /* 0xbfb8aa3b211f7820 */ /* 0x000fcc0000410000 */
[----:B------:R-:W0:Y:S02]  /*ab30*/  MUFU.EX2 R31, R31 ;  /* 0x0000001f001f7308 */ /* 0x000e240000000800 */
[----:B0-----:R-:W-:-:S06]  /*ab40*/  FADD.FTZ R31, R31, 1 ;  /* 0x3f8000001f1f7421 */ /* 0x001fcc0000010000 */
        /* <DEDUP_REMOVED lines=12> */
[----:B------:R1:W-:Y:S03]  /*ac10*/  STL [R1+0x210], R4 ;  /* 0x0002100401007387 */ /* 0x0003e60000100800 */
        /* <DEDUP_REMOVED lines=9> */
[----:B0-----:R-:W-:-:S06]  /*acb0*/  FADD.FTZ R33, R33, 1 ;  /* 0x3f80000021217421 */ /* 0x001fcc0000010000 */
[----:B------:R-:W0:Y:S01]  /*acc0*/  MUFU.RCP R33, R33 ;  /* 0x0000002100217308 */ /* 0x000e220000001000 */
[----:B------:R-:W-:-:S04]  /*acd0*/  FADD.FTZ R36, R36, -UR28 ;  /* 0x8000001c24247e21 */ /* 0x000fc80008010000 */
[----:B------:R-:W-:Y:S01]  /*ace0*/  FMUL.FTZ R7, R36, UR16 ;  /* 0x0000001024077c20 */ /* 0x000fe20008410000 */
[----:B------:R1:W-:Y:S04]  /*acf0*/  STL [R1+0x154], R6 ;  /* 0x0001540601007387 */ /* 0x0003e80000100800 */
[----:B------:R4:W-:Y:S04]  /*ad00*/  STL [R1+0x208], R4 ;  /* 0x0002080401007387 */ /* 0x0009e80000100800 */
[----:B-1----:R-:W3:Y:S04]  /*ad10*/  LDL.LU R6, [R1+0x110] ;  /* 0x0001100001067983 */ /* 0x002ee80000300800 */
[----:B----4-:R-:W4:Y:S01]  /*ad20*/  LDL.LU R4, [R1+0x268] ;  /* 0x0002680001047983 */ /* 0x010f220000300800 */
[----:B--2---:R-:W-:-:S05]  /*ad30*/  SHF.L.U32 R35, R8, 0x10, RZ ;  /* 0x0000001008237819 */ /* 0x004fca00000006ff */
        /* <DEDUP_REMOVED lines=9> */
[----:B---3--:R-:W-:Y:S01]  /*add0*/  SHF.L.U32 R36, R9, 0x10, RZ ;  /* 0x0000001009247819 */ /* 0x008fe200000006ff */
[----:B------:R1:W-:Y:S01]  /*ade0*/  STL [R1+0x158], R8 ;  /* 0x0001580801007387 */ /* 0x0003e20000100800 */
[----:B------:R-:W-:-:S03]  /*adf0*/  SHF.L.U32 R35, R23, 0x10, RZ ;  /* 0x0000001017237819 */ /* 0x000fc600000006ff */
[----:B------:R-:W-:Y:S01]  /*ae00*/  FADD.FTZ R36, R36, -UR28 ;  /* 0x8000001c24247e21 */ /* 0x000fe20008010000 */
[----:B------:R2:W-:Y:S04]  /*ae10*/  STL [R1+0x1f8], R7 ;  /* 0x0001f80701007387 */ /* 0x0005e80000100800 */
[----:B-1----:R-:W3:Y:S01]  /*ae20*/  LDL.LU R8, [R1+0x13c] ;  /* 0x00013c0001087983 */ /* 0x002ee20000300800 */
[----:B------:R-:W-:-:S03]  /*ae30*/  FMUL.FTZ R9, R36, UR16 ;  /* 0x0000001024097c20 */ /* 0x000fc60008410000 */
[----:B------:R-:W-:Y:S01]  /*ae40*/  STL [R1+0x15c], R11 ;  /* 0x00015c0b01007387 */ /* 0x000fe20000100800 */
[----:B0-----:R-:W-:Y:S01]  /*ae50*/  FMUL.FTZ R35, R35, R33 ;  /* 0x0000002123237220 */ /* 0x001fe20000410000 */
[----:B------:R-:W-:Y:S02]  /*ae60*/  FADD.FTZ R33, -R33, 1 ;  /* 0x3f80000021217421 */ /* 0x000fe40000010100 */
[----:B------:R0:W-:Y:S02]  /*ae70*/  STL [R1+0x1f4], R9 ;  /* 0x0001f40901007387 */ /* 0x0001e40000100800 */
[----:B------:R-:W-:Y:S01]  /*ae80*/  FFMA.FTZ R33, R34, R33, 1 ;  /* 0x3f80000022217423 */ /* 0x000fe20000010021 */
[----:B------:R-:W-:Y:S01]  /*ae90*/  FFMA.FTZ R34, R5, R9, R2 ;  /* 0x0000000905227223 */ /* 0x000fe20000010002 */
[----:B--2---:R-:W2:Y:S01]  /*aea0*/  LDL.LU R7, [R1+0x140] ;  /* 0x0001400001077983 */ /* 0x004ea20000300800 */
[----:B------:R-:W-:Y:S02]  /*aeb0*/  SHF.L.U32 R12, R12, 0x10, RZ ;  /* 0x000000100c0c7819 */ /* 0x000fe400000006ff */
[----:B------:R-:W-:Y:S01]  /*aec0*/  SHF.L.U32 R13, R13, 0x10, RZ ;  /* 0x000000100d0d7819 */ /* 0x000fe200000006ff */
[----:B------:R-:W2:Y:S04]  /*aed0*/  LDL.LU R23, [R1+0x340] ;  /* 0x0003400001177983 */ /* 0x000ea80000300800 */
[----:B0-----:R-:W2:Y:S01]  /*aee0*/  LDL.LU R9, [R1+0x144] ;  /* 0x0001440001097983 */ /* 0x001ea20000300800 */
[----:B------:R-:W-:Y:S01]  /*aef0*/  FMUL.FTZ R11, R35, R33 ;  /* 0x00000021230b7220 */ /* 0x000fe20000410000 */
[----:B------:R-:W-:-:S06]  /*af00*/  FMUL.FTZ R33, R34, -1.4426950216293334961 ;  /* 0xbfb8aa3b22217820 */ /* 0x000fcc0000410000 */
[----:B------:R-:W0:Y:S02]  /*af10*/  MUFU.EX2 R33, R33 ;  /* 0x0000002100217308 */ /* 0x000e240000000800 */
[----:B0-----:R-:W-:-:S06]  /*af20*/  FADD.FTZ R33, R33, 1 ;  /* 0x3f80000021217421 */ /* 0x001fcc0000010000 */
[----:B------:R-:W0:Y:S01]  /*af30*/  MUFU.RCP R33, R33 ;  /* 0x0000002100217308 */ /* 0x000e220000001000 */
[----:B------:R-:W-:Y:S02]  /*af40*/  SHF.L.U32 R36, R6, 0x10, RZ ;  /* 0x0000001006247819 */ /* 0x000fe400000006ff */
[----:B----4-:R-:W-:-:S03]  /*af50*/  SHF.L.U32 R35, R4, 0x10, RZ ;  /* 0x0000001004237819 */ /* 0x010fc600000006ff */
[----:B------:R-:W-:Y:S02]  /*af60*/  FADD.FTZ R36, R36, -UR28 ;  /* 0x8000001c24247e21 */ /* 0x000fe40008010000 */
[----:B0-----:R-:W-:Y:S02]  /*af70*/  FMUL.FTZ R35, R35, R33 ;  /* 0x0000002123237220 */ /* 0x001fe40000410000 */
[----:B------:R-:W-:Y:S01]  /*af80*/  FMUL.FTZ R4, R36, UR16 ;  /* 0x0000001024047c20 */ /* 0x000fe20008410000 */
[----:B------:R-:W-:-:S04]  /*af90*/  FADD.FTZ R33, -R33, 1 ;  /* 0x3f80000021217421 */ /* 0x000fc80000010100 */
[----:B------:R-:W-:Y:S01]  /*afa0*/  FFMA.FTZ R33, R34, R33, 1 ;  /* 0x3f80000022217423 */ /* 0x000fe20000010021 */
[----:B------:R-:W-:Y:S01]  /*afb0*/  FFMA.FTZ R34, R3, R4, R0 ;  /* 0x0000000403227223 */ /* 0x000fe20000010000 */
[----:B------:R0:W-:Y:S02]  /*afc0*/  STL [R1+0x1a4], R4 ;  /* 0x0001a40401007387 */ /* 0x0001e40000100800 */
[----:B------:R-:W-:Y:S01]  /*afd0*/  FMUL.FTZ R6, R35, R33 ;  /* 0x0000002123067220 */ /* 0x000fe20000410000 */
[----:B------:R-:W-:-:S06]  /*afe0*/  FMUL.FTZ R33, R34, -1.4426950216293334961 ;  /* 0xbfb8aa3b22217820 */ /* 0x000fcc0000410000 */
[----:B------:R-:W1:Y:S02]  /*aff0*/  MUFU.EX2 R33, R33 ;  /* 0x0000002100217308 */ /* 0x000e640000000800 */
[----:B-1----:R-:W-:-:S06]  /*b000*/  FADD.FTZ R33, R33, 1 ;  /* 0x3f80000021217421 */ /* 0x002fcc0000010000 */
[----:B------:R-:W1:Y:S01]  /*b010*/  MUFU.RCP R33, R33 ;  /* 0x0000002100217308 */ /* 0x000e620000001000 */
[----:B---3--:R-:W-:Y:S02]  /*b020*/  SHF.L.U32 R36, R8, 0x10, RZ ;  /* 0x0000001008247819 */ /* 0x008fe400000006ff */
[----:B--2---:R-:W-:-:S03]  /*b030*/  SHF.L.U32 R35, R7, 0x10, RZ ;  /* 0x0000001007237819 */ /* 0x004fc600000006ff */
[----:B------:R-:W-:Y:S01]  /*b040*/  FADD.FTZ R36, R36, -UR28 ;  /* 0x8000001c24247e21 */ /* 0x000fe20008010000 */
[----:B------:R-:W-:Y:S01]  /*b050*/  FADD.FTZ R12, R12, -UR28 ;  /* 0x8000001c0c0c7e21 */ /* 0x000fe20008010000 */
[----:B------:R-:W-:Y:S02]  /*b060*/  STL [R1+0x150], R6 ;  /* 0x0001500601007387 */ /* 0x000fe40000100800 */
[----:B0-----:R-:W-:Y:S01]  /*b070*/  FMUL.FTZ R4, R36, UR16 ;  /* 0x0000001024047c20 */ /* 0x001fe20008410000 */
[----:B------:R-:W-:Y:S01]  /*b080*/  SHF.L.U32 R14, R14, 0x10, RZ ;  /* 0x000000100e0e7819 */ /* 0x000fe200000006ff */
[----:B------:R-:W-:Y:S01]  /*b090*/  FADD.FTZ R13, R13, -UR28 ;  /* 0x8000001c0d0d7e21 */ /* 0x000fe20008010000 */
[----:B------:R-:W-:Y:S01]  /*b0a0*/  SHF.L.U32 R36, R9, 0x10, RZ ;  /* 0x0000001009247819 */ /* 0x000fe200000006ff */
[----:B------:R-:W2:Y:S04]  /*b0b0*/  LDL.LU R8, [R1+0x20c] ;  /* 0x00020c0001087983 */ /* 0x000ea80000300800 */
[----:B------:R-:W3:Y:S01]  /*b0c0*/  LDL.LU R9, [R1+0x200] ;  /* 0x0002000001097983 */ /* 0x000ee20000300800 */
[----:B-1----:R-:W-:Y:S01]  /*b0d0*/  FMUL.FTZ R35, R35, R33 ;  /* 0x0000002123237220 */ /* 0x002fe20000410000 */
[----:B------:R-:W-:Y:S01]  /*b0e0*/  FADD.FTZ R33, -R33, 1 ;  /* 0x3f80000021217421 */ /* 0x000fe20000010100 */
[----:B------:R-:W-:Y:S01]  /*b0f0*/  SHF.L.U32 R16, R16, 0x10, RZ ;  /* 0x0000001010107819 */ /* 0x000fe200000006ff */
[----:B------:R-:W4:Y:S02]  /*b100*/  LDL.LU R7, [R1+0x214] ;  /* 0x0002140001077983 */ /* 0x000f240000300800 */
[----:B------:R-:W-:-:S04]  /*b110*/  FFMA.FTZ R33, R34, R33, 1 ;  /* 0x3f80000022217423 */ /* 0x000fc80000010021 */
[----:B------:R-:W-:Y:S01]  /*b120*/  FMUL.FTZ R33, R35, R33 ;  /* 0x0000002123217220 */ /* 0x000fe20000410000 */
[----:B------:R-:W-:-:S04]  /*b130*/  FFMA.FTZ R35, R5, R4, R2 ;  /* 0x0000000405237223 */ /* 0x000fc80000010002 */
[----:B------:R-:W-:-:S06]  /*b140*/  FMUL.FTZ R34, R35, -1.4426950216293334961 ;  /* 0xbfb8aa3b23227820 */ /* 0x000fcc0000410000 */
[----:B------:R-:W0:Y:S02]  /*b150*/  MUFU.EX2 R34, R34 ;  /* 0x0000002200227308 */ /* 0x000e240000000800 */
[----:B0-----:R-:W-:-:S06]  /*b160*/  FADD.FTZ R34, R34, 1 ;  /* 0x3f80000022227421 */ /* 0x001fcc0000010000 */
[----:B------:R-:W0:Y:S01]  /*b170*/  MUFU.RCP R34, R34 ;  /* 0x0000002200227308 */ /* 0x000e220000001000 */
[----:B------:R1:W-:Y:S02]  /*b180*/  STL [R1+0x1ac], R4 ;  /* 0x0001ac0401007387 */ /* 0x0003e40000100800 */
[----:B-1----:R-:W-:Y:S01]  /*b190*/  FMUL.FTZ R4, R12, UR16 ;  /* 0x000000100c047c20 */ /* 0x002fe20008410000 */
        /* <DEDUP_REMOVED lines=10> */
[----:B------:R0:W-:Y:S01]  /*b240*/  STL [R1+0x178], R6 ;  /* 0x0001780601007387 */ /* 0x0001e20000100800 */
        /* <DEDUP_REMOVED lines=9> */
[----:B------:R-:W0:Y:S01]  /*b2e0*/  MUFU.RCP R12, R12 ;  /* 0x0000000c000c7308 */ /* 0x000e220000001000 */
[----:B------:R-:W-:Y:S01]  /*b2f0*/  SHF.L.U32 R15, R15, 0x10, RZ ;  /* 0x000000100f0f7819 */ /* 0x000fe200000006ff */
[----:B------:R-:W-:Y:S01]  /*b300*/  FADD.FTZ R16, R16, -UR28 ;  /* 0x8000001c10107e21 */ /* 0x000fe20008010000 */
[----:B------:R1:W-:Y:S04]  /*b310*/  STL [R1+0x1bc], R4 ;  /* 0x0001bc0401007387 */ /* 0x0003e80000100800 */
[----:B------:R0:W-:Y:S01]  /*b320*/  STL [R1+0x17c], R6 ;  /* 0x00017c0601007387 */ /* 0x0001e20000100800 */
        /* <DEDUP_REMOVED lines=11> */
[----:B------:R-:W-:Y:S01]  /*b3e0*/  FADD.FTZ R17, R17, -UR28 ;  /* 0x8000001c11117e21 */ /* 0x000fe20008010000 */
[----:B------:R-:W-:Y:S01]  /*b3f0*/  SHF.L.U32 R18, R18, 0x10, RZ ;  /* 0x0000001012127819 */ /* 0x000fe200000006ff */
[----:B------:R1:W-:Y:S02]  /*b400*/  STL [R1+0x1c4], R4 ;  /* 0x0001c40401007387 */ /* 0x0003e40000100800 */
[----:B-1----:R-:W-:Y:S02]  /*b410*/  FMUL.FTZ R4, R17, UR16 ;  /* 0x0000001011047c20 */ /* 0x002fe40008410000 */
[----:B0-----:R-:W-:Y:S01]  /*b420*/  FMUL.FTZ R18, R18, R12 ;  /* 0x0000000c12127220 */ /* 0x001fe20000410000 */
[----:B------:R-:W-:Y:S01]  /*b430*/  FADD.FTZ R12, -R12, 1 ;  /* 0x3f8000000c0c7421 */ /* 0x000fe20000010100 */
[----:B------:R-:W-:-:S03]  /*b440*/  FFMA.FTZ R14, R5, R4, R2 ;  /* 0x00000004050e7223 */ /* 0x000fc60000010002 */
[----:B------:R-:W-:Y:S01]  /*b450*/  FFMA.FTZ R12, R13, R12, 1 ;  /* 0x3f8000000d0c7423 */ /* 0x000fe2000001000c */
[----:B------:R-:W-:-:S06]  /*b460*/  FMUL.FTZ R13, R14, -1.4426950216293334961 ;  /* 0xbfb8aa3b0e0d7820 */ /* 0x000fcc0000410000 */
[----:B------:R-:W0:Y:S01]  /*b470*/  MUFU.EX2 R13, R13 ;  /* 0x0000000d000d7308 */ /* 0x000e220000000800 */
[----:B------:R-:W-:Y:S01]  /*b480*/  SHF.L.U32 R20, R20, 0x10, RZ ;  /* 0x0000001014147819 */ /* 0x000fe200000006ff */
[----:B0-----:R-:W-:-:S06]  /*b490*/  FADD.FTZ R13, R13, 1 ;  /* 0x3f8000000d0d7421 */ /* 0x001fcc0000010000 */
[----:B------:R-:W0:Y:S01]  /*b4a0*/  MUFU.RCP R13, R13 ;  /* 0x0000000d000d7308 */ /* 0x000e220000001000 */
[----:B------:R-:W-:Y:S01]  /*b4b0*/  SHF.L.U32 R19, R19, 0x10, RZ ;  /* 0x0000001013137819 */ /* 0x000fe200000006ff */
[----:B------:R-:W-:Y:S01]  /*b4c0*/  FADD.FTZ R20, R20, -UR28 ;  /* 0x8000001c14147e21 */ /* 0x000fe20008010000 */
[----:B------:R1:W-:Y:S01]  /*b4d0*/  STL [R1+0x1d0], R4 ;  /* 0x0001d00401007387 */ /* 0x0003e20000100800 */
[----:B---3--:R-:W-:-:S03]  /*b4e0*/  SHF.L.U32 R16, R9, 0x10, RZ ;  /* 0x0000001009107819 */ /* 0x008fc600000006ff */
[----:B------:R-:W3:Y:S01]  /*b4f0*/  LDL.LU R9, [R1+0x228] ;  /* 0x0002280001097983 */ /* 0x000ee20000300800 */
[----:B0-----:R-:W-:Y:S01]  /*b500*/  FMUL.FTZ R19, R19, R13 ;  /* 0x0000000d13137220 */ /* 0x001fe20000410000 */
[----:B------:R-:W-:Y:S01]  /*b510*/  FADD.FTZ R13, -R13, 1 ;  /* 0x3f8000000d0d7421 */ /* 0x000fe20000010100 */
[----:B-1----:R-:W-:-:S03]  /*b520*/  FMUL.FTZ R4, R20, UR16 ;  /* 0x0000001014047c20 */ /* 0x002fc60008410000 */
[----:B------:R-:W-:Y:S01]  /*b530*/  FFMA.FTZ R13, R14, R13, 1 ;  /* 0x3f8000000e0d7423 */ /* 0x000fe2000001000d */
[----:B------:R-:W-:Y:S01]  /*b540*/  FFMA.FTZ R14, R3, R4, R0 ;  /* 0x00000004030e7223 */ /* 0x000fe20000010000 */
[----:B------:R0:W-:Y:S02]  /*b550*/  STL [R1+0x180], R6 ;  /* 0x0001800601007387 */ /* 0x0001e40000100800 */
[----:B0-----:R-:W-:Y:S01]  /*b560*/  FMUL.FTZ R6, R19, R13 ;  /* 0x0000000d13067220 */ /* 0x001fe20000410000 */
        /* <DEDUP_REMOVED lines=30> */
[----:B------:R2:W0:Y:S02]  /*b750*/  MUFU.RCP R16, R15 ;  /* 0x0000000f00107308 */ /* 0x0004240000001000 */
[----:B--2---:R-:W-:Y:S02]  /*b760*/  SHF.L.U32 R15, R8, 0x10, RZ ;  /* 0x00000010080f7819 */ /* 0x004fe400000006ff */
[----:B------:R-:W2:Y:S01]  /*b770*/  LDL.LU R8, [R1+0x1d8] ;  /* 0x0001d80001087983 */ /* 0x000ea20000300800 */
        /* <DEDUP_REMOVED lines=58> */
[----:B------:R4:W0:Y:S01]  /*bb20*/  MUFU.RCP R16, R15 ;  /* 0x0000000f00107308 */ /* 0x0008220000001000 */
[----:B------:R1:W-:Y:S01]  /*bb30*/  STL [R1+0x1d8], R4 ;  /* 0x0001d80401007387 */ /* 0x0003e20000100800 */
[----:B----4-:R-:W-:-:S03]  /*bb40*/  SHF.L.U32 R15, R7, 0x10, RZ ;  /* 0x00000010070f7819 */ /* 0x010fc600000006ff */
[----:B------:R-:W4:Y:S01]  /*bb50*/  LDL.LU R7, [R1+0x1b0] ;  /* 0x0001b00001077983 */ /* 0x000f220000300800 */
[----:B0-----:R-:W-:Y:S01]  /*bb60*/  FMUL.FTZ R50, R50, R16 ;  /* 0x0000001032327220 */ /* 0x001fe20000410000 */
[----:B------:R-:W-:Y:S01]  /*bb70*/  FADD.FTZ R15, R15, -UR28 ;  /* 0x8000001c0f0f7e21 */ /* 0x000fe20008010000 */
[----:B------:R-:W-:-:S03]  /*bb80*/  FADD.FTZ R16, -R16, 1 ;  /* 0x3f80000010107421 */ /* 0x000fc60000010100 */
[----:B-1----:R-:W-:Y:S01]  /*bb90*/  FMUL.FTZ R4, R15, UR16 ;  /* 0x000000100f047c20 */ /* 0x002fe20008410000 */
[----:B------:R-:W-:-:S03]  /*bba0*/  FFMA.FTZ R16, R14, R16, 1 ;  /* 0x3f8000000e107423 */ /* 0x000fc60000010010 */
        /* <DEDUP_REMOVED lines=22> */
[----:B------:R-:W-:Y:S04]  /*bd10*/  STL [R1+0x1cc], R4 ;  /* 0x0001cc0401007387 */ /* 0x000fe80000100800 */
[----:B0-----:R-:W-:Y:S01]  /*bd20*/  FMUL.FTZ R49, R49, R16 ;  /* 0x0000001031317220 */ /* 0x001fe20000410000 */
[----:B------:R-:W-:-:S04]  /*bd30*/  FADD.FTZ R16, -R16, 1 ;  /* 0x3f80000010107421 */ /* 0x000fc80000010100 */
[----:B------:R-:W-:-:S04]  /*bd40*/  FFMA.FTZ R16, R14, R16, 1 ;  /* 0x3f8000000e107423 */ /* 0x000fc80000010010 */
[----:B------:R-:W-:Y:S01]  /*bd50*/  FMUL.FTZ R49, R49, R16 ;  /* 0x0000001031317220 */ /* 0x000fe20000410000 */
[----:B------:R0:W-:Y:S01]  /*bd60*/  STL [R1+0x188], R6 ;  /* 0x0001880601007387 */ /* 0x0001e20000100800 */
[----:B------:R-:W-:-:S03]  /*bd70*/  SHF.L.U32 R39, R39, 0x10, RZ ;  /* 0x0000001027277819 */ /* 0x000fc600000006ff */
[----:B0-----:R-:W3:Y:S01]  /*bd80*/  LDL.LU R6, [R1+0x2b8] ;  /* 0x0002b80001067983 */ /* 0x001ee20000300800 */
[----:B--2---:R-:W-:-:S03]  /*bd90*/  SHF.L.U32 R15, R8, 0x10, RZ ;  /* 0x00000010080f7819 */ /* 0x004fc600000006ff */
[----:B------:R-:W2:Y:S02]  /*bda0*/  LDL.LU R8, [R1+0x1a0] ;  /* 0x0001a00001087983 */ /* 0x000ea40000300800 */
[----:B------:R-:W-:-:S04]  /*bdb0*/  FADD.FTZ R15, R15, -UR28 ;  /* 0x8000001c0f0f7e21 */ /* 0x000fc80008010000 */
[----:B------:R-:W-:-:S04]  /*bdc0*/  FMUL.FTZ R4, R15, UR16 ;  /* 0x000000100f047c20 */ /* 0x000fc80008410000 */
[----:B------:R-:W-:-:S04]  /*bdd0*/  FFMA.FTZ R14, R5, R4, R2 ;  /* 0x00000004050e7223 */ /* 0x000fc80000010002 */
[----:B------:R-:W-:-:S06]  /*bde0*/  FMUL.FTZ R15, R14, -1.4426950216293334961 ;  /* 0xbfb8aa3b0e0f7820 */ /* 0x000fcc0000410000 */
[----:B------:R-:W0:Y:S02]  /*bdf0*/  MUFU.EX2 R15, R15 ;  /* 0x0000000f000f7308 */ /* 0x000e240000000800 */
[----:B0-----:R-:W-:-:S06]  /*be00*/  FADD.FTZ R15, R15, 1 ;  /* 0x3f8000000f0f7421 */ /* 0x001fcc0000010000 */
[----:B------:R4:W0:Y:S01]  /*be10*/  MUFU.RCP R16, R15 ;  /* 0x0000000f00107308 */ /* 0x0008220000001000 */
[----:B------:R1:W-:Y:S01]  /*be20*/  STL [R1+0x1c8], R4 ;  /* 0x0001c80401007387 */ /* 0x0003e20000100800 */
[----:B----4-:R-:W-:Y:S01]  /*be30*/  SHF.L.U32 R15, R7, 0x10, RZ ;  /* 0x00000010070f7819 */ /* 0x010fe200000006ff */
[----:B0-----:R-:W-:Y:S01]  /*be40*/  FMUL.FTZ R39, R39, R16 ;  /* 0x0000001027277220 */ /* 0x001fe20000410000 */
[----:B------:R-:W-:Y:S01]  /*be50*/  FADD.FTZ R16, -R16, 1 ;  /* 0x3f80000010107421 */ /* 0x000fe20000010100 */
[----:B------:R-:W-:Y:S01]  /*be60*/  SHF.L.U32 R48, R48, 0x10, RZ ;  /* 0x0000001030307819 */ /* 0x000fe200000006ff */
[----:B------:R-:W4:Y:S01]  /*be70*/  LDL.LU R7, [R1+0x2fc] ;  /* 0x0002fc0001077983 */ /* 0x000f220000300800 */
[----:B------:R-:W-:Y:S01]  /*be80*/  FADD.FTZ R15, R15, -UR28 ;  /* 0x8000001c0f0f7e21 */ /* 0x000fe20008010000 */
[----:B------:R-:W-:-:S03]  /*be90*/  FFMA.FTZ R16, R14, R16, 1 ;  /* 0x3f8000000e107423 */ /* 0x000fc60000010010 */
        /* <DEDUP_REMOVED lines=9> */
[----:B0-----:R-:W-:Y:S02]  /*bf30*/  FMUL.FTZ R48, R48, R16 ;  /* 0x0000001030307220 */ /* 0x001fe40000410000 */
[----:B------:R-:W-:Y:S01]  /*bf40*/  FADD.FTZ R15, R15, -UR28 ;  /* 0x8000001c0f0f7e21 */ /* 0x000fe20008010000 */
[----:B------:R0:W-:Y:S01]  /*bf50*/  STL [R1+0x1c0], R4 ;  /* 0x0001c00401007387 */ /* 0x0001e20000100800 */
        /* <DEDUP_REMOVED lines=24> */
[----:B------:R0:W1:Y:S01]  /*c0e0*/  MUFU.RCP R16, R15 ;  /* 0x0000000f00107308 */ /* 0x0000620000001000 */
[----:B------:R1:W-:Y:S01]  /*c0f0*/  STL [R1+0x1b0], R4 ;  /* 0x0001b00401007387 */ /* 0x0003e20000100800 */
[----:B0-----:R-:W-:-:S03]  /*c100*/  SHF.L.U32 R15, R6, 0x10, RZ ;  /* 0x00000010060f7819 */ /* 0x001fc600000006ff */
[----:B------:R-:W2:Y:S02]  /*c110*/  LDL.LU R6, [R1+0x308] ;  /* 0x0003080001067983 */ /* 0x000ea40000300800 */
[----:B------:R-:W-:Y:S01]  /*c120*/  FADD.FTZ R15, R15, -UR28 ;  /* 0x8000001c0f0f7e21 */ /* 0x000fe20008010000 */
[----:B-1----:R-:W-:Y:S01]  /*c130*/  FMUL.FTZ R46, R46, R16 ;  /* 0x000000102e2e7220 */ /* 0x002fe20000410000 */
[----:B------:R-:W-:Y:S02]  /*c140*/  FADD.FTZ R16, -R16, 1 ;  /* 0x3f80000010107421 */ /* 0x000fe40000010100 */
[----:B------:R-:W-:Y:S02]  /*c150*/  FMUL.FTZ R4, R15, UR16 ;  /* 0x000000100f047c20 */ /* 0x000fe40008410000 */
[----:B------:R-:W-:Y:S02]  /*c160*/  FFMA.FTZ R16, R14, R16, 1 ;  /* 0x3f8000000e107423 */ /* 0x000fe40000010010 */
        /* <DEDUP_REMOVED lines=8> */
[----:B----4-:R-:W-:Y:S02]  /*c1f0*/  SHF.L.U32 R22, R7, 0x10, RZ ;  /* 0x0000001007167819 */ /* 0x010fe400000006ff */
[----:B------:R-:W-:Y:S01]  /*c200*/  FADD.FTZ R15, R15, -UR28 ;  /* 0x8000001c0f0f7e21 */ /* 0x000fe20008010000 */
[----:B------:R1:W-:Y:S02]  /*c210*/  STL [R1+0x1a8], R4 ;  /* 0x0001a80401007387 */ /* 0x0003e40000100800 */
[----:B0-----:R-:W-:Y:S01]  /*c220*/  FMUL.FTZ R22, R22, R16 ;  /* 0x0000001016167220 */ /* 0x001fe20000410000 */
[----:B------:R-:W-:Y:S01]  /*c230*/  FADD.FTZ R16, -R16, 1 ;  /* 0x3f80000010107421 */ /* 0x000fe20000010100 */
[----:B------:R-:W-:Y:S01]  /*c240*/  SHF.L.U32 R44, R44, 0x10, RZ ;  /* 0x000000102c2c7819 */ /* 0x000fe200000006ff */
[----:B------:R-:W4:Y:S02]  /*c250*/  LDL.LU R7, [R1+0x2e0] ;  /* 0x0002e00001077983 */ /* 0x000f240000300800 */
        /* <DEDUP_REMOVED lines=23> */
[----:B------:R-:W-:Y:S02]  /*c3d0*/  SHF.L.U32 R36, R6, 0x10, RZ ;  /* 0x0000001006247819 */ /* 0x000fe400000006ff */
[----:B0-----:R-:W-:Y:S01]  /*c3e0*/  SHF.L.U32 R15, R42, 0x10, RZ ;  /* 0x000000102a0f7819 */ /* 0x001fe200000006ff */
[----:B------:R-:W2:Y:S04]  /*c3f0*/  LDL.LU R6, [R1+0x314] ;  /* 0x0003140001067983 */ /* 0x000ea80000300800 */
[----:B------:R-:W-:Y:S01]  /*c400*/  FADD.FTZ R15, R15, -UR28 ;  /* 0x8000001c0f0f7e21 */ /* 0x000fe20008010000 */
[----:B-1----:R-:W-:Y:S01]  /*c410*/  FMUL.FTZ R36, R36, R16 ;  /* 0x0000001024247220 */ /* 0x002fe20000410000 */
[----:B------:R-:W-:-:S02]  /*c420*/  FADD.FTZ R16, -R16, 1 ;  /* 0x3f80000010107421 */ /* 0x000fc40000010100 */
[----:B------:R-:W-:Y:S02]  /*c430*/  FMUL.FTZ R4, R15, UR16 ;  /* 0x000000100f047c20 */ /* 0x000fe40008410000 */
[----:B------:R-:W-:Y:S02]  /*c440*/  FFMA.FTZ R16, R14, R16, 1 ;  /* 0x3f8000000e107423 */ /* 0x000fe40000010010 */
[----:B------:R-:W-:-:S04]  /*c450*/  FFMA.FTZ R14, R3, R4, R0 ;  /* 0x00000004030e7223 */ /* 0x000fc80000010000 */
[----:B------:R-:W-:-:S06]  /*c460*/  FMUL.FTZ R15, R14, -1.4426950216293334961 ;  /* 0xbfb8aa3b0e0f7820 */ /* 0x000fcc0000410000 */
[----:B------:R-:W0:Y:S01]  /*c470*/  MUFU.EX2 R15, R15 ;  /* 0x0000000f000f7308 */ /* 0x000e220000000800 */
[----:B------:R-:W-:Y:S01]  /*c480*/  FMUL.FTZ R36, R36, R16 ;  /* 0x0000001024247220 */ /* 0x000fe20000410000 */
[----:B0-----:R-:W-:-:S06]  /*c490*/  FADD.FTZ R15, R15, 1 ;  /* 0x3f8000000f0f7421 */ /* 0x001fcc0000010000 */
[----:B------:R3:W0:Y:S01]  /*c4a0*/  MUFU.RCP R16, R15 ;  /* 0x0000000f00107308 */ /* 0x0006220000001000 */
[----:B------:R-:W-:Y:S02]  /*c4b0*/  SHF.L.U32 R42, R38, 0x10, RZ ;  /* 0x00000010262a7819 */ /* 0x000fe400000006ff */
[----:B---3--:R-:W-:Y:S02]  /*c4c0*/  SHF.L.U32 R15, R9, 0x10, RZ ;  /* 0x00000010090f7819 */ /* 0x008fe400000006ff */
[----:B------:R-:W3:Y:S03]  /*c4d0*/  LDL.LU R9, [R1+0x318] ;  /* 0x0003180001097983 */ /* 0x000ee60000300800 */
[----:B------:R-:W-:Y:S01]  /*c4e0*/  FADD.FTZ R15, R15, -UR28 ;  /* 0x8000001c0f0f7e21 */ /* 0x000fe20008010000 */
[----:B------:R1:W-:Y:S01]  /*c4f0*/  STL [R1+0x198], R4 ;  /* 0x0001980401007387 */ /* 0x0003e20000100800 */
[----:B0-----:R-:W-:Y:S01]  /*c500*/  FMUL.FTZ R42, R42, R16 ;  /* 0x000000102a2a7220 */ /* 0x001fe20000410000 */
[----:B------:R-:W-:-:S04]  /*c510*/  FADD.FTZ R16, -R16, 1 ;  /* 0x3f80000010107421 */ /* 0x000fc80000010100 */
[----:B------:R-:W-:Y:S01]  /*c520*/  FFMA.FTZ R16, R14, R16, 1 ;  /* 0x3f8000000e107423 */ /* 0x000fe20000010010 */
[----:B-1----:R-:W-:-:S04]  /*c530*/  FMUL.FTZ R4, R15, UR16 ;  /* 0x000000100f047c20 */ /* 0x002fc80008410000 */
[----:B------:R-:W-:Y:S01]  /*c540*/  FFMA.FTZ R14, R5, R4, R2 ;  /* 0x00000004050e7223 */ /* 0x000fe20000010002 */
[----:B------:R0:W-:Y:S04]  /*c550*/  STL [R1+0x194], R4 ;  /* 0x0001940401007387 */ /* 0x0001e80000100800 */
[----:B0-----:R-:W3:Y:S01]  /*c560*/  LDL.LU R4, [R1+0x31c] ;  /* 0x00031c0001047983 */ /* 0x001ee20000300800 */
[----:B------:R-:W-:-:S06]  /*c570*/  FMUL.FTZ R15, R14, -1.4426950216293334961 ;  /* 0xbfb8aa3b0e0f7820 */ /* 0x000fcc0000410000 */
[----:B------:R-:W0:Y:S01]  /*c580*/  MUFU.EX2 R15, R15 ;  /* 0x0000000f000f7308 */ /* 0x000e220000000800 */
[----:B------:R-:W-:Y:S01]  /*c590*/  FMUL.FTZ R42, R42, R16 ;  /* 0x000000102a2a7220 */ /* 0x000fe20000410000 */
[----:B0-----:R-:W-:-:S06]  /*c5a0*/  FADD.FTZ R15, R15, 1 ;  /* 0x3f8000000f0f7421 */ /* 0x001fcc0000010000 */
[----:B------:R-:W0:Y:S01]  /*c5b0*/  MUFU.RCP R16, R15 ;  /* 0x0000000f00107308 */ /* 0x000e220000001000 */
[----:B----4-:R-:W-:-:S05]  /*c5c0*/  SHF.L.U32 R20, R7, 0x10, RZ ;  /* 0x0000001007147819 */ /* 0x010fca00000006ff */
        /* <DEDUP_REMOVED lines=15> */
[----:B------:R0:W1:Y:S02]  /*c6c0*/  MUFU.RCP R16, R15 ;  /* 0x0000000f00107308 */ /* 0x0000640000001000 */
[----:B0-----:R-:W-:-:S05]  /*c6d0*/  SHF.L.U32 R15, R6, 0x10, RZ ;  /* 0x00000010060f7819 */ /* 0x001fca00000006ff */
        /* <DEDUP_REMOVED lines=8> */
[----:B------:R1:W-:Y:S04]  /*c760*/  STL [R1+0x18c], R6 ;  /* 0x00018c0601007387 */ /* 0x0003e80000100800 */
[----:B-1----:R-:W4:Y:S01]  /*c770*/  LDL.LU R6, [R1+0x328] ;  /* 0x0003280001067983 */ /* 0x002f220000300800 */
[----:B0-----:R-:W-:-:S04]  /*c780*/  FADD.FTZ R15, R15, 1 ;  /* 0x3f8000000f0f7421 */ /* 0x001fc80000010000 */
[----:B------:R3:W0:Y:S02]  /*c790*/  MUFU.RCP R17, R15 ;  /* 0x0000000f00117308 */ /* 0x0006240000001000 */
[----:B---3--:R-:W-:Y:S02]  /*c7a0*/  SHF.L.U32 R15, R9, 0x10, RZ ;  /* 0x00000010090f7819 */ /* 0x008fe400000006ff */
[----:B------:R-:W3:Y:S01]  /*c7b0*/  LDL.LU R9, [R1+0x32c] ;  /* 0x00032c0001097983 */ /* 0x000ee20000300800 */
[----:B------:R-:W-:Y:S02]  /*c7c0*/  FMUL.FTZ R40, R40, R16 ;  /* 0x0000001028287220 */ /* 0x000fe40000410000 */
        /* <DEDUP_REMOVED lines=8> */
[----:B0-----:R-:W3:Y:S04]  /*c850*/  LDL.LU R4, [R1+0x330] ;  /* 0x0003300001047983 */ /* 0x001ee80000300800 */
[----:B------:R0:W-:Y:S04]  /*c860*/  STL [R1+0x14c], R11 ;  /* 0x00014c0b01007387 */ /* 0x0001e80000100800 */
[----:B0-----:R-:W3:Y:S01]  /*c870*/  LDL.LU R11, [R1+0x33c] ;  /* 0x00033c00010b7983 */ /* 0x001ee20000300800 */
[----:B------:R-:W-:-:S06]  /*c880*/  FMUL.FTZ R16, R14, -1.4426950216293334961 ;  /* 0xbfb8aa3b0e107820 */ /* 0x000fcc0000410000 */
[----:B------:R-:W0:Y:S01]  /*c890*/  MUFU.EX2 R16, R16 ;  /* 0x0000001000107308 */ /* 0x000e220000000800 */
[----:B------:R-:W-:Y:S01]  /*c8a0*/  FMUL.FTZ R15, R15, R17 ;  /* 0x000000110f0f7220 */ /* 0x000fe20000410000 */
[----:B0-----:R-:W-:-:S06]  /*c8b0*/  FADD.FTZ R16, R16, 1 ;  /* 0x3f80000010107421 */ /* 0x001fcc0000010000 */
[----:B------:R-:W0:Y:S01]  /*c8c0*/  MUFU.RCP R17, R16 ;  /* 0x0000001000117308 */ /* 0x000e220000001000 */
[----:B--2---:R-:W-:Y:S02]  /*c8d0*/  SHF.L.U32 R38, R8, 0x10, RZ ;  /* 0x0000001008267819 */ /* 0x004fe400000006ff */
[----:B------:R-:W2:Y:S03]  /*c8e0*/  LDL.LU R8, [R1+0x334] ;  /* 0x0003340001087983 */ /* 0x000ea60000300800 */
[----:B0-----:R-:W-:Y:S01]  /*c8f0*/  FMUL.FTZ R38, R38, R17 ;  /* 0x0000001126267220 */ /* 0x001fe20000410000 */
[----:B------:R-:W-:-:S04]  /*c900*/  FADD.FTZ R17, -R17, 1 ;  /* 0x3f80000011117421 */ /* 0x000fc80000010100 */
[----:B------:R-:W-:Y:S01]  /*c910*/  FFMA.FTZ R17, R14, R17, 1 ;  /* 0x3f8000000e117423 */ /* 0x000fe20000010011 */
[----:B----4-:R-:W-:-:S05]  /*c920*/  SHF.L.U32 R16, R7, 0x10, RZ ;  /* 0x0000001007107819 */ /* 0x010fca00000006ff */
[----:B------:R-:W-:-:S04]  /*c930*/  FADD.FTZ R16, R16, -UR28 ;  /* 0x8000001c10107e21 */ /* 0x000fc80008010000 */
[----:B------:R-:W-:-:S04]  /*c940*/  FMUL.FTZ R7, R16, UR16 ;  /* 0x0000001010077c20 */ /* 0x000fc80008410000 */
[----:B------:R-:W-:Y:S01]  /*c950*/  FFMA.FTZ R14, R5, R7, R2 ;  /* 0x00000007050e7223 */ /* 0x000fe20000010002 */
[----:B------:R0:W-:Y:S04]  /*c960*/  STL [R1+0x160], R7 ;  /* 0x0001600701007387 */ /* 0x0001e80000100800 */
[----:B0-----:R-:W4:Y:S01]  /*c970*/  LDL.LU R7, [R1+0x338] ;  /* 0x0003380001077983 */ /* 0x001f220000300800 */
[----:B------:R-:W-:-:S06]  /*c980*/  FMUL.FTZ R16, R14, -1.4426950216293334961 ;  /* 0xbfb8aa3b0e107820 */ /* 0x000fcc0000410000 */
[----:B------:R-:W0:Y:S01]  /*c990*/  MUFU.EX2 R16, R16 ;  /* 0x0000001000107308 */ /* 0x000e220000000800 */
[----:B------:R-:W-:Y:S01]  /*c9a0*/  FMUL.FTZ R38, R38, R17 ;  /* 0x0000001126267220 */ /* 0x000fe20000410000 */
[----:B0-----:R-:W-:-:S06]  /*c9b0*/  FADD.FTZ R16, R16, 1 ;  /* 0x3f80000010107421 */ /* 0x001fcc0000010000 */
[----:B------:R-:W0:Y:S01]  /*c9c0*/  MUFU.RCP R17, R16 ;  /* 0x0000001000117308 */ /* 0x000e220000001000 */
[----:B------:R-:W-:Y:S02]  /*c9d0*/  SHF.L.U32 R35, R6, 0x10, RZ ;  /* 0x0000001006237819 */ /* 0x000fe400000006ff */
[----:B------:R-:W4:Y:S03]  /*c9e0*/  LDL.LU R6, [R1+0x344] ;  /* 0x0003440001067983 */ /* 0x000f260000300800 */
[----:B0-----:R-:W-:Y:S01]  /*c9f0*/  FMUL.FTZ R35, R35, R17 ;  /* 0x0000001123237220 */ /* 0x001fe20000410000 */
        /* <DEDUP_REMOVED lines=12> */
[----:B------:R-:W3:Y:S04]  /*cac0*/  LDL.LU R4, [R1+0x34c] ;  /* 0x00034c0001047983 */ /* 0x000ee80000300800 */
[----:B------:R0:W-:Y:S04]  /*cad0*/  STL [R1+0x3ac], R13 ;  /* 0x0003ac0d01007387 */ /* 0x0001e80000100800 */
[----:B------:R1:W-:Y:S04]  /*cae0*/  STL [R1+0x3b4], R27 ;  /* 0x0003b41b01007387 */ /* 0x0003e80000100800 */
[----:B0-----:R-:W3:Y:S04]  /*caf0*/  LDL.LU R13, [R1+0x350] ;  /* 0x00035000010d7983 */ /* 0x001ee80000300800 */
[----:B-1----:R-:W3:Y:S04]  /*cb00*/  LDL.LU R27, [R1+0x354] ;  /* 0x00035400011b7983 */ /* 0x002ee80000300800 */
[----:B------:R0:W-:Y:S04]  /*cb10*/  STL [R1+0x398], R30 ;  /* 0x0003981e01007387 */ /* 0x0001e80000100800 */
[----:B0-----:R-:W3:Y:S01]  /*cb20*/  LDL.LU R30, [R1+0x358] ;  /* 0x00035800011e7983 */ /* 0x001ee20000300800 */
[----:B------:R-:W-:-:S03]  /*cb30*/  SHF.L.U32 R34, R11, 0x10, RZ ;  /* 0x000000100b227819 */ /* 0x000fc600000006ff */
[----:B------:R0:W-:Y:S04]  /*cb40*/  STL [R1+0x39c], R31 ;  /* 0x00039c1f01007387 */ /* 0x0001e80000100800 */
[----:B------:R1:W-:Y:S04]  /*cb50*/  STL [R1+0x3a0], R32 ;  /* 0x0003a02001007387 */ /* 0x0003e80000100800 */
[----:B------:R-:W3:Y:S04]  /*cb60*/  LDL.LU R11, [R1+0x30c] ;  /* 0x00030c00010b7983 */ /* 0x000ee80000300800 */
[----:B0-----:R-:W3:Y:S04]  /*cb70*/  LDL.LU R31, [R1+0x370] ;  /* 0x00037000011f7983 */ /* 0x001ee80000300800 */
[----:B-1----:R-:W3:Y:S01]  /*cb80*/  LDL.LU R32, [R1+0x36c] ;  /* 0x00036c0001207983 */ /* 0x002ee20000300800 */
[----:B------:R-:W-:Y:S01]  /*cb90*/  FMUL.FTZ R35, R35, R17 ;  /* 0x0000001123237220 */ /* 0x000fe20000410000 */
[----:B------:R-:W-:Y:S01]  /*cba0*/  FMUL.FTZ R14, R14, R18 ;  /* 0x000000120e0e7220 */ /* 0x000fe20000410000 */
[----:B------:R-:W-:-:S04]  /*cbb0*/  FADD.FTZ R18, -R18, 1 ;  /* 0x3f80000012127421 */ /* 0x000fc80000010100 */
[----:B------:R-:W-:-:S04]  /*cbc0*/  FFMA.FTZ R18, R16, R18, 1 ;  /* 0x3f80000010127423 */ /* 0x000fc80000010012 */
[----:B------:R-:W-:Y:S01]  /*cbd0*/  FMUL.FTZ R14, R14, R18 ;  /* 0x000000120e0e7220 */ /* 0x000fe20000410000 */
[----:B--2---:R-:W-:-:S05]  /*cbe0*/  SHF.L.U32 R17, R8, 0x10, RZ ;  /* 0x0000001008117819 */ /* 0x004fca00000006ff */
[----:B------:R-:W-:-:S04]  /*cbf0*/  FADD.FTZ R17, R17, -UR28 ;  /* 0x8000001c11117e21 */ /* 0x000fc80008010000 */
[----:B------:R-:W-:-:S04]  /*cc00*/  FMUL.FTZ R8, R17, UR16 ;  /* 0x0000001011087c20 */ /* 0x000fc80008410000 */
[----:B------:R-:W-:-:S04]  /*cc10*/  FFMA.FTZ R16, R5, R8, R2 ;  /* 0x0000000805107223 */ /* 0x000fc80000010002 */
[----:B------:R-:W-:-:S06]  /*cc20*/  FMUL.FTZ R17, R16, -1.4426950216293334961 ;  /* 0xbfb8aa3b10117820 */ /* 0x000fcc0000410000 */
[----:B------:R-:W0:Y:S02]  /*cc30*/  MUFU.EX2 R17, R17 ;  /* 0x0000001100117308 */ /* 0x000e240000000800 */
[----:B0-----:R-:W-:-:S06]  /*cc40*/  FADD.FTZ R17, R17, 1 ;  /* 0x3f80000011117421 */ /* 0x001fcc0000010000 */
[----:B------:R4:W0:Y:S02]  /*cc50*/  MUFU.RCP R18, R17 ;  /* 0x0000001100127308 */ /* 0x0008240000001000 */
[----:B----4-:R-:W-:-:S05]  /*cc60*/  SHF.L.U32 R17, R7, 0x10, RZ ;  /* 0x0000001007117819 */ /* 0x010fca00000006ff */
[----:B------:R-:W-:Y:S01]  /*cc70*/  FADD.FTZ R17, R17, -UR28 ;  /* 0x8000001c11117e21 */ /* 0x000fe20008010000 */
[----:B0-----:R-:W-:Y:S01]  /*cc80*/  FMUL.FTZ R34, R34, R18 ;  /* 0x0000001222227220 */ /* 0x001fe20000410000 */
        /* <DEDUP_REMOVED lines=8> */
[----:B------:R0:W1:Y:S01]  /*cd10*/  MUFU.RCP R18, R17 ;  /* 0x0000001100127308 */ /* 0x0000620000001000 */
[----:B------:R-:W-:Y:S01]  /*cd20*/  SHF.L.U32 R21, R23, 0x10, RZ ;  /* 0x0000001017157819 */ /* 0x000fe200000006ff */
[----:B------:R2:W-:Y:S04]  /*cd30*/  STL [R1+0x394], R33 ;  /* 0x0003942101007387 */ /* 0x0005e80000100800 */
[----:B------:R-:W4:Y:S01]  /*cd40*/  LDL.LU R23, [R1+0x368] ;  /* 0x0003680001177983 */ /* 0x000f220000300800 */
[----:B0-----:R-:W-:-:S03]  /*cd50*/  SHF.L.U32 R17, R6, 0x10, RZ ;  /* 0x0000001006117819 */ /* 0x001fc600000006ff */
[----:B--2---:R-:W4:Y:S02]  /*cd60*/  LDL.LU R33, [R1+0x310] ;  /* 0x0003100001217983 */ /* 0x004f240000300800 */
[----:B------:R-:W-:-:S04]  /*cd70*/  FADD.FTZ R17, R17, -UR28 ;  /* 0x8000001c11117e21 */ /* 0x000fc80008010000 */
[----:B------:R-:W-:Y:S01]  /*cd80*/  FMUL.FTZ R6, R17, UR16 ;  /* 0x0000001011067c20 */ /* 0x000fe20008410000 */
[----:B-1----:R-:W-:Y:S01]  /*cd90*/  FMUL.FTZ R21, R21, R18 ;  /* 0x0000001215157220 */ /* 0x002fe20000410000 */
[----:B------:R-:W-:Y:S02]  /*cda0*/  FADD.FTZ R18, -R18, 1 ;  /* 0x3f80000012127421 */ /* 0x000fe40000010100 */
[----:B------:R-:W-:Y:S02]  /*cdb0*/  FFMA.FTZ R17, R5, R6, R2 ;  /* 0x0000000605117223 */ /* 0x000fe40000010002 */
[----:B------:R-:W-:Y:S02]  /*cdc0*/  FFMA.FTZ R18, R16, R18, 1 ;  /* 0x3f80000010127423 */ /* 0x000fe40000010012 */
[----:B------:R-:W-:-:S06]  /*cdd0*/  FMUL.FTZ R16, R17, -1.4426950216293334961 ;  /* 0xbfb8aa3b11107820 */ /* 0x000fcc0000410000 */
[----:B------:R-:W0:Y:S01]  /*cde0*/  MUFU.EX2 R16, R16 ;  /* 0x0000001000107308 */ /* 0x000e220000000800 */
[----:B------:R-:W-:Y:S01]  /*cdf0*/  FMUL.FTZ R21, R21, R18 ;  /* 0x0000001215157220 */ /* 0x000fe20000410000 */
[----:B------:R-:W-:Y:S01]  /*ce00*/  SHF.L.U32 R18, R53, 0x10, RZ ;  /* 0x0000001035127819 */ /* 0x000fe200000006ff */
[----:B0-----:R-:W-:-:S05]  /*ce10*/  FADD.FTZ R16, R16, 1 ;  /* 0x3f80000010107421 */ /* 0x001fca0000010000 */
[----:B------:R3:W0:Y:S01]  /*ce20*/  MUFU.RCP R19, R16 ;  /* 0x0000001000137308 */ /* 0x0006220000001000 */
[----:B------:R-:W-:Y:S01]  /*ce30*/  FADD.FTZ R18, R18, -UR28 ;  /* 0x8000001c12127e21 */ /* 0x000fe20008010000 */
[----:B---3--:R-:W-:-:S03]  /*ce40*/  SHF.L.U32 R16, R4, 0x10, RZ ;  /* 0x0000001004107819 */ /* 0x008fc600000006ff */
[----:B------:R-:W-:Y:S02]  /*ce50*/  FMUL.FTZ R4, R18, UR16 ;  /* 0x0000001012047c20 */ /* 0x000fe40008410000 */
[----:B0-----:R-:W-:Y:S01]  /*ce60*/  FMUL.FTZ R16, R16, R19 ;  /* 0x0000001310107220 */ /* 0x001fe20000410000 */
[----:B------:R-:W-:-:S04]  /*ce70*/  FADD.FTZ R19, -R19, 1 ;  /* 0x3f80000013137421 */ /* 0x000fc80000010100 */
[----:B------:R-:W-:Y:S01]  /*ce80*/  FFMA.FTZ R19, R17, R19, 1 ;  /* 0x3f80000011137423 */ /* 0x000fe20000010013 */
[----:B------:R-:W-:-:S04]  /*ce90*/  FFMA.FTZ R17, R3, R4, R0 ;  /* 0x0000000403117223 */ /* 0x000fc80000010000 */
[----:B------:R-:W-:-:S06]  /*cea0*/  FMUL.FTZ R18, R17, -1.4426950216293334961 ;  /* 0xbfb8aa3b11127820 */ /* 0x000fcc0000410000 */
[----:B------:R-:W0:Y:S02]  /*ceb0*/  MUFU.EX2 R18, R18 ;  /* 0x0000001200127308 */ /* 0x000e240000000800 */
[----:B0-----:R-:W-:-:S06]  /*cec0*/  FADD.FTZ R18, R18, 1 ;  /* 0x3f80000012127421 */ /* 0x001fcc0000010000 */
[----:B------:R0:W1:Y:S01]  /*ced0*/  MUFU.RCP R53, R18 ;  /* 0x0000001200357308 */ /* 0x0000620000001000 */
[----:B------:R-:W-:Y:S01]  /*cee0*/  FMUL.FTZ R16, R16, R19 ;  /* 0x0000001310107220 */ /* 0x000fe20000410000 */
[----:B------:R-:W-:Y:S01]  /*cef0*/  SHF.L.U32 R19, R27, 0x10, RZ ;  /* 0x000000101b137819 */ /* 0x000fe200000006ff */
[----:B------:R2:W-:Y:S01]  /*cf00*/  STL [R1+0x3a8], R28 ;  /* 0x0003a81c01007387 */ /* 0x0005e20000100800 */
[----:B0-----:R-:W-:-:S03]  /*cf10*/  SHF.L.U32 R18, R13, 0x10, RZ ;  /* 0x000000100d127819 */ /* 0x001fc600000006ff */
[----:B------:R-:W-:Y:S01]  /*cf20*/  FADD.FTZ R19, R19, -UR28 ;  /* 0x8000001c13137e21 */ /* 0x000fe20008010000 */
[----:B------:R0:W-:Y:S04]  /*cf30*/  STL [R1+0x3a4], R29 ;  /* 0x0003a41d01007387 */ /* 0x0001e80000100800 */
[----:B------:R3:W-:Y:S01]  /*cf40*/  STL [R1+0x390], R12 ;  /* 0x0003900c01007387 */ /* 0x0007e20000100800 */
[----:B-1----:R-:W-:Y:S01]  /*cf50*/  FMUL.FTZ R18, R18, R53 ;  /* 0x0000003512127220 */ /* 0x002fe20000410000 */
[----:B------:R-:W-:Y:S01]  /*cf60*/  FADD.FTZ R53, -R53, 1 ;  /* 0x3f80000035357421 */ /* 0x000fe20000010100 */
[----:B------:R-:W-:Y:S01]  /*cf70*/  SHF.L.U32 R13, R30, 0x10, RZ ;  /* 0x000000101e0d7819 */ /* 0x000fe200000006ff */
[----:B--2---:R-:W2:Y:S02]  /*cf80*/  LDL.LU R28, [R1+0x304] ;  /* 0x00030400011c7983 */ /* 0x004ea40000300800 */
[----:B------:R-:W-:Y:S01]  /*cf90*/  FFMA.FTZ R53, R17, R53, 1 ;  /* 0x3f80000011357423 */ /* 0x000fe20000010035 */
[----:B------:R-:W-:Y:S01]  /*cfa0*/  FMUL.FTZ R17, R19, UR16 ;  /* 0x0000001013117c20 */ /* 0x000fe20008410000 */
[----:B0-----:R-:W2:Y:S02]  /*cfb0*/  LDL.LU R29, [R1+0x360] ;  /* 0x00036000011d7983 */ /* 0x001ea40000300800 */
[----:B------:R-:W-:Y:S01]  /*cfc0*/  FMUL.FTZ R18, R18, R53 ;  /* 0x0000003512127220 */ /* 0x000fe20000410000 */
[----:B------:R-:W-:Y:S01]  /*cfd0*/  FFMA.FTZ R53, R5, R17, R2 ;  /* 0x0000001105357223 */ /* 0x000fe20000010002 */
[----:B---3--:R-:W3:Y:S03]  /*cfe0*/  LDL.LU R12, [R1+0x364] ;  /* 0x00036400010c7983 */ /* 0x008ee60000300800 */
[----:B------:R-:W-:Y:S01]  /*cff0*/  FMUL.FTZ R19, R53, -1.4426950216293334961 ;  /* 0xbfb8aa3b35137820 */ /* 0x000fe20000410000 */
[----:B------:R0:W-:Y:S04]  /*d000*/  STL [R1+0x3b0], R47 ;  /* 0x0003b02f01007387 */ /* 0x0001e80000100800 */
[----:B------:R-:W2:Y:S01]  /*d010*/  LDL.LU R27, [R1+0x2dc] ;  /* 0x0002dc00011b7983 */ /* 0x000ea20000300800 */
[----:B------:R-:W1:Y:S03]  /*d020*/  MUFU.EX2 R19, R19 ;  /* 0x0000001300137308 */ /* 0x000e660000000800 */
[----:B------:R-:W2:Y:S04]  /*d030*/  LDL.LU R30, [R1+0x2c4] ;  /* 0x0002c400011e7983 */ /* 0x000ea80000300800 */
[----:B0-----:R-:W3:Y:S01]  /*d040*/  LDL.LU R47, [R1+0x300] ;  /* 0x00030000012f7983 */ /* 0x001ee20000300800 */
[----:B-1----:R-:W-:-:S06]  /*d050*/  FADD.FTZ R19, R19, 1 ;  /* 0x3f80000013137421 */ /* 0x002fcc0000010000 */
[----:B------:R-:W0:Y:S02]  /*d060*/  MUFU.RCP R19, R19 ;  /* 0x0000001300137308 */ /* 0x000e240000001000 */
[----:B0-----:R-:W-:Y:S01]  /*d070*/  FMUL.FTZ R13, R13, R19 ;  /* 0x000000130d0d7220 */ /* 0x001fe20000410000 */
[----:B------:R-:W-:-:S04]  /*d080*/  FADD.FTZ R19, -R19, 1 ;  /* 0x3f80000013137421 */ /* 0x000fc80000010100 */
[----:B------:R-:W-:Y:S01]  /*d090*/  FFMA.FTZ R19, R53, R19, 1 ;  /* 0x3f80000035137423 */ /* 0x000fe20000010013 */
[----:B------:R-:W-:-:S03]  /*d0a0*/  FMUL.FTZ R53, R3, R10 ;  /* 0x0000000a03357220 */ /* 0x000fc60000410000 */
[----:B------:R-:W-:Y:S01]  /*d0b0*/  FMUL.FTZ R19, R13, R19 ;  /* 0x000000130d137220 */ /* 0x000fe20000410000 */
[----:B------:R-:W-:Y:S01]  /*d0c0*/  FADD.FTZ R13, R31, R10 ;  /* 0x0000000a1f0d7221 */ /* 0x000fe20000010000 */
[----:B------:R-:W-:Y:S02]  /*d0d0*/  FFMA.FTZ R31, R11, R10, R32 ;  /* 0x0000000a0b1f7223 */ /* 0x000fe40000010020 */
[----:B------:R-:W2:Y:S04]  /*d0e0*/  LDL.LU R10, [R1+0x35c] ;  /* 0x00035c00010a7983 */ /* 0x000ea80000300800 */
[----:B------:R-:W3:Y:S01]  /*d0f0*/  LDL.LU R32, [R1+0x2bc] ;  /* 0x0002bc0001207983 */ /* 0x000ee20000300800 */
[----:B----4-:R-:W-:-:S03]  /*d100*/  FADD.FTZ R33, R33, R23 ;  /* 0x0000001721217221 */ /* 0x010fc60000010000 */
[----:B------:R-:W4:Y:S01]  /*d110*/  LDL.LU R23, [R1+0x3bc] ;  /* 0x0003bc0001177983 */ /* 0x000f220000300800 */
[----:B--2---:R-:W-:-:S03]  /*d120*/  FFMA.FTZ R10, R11, R53, R10 ;  /* 0x000000350b0a7223 */ /* 0x004fc6000001000a */
[----:B------:R-:W2:Y:S01]  /*d130*/  LDL.LU R11, [R1+0x3b8] ;  /* 0x0003b800010b7983 */ /* 0x000ea20000300800 */
[----:B------:R-:W-:Y:S01]  /*d140*/  FADD.FTZ R53, R33, R53 ;  /* 0x0000003521357221 */ /* 0x000fe20000010000 */
[----:B------:R-:W-:Y:S01]  /*d150*/  FADD.FTZ R13, R13, R25 ;  /* 0x000000190d0d7221 */ /* 0x000fe20000010000 */
[-C--:B---3--:R-:W-:Y:S01]  /*d160*/  FFMA.FTZ R33, R47, R25.reuse, R31 ;  /* 0x000000192f217223 */ /* 0x088fe2000001001f */
[----:B------:R-:W-:Y:S01]  /*d170*/  FMUL.FTZ R25, R3, R25 ;  /* 0x0000001903197220 */ /* 0x000fe20000410000 */
[----:B------:R-:W3:Y:S01]  /*d180*/  LDL.LU R31, [R1+0x138] ;  /* 0x00013800011f7983 */ /* 0x000ee20000300800 */
[----:B----4-:R-:W-:Y:S01]  /*d190*/  FADD.FTZ R12, R12, R23 ;  /* 0x000000170c0c7221 */ /* 0x010fe20000010000 */
[-C--:B------:R-:W-:Y:S01]  /*d1a0*/  FFMA.FTZ R29, R28, R23.reuse, R29 ;  /* 0x000000171c1d7223 */ /* 0x080fe2000001001d */
[----:B------:R-:W-:-:S04]  /*d1b0*/  FMUL.FTZ R23, R5, R23 ;  /* 0x0000001705177220 */ /* 0x000fc80000410000 */
[----:B------:R-:W-:Y:S01]  /*d1c0*/  FFMA.FTZ R10, R28, R23, R10 ;  /* 0x000000171c0a7223 */ /* 0x000fe2000001000a */
[----:B------:R-:W-:Y:S01]  /*d1d0*/  FADD.FTZ R53, R23, R53 ;  /* 0x0000003517357221 */ /* 0x000fe20000010000 */
[----:B------:R-:W4:Y:S02]  /*d1e0*/  LDL.LU R28, [R1+0x134] ;  /* 0x00013400011c7983 */ /* 0x000f240000300800 */
[----:B------:R-:W-:Y:S01]  /*d1f0*/  FFMA.FTZ R10, R47, R25, R10 ;  /* 0x000000192f0a7223 */ /* 0x000fe2000001000a */
[----:B------:R-:W-:Y:S01]  /*d200*/  FADD.FTZ R23, R53, R25 ;  /* 0x0000001935177221 */ /* 0x000fe20000010000 */
[----:B------:R-:W-:Y:S01]  /*d210*/  FMUL.FTZ R25, R3, R24 ;  /* 0x0000001803197220 */ /* 0x000fe20000410000 */
[----:B--2---:R-:W-:Y:S01]  /*d220*/  FADD.FTZ R12, R12, R11 ;  /* 0x0000000b0c0c7221 */ /* 0x004fe20000010000 */
[-C--:B------:R-:W-:Y:S01]  /*d230*/  FFMA.FTZ R47, R27, R11.reuse, R29 ;  /* 0x0000000b1b2f7223 */ /* 0x080fe2000001001d */
[----:B------:R-:W-:Y:S01]  /*d240*/  FMUL.FTZ R11, R5, R11 ;  /* 0x0000000b050b7220 */ /* 0x000fe20000410000 */
[----:B------:R-:W-:Y:S01]  /*d250*/  FADD.FTZ R13, R13, R24 ;  /* 0x000000180d0d7221 */ /* 0x000fe20000010000 */
[----:B------:R-:W2:Y:S02]  /*d260*/  LDL.LU R29, [R1+0x12c] ;  /* 0x00012c00011d7983 */ /* 0x000ea40000300800 */
[----:B------:R-:W-:Y:S01]  /*d270*/  FFMA.FTZ R53, R27, R11, R10 ;  /* 0x0000000b1b357223 */ /* 0x000fe2000001000a */
[----:B------:R-:W-:Y:S01]  /*d280*/  FADD.FTZ R23, R11, R23 ;  /* 0x000000170b177221 */ /* 0x000fe20000010000 */
[----:B------:R-:W-:Y:S01]  /*d290*/  FMUL.FTZ R11, R5, R26 ;  /* 0x0000001a050b7220 */ /* 0x000fe20000410000 */
[----:B------:R-:W3:Y:S01]  /*d2a0*/  LDL.LU R27, [R1+0x3b4] ;  /* 0x0003b400011b7983 */ /* 0x000ee20000300800 */
[----:B------:R-:W-:Y:S01]  /*d2b0*/  FFMA.FTZ R53, R30, R25, R53 ;  /* 0x000000191e357223 */ /* 0x000fe20000010035 */
[----:B------:R-:W-:-:S03]  /*d2c0*/  FADD.FTZ R23, R23, R25 ;  /* 0x0000001917177221 */ /* 0x000fc60000010000 */
[----:B------:R-:W-:Y:S01]  /*d2d0*/  FFMA.FTZ R53, R32, R11, R53 ;  /* 0x0000000b20357223 */ /* 0x000fe20000010035 */
[----:B------:R-:W-:Y:S02]  /*d2e0*/  FADD.FTZ R23, R11, R23 ;  /* 0x000000170b177221 */ /* 0x000fe40000010000 */
[----:B------:R-:W4:Y:S01]  /*d2f0*/  LDL.LU R11, [R1+0x2ac] ;  /* 0x0002ac00010b7983 */ /* 0x000f220000300800 */
[----:B---3--:R-:W-:-:S04]  /*d300*/  FMUL.FTZ R25, R3, R27 ;  /* 0x0000001b03197220 */ /* 0x008fc80000410000 */
[----:B------:R-:W-:Y:S01]  /*d310*/  FADD.FTZ R23, R23, R25 ;  /* 0x0000001917177221 */ /* 0x000fe20000010000 */
[C---:B----4-:R-:W-:Y:S02]  /*d320*/  FFMA.FTZ R53, R11.reuse, R25, R53 ;  /* 0x000000190b357223 */ /* 0x050fe40000010035 */
[----:B------:R-:W3:Y:S01]  /*d330*/  LDL.LU R25, [R1+0x2a8] ;  /* 0x0002a80001197983 */ /* 0x000ee20000300800 */
[----:B------:R-:W-:Y:S01]  /*d340*/  FFMA.FTZ R10, R30, R24, R33 ;  /* 0x000000181e0a7223 */ /* 0x000fe20000010021 */
[----:B------:R-:W-:Y:S02]  /*d350*/  FFMA.FTZ R24, R32, R26, R47 ;  /* 0x0000001a20187223 */ /* 0x000fe4000001002f */
[----:B------:R-:W4:Y:S01]  /*d360*/  LDL.LU R33, [R1+0x130] ;  /* 0x0001300001217983 */ /* 0x000f220000300800 */
[----:B------:R-:W-:Y:S01]  /*d370*/  FFMA.FTZ R10, R11, R27, R10 ;  /* 0x0000001b0b0a7223 */ /* 0x000fe2000001000a */
[----:B------:R-:W-:Y:S01]  /*d380*/  FMUL.FTZ R11, R5, R28 ;  /* 0x0000001c050b7220 */ /* 0x000fe20000410000 */
[----:B------:R-:W-:Y:S01]  /*d390*/  FADD.FTZ R26, R12, R26 ;  /* 0x0000001a0c1a7221 */ /* 0x000fe20000010000 */
[----:B------:R-:W4:Y:S02]  /*d3a0*/  LDL.LU R30, [R1+0x278] ;  /* 0x00027800011e7983 */ /* 0x000f240000300800 */
[----:B------:R-:W-:-:S02]  /*d3b0*/  FADD.FTZ R23, R11, R23 ;  /* 0x000000170b177221 */ /* 0x000fc40000010000 */
[----:B------:R-:W4:Y:S04]  /*d3c0*/  LDL.LU R32, [R1+0x16c] ;  /* 0x00016c0001207983 */ /* 0x000f280000300800 */
[----:B------:R-:W4:Y:S01]  /*d3d0*/  LDL.LU R47, [R1+0x3b0] ;  /* 0x0003b000012f7983 */ /* 0x000f220000300800 */
[C---:B---3--:R-:W-:Y:S01]  /*d3e0*/  FFMA.FTZ R53, R25.reuse, R11, R53 ;  /* 0x0000000b19357223 */ /* 0x048fe20000010035 */
[----:B------:R-:W-:Y:S02]  /*d3f0*/  FFMA.FTZ R24, R25, R28, R24 ;  /* 0x0000001c19187223 */ /* 0x000fe40000010018 */
[----:B------:R-:W3:Y:S01]  /*d400*/  LDL.LU R11, [R1+0x298] ;  /* 0x00029800010b7983 */ /* 0x000ee20000300800 */
[----:B------:R-:W-:Y:S01]  /*d410*/  FMUL.FTZ R25, R3, R31 ;  /* 0x0000001f03197220 */ /* 0x000fe20000410000 */
[----:B------:R-:W-:-:S02]  /*d420*/  FADD.FTZ R26, R26, R28 ;  /* 0x0000001c1a1a7221 */ /* 0x000fc40000010000 */
[----:B------:R-:W4:Y:S01]  /*d430*/  LDL.LU R28, [R1+0x3a8] ;  /* 0x0003a800011c7983 */ /* 0x000f220000300800 */
[----:B------:R-:W-:-:S03]  /*d440*/  FADD.FTZ R23, R23, R25 ;  /* 0x0000001917177221 */ /* 0x000fc60000010000 */
[----:B------:R-:W4:Y:S01]  /*d450*/  LDL.LU R12, [R1+0x264] ;  /* 0x00026400010c7983 */ /* 0x000f220000300800 */
[----:B---3--:R-:W-:-:S03]  /*d460*/  FFMA.FTZ R53, R11, R25, R53 ;  /* 0x000000190b357223 */ /* 0x008fc60000010035 */
[----:B------:R-:W3:Y:S01]  /*d470*/  LDL.LU R25, [R1+0x27c] ;  /* 0x00027c0001197983 */ /* 0x000ee20000300800 */
[----:B------:R-:W-:Y:S01]  /*d480*/  FFMA.FTZ R10, R11, R31, R10 ;  /* 0x0000001f0b0a7223 */ /* 0x000fe2000001000a */
[----:B--2---:R-:W-:-:S04]  /*d490*/  FMUL.FTZ R11, R5, R29 ;  /* 0x0000001d050b7220 */ /* 0x004fc80000410000 */
[----:B------:R-:W-:Y:S01]  /*d4a0*/  FADD.FTZ R23, R11, R23 ;  /* 0x000000170b177221 */ /* 0x000fe20000010000 */
[C---:B---3--:R-:W-:Y:S01]  /*d4b0*/  FFMA.FTZ R24, R25.reuse, R29, R24 ;  /* 0x0000001d19187223 */ /* 0x048fe20000010018 */
        /* <DEDUP_REMOVED lines=8> */
[----:B------:R-:W-:Y:S01]  /*d540*/  FADD.FTZ R26, R26, R29 ;  /* 0x0000001d1a1a7221 */ /* 0x000fe20000010000 */
[----:B------:R-:W-:Y:S02]  /*d550*/  FMUL.FTZ R25, R3, R32 ;  /* 0x0000002003197220 */ /* 0x000fe40000410000 */
[----:B------:R-:W3:Y:S02]  /*d560*/  LDL.LU R29, [R1+0x3a4] ;  /* 0x0003a400011d7983 */ /* 0x000ee40000300800 */
[----:B------:R-:W-:Y:S01]  /*d570*/  FADD.FTZ R23, R23, R25 ;  /* 0x0000001917177221 */ /* 0x000fe20000010000 */
[----:B------:R-:W-:Y:S01]  /*d580*/  FADD.FTZ R27, R13, R27 ;  /* 0x0000001b0d1b7221 */ /* 0x000fe20000010000 */
[----:B------:R-:W-:Y:S01]  /*d590*/  FFMA.FTZ R10, R30, R28, R10 ;  /* 0x0000001c1e0a7223 */ /* 0x000fe2000001000a */
[----:B------:R-:W-:Y:S01]  /*d5a0*/  FFMA.FTZ R24, R12, R33, R24 ;  /* 0x000000210c187223 */ /* 0x000fe20000010018 */
[----:B------:R-:W4:Y:S01]  /*d5b0*/  LDL.LU R30, [R1+0x164] ;  /* 0x00016400011e7983 */ /* 0x000f220000300800 */
[----:B--2---:R-:W-:Y:S01]  /*d5c0*/  FFMA.FTZ R53, R11, R25, R53 ;  /* 0x000000190b357223 */ /* 0x004fe20000010035 */
[----:B------:R-:W-:-:S02]  /*d5d0*/  FADD.FTZ R27, R27, R31 ;  /* 0x0000001f1b1b7221 */ /* 0x000fc40000010000 */
[----:B------:R-:W2:Y:S01]  /*d5e0*/  LDL.LU R25, [R1+0x254] ;  /* 0x0002540001197983 */ /* 0x000ea20000300800 */
[----:B------:R-:W-:Y:S01]  /*d5f0*/  FFMA.FTZ R10, R11, R32, R10 ;  /* 0x000000200b0a7223 */ /* 0x000fe2000001000a */
[----:B---3--:R-:W-:Y:S01]  /*d600*/  FMUL.FTZ R11, R5, R29 ;  /* 0x0000001d050b7220 */ /* 0x008fe20000410000 */
[----:B------:R-:W-:Y:S01]  /*d610*/  FADD.FTZ R27, R27, R28 ;  /* 0x0000001c1b1b7221 */ /* 0x000fe20000010000 */
[----:B------:R-:W3:Y:S04]  /*d620*/  LDL.LU R31, [R1+0x174] ;  /* 0x00017400011f7983 */ /* 0x000ee80000300800 */
[----:B------:R-:W4:Y:S01]  /*d630*/  LDL.LU R28, [R1+0x170] ;  /* 0x00017000011c7983 */ /* 0x000f220000300800 */
[----:B------:R-:W-:Y:S01]  /*d640*/  FADD.FTZ R23, R11, R23 ;  /* 0x000000170b177221 */ /* 0x000fe20000010000 */
[----:B------:R-:W-:-:S02]  /*d650*/  FADD.FTZ R26, R26, R33 ;  /* 0x000000211a1a7221 */ /* 0x000fc40000010000 */
[----:B------:R-:W3:Y:S04]  /*d660*/  LDL.LU R12, [R1+0x168] ;  /* 0x00016800010c7983 */ /* 0x000ee80000300800 */
[----:B------:R-:W3:Y:S01]  /*d670*/  LDL.LU R13, [R1+0x3ac] ;  /* 0x0003ac00010d7983 */ /* 0x000ee20000300800 */
[C---:B--2---:R-:W-:Y:S01]  /*d680*/  FFMA.FTZ R53, R25.reuse, R11, R53 ;  /* 0x0000000b19357223 */ /* 0x044fe20000010035 */
[----:B------:R-:W-:Y:S02]  /*d690*/  FFMA.FTZ R24, R25, R29, R24 ;  /* 0x0000001d19187223 */ /* 0x000fe40000010018 */
[----:B------:R-:W2:Y:S01]  /*d6a0*/  LDL.LU R11, [R1+0x250] ;  /* 0x00025000010b7983 */ /* 0x000ea20000300800 */
[----:B------:R-:W-:-:S03]  /*d6b0*/  FADD.FTZ R27, R27, R32 ;  /* 0x000000201b1b7221 */ /* 0x000fc60000010000 */
[----:B------:R-:W3:Y:S01]  /*d6c0*/  LDL.LU R32, [R1+0x3a0] ;  /* 0x0003a00001207983 */ /* 0x000ee20000300800 */
[----:B----4-:R-:W-:-:S03]  /*d6d0*/  FMUL.FTZ R25, R3, R28 ;  /* 0x0000001c03197220 */ /* 0x010fc60000410000 */
[----:B------:R-:W4:Y:S01]  /*d6e0*/  LDL.LU R33, [R1+0x238] ;  /* 0x0002380001217983 */ /* 0x000f220000300800 */
[----:B------:R-:W-:Y:S01]  /*d6f0*/  FADD.FTZ R23, R23, R25 ;  /* 0x0000001917177221 */ /* 0x000fe20000010000 */
[C---:B--2---:R-:W-:Y:S02]  /*d700*/  FFMA.FTZ R53, R11.reuse, R25, R53 ;  /* 0x000000190b357223 */ /* 0x044fe40000010035 */
[----:B------:R-:W2:Y:S01]  /*d710*/  LDL.LU R25, [R1+0x248] ;  /* 0x0002480001197983 */ /* 0x000ea20000300800 */
[----:B------:R-:W-:Y:S01]  /*d720*/  FFMA.FTZ R10, R11, R28, R10 ;  /* 0x0000001c0b0a7223 */ /* 0x000fe2000001000a */
[----:B---3--:R-:W-:-:S04]  /*d730*/  FMUL.FTZ R11, R5, R31 ;  /* 0x0000001f050b7220 */ /* 0x008fc80000410000 */
[----:B------:R-:W-:Y:S01]  /*d740*/  FADD.FTZ R23, R11, R23 ;  /* 0x000000170b177221 */ /* 0x000fe20000010000 */
[C---:B--2---:R-:W-:Y:S02]  /*d750*/  FFMA.FTZ R53, R25.reuse, R11, R53 ;  /* 0x0000000b19357223 */ /* 0x044fe40000010035 */
[----:B------:R-:W2:Y:S01]  /*d760*/  LDL.LU R11, [R1+0x23c] ;  /* 0x00023c00010b7983 */ /* 0x000ea20000300800 */
[----:B------:R-:W-:Y:S01]  /*d770*/  FFMA.FTZ R24, R25, R31, R24 ;  /* 0x0000001f19187223 */ /* 0x000fe20000010018 */
[----:B------:R-:W-:-:S04]  /*d780*/  FMUL.FTZ R25, R3, R32 ;  /* 0x0000002003197220 */ /* 0x000fc80000410000 */
[----:B------:R-:W-:Y:S01]  /*d790*/  FADD.FTZ R23, R23, R25 ;  /* 0x0000001917177221 */ /* 0x000fe20000010000 */
[C---:B--2---:R-:W-:Y:S01]  /*d7a0*/  FFMA.FTZ R10, R11.reuse, R32, R10 ;  /* 0x000000200b0a7223 */ /* 0x044fe2000001000a */
[----:B------:R-:W-:Y:S01]  /*d7b0*/  FFMA.FTZ R53, R11, R25, R53 ;  /* 0x000000190b357223 */ /* 0x000fe20000010035 */
[----:B------:R-:W-:-:S04]  /*d7c0*/  FMUL.FTZ R11, R5, R30 ;  /* 0x0000001e050b7220 */ /* 0x000fc80000410000 */
[----:B----4-:R-:W-:Y:S01]  /*d7d0*/  FFMA.FTZ R53, R33, R11, R53 ;  /* 0x0000000b21357223 */ /* 0x010fe20000010035 */
[----:B------:R-:W-:Y:S02]  /*d7e0*/  FADD.FTZ R23, R11, R23 ;  /* 0x000000170b177221 */ /* 0x000fe40000010000 */
[----:B------:R-:W2:Y:S01]  /*d7f0*/  LDL.LU R11, [R1+0x230] ;  /* 0x00023000010b7983 */ /* 0x000ea20000300800 */
[----:B------:R-:W-:Y:S01]  /*d800*/  FADD.FTZ R26, R26, R29 ;  /* 0x0000001d1a1a7221 */ /* 0x000fe20000010000 */
[----:B------:R-:W-:Y:S01]  /*d810*/  FMUL.FTZ R25, R3, R12 ;  /* 0x0000000c03197220 */ /* 0x000fe20000410000 */
[----:B------:R-:W-:Y:S01]  /*d820*/  FFMA.FTZ R24, R33, R30, R24 ;  /* 0x0000001e21187223 */ /* 0x000fe20000010018 */
[----:B------:R-:W3:Y:S01]  /*d830*/  LDL.LU R29, [R1+0x15c] ;  /* 0x00015c00011d7983 */ /* 0x000ee20000300800 */
[----:B------:R-:W-:Y:S01]  /*d840*/  FADD.FTZ R26, R26, R31 ;  /* 0x0000001f1a1a7221 */ /* 0x000fe20000010000 */
[----:B------:R-:W-:Y:S01]  /*d850*/  FADD.FTZ R23, R23, R25 ;  /* 0x0000001917177221 */ /* 0x000fe20000010000 */
[----:B------:R-:W-:Y:S01]  /*d860*/  FADD.FTZ R27, R27, R28 ;  /* 0x0000001c1b1b7221 */ /* 0x000fe20000010000 */
[----:B------:R-:W4:Y:S01]  /*d870*/  LDL.LU R31, [R1+0x39c] ;  /* 0x00039c00011f7983 */ /* 0x000f220000300800 */
[----:B------:R-:W-:-:S03]  /*d880*/  FADD.FTZ R26, R26, R30 ;  /* 0x0000001e1a1a7221 */ /* 0x000fc60000010000 */
[----:B------:R-:W3:Y:S01]  /*d890*/  LDL.LU R30, [R1+0x398] ;  /* 0x00039800011e7983 */ /* 0x000ee20000300800 */
[----:B------:R-:W-:-:S03]  /*d8a0*/  FADD.FTZ R27, R27, R32 ;  /* 0x000000201b1b7221 */ /* 0x000fc60000010000 */
[----:B------:R-:W4:Y:S04]  /*d8b0*/  LDL.LU R32, [R1+0x21c] ;  /* 0x00021c0001207983 */ /* 0x000f280000300800 */
[----:B------:R-:W4:Y:S04]  /*d8c0*/  LDL.LU R28, [R1+0x154] ;  /* 0x00015400011c7983 */ /* 0x000f280000300800 */
[----:B------:R-:W4:Y:S01]  /*d8d0*/  LDL.LU R33, [R1+0x158] ;  /* 0x0001580001217983 */ /* 0x000f220000300800 */
[----:B--2---:R-:W-:-:S03]  /*d8e0*/  FFMA.FTZ R53, R11, R25, R53 ;  /* 0x000000190b357223 */ /* 0x004fc60000010035 */
[----:B------:R-:W2:Y:S01]  /*d8f0*/  LDL.LU R25, [R1+0x22c] ;  /* 0x00022c0001197983 */ /* 0x000ea20000300800 */
[----:B------:R-:W-:Y:S01]  /*d900*/  FFMA.FTZ R10, R11, R12, R10 ;  /* 0x0000000c0b0a7223 */ /* 0x000fe2000001000a */
[----:B---3--:R-:W-:-:S04]  /*d910*/  FMUL.FTZ R11, R5, R30 ;  /* 0x0000001e050b7220 */ /* 0x008fc80000410000 */
[----:B------:R-:W-:Y:S01]  /*d920*/  FADD.FTZ R23, R11, R23 ;  /* 0x000000170b177221 */ /* 0x000fe20000010000 */
[C---:B--2---:R-:W-:Y:S01]  /*d930*/  FFMA.FTZ R24, R25.reuse, R30, R24 ;  /* 0x0000001e19187223 */ /* 0x044fe20000010018 */
[----:B------:R-:W-:Y:S01]  /*d940*/  FFMA.FTZ R53, R25, R11, R53 ;  /* 0x0000000b19357223 */ /* 0x000fe20000010035 */
[----:B------:R-:W-:-:S04]  /*d950*/  FMUL.FTZ R25, R3, R29 ;  /* 0x0000001d03197220 */ /* 0x000fc80000410000 */
[----:B----4-:R-:W-:Y:S01]  /*d960*/  FFMA.FTZ R53, R32, R25, R53 ;  /* 0x0000001920357223 */ /* 0x010fe20000010035 */
[----:B------:R-:W-:Y:S02]  /*d970*/  FADD.FTZ R23, R23, R25 ;  /* 0x0000001917177221 */ /* 0x000fe40000010000 */
        /* <DEDUP_REMOVED lines=8> */
[----:B------:R-:W-:Y:S01]  /*da00*/  FADD.FTZ R27, R27, R12 ;  /* 0x0000000c1b1b7221 */ /* 0x000fe20000010000 */
[----:B------:R-:W-:Y:S01]  /*da10*/  FFMA.FTZ R10, R32, R29, R10 ;  /* 0x0000001d200a7223 */ /* 0x000fe2000001000a */
[----:B------:R-:W-:Y:S01]  /*da20*/  FADD.FTZ R26, R26, R30 ;  /* 0x0000001e1a1a7221 */ /* 0x000fe20000010000 */
[----:B------:R-:W3:Y:S01]  /*da30*/  LDL.LU R12, [R1+0x150] ;  /* 0x00015000010c7983 */ /* 0x000ee20000300800 */
[----:B--2---:R-:W-:Y:S01]  /*da40*/  FFMA.FTZ R53, R11, R25, R53 ;  /* 0x000000190b357223 */ /* 0x004fe20000010035 */
[----:B------:R-:W-:Y:S02]  /*da50*/  FADD.FTZ R27, R27, R29 ;  /* 0x0000001d1b1b7221 */ /* 0x000fe40000010000 */
[----:B------:R-:W2:Y:S01]  /*da60*/  LDL.LU R25, [R1+0x208] ;  /* 0x0002080001197983 */ /* 0x000ea20000300800 */
[----:B------:R-:W-:Y:S01]  /*da70*/  FFMA.FTZ R10, R11, R31, R10 ;  /* 0x0000001f0b0a7223 */ /* 0x000fe2000001000a */
[----:B------:R-:W-:Y:S01]  /*da80*/  FMUL.FTZ R11, R5, R33 ;  /* 0x00000021050b7220 */ /* 0x000fe20000410000 */
[----:B------:R-:W-:Y:S01]  /*da90*/  FADD.FTZ R27, R27, R31 ;  /* 0x0000001f1b1b7221 */ /* 0x000fe20000010000 */
[----:B------:R-:W-:Y:S01]  /*daa0*/  FADD.FTZ R26, R26, R28 ;  /* 0x0000001c1a1a7221 */ /* 0x000fe20000010000 */
[----:B------:R-:W4:Y:S01]  /*dab0*/  LDL.LU R31, [R1+0x14c] ;  /* 0x00014c00011f7983 */ /* 0x000f220000300800 */
[----:B------:R-:W-:-:S02]  /*dac0*/  FADD.FTZ R23, R11, R23 ;  /* 0x000000170b177221 */ /* 0x000fc40000010000 */
[----:B------:R-:W-:Y:S01]  /*dad0*/  FADD.FTZ R26, R26, R33 ;  /* 0x000000211a1a7221 */ /* 0x000fe20000010000 */
[----:B------:R-:W3:Y:S04]  /*dae0*/  LDL.LU R30, [R1+0x1f4] ;  /* 0x0001f400011e7983 */ /* 0x000ee80000300800 */
[----:B------:R-:W3:Y:S04]  /*daf0*/  LDL.LU R32, [R1+0x1a4] ;  /* 0x0001a40001207983 */ /* 0x000ee80000300800 */
[----:B------:R-:W3:Y:S04]  /*db00*/  LDL.LU R29, [R1+0x178] ;  /* 0x00017800011d7983 */ /* 0x000ee80000300800 */
[----:B------:R-:W3:Y:S01]  /*db10*/  LDL.LU R28, [R1+0x17c] ;  /* 0x00017c00011c7983 */ /* 0x000ee20000300800 */
[----:B--2---:R-:W-:-:S03]  /*db20*/  FFMA.FTZ R53, R25, R11, R53 ;  /* 0x0000000b19357223 */ /* 0x004fc60000010035 */
[----:B------:R-:W2:Y:S01]  /*db30*/  LDL.LU R11, [R1+0x1f8] ;  /* 0x0001f800010b7983 */ /* 0x000ea20000300800 */
[----:B------:R-:W-:-:S03]  /*db40*/  FFMA.FTZ R24, R25, R33, R24 ;  /* 0x0000002119187223 */ /* 0x000fc60000010018 */
[----:B------:R-:W3:Y:S01]  /*db50*/  LDL.LU R33, [R1+0x394] ;  /* 0x0003940001217983 */ /* 0x000ee20000300800 */
[----:B----4-:R-:W-:-:S04]  /*db60*/  FMUL.FTZ R25, R3, R31 ;  /* 0x0000001f03197220 */ /* 0x010fc80000410000 */
[----:B------:R-:W-:Y:S01]  /*db70*/  FADD.FTZ R23, R23, R25 ;  /* 0x0000001917177221 */ /* 0x000fe20000010000 */
[C---:B--2---:R-:W-:Y:S01]  /*db80*/  FFMA.FTZ R10, R11.reuse, R31, R10 ;  /* 0x0000001f0b0a7223 */ /* 0x044fe2000001000a */
[----:B------:R-:W-:Y:S01]  /*db90*/  FFMA.FTZ R53, R11, R25, R53 ;  /* 0x000000190b357223 */ /* 0x000fe20000010035 */
[----:B---3--:R-:W-:Y:S01]  /*dba0*/  FMUL.FTZ R11, R5, R12 ;  /* 0x0000000c050b7220 */ /* 0x008fe20000410000 */
        /* <DEDUP_REMOVED lines=26> */
[-C--:B----4-:R-:W-:Y:S01]  /*dd50*/  FMUL.FTZ R11, R5, R33.reuse ;  /* 0x00000021050b7220 */ /* 0x090fe20000410000 */
[----:B------:R-:W-:Y:S01]  /*dd60*/  FADD.FTZ R27, R27, R28 ;  /* 0x0000001c1b1b7221 */ /* 0x000fe20000010000 */
[----:B------:R-:W-:Y:S01]  /*dd70*/  FADD.FTZ R26, R26, R29 ;  /* 0x0000001d1a1a7221 */ /* 0x000fe20000010000 */
[----:B------:R-:W4:Y:S01]  /*dd80*/  LDL.LU R28, [R1+0x1ec] ;  /* 0x0001ec00011c7983 */ /* 0x000f220000300800 */
[-C--:B---3--:R-:W-:Y:S01]  /*dd90*/  FFMA.FTZ R10, R31, R12.reuse, R10 ;  /* 0x0000000c1f0a7223 */ /* 0x088fe2000001000a */
        /* <DEDUP_REMOVED lines=15> */
[----:B------:R-:W-:Y:S02]  /*de90*/  FADD.FTZ R23, R11, R23 ;  /* 0x000000170b177221 */ /* 0x000fe40000010000 */
[----:B----4-:R-:W-:Y:S01]  /*dea0*/  FFMA.FTZ R10, R28, R52, R10 ;  /* 0x000000341c0a7223 */ /* 0x010fe2000001000a */
[C---:B--2---:R-:W-:Y:S01]  /*deb0*/  FFMA.FTZ R24, R12.reuse, R30, R24 ;  /* 0x0000001e0c187223 */ /* 0x044fe20000010018 */
[----:B------:R-:W-:Y:S01]  /*dec0*/  FFMA.FTZ R53, R12, R11, R53 ;  /* 0x0000000b0c357223 */ /* 0x000fe20000010035 */
[----:B------:R-:W-:Y:S01]  /*ded0*/  FMUL.FTZ R12, R3, R13 ;  /* 0x0000000d030c7220 */ /* 0x000fe20000410000 */
[----:B------:R-:W2:Y:S01]  /*dee0*/  LDL.LU R30, [R1+0x1dc] ;  /* 0x0001dc00011e7983 */ /* 0x000ea20000300800 */
[-C--:B------:R-:W-:Y:S02]  /*def0*/  FMUL.FTZ R11, R5, R47.reuse ;  /* 0x0000002f050b7220 */ /* 0x080fe40000410000 */
[----:B------:R-:W-:Y:S02]  /*df00*/  FFMA.FTZ R53, R32, R12, R53 ;  /* 0x0000000c20357223 */ /* 0x000fe40000010035 */
[----:B------:R-:W4:Y:S01]  /*df10*/  LDL.LU R32, [R1+0x1d8] ;  /* 0x0001d80001207983 */ /* 0x000f220000300800 */
[----:B------:R-:W-:Y:S01]  /*df20*/  FADD.FTZ R23, R23, R12 ;  /* 0x0000000c17177221 */ /* 0x000fe20000010000 */
[C---:B---3--:R-:W-:Y:S01]  /*df30*/  FFMA.FTZ R24, R29.reuse, R47, R24 ;  /* 0x0000002f1d187223 */ /* 0x048fe20000010018 */
[----:B------:R-:W-:Y:S01]  /*df40*/  FFMA.FTZ R53, R29, R11, R53 ;  /* 0x0000000b1d357223 */ /* 0x000fe20000010035 */
[----:B------:R-:W-:Y:S01]  /*df50*/  FMUL.FTZ R12, R3, R52 ;  /* 0x00000034030c7220 */ /* 0x000fe20000410000 */
[----:B------:R-:W3:Y:S03]  /*df60*/  LDL.LU R29, [R1+0x1d4] ;  /* 0x0001d400011d7983 */ /* 0x000ee60000300800 */
[----:B------:R-:W-:-:S02]  /*df70*/  FFMA.FTZ R53, R28, R12, R53 ;  /* 0x0000000c1c357223 */ /* 0x000fc40000010035 */
[----:B------:R-:W3:Y:S01]  /*df80*/  LDL.LU R28, [R1+0x1cc] ;  /* 0x0001cc00011c7983 */ /* 0x000ee20000300800 */
        /* <DEDUP_REMOVED lines=23> */
[----:B------:R-:W-:Y:S01]  /*e100*/  FMUL.FTZ R12, R3, R49 ;  /* 0x00000031030c7220 */ /* 0x000fe20000410000 */
[C---:B---3--:R-:W-:Y:S01]  /*e110*/  FFMA.FTZ R24, R29.reuse, R41, R24 ;  /* 0x000000291d187223 */ /* 0x048fe20000010018 */
[----:B------:R-:W-:-:S02]  /*e120*/  FFMA.FTZ R53, R29, R11, R53 ;  /* 0x0000000b1d357223 */ /* 0x000fc40000010035 */
[----:B------:R-:W3:Y:S01]  /*e130*/  LDL.LU R29, [R1+0x1a8] ;  /* 0x0001a800011d7983 */ /* 0x000ee20000300800 */
[C---:B------:R-:W-:Y:S01]  /*e140*/  FFMA.FTZ R10, R28.reuse, R49, R10 ;  /* 0x000000311c0a7223 */ /* 0x040fe2000001000a */
[----:B------:R-:W-:Y:S02]  /*e150*/  FFMA.FTZ R53, R28, R12, R53 ;  /* 0x0000000c1c357223 */ /* 0x000fe40000010035 */
[----:B------:R-:W3:Y:S01]  /*e160*/  LDL.LU R28, [R1+0x1a0] ;  /* 0x0001a000011c7983 */ /* 0x000ee20000300800 */
[----:B------:R-:W-:Y:S01]  /*e170*/  FADD.FTZ R23, R11, R23 ;  /* 0x000000170b177221 */ /* 0x000fe20000010000 */
[----:B------:R-:W-:Y:S01]  /*e180*/  FADD.FTZ R26, R26, R47 ;  /* 0x0000002f1a1a7221 */ /* 0x000fe20000010000 */
[-C--:B------:R-:W-:Y:S01]  /*e190*/  FMUL.FTZ R11, R5, R39.reuse ;  /* 0x00000027050b7220 */ /* 0x080fe20000410000 */
[----:B------:R-:W3:Y:S01]  /*e1a0*/  LDL.LU R47, [R1+0x19c] ;  /* 0x00019c00012f7983 */ /* 0x000ee20000300800 */
[----:B------:R-:W-:Y:S01]  /*e1b0*/  FADD.FTZ R23, R23, R12 ;  /* 0x0000000c17177221 */ /* 0x000fe20000010000 */
[C---:B------:R-:W-:Y:S01]  /*e1c0*/  FFMA.FTZ R24, R33.reuse, R39, R24 ;  /* 0x0000002721187223 */ /* 0x040fe20000010018 */
[----:B------:R-:W-:Y:S01]  /*e1d0*/  FFMA.FTZ R53, R33, R11, R53 ;  /* 0x0000000b21357223 */ /* 0x000fe20000010035 */
[-C--:B------:R-:W-:Y:S01]  /*e1e0*/  FMUL.FTZ R12, R3, R48.reuse ;  /* 0x00000030030c7220 */ /* 0x080fe20000410000 */
[----:B------:R-:W3:Y:S01]  /*e1f0*/  LDL.LU R33, [R1+0x198] ;  /* 0x0001980001217983 */ /* 0x000ee20000300800 */
[----:B------:R-:W-:Y:S01]  /*e200*/  FADD.FTZ R23, R11, R23 ;  /* 0x000000170b177221 */ /* 0x000fe20000010000 */
[C---:B------:R-:W-:Y:S01]  /*e210*/  FFMA.FTZ R10, R31.reuse, R48, R10 ;  /* 0x000000301f0a7223 */ /* 0x040fe2000001000a */
[----:B------:R-:W-:Y:S01]  /*e220*/  FFMA.FTZ R53, R31, R12, R53 ;  /* 0x0000000c1f357223 */ /* 0x000fe20000010035 */
[----:B------:R-:W-:Y:S01]  /*e230*/  FMUL.FTZ R11, R5, R37 ;  /* 0x00000025050b7220 */ /* 0x000fe20000410000 */
[----:B------:R-:W3:Y:S01]  /*e240*/  LDL.LU R31, [R1+0x194] ;  /* 0x00019400011f7983 */ /* 0x000ee20000300800 */
[----:B------:R-:W-:Y:S01]  /*e250*/  FADD.FTZ R27, R27, R13 ;  /* 0x0000000d1b1b7221 */ /* 0x000fe20000010000 */
[----:B------:R-:W-:Y:S01]  /*e260*/  FADD.FTZ R12, R23, R12 ;  /* 0x0000000c170c7221 */ /* 0x000fe20000010000 */
[----:B------:R-:W-:-:S03]  /*e270*/  FMUL.FTZ R23, R3, R46 ;  /* 0x0000002e03177220 */ /* 0x000fc60000410000 */
        /* <DEDUP_REMOVED lines=8> */
[----:B------:R-:W-:Y:S01]  /*e300*/  FADD.FTZ R23, R12, R23 ;  /* 0x000000170c177221 */ /* 0x000fe20000010000 */
[C---:B---3--:R-:W-:Y:S01]  /*e310*/  FFMA.FTZ R13, R29.reuse, R22, R13 ;  /* 0x000000161d0d7223 */ /* 0x048fe2000001000d */
[----:B------:R-:W-:Y:S01]  /*e320*/  FFMA.FTZ R25, R29, R10, R25 ;  /* 0x0000000a1d197223 */ /* 0x000fe20000010019 */
[-C--:B------:R-:W-:Y:S01]  /*e330*/  FMUL.FTZ R12, R3, R44.reuse ;  /* 0x0000002c030c7220 */ /* 0x080fe20000410000 */
[----:B------:R-:W3:Y:S01]  /*e340*/  LDL.LU R29, [R1+0x184] ;  /* 0x00018400011d7983 */ /* 0x000ee20000300800 */
[----:B------:R-:W-:-:S02]  /*e350*/  FFMA.FTZ R11, R28, R44, R11 ;  /* 0x0000002c1c0b7223 */ /* 0x000fc4000001000b */
[----:B------:R-:W-:Y:S02]  /*e360*/  FFMA.FTZ R25, R28, R12, R25 ;  /* 0x0000000c1c197223 */ /* 0x000fe40000010019 */
[----:B------:R-:W3:Y:S01]  /*e370*/  LDL.LU R28, [R1+0x160] ;  /* 0x00016000011c7983 */ /* 0x000ee20000300800 */
[----:B------:R-:W-:-:S04]  /*e380*/  FADD.FTZ R26, R26, R45 ;  /* 0x0000002d1a1a7221 */ /* 0x000fc80000010000 */
[----:B------:R-:W-:Y:S01]  /*e390*/  FADD.FTZ R26, R26, R43 ;  /* 0x0000002b1a1a7221 */ /* 0x000fe20000010000 */
[----:B------:R-:W-:-:S03]  /*e3a0*/  FADD.FTZ R23, R10, R23 ;  /* 0x000000170a177221 */ /* 0x000fc60000010000 */
[----:B------:R-:W-:Y:S01]  /*e3b0*/  FADD.FTZ R26, R26, R41 ;  /* 0x000000291a1a7221 */ /* 0x000fe20000010000 */
[----:B------:R-:W-:Y:S01]  /*e3c0*/  FMUL.FTZ R10, R5, R36 ;  /* 0x00000024050a7220 */ /* 0x000fe20000410000 */
[----:B------:R-:W-:Y:S02]  /*e3d0*/  FADD.FTZ R23, R23, R12 ;  /* 0x0000000c17177221 */ /* 0x000fe40000010000 */
[----:B------:R-:W-:Y:S01]  /*e3e0*/  FADD.FTZ R26, R26, R39 ;  /* 0x000000271a1a7221 */ /* 0x000fe20000010000 */
[----:B------:R-:W-:Y:S01]  /*e3f0*/  FFMA.FTZ R25, R47, R10, R25 ;  /* 0x0000000a2f197223 */ /* 0x000fe20000010019 */
[----:B------:R-:W-:Y:S02]  /*e400*/  FMUL.FTZ R12, R3, R42 ;  /* 0x0000002a030c7220 */ /* 0x000fe40000410000 */
[----:B------:R-:W-:Y:S01]  /*e410*/  FADD.FTZ R37, R26, R37 ;  /* 0x000000251a257221 */ /* 0x000fe20000010000 */
[----:B------:R-:W-:Y:S01]  /*e420*/  FADD.FTZ R23, R10, R23 ;  /* 0x000000170a177221 */ /* 0x000fe20000010000 */
[----:B------:R-:W-:-:S02]  /*e430*/  FFMA.FTZ R25, R33, R12, R25 ;  /* 0x0000000c21197223 */ /* 0x000fc40000010019 */
[----:B------:R-:W-:Y:S01]  /*e440*/  FADD.FTZ R37, R37, R22 ;  /* 0x0000001625257221 */ /* 0x000fe20000010000 */
[----:B------:R-:W-:Y:S01]  /*e450*/  FMUL.FTZ R22, R5, R20 ;  /* 0x0000001405167220 */ /* 0x000fe20000410000 */
[----:B------:R-:W-:Y:S01]  /*e460*/  FADD.FTZ R23, R23, R12 ;  /* 0x0000000c17177221 */ /* 0x000fe20000010000 */
[----:B------:R-:W-:Y:S01]  /*e470*/  FFMA.FTZ R13, R47, R36, R13 ;  /* 0x000000242f0d7223 */ /* 0x000fe2000001000d */
[----:B------:R-:W-:Y:S01]  /*e480*/  FMUL.FTZ R12, R3, R40 ;  /* 0x00000028030c7220 */ /* 0x000fe20000410000 */
[----:B------:R-:W-:Y:S01]  /*e490*/  FFMA.FTZ R25, R31, R22, R25 ;  /* 0x000000161f197223 */ /* 0x000fe20000010019 */
[----:B------:R-:W-:Y:S01]  /*e4a0*/  FADD.FTZ R23, R22, R23 ;  /* 0x0000001716177221 */ /* 0x000fe20000010000 */
[----:B------:R-:W-:Y:S01]  /*e4b0*/  FADD.FTZ R37, R37, R36 ;  /* 0x0000002425257221 */ /* 0x000fe20000010000 */
[----:B------:R-:W-:Y:S01]  /*e4c0*/  FFMA.FTZ R10, R31, R20, R13 ;  /* 0x000000141f0a7223 */ /* 0x000fe2000001000d */
[----:B------:R-:W-:Y:S01]  /*e4d0*/  FMUL.FTZ R13, R5, R15 ;  /* 0x0000000f050d7220 */ /* 0x000fe20000410000 */
[----:B------:R-:W-:Y:S01]  /*e4e0*/  FFMA.FTZ R11, R33, R42, R11 ;  /* 0x0000002a210b7223 */ /* 0x000fe2000001000b */
[----:B------:R-:W-:-:S04]  /*e4f0*/  FADD.FTZ R20, R37, R20 ;  /* 0x0000001425147221 */ /* 0x000fc80000010000 */
[----:B------:R-:W-:Y:S01]  /*e500*/  FADD.FTZ R20, R20, R15 ;  /* 0x0000000f14147221 */ /* 0x000fe20000010000 */
[----:B--2---:R-:W-:Y:S01]  /*e510*/  FFMA.FTZ R22, R30, R12, R25 ;  /* 0x0000000c1e167223 */ /* 0x004fe20000010019 */
[----:B------:R-:W-:Y:S01]  /*e520*/  FADD.FTZ R12, R23, R12 ;  /* 0x0000000c170c7221 */ /* 0x000fe20000010000 */
[----:B------:R-:W-:Y:S02]  /*e530*/  FMUL.FTZ R23, R3, R38 ;  /* 0x0000002603177220 */ /* 0x000fe40000410000 */
[----:B----4-:R-:W-:Y:S01]  /*e540*/  FFMA.FTZ R22, R32, R13, R22 ;  /* 0x0000000d20167223 */ /* 0x010fe20000010016 */
[----:B------:R-:W-:Y:S01]  /*e550*/  FADD.FTZ R12, R13, R12 ;  /* 0x0000000c0d0c7221 */ /* 0x000fe20000010000 */
[----:B------:R-:W-:Y:S01]  /*e560*/  FFMA.FTZ R11, R30, R40, R11 ;  /* 0x000000281e0b7223 */ /* 0x000fe2000001000b */
[----:B------:R-:W-:Y:S01]  /*e570*/  FFMA.FTZ R10, R32, R15, R10 ;  /* 0x0000000f200a7223 */ /* 0x000fe2000001000a */
[----:B------:R-:W-:Y:S01]  /*e580*/  FMUL.FTZ R15, R5, R35 ;  /* 0x00000023050f7220 */ /* 0x000fe20000410000 */
[C---:B---3--:R-:W-:Y:S01]  /*e590*/  FFMA.FTZ R22, R29.reuse, R23, R22 ;  /* 0x000000171d167223 */ /* 0x048fe20000010016 */
[----:B------:R-:W-:Y:S01]  /*e5a0*/  FADD.FTZ R12, R12, R23 ;  /* 0x000000170c0c7221 */ /* 0x000fe20000010000 */
[----:B------:R-:W-:Y:S01]  /*e5b0*/  FFMA.FTZ R11, R29, R38, R11 ;  /* 0x000000261d0b7223 */ /* 0x000fe2000001000b */
[-C--:B------:R-:W-:Y:S01]  /*e5c0*/  FMUL.FTZ R23, R3, R14.reuse ;  /* 0x0000000e03177220 */ /* 0x080fe20000410000 */
[C---:B------:R-:W-:Y:S01]  /*e5d0*/  FFMA.FTZ R22, R28.reuse, R15, R22 ;  /* 0x0000000f1c167223 */ /* 0x040fe20000010016 */
[----:B------:R-:W-:Y:S01]  /*e5e0*/  FADD.FTZ R12, R15, R12 ;  /* 0x0000000c0f0c7221 */ /* 0x000fe20000010000 */
[----:B------:R-:W-:Y:S01]  /*e5f0*/  FFMA.FTZ R13, R28, R35, R10 ;  /* 0x000000231c0d7223 */ /* 0x000fe2000001000a */
[C---:B------:R-:W-:Y:S01]  /*e600*/  FFMA.FTZ R10, R9.reuse, R14, R11 ;  /* 0x0000000e090a7223 */ /* 0x040fe2000001000b */
[----:B------:R-:W-:Y:S01]  /*e610*/  FFMA.FTZ R22, R9, R23, R22 ;  /* 0x0000001709167223 */ /* 0x000fe20000010016 */
[----:B------:R-:W-:Y:S01]  /*e620*/  FMUL.FTZ R11, R5, R34 ;  /* 0x00000022050b7220 */ /* 0x000fe20000410000 */
[----:B------:R-:W-:Y:S01]  /*e630*/  FADD.FTZ R12, R12, R23 ;  /* 0x000000170c0c7221 */ /* 0x000fe20000010000 */
[----:B------:R-:W-:Y:S01]  /*e640*/  FMUL.FTZ R15, R3, R21 ;  /* 0x00000015030f7220 */ /* 0x000fe20000410000 */
[----:B------:R-:W-:Y:S01]  /*e650*/  FADD.FTZ R35, R20, R35 ;  /* 0x0000002314237221 */ /* 0x000fe20000010000 */
[C---:B------:R-:W-:Y:S01]  /*e660*/  FFMA.FTZ R22, R8.reuse, R11, R22 ;  /* 0x0000000b08167223 */ /* 0x040fe20000010016 */
[----:B------:R-:W-:Y:S01]  /*e670*/  FADD.FTZ R12, R11, R12 ;  /* 0x0000000c0b0c7221 */ /* 0x000fe20000010000 */
        /* <DEDUP_REMOVED lines=9> */
[----:B------:R0:W5:Y:S01]  /*e710*/  LDL.LU R9, [R1+0x38c] ;  /* 0x00038c0001097983 */ /* 0x0001620000300800 */
[----:B------:R-:W-:Y:S01]  /*e720*/  FFMA.FTZ R22, R4, R23, R22 ;  /* 0x0000001704167223 */ /* 0x000fe20000010016 */
[----:B------:R-:W-:Y:S01]  /*e730*/  FADD.FTZ R23, R12, R23 ;  /* 0x000000170c177221 */ /* 0x000fe20000010000 */
[----:B------:R-:W-:Y:S01]  /*e740*/  FFMA.FTZ R12, R6, R16, R13 ;  /* 0x00000010060c7223 */ /* 0x000fe2000001000d */
[----:B------:R-:W-:Y:S01]  /*e750*/  FADD.FTZ R10, R35, R16 ;  /* 0x00000010230a7221 */ /* 0x000fe20000010000 */
[----:B------:R-:W-:Y:S01]  /*e760*/  FFMA.FTZ R16, R4, R18, R15 ;  /* 0x0000001204107223 */ /* 0x000fe2000001000f */
[----:B------:R0:W5:Y:S04]  /*e770*/  LDL.LU R8, [R1+0x388] ;  /* 0x0003880001087983 */ /* 0x0001680000300800 */
[----:B------:R0:W5:Y:S04]  /*e780*/  LDL.LU R7, [R1+0x384] ;  /* 0x0003840001077983 */ /* 0x0001680000300800 */
[----:B------:R0:W5:Y:S04]  /*e790*/  LDL.LU R6, [R1+0x380] ;  /* 0x0003800001067983 */ /* 0x0001680000300800 */
[----:B------:R0:W5:Y:S01]  /*e7a0*/  LDL.LU R4, [R1+0x37c] ;  /* 0x00037c0001047983 */ /* 0x0001620000300800 */
[----:B------:R-:W-:-:S04]  /*e7b0*/  FADD.FTZ R27, R27, R52 ;  /* 0x000000341b1b7221 */ /* 0x000fc80000010000 */
        /* <DEDUP_REMOVED lines=10> */
[----:B------:R-:W-:Y:S01]  /*e860*/  FADD.FTZ R11, R14, R21 ;  /* 0x000000150e0b7221 */ /* 0x000fe20000010000 */
[----:B------:R-:W-:-:S04]  /*e870*/  FMUL.FTZ R14, R5, R19 ;  /* 0x00000013050e7220 */ /* 0x000fc80000410000 */
[C---:B------:R-:W-:Y:S01]  /*e880*/  FFMA.FTZ R21, R17.reuse, R14, R22 ;  /* 0x0000000e11157223 */ /* 0x040fe20000010016 */
[----:B------:R-:W-:Y:S01]  /*e890*/  FFMA.FTZ R17, R17, R19, R12 ;  /* 0x0000001311117223 */ /* 0x000fe2000001000c */
[----:B------:R-:W-:Y:S01]  /*e8a0*/  FADD.FTZ R22, R14, R23 ;  /* 0x000000170e167221 */ /* 0x000fe20000010000 */
[----:B------:R-:W-:Y:S01]  /*e8b0*/  FADD.FTZ R18, R11, R18 ;  /* 0x000000120b127221 */ /* 0x000fe20000010000 */
[----:B0-----:R-:W-:-:S07]  /*e8c0*/  FADD.FTZ R19, R10, R19 ;  /* 0x000000130a137221 */ /* 0x001fce0000010000 */
.L_x_367:
        /* <DEDUP_REMOVED lines=100> */
.L_x_369:
[----:B------:R-:W-:Y:S05]  /*ef10*/  BSYNC.RECONVERGENT B0 ;  /* 0x0000000000007941 */ /* 0x000fea0003800200 */
.L_x_368:
        /* <DEDUP_REMOVED lines=8> */
[----:B------:R-:W-:Y:S04]  /*efa0*/  STL [R1+0x38c], R5 ;  /* 0x00038c0501007387 */ /* 0x000fe80000100800 */
[----:B-----5:R1:W-:Y:S04]  /*efb0*/  STL [R1+0x388], R4 ;  /* 0x0003880401007387 */ /* 0x0203e80000100800 */
[----:B------:R-:W-:Y:S04]  /*efc0*/  STL [R1+0x384], R3 ;  /* 0x0003840301007387 */ /* 0x000fe80000100800 */
[----:B------:R-:W-:Y:S04]  /*efd0*/  STL [R1+0x380], R2 ;  /* 0x0003800201007387 */ /* 0x000fe80000100800 */
[----:B------:R-:W-:Y:S01]  /*efe0*/  STL [R1+0x37c], R0 ;  /* 0x00037c0001007387 */ /* 0x000fe20000100800 */
[----:B-1----:R-:W-:-:S03]  /*eff0*/  MOV R4, R28 ;  /* 0x0000001c00047202 */ /* 0x002fc60000000f00 */
[----:B------:R-:W-:Y:S01]  /*f000*/  STL.64 [R1+0x128], R30 ;  /* 0x0001281e01007387 */ /* 0x000fe20000100a00 */
[----:B------:R-:W-:Y:S01]  /*f010*/  MOV R5, R29 ;  /* 0x0000001d00057202 */ /* 0x000fe20000000f00 */
[----:B--2---:R-:W-:Y:S02]  /*f020*/  FADD.FTZ R17, R17, R25 ;  /* 0x0000001911117221 */ /* 0x004fe40000010000 */
[----:B------:R-:W1:Y:S01]  /*f030*/  LDS.128 R28, [R52+0xd20] ;  /* 0x000d2000341c7984 */ /* 0x000e620000000c00 */
        /* <DEDUP_REMOVED lines=8> */
[----:B------:R-:W-:Y:S01]  /*f0c0*/  MOV R26, R4 ;  /* 0x00000004001a7202 */ /* 0x000fe20000000f00 */
[----:B------:R-:W-:Y:S01]  /*f0d0*/  FADD.FTZ R25, R16, R14 ;  /* 0x0000000e10197221 */ /* 0x000fe20000010000 */
[----:B------:R-:W-:Y:S01]  /*f0e0*/  FADD.FTZ R12, R24, R12 ;  /* 0x0000000c180c7221 */ /* 0x000fe20000010000 */
[----:B----4-:R-:W-:Y:S01]  /*f0f0*/  FADD.FTZ R4, R13, R33 ;  /* 0x000000210d047221 */ /* 0x010fe20000010000 */
[----:B------:R-:W-:Y:S01]  /*f100*/  FADD.FTZ R24, R27, R15 ;  /* 0x0000000f1b187221 */ /* 0x000fe20000010000 */
[----:B------:R-:W-:Y:S01]  /*f110*/  FADD.FTZ R25, R25, R34 ;  /* 0x0000002219197221 */ /* 0x000fe20000010000 */
[----:B------:R-:W-:Y:S01]  /*f120*/  FADD.FTZ R32, R12, R32 ;  /* 0x000000200c207221 */ /* 0x000fe20000010000 */
[----:B------:R-:W0:Y:S01]  /*f130*/  LDS.128 R48, [R52+0xf50] ;  /* 0x000f500034307984 */ /* 0x000e220000000c00 */
[----:B------:R-:W-:Y:S01]  /*f140*/  MOV R34, R4 ;  /* 0x0000000400227202 */ /* 0x000fe20000000f00 */
[----:B------:R-:W-:Y:S01]  /*f150*/  FADD.FTZ R4, R24, R35 ;  /* 0x0000002318047221 */ /* 0x000fe20000010000 */
[----:B------:R-:W-:Y:S01]  /*f160*/  MOV R35, R25 ;  /* 0x0000001900237202 */ /* 0x000fe20000000f00 */
[----:B------:R-:W-:Y:S01]  /*f170*/  FADD.FTZ R33, R32, R26 ;  /* 0x0000001a20217221 */ /* 0x000fe20000010000 */
[----:B------:R-:W2:Y:S04]  /*f180*/  LDS.128 R44, [R52+0x1180] ;  /* 0x00118000342c7984 */ /* 0x000ea80000000c00 */
[----:B------:R-:W3:Y:S04]  /*f190*/  LDS.128 R40, [R52+0x13b0] ;  /* 0x0013b00034287984 */ /* 0x000ee80000000c00 */
[----:B------:R-:W4:Y:S04]  /*f1a0*/  LDS.128 R36, [R52+0x15e0] ;  /* 0x0015e00034247984 */ /* 0x000f280000000c00 */
[----:B------:R-:W-:Y:S04]  /*f1b0*/  LDS.128 R20, [R52+0x1a40] ;  /* 0x001a400034147984 */ /* 0x000fe80000000c00 */
[----:B------:R-:W-:Y:S01]  /*f1c0*/  LDS.128 R16, [R52+0x1c70] ;  /* 0x001c700034107984 */ /* 0x000fe20000000c00 */
[----:B-1----:R-:W-:-:S03]  /*f1d0*/  MOV R3, R28 ;  /* 0x0000001c00037202 */ /* 0x002fc60000000f00 */
[----:B------:R-:W-:Y:S01]  /*f1e0*/  LDS.128 R12, [R52+0x1ea0] ;  /* 0x001ea000340c7984 */ /* 0x000fe20000000c00 */
[----:B------:R-:W-:Y:S02]  /*f1f0*/  MOV R2, R29 ;  /* 0x0000001d00027202 */ /* 0x000fe40000000f00 */
[----:B------:R-:W-:Y:S01]  /*f200*/  MOV R0, R30 ;  /* 0x0000001e00007202 */ /* 0x000fe20000000f00 */
[----:B------:R-:W-:Y:S01]  /*f210*/  LDS.128 R24, [R52+0x20d0] ;  /* 0x0020d00034187984 */ /* 0x000fe20000000c00 */
[----:B------:R-:W-:-:S03]  /*f220*/  MOV R53, R31 ;  /* 0x0000001f00357202 */ /* 0x000fc60000000f00 */
[----:B------:R1:W4:Y:S04]  /*f230*/  LDS.128 R28, [R52+0x1810] ;  /* 0x00181000341c7984 */ /* 0x0003280000000c00 */
[----:B------:R-:W4:Y:S04]  /*f240*/  LDL.LU R32, [R1+0x12c] ;  /* 0x00012c0001207983 */ /* 0x000f280000300800 */
[----:B-1----:R-:W4:Y:S01]  /*f250*/  LDL.LU R52, [R1+0x128] ;  /* 0x0001280001347983 */ /* 0x002f220000300800 */
[----:B------:R-:W-:Y:S01]  /*f260*/  FADD.FTZ R34, R34, R5 ;  /* 0x0000000522227221 */ /* 0x000fe20000010000 */
[----:B------:R-:W-:-:S02]  /*f270*/  FADD.FTZ R33, R33, R3 ;  /* 0x0000000321217221 */ /* 0x000fc40000010000 */
[----:B------:R1:W5:Y:S01]  /*f280*/  LDL.LU R5, [R1+0x38c] ;  /* 0x00038c0001057983 */ /* 0x0003620000300800 */
[----:B------:R-:W-:-:S03]  /*f290*/  FADD.FTZ R34, R34, R2 ;  /* 0x0000000222227221 */ /* 0x000fc60000010000 */
[----:B------:R1:W5:Y:S04]  /*f2a0*/  LDL.LU R3, [R1+0x384] ;  /* 0x0003840001037983 */ /* 0x0003680000300800 */
[----:B------:R1:W5:Y:S01]  /*f2b0*/  LDL.LU R2, [R1+0x380] ;  /* 0x0003800001027983 */ /* 0x0003620000300800 */
[----:B0-----:R-:W-:Y:S01]  /*f2c0*/  FADD.FTZ R33, R33, R48 ;  /* 0x0000003021217221 */ /* 0x001fe20000010000 */
[----:B------:R-:W-:-:S03]  /*f2d0*/  FADD.FTZ R34, R34, R49 ;  /* 0x0000003122227221 */ /* 0x000fc60000010000 */
[----:B--2---:R-:W-:Y:S01]  /*f2e0*/  FADD.FTZ R33, R33, R44 ;  /* 0x0000002c21217221 */ /* 0x004fe20000010000 */
[----:B------:R-:W-:-:S03]  /*f2f0*/  FADD.FTZ R34, R34, R45 ;  /* 0x0000002d22227221 */ /* 0x000fc60000010000 */
[----:B---3--:R-:W-:Y:S01]  /*f300*/  FADD.FTZ R33, R33, R40 ;  /* 0x0000002821217221 */ /* 0x008fe20000010000 */
[----:B------:R-:W-:Y:S01]  /*f310*/  FADD.FTZ R34, R34, R41 ;  /* 0x0000002922227221 */ /* 0x000fe20000010000 */
[----:B----4-:R-:W-:Y:S02]  /*f320*/  FADD.FTZ R32, R4, R32 ;  /* 0x0000002004207221 */ /* 0x010fe40000010000 */
[----:B------:R1:W5:Y:S01]  /*f330*/  LDL.LU R4, [R1+0x388] ;  /* 0x0003880001047983 */ /* 0x0003620000300800 */
[----:B------:R-:W-:-:S04]  /*f340*/  FADD.FTZ R35, R35, R52 ;  /* 0x0000003423237221 */ /* 0x000fc80000010000 */
[----:B------:R-:W-:Y:S02]  /*f350*/  FADD.FTZ R35, R35, R0 ;  /* 0x0000000023237221 */ /* 0x000fe40000010000 */
[----:B------:R1:W5:Y:S01]  /*f360*/  LDL.LU R0, [R1+0x37c] ;  /* 0x00037c0001007983 */ /* 0x0003620000300800 */
[----:B------:R-:W-:Y:S01]  /*f370*/  FADD.FTZ R32, R32, R53 ;  /* 0x0000003520207221 */ /* 0x000fe20000010000 */
[----:B------:R-:W-:-:S03]  /*f380*/  FADD.FTZ R35, R35, R50 ;  /* 0x0000003223237221 */ /* 0x000fc60000010000 */
[----:B------:R-:W-:Y:S01]  /*f390*/  FADD.FTZ R32, R32, R51 ;  /* 0x0000003320207221 */ /* 0x000fe20000010000 */
[----:B------:R-:W-:-:S03]  /*f3a0*/  FADD.FTZ R35, R35, R46 ;  /* 0x0000002e23237221 */ /* 0x000fc60000010000 */
[----:B------:R-:W-:Y:S01]  /*f3b0*/  FADD.FTZ R32, R32, R47 ;  /* 0x0000002f20207221 */ /* 0x000fe20000010000 */
[----:B------:R-:W-:-:S03]  /*f3c0*/  FADD.FTZ R35, R35, R42 ;  /* 0x0000002a23237221 */ /* 0x000fc60000010000 */
[----:B------:R-:W-:Y:S01]  /*f3d0*/  FADD.FTZ R32, R32, R43 ;  /* 0x0000002b20207221 */ /* 0x000fe20000010000 */
[----:B------:R-:W2:Y:S01]  /*f3e0*/  S2R R53, SR_TID.X ;  /* 0x0000000000357919 */ /* 0x000ea20000002100 */
        /* <DEDUP_REMOVED lines=23> */
[----:B-1----:R-:W-:-:S07]  /*f560*/  FADD.FTZ R19, R32, R27 ;  /* 0x0000001b20137221 */ /* 0x002fce0000010000 */
.L_x_371:
[----:B------:R-:W-:Y:S05]  /*f570*/  BSYNC.RECONVERGENT B0 ;  /* 0x0000000000007941 */ /* 0x000fea0003800200 */
.L_x_370:
[----:B------:R-:W-:Y:S04]  /*f580*/  BSSY.RECONVERGENT B0, `(.L_x_372) ;  /* 0x000001e000007945 */ /* 0x000fe80003800200 */
[----:B------:R-:W-:Y:S05]  /*f590*/  @P2 BRA `(.L_x_373) ;  /* 0x0000000000702947 */ /* 0x000fea0003800000 */
[----:B------:R-:W1:Y:S01]  /*f5a0*/  LDC.64 R14, c[0x0][0x3f8] ;  /* 0x0000fe00ff0e7b82 */ /* 0x000e620000000a00 */
[----:B------:R-:W-:-:S05]  /*f5b0*/  MOV R22, UR13 ;  /* 0x0000000d00167c02 */ /* 0x000fca0008000f00 */
[----:B--2---:R-:W-:Y:S02]  /*f5c0*/  IMAD R23, R22, 0x23, R53 ;  /* 0x0000002316177824 */ /* 0x004fe400078e0235 */
[----:B0-----:R-:W0:Y:S01]  /*f5d0*/  LDC.64 R12, c[0x0][0x3d8] ;  /* 0x0000f600ff0c7b82 */ /* 0x001e220000000a00 */
[----:B-1----:R-:W-:Y:S01]  /*f5e0*/  IMAD.WIDE.U32 R20, R14, 0x3, RZ ;  /* 0x000000030e147825 */ /* 0x002fe200078e00ff */
        /* <DEDUP_REMOVED lines=23> */
.L_x_373:
[----:B------:R-:W-:Y:S05]  /*f760*/  BSYNC.RECONVERGENT B0 ;  /* 0x0000000000007941 */ /* 0x000fea0003800200 */
.L_x_372:
[----:B------:R-:W-:-:S09]  /*f770*/  UISETP.GE.U32.AND UP0, UPT, UR12, 0x2, UPT ;  /* 0x000000020c00788c */ /* 0x000fd2000bf06070 */
[----:B------:R-:W-:Y:S05]  /*f780*/  BRA.U !UP0, `(.L_x_374) ;  /* 0x0000000d08787547 */ /* 0x000fea000b800000 */
[----:B-1----:R-:W1:Y:S01]  /*f790*/  LDC.64 R14, c[0x0][0x3d0] ;  /* 0x0000f400ff0e7b82 */ /* 0x002e620000000a00 */
        /* <DEDUP_REMOVED lines=8> */
[----:B-1----:R-:W-:Y:S01]  /*f820*/  IMAD.WIDE R14, R13, 0x4, R14 ;  /* 0x000000040d0e7825 */ /* 0x002fe200078e020e */
        /* <DEDUP_REMOVED lines=21> */
[----:B-1----:R-:W-:Y:S05]  /*f980*/  BRA.U !UP0, `(.L_x_376) ;  /* 0x0000000108147547 */ /* 0x002fea000b800000 */
.L_x_377:
[----:B------:R-:W3:Y:S04]  /*f990*/  LDG.E.STRONG.GPU R12, desc[UR10][R18.64] ;  /* 0x0000000a120c7981 */ /* 0x000ee8000c1ef900 */
[----:B---3--:R-:W-:Y:S04]  /*f9a0*/  CCTL.IVALL ;  /* 0x00000000ff00798f */ /* 0x008fe80002000000 */
[----:B------:R1:W-:Y:S01]  /*f9b0*/  STL [R1], R12 ;  /* 0x0000000c01007387 */ /* 0x0003e20000100800 */
[----:B------:R-:W-:-:S13]  /*f9c0*/  ISETP.NE.AND P0, PT, R12, UR5, PT ;  /* 0x000000050c007c0c */ /* 0x000fda000bf05270 */
[----:B-1----:R-:W-:Y:S05]  /*f9d0*/  @P0 BRA `(.L_x_377) ;  /* 0xfffffffc00ec0947 */ /* 0x002fea000383ffff */
.L_x_376:
[----:B------:R-:W-:Y:S05]  /*f9e0*/  BSYNC.RECONVERGENT B0 ;  /* 0x0000000000007941 */ /* 0x000fea0003800200 */
.L_x_375:
        /* <DEDUP_REMOVED lines=15> */
.L_x_379:
[----:B------:R-:W-:Y:S02]  /*fae0*/  ISETP.NE.AND P1, PT, RZ, UR23, PT ;  /* 0x00000017ff007c0c */ /* 0x000fe4000bf25270 */
[----:B------:R-:W-:Y:S02]  /*faf0*/  MOV R13, UR6 ;  /* 0x00000006000d7c02 */ /* 0x000fe40008000f00 */
[----:B--2---:R-:W-:-:S13]  /*fb00*/  ISETP.NE.OR P1, PT, R53, RZ, !P1 ;  /* 0x000000ff3500720c */ /* 0x004fda0004f25670 */
        /* <DEDUP_REMOVED lines=32> */
[----:B------:R-:W-:-:S04]  /*fd10*/  @!P6 IMAD.WIDE.U32 R24, R25, 0x8, R14 ;  /* 0x000000081918e825 */ /* 0x000fc800078e000e */
[----:B------:R-:W-:Y:S02]  /*fd20*/  @!P5 IMAD.WIDE.U32 R26, R27, 0x8, R14 ;  /* 0x000000081b1ad825 */ /* 0x000fe400078e000e */
[----:B------:R-:W4:Y:S04]  /*fd30*/  @!P6 LDG.E.64 R24, desc[UR10][R24.64] ;  /* 0x0000000a1818e981 */ /* 0x000f28000c1e1b00 */
[----:B------:R-:W4:Y:S01]  /*fd40*/  @!P5 LDG.E.64 R26, desc[UR10][R26.64] ;  /* 0x0000000a1a1ad981 */ /* 0x000f22000c1e1b00 */
[----:B--2---:R-:W-:Y:S01]  /*fd50*/  @!P1 FADD.FTZ R11, R11, R13 ;  /* 0x0000000d0b0b9221 */ /* 0x004fe20000010000 */
[----:B------:R-:W-:Y:S01]  /*fd60*/  MOV R13, UR22 ;  /* 0x00000016000d7c02 */ /* 0x000fe20008000f00 */
[----:B------:R-:W-:Y:S01]  /*fd70*/  @!P1 FADD.FTZ R10, R10, R12 ;  /* 0x0000000c0a0a9221 */ /* 0x000fe20000010000 */
[----:B------:R-:W-:Y:S01]  /*fd80*/  ISETP.NE.AND P1, PT, R16, UR24, PT ;  /* 0x0000001810007c0c */ /* 0x000fe2000bf25270 */
[----:B------:R-:W-:-:S03]  /*fd90*/  @!P4 IMAD.WIDE.U32 R16, R17, 0x8, R14 ;  /* 0x000000081110c825 */ /* 0x000fc600078e000e */
[----:B------:R-:W-:Y:S01]  /*fda0*/  ISETP.NE.OR P1, PT, R53, RZ, !P1 ;  /* 0x000000ff3500720c */ /* 0x000fe20004f25670 */
[--C-:B------:R-:W-:Y:S02]  /*fdb0*/  @!P0 IMAD.WIDE.U32 R12, R13, 0x8, R14.reuse ;  /* 0x000000080d0c8825 */ /* 0x100fe400078e000e */
[----:B------:R-:W2:Y:S04]  /*fdc0*/  @!P4 LDG.E.64 R16, desc[UR10][R16.64] ;  /* 0x0000000a1010c981 */ /* 0x000ea8000c1e1b00 */
[----:B------:R-:W3:Y:S06]  /*fdd0*/  @!P0 LDG.E.64 R12, desc[UR10][R12.64] ;  /* 0x0000000a0c0c8981 */ /* 0x000eec000c1e1b00 */
[----:B------:R-:W-:-:S06]  /*fde0*/  @!P1 IMAD.WIDE.U32 R22, R23, 0x8, R14 ;  /* 0x0000000817169825 */ /* 0x000fcc00078e000e */
        /* <DEDUP_REMOVED lines=28> */
.L_x_378:
        /* <DEDUP_REMOVED lines=15> */
[C---:B--2---:R-:W-:Y:S02]  /*100a0*/  ISETP.NE.OR P1, PT, R53.reuse, RZ, !P1 ;  /* 0x000000ff3500720c */ /* 0x044fe40004f25670 */
        /* <DEDUP_REMOVED lines=36> */
.L_x_380:
[----:B------:R-:W-:Y:S05]  /*102f0*/  BRA.U !UP0, `(.L_x_374) ;  /* 0x00000001089c7547 */ /* 0x000fea000b800000 */
[----:B------:R-:W1:Y:S01]  /*10300*/  S2R R19, SR_CTAID.X ;  /* 0x0000000000137919 */ /* 0x000e620000002500 */
        /* <DEDUP_REMOVED lines=8> */
[----:B--2---:R-:W-:Y:S02]  /*10390*/  ISETP.NE.OR P1, PT, R53, RZ, !P0 ;  /* 0x000000ff3500720c */ /* 0x004fe40004725670 */
        /* <DEDUP_REMOVED lines=8> */
[----:B------:R-:W2:Y:S05]  /*10420*/  @!P0 LDG.E.64 R12, desc[UR10][R12.64] ;  /* 0x0000000a0c0c8981 */ /* 0x000eaa000c1e1b00 */
[----:B------:R-:W3:Y:S01]  /*10430*/  @!P1 LDG.E.64 R16, desc[UR10][R16.64] ;  /* 0x0000000a10109981 */ /* 0x000ee2000c1e1b00 */
[----:B------:R-:W-:-:S04]  /*10440*/  IADD3 R18, PT, PT, R18, 0x2, RZ ;  /* 0x0000000212127810 */ /* 0x000fc80007ffe0ff */
[----:B------:R-:W-:Y:S01]  /*10450*/  R2UR UR5, R18 ;  /* 0x00000000120572ca */ /* 0x000fe200000e0000 */
[----:B---3--:R-:W-:Y:S01]  /*10460*/  @!P1 FADD.FTZ R10, R10, R16 ;  /* 0x000000100a0a9221 */ /* 0x008fe20000010000 */
[----:B------:R-:W-:-:S03]  /*10470*/  @!P1 FADD.FTZ R11, R11, R17 ;  /* 0x000000110b0b9221 */ /* 0x000fc60000010000 */
[----:B--2---:R-:W-:Y:S01]  /*10480*/  @!P0 FADD.FTZ R10, R10, R12 ;  /* 0x0000000c0a0a8221 */ /* 0x004fe20000010000 */
[----:B------:R-:W-:-:S09]  /*10490*/  @!P0 FADD.FTZ R11, R11, R13 ;  /* 0x0000000d0b0b8221 */ /* 0x000fd20000010000 */
.L_x_381:
[----:B-1----:R-:W-:Y:S01]  /*104a0*/  ISETP.NE.AND P0, PT, R19, UR5, PT ;  /* 0x0000000513007c0c */ /* 0x002fe2000bf05270 */
[----:B------:R-:W-:Y:S01]  /*104b0*/  BSSY.RECONVERGENT B0, `(.L_x_374) ;  /* 0x000000b000007945 */ /* 0x000fe20003800200 */
[----:B0-----:R-:W-:Y:S02]  /*104c0*/  MOV R12, UR6 ;  /* 0x00000006000c7c02 */ /* 0x001fe40008000f00 */
[----:B--2---:R-:W-:-:S04]  /*104d0*/  ISETP.NE.OR P0, PT, R53, RZ, !P0 ;  /* 0x000000ff3500720c */ /* 0x004fc80004705670 */
        /* <DEDUP_REMOVED lines=8> */
.L_x_382:
[----:B------:R-:W-:Y:S05]  /*10560*/  BSYNC.RECONVERGENT B0 ;  /* 0x0000000000007941 */ /* 0x000fea0003800200 */
.L_x_374:
[----:B------:R-:W3:Y:S01]  /*10570*/  S2UR UR6, SR_CgaCtaId ;  /* 0x00000000000679c3 */ /* 0x000ee20000008800 */
[----:B--2---:R-:W-:Y:S01]  /*10580*/  ISETP.NE.AND P0, PT, R53, RZ, PT ;  /* 0x000000ff3500720c */ /* 0x004fe20003f05270 */
[----:B------:R-:W-:Y:S01]  /*10590*/  UMOV UR5, 0x400 ;  /* 0x0000040000057882 */ /* 0x000fe20000000000 */
[----:B------:R-:W2:Y:S01]  /*105a0*/  LDCU.U8 UR12, c[0x0][0x414] ;  /* 0x00008280ff0c77ac */ /* 0x000ea20008000000 */
[----:B-1----:R-:W-:Y:S01]  /*105b0*/  HFMA2 R17, -RZ, RZ, 0, 0 ;  /* 0x00000000ff117431 */ /* 0x002fe200000001ff */
[----:B------:R-:W1:Y:S01]  /*105c0*/  LDCU.64 UR20, c[0x0][0x3f8] ;  /* 0x00007f00ff1477ac */ /* 0x000e620008000a00 */
[----:B------:R-:W4:Y:S01]  /*105d0*/  LDCU.64 UR18, c[0x0][0x400] ;  /* 0x00008000ff1277ac */ /* 0x000f220008000a00 */
[----:B--2---:R-:W-:Y:S02]  /*105e0*/  UISETP.NE.AND UP0, UPT, UR12, URZ, UPT ;  /* 0x000000ff0c00728c */ /* 0x004fe4000bf05270 */
[----:B---3--:R-:W-:Y:S01]  /*105f0*/  ULEA UR5, UR6, UR5, 0x18 ;  /* 0x0000000506057291 */ /* 0x008fe2000f8ec0ff */
[----:B------:R-:W2:Y:S03]  /*10600*/  LDCU.64 UR6, c[0x0][0x380] ;  /* 0x00007000ff0677ac */ /* 0x000ea60008000a00 */
[----:B------:R-:W-:-:S05]  /*10610*/  PLOP3.LUT P1, PT, PT, PT, UP0, 0x80, 0x8 ;  /* 0x000000000008781c */ /* 0x000fca0003f2f008 */
[----:B------:R-:W-:Y:S01]  /*10620*/  @!P0 STS.64 [UR5+0xb0], R10 ;  /* 0x0000b00aff008988 */ /* 0x000fe20008000a05 */
[----:B------:R-:W-:Y:S06]  /*10630*/  BAR.SYNC.DEFER_BLOCKING 0x0 ;  /* 0x0000000000007b1d */ /* 0x000fec0000010000 */
[----:B------:R-:W3:Y:S01]  /*10640*/  LDS.64 R14, [UR5+0xb0] ;  /* 0x0000b005ff0e7984 */ /* 0x000ee20008000a00 */
[----:B------:R-:W3:Y:S02]  /*10650*/  LDCU UR5, c[0x0][0x42c] ;  /* 0x00008580ff0577ac */ /* 0x000ee40008000800 */
[----:B---3--:R-:W-:Y:S01]  /*10660*/  FMUL.FTZ R14, R14, UR5 ;  /* 0x000000050e0e7c20 */ /* 0x008fe20008410000 */
[----:B-12-4-:R-:W-:-:S07]  /*10670*/  FMUL.FTZ R15, R15, UR5 ;  /* 0x000000050f0f7c20 */ /* 0x016fce0008410000 */
.L_x_388:
[----:B------:R-:W-:-:S05]  /*10680*/  LEA R20, R17, UR15, 0x2 ;  /* 0x0000000f11147c11 */ /* 0x000fca000f8e10ff */
[----:B01----:R-:W2:Y:S04]  /*10690*/  LDL.64 R12, [R20+0x10] ;  /* 0x00001000140c7983 */ /* 0x003ea80000100a00 */
[----:B------:R-:W3:Y:S01]  /*106a0*/  LDL.64 R10, [R20+0x90] ;  /* 0x00009000140a7983 */ /* 0x000ee20000100a00 */
[----:B------:R-:W-:Y:S01]  /*106b0*/  BSSY.RECONVERGENT B0, `(.L_x_383) ;  /* 0x0000036000007945 */ /* 0x000fe20003800200 */
[C---:B--2---:R-:W-:Y:S02]  /*106c0*/  SHF.L.U32 R16, R12.reuse, 0x10, RZ ;  /* 0x000000100c107819 */ /* 0x044fe400000006ff */
[----:B------:R-:W-:-:S03]  /*106d0*/  PRMT R12, R12, 0x7632, R12 ;  /* 0x000076320c0c7816 */ /* 0x000fc6000000000c */
[----:B------:R-:W-:Y:S01]  /*106e0*/  FADD.FTZ R16, R16, -UR28 ;  /* 0x8000001c10107e21 */ /* 0x000fe20008010000 */
[----:B------:R-:W-:-:S03]  /*106f0*/  SHF.L.U32 R12, R12, 0x10, RZ ;  /* 0x000000100c0c7819 */ /* 0x000fc600000006ff */
[----:B------:R-:W-:Y:S02]  /*10700*/  FMUL.FTZ R26, R16, UR16 ;  /* 0x00000010101a7c20 */ /* 0x000fe40008410000 */
[----:B------:R-:W-:Y:S02]  /*10710*/  FADD.FTZ R12, R12, -UR28 ;  /* 0x8000001c0c0c7e21 */ /* 0x000fe40008010000 */
[----:B-----5:R-:W-:Y:S02]  /*10720*/  @P1 FFMA.FTZ R16, R3, R26, R0 ;  /* 0x0000001a03101223 */ /* 0x020fe40000010000 */
[----:B------:R-:W-:Y:S01]  /*10730*/  FMUL.FTZ R27, R12, UR16 ;  /* 0x000000100c1b7c20 */ /* 0x000fe20008410000 */
[----:B---3--:R-:W-:Y:S01]  /*10740*/  SHF.L.U32 R12, R10, 0x10, RZ ;  /* 0x000000100a0c7819 */ /* 0x008fe200000006ff */
[----:B------:R-:W-:Y:S01]  /*10750*/  @P1 FMUL.FTZ R19, R16, -1.4426950216293334961 ;  /* 0xbfb8aa3b10131820 */ /* 0x000fe20000410000 */
[----:B------:R-:W-:Y:S01]  /*10760*/  PRMT R10, R10, 0x7632, R10 ;  /* 0x000076320a0a7816 */ /* 0x000fe2000000000a */
[----:B------:R-:W-:-:S04]  /*10770*/  @P1 FFMA.FTZ R18, R5, R27, R2 ;  /* 0x0000001b05121223 */ /* 0x000fc80000010002 */
[----:B------:R-:W0:Y:S01]  /*10780*/  @P1 MUFU.EX2 R19, R19 ;  /* 0x0000001300131308 */ /* 0x000e220000000800 */
[----:B------:R-:W-:-:S07]  /*10790*/  @P1 FMUL.FTZ R22, R18, -1.4426950216293334961 ;  /* 0xbfb8aa3b12161820 */ /* 0x000fce0000410000 */
[----:B------:R-:W1:Y:S01]  /*107a0*/  @P1 MUFU.EX2 R22, R22 ;  /* 0x0000001600161308 */ /* 0x000e620000000800 */
[----:B0-----:R-:W-:-:S07]  /*107b0*/  @P1 FADD.FTZ R20, R19, 1 ;  /* 0x3f80000013141421 */ /* 0x001fce0000010000 */
[----:B------:R0:W2:Y:S01]  /*107c0*/  @P1 MUFU.RCP R21, R20 ;  /* 0x0000001400151308 */ /* 0x0000a20000001000 */
[----:B-1----:R-:W-:Y:S01]  /*107d0*/  @P1 FADD.FTZ R23, R22, 1 ;  /* 0x3f80000016171421 */ /* 0x002fe20000010000 */
[----:B0-----:R-:W-:-:S06]  /*107e0*/  SHF.L.U32 R20, R13, 0x10, RZ ;  /* 0x000000100d147819 */ /* 0x001fcc00000006ff */
[----:B------:R-:W0:Y:S01]  /*107f0*/  @P1 MUFU.RCP R23, R23 ;  /* 0x0000001700171308 */ /* 0x000e220000001000 */
[----:B--2---:R-:W-:Y:S01]  /*10800*/  @P1 FADD.FTZ R25, -R21, 1 ;  /* 0x3f80000015191421 */ /* 0x004fe20000010100 */
[----:B------:R-:W-:-:S03]  /*10810*/  @P1 FMUL.FTZ R21, R12, R21 ;  /* 0x000000150c151220 */ /* 0x000fc60000410000 */
[----:B------:R-:W-:Y:S01]  /*10820*/  @P1 FFMA.FTZ R24, R16, R25, 1 ;  /* 0x3f80000010181423 */ /* 0x000fe20000010019 */
[----:B------:R-:W-:Y:S02]  /*10830*/  LEA R25, R17, R4, 0x4 ;  /* 0x0000000411197211 */ /* 0x000fe400078e20ff */
[----:B------:R-:W-:Y:S01]  /*10840*/  SHF.L.U32 R16, R10, 0x10, RZ ;  /* 0x000000100a107819 */ /* 0x000fe200000006ff */
[----:B------:R-:W-:Y:S01]  /*10850*/  @P1 FMUL.FTZ R12, R21, R24 ;  /* 0x00000018150c1220 */ /* 0x000fe20000410000 */
[----:B------:R-:W-:Y:S01]  /*10860*/  ISETP.GE.U32.AND P0, PT, R25, UR18, PT ;  /* 0x0000001219007c0c */ /* 0x000fe2000bf06070 */
[----:B0-----:R-:W-:Y:S01]  /*10870*/  @P1 FADD.FTZ R19, -R23, 1 ;  /* 0x3f80000017131421 */ /* 0x001fe20000010100 */
[----:B------:R-:W-:Y:S01]  /*10880*/  SHF.R.S32.HI R24, RZ, 0x1f, R25 ;  /* 0x0000001fff187819 */ /* 0x000fe20000011419 */
[----:B------:R-:W-:Y:S01]  /*10890*/  @P1 FMUL.FTZ R23, R16, R23 ;  /* 0x0000001710171220 */ /* 0x000fe20000410000 */
[----:B------:R-:W-:Y:S01]  /*108a0*/  FFMA.FTZ R10, R14, R26, R15 ;  /* 0x0000001a0e0a7223 */ /* 0x000fe2000001000f */
[----:B------:R-:W-:Y:S01]  /*108b0*/  @P1 FFMA.FTZ R18, R18, R19, 1 ;  /* 0x3f80000012121423 */ /* 0x000fe20000010013 */
[----:B------:R-:W-:-:S02]  /*108c0*/  ISETP.GE.AND.EX P0, PT, R24, UR19, PT, P0 ;  /* 0x0000001318007c0c */ /* 0x000fc4000bf06300 */
[----:B------:R-:W-:Y:S01]  /*108d0*/  PRMT R19, R13, 0x7632, R19 ;  /* 0x000076320d137816 */ /* 0x000fe20000000013 */
[----:B------:R-:W-:Y:S01]  /*108e0*/  @P1 FMUL.FTZ R16, R23, R18 ;  /* 0x0000001217101220 */ /* 0x000fe20000410000 */
[----:B------:R-:W-:Y:S01]  /*108f0*/  FFMA.FTZ R18, R3, R12, -R10 ;  /* 0x0000000c03127223 */ /* 0x000fe2000001080a */
[----:B------:R-:W-:Y:S01]  /*10900*/  FFMA.FTZ R12, R14, R27, R15 ;  /* 0x0000001b0e0c7223 */ /* 0x000fe2000001000f */
[----:B------:R-:W-:Y:S02]  /*10910*/  IADD3 R10, PT, PT, R25, 0x10, RZ ;  /* 0x00000010190a7810 */ /* 0x000fe40007ffe0ff */
[----:B------:R-:W-:Y:S01]  /*10920*/  SHF.L.U32 R21, R19, 0x10, RZ ;  /* 0x0000001013157819 */ /* 0x000fe200000006ff */
[----:B------:R-:W-:-:S04]  /*10930*/  FFMA.FTZ R22, R5, R16, -R12 ;  /* 0x0000001005167223 */ /* 0x000fc8000001080c */
        /* <DEDUP_REMOVED lines=13> */
.L_x_384:
[----:B------:R-:W-:Y:S05]  /*10a10*/  BSYNC.RECONVERGENT B0 ;  /* 0x0000000000007941 */ /* 0x000fea0003800200 */
.L_x_383:
[----:B------:R-:W-:Y:S01]  /*10a20*/  ISETP.NE.AND P1, PT, RZ, UR12, PT ;  /* 0x0000000cff007c0c */ /* 0x000fe2000bf25270 */
[----:B------:R-:W-:Y:S01]  /*10a30*/  FADD.FTZ R20, R20, -UR28 ;  /* 0x8000001c14147e21 */ /* 0x000fe20008010000 */
[----:B------:R-:W-:Y:S01]  /*10a40*/  FADD.FTZ R21, R21, -UR28 ;  /* 0x8000001c15157e21 */ /* 0x000fe20008010000 */
[----:B------:R-:W-:Y:S02]  /*10a50*/  ISETP.GE.U32.AND P0, PT, R10, UR18, PT ;  /* 0x000000120a007c0c */ /* 0x000fe4000bf06070 */
[----:B------:R-:W-:Y:S01]  /*10a60*/  SHF.R.S32.HI R23, RZ, 0x1f, R10 ;  /* 0x0000001fff177819 */ /* 0x000fe2000001140a */
[----:B------:R-:W-:Y:S01]  /*10a70*/  FMUL.FTZ R20, R20, UR16 ;  /* 0x0000001014147c20 */ /* 0x000fe20008410000 */
[----:B------:R-:W-:Y:S01]  /*10a80*/  FMUL.FTZ R22, R21, UR16 ;  /* 0x0000001015167c20 */ /* 0x000fe20008410000 */
[----:B------:R-:W-:Y:S02]  /*10a90*/  PRMT R12, R11, 0x7632, R12 ;  /* 0x000076320b0c7816 */ /* 0x000fe4000000000c */
[----:B------:R-:W-:Y:S01]  /*10aa0*/  ISETP.GE.AND.EX P0, PT, R23, UR19, PT, P0 ;  /* 0x0000001317007c0c */ /* 0x000fe2000bf06300 */
[C-C-:B------:R-:W-:Y:S01]  /*10ab0*/  FFMA.FTZ R26, R14.reuse, R20, R15.reuse ;  /* 0x000000140e1a7223 */ /* 0x140fe2000001000f */
[----:B------:R-:W-:Y:S01]  /*10ac0*/  SHF.L.U32 R16, R11, 0x10, RZ ;  /* 0x000000100b107819 */ /* 0x000fe200000006ff */
[----:B------:R-:W-:Y:S01]  /*10ad0*/  FFMA.FTZ R28, R14, R22, R15 ;  /* 0x000000160e1c7223 */ /* 0x000fe2000001000f */
[----:B------:R-:W-:Y:S01]  /*10ae0*/  SHF.L.U32 R12, R12, 0x10, RZ ;  /* 0x000000100c0c7819 */ /* 0x000fe200000006ff */
[----:B------:R-:W-:Y:S08]  /*10af0*/  @!P1 BRA `(.L_x_385) ;  /* 0x0000000000489947 */ /* 0x000ff00003800000 */
        /* <DEDUP_REMOVED lines=18> */
.L_x_385:
[----:B------:R-:W-:Y:S01]  /*10c20*/  BSSY.RECONVERGENT B0, `(.L_x_386) ;  /* 0x0000010000007945 */ /* 0x000fe20003800200 */
[----:B------:R-:W-:Y:S01]  /*10c30*/  FFMA.FTZ R26, R3, R16, -R26 ;  /* 0x00000010031a7223 */ /* 0x000fe2000001081a */
[----:B------:R-:W-:Y:S02]  /*10c40*/  FFMA.FTZ R16, R5, R12, -R28 ;  /* 0x0000000c05107223 */ /* 0x000fe4000001081c */
[----:B------:R-:W-:Y:S05]  /*10c50*/  @P0 BRA `(.L_x_387) ;  /* 0x0000000000300947 */ /* 0x000fea0003800000 */
[----:B------:R-:W-:Y:S01]  /*10c60*/  IMAD R11, R23, UR20, RZ ;  /* 0x00000014170b7c24 */ /* 0x000fe2000f8e02ff */
[----:B------:R-:W-:Y:S01]  /*10c70*/  MOV R12, R6 ;  /* 0x00000006000c7202 */ /* 0x000fe20000000f00 */
[----:B------:R-:W-:Y:S01]  /*10c80*/  FMUL.FTZ R21, R26, UR16 ;  /* 0x000000101a157c20 */ /* 0x000fe20008410000 */
[----:B0-----:R-:W-:Y:S01]  /*10c90*/  MOV R13, R9 ;  /* 0x00000009000d7202 */ /* 0x001fe20000000f00 */
        /* <DEDUP_REMOVED lines=8> */
.L_x_387:
[----:B------:R-:W-:Y:S05]  /*10d20*/  BSYNC.RECONVERGENT B0 ;  /* 0x0000000000007941 */ /* 0x000fea0003800200 */
.L_x_386:
[----:B------:R-:W-:-:S04]  /*10d30*/  IADD3 R17, PT, PT, R17, 0x2, RZ ;  /* 0x0000000211117810 */ /* 0x000fc80007ffe0ff */
[----:B------:R-:W-:-:S13]  /*10d40*/  ISETP.NE.AND P0, PT, R17, 0x20, PT ;  /* 0x000000201100780c */ /* 0x000fda0003f05270 */
[----:B------:R-:W-:Y:S05]  /*10d50*/  @P0 BRA `(.L_x_388) ;  /* 0xfffffff800480947 */ /* 0x000fea000383ffff */
[----:B------:R-:W2:Y:S01]  /*10d60*/  LDCU UR5, c[0x0][0x410] ;  /* 0x00008200ff0577ac */ /* 0x000ea20008000800 */
[----:B------:R-:W2:Y:S01]  /*10d70*/  LDCU UR6, c[0x0][0x3e0] ;  /* 0x00007c00ff0677ac */ /* 0x000ea20008000800 */
[----:B------:R-:W-:Y:S02]  /*10d80*/  UIADD3 UR8, UPT, UPT, UR9, UR8, URZ ;  /* 0x0000000809087290 */ /* 0x000fe4000fffe0ff */
[----:B------:R-:W-:Y:S02]  /*10d90*/  UIADD3 UR4, UPT, UPT, UR4, 0x1, URZ ;  /* 0x0000000104047890 */ /* 0x000fe4000fffe0ff */
[----:B--2---:R-:W-:-:S04]  /*10da0*/  UIMAD UR5, UR5, UR6, URZ ;  /* 0x00000006050572a4 */ /* 0x004fc8000f8e02ff */
[----:B------:R-:W-:-:S09]  /*10db0*/  UISETP.GE.AND UP0, UPT, UR8, UR5, UPT ;  /* 0x000000050800728c */ /* 0x000fd2000bf06270 */
[----:B------:R-:W-:Y:S05]  /*10dc0*/  BRA.U !UP0, `(.L_x_389) ;  /* 0xfffffef108fc7547 */ /* 0x000fea000b83ffff */
.L_x_365:
[----:B------:R-:W2:Y:S01]  /*10dd0*/  S2R R9, SR_TID.X ;  /* 0x0000000000097919 */ /* 0x000ea20000002100 */
[----:B------:R-:W3:Y:S01]  /*10de0*/  LDC R4, c[0x0][0x370] ;  /* 0x0000dc00ff047b82 */ /* 0x000ee20000000800 */
[----:B------:R-:W-:Y:S07]  /*10df0*/  BSSY.RECONVERGENT B0, `(.L_x_390) ;  /* 0x000000e000007945 */ /* 0x000fee0003800200 */
[----:B------:R-:W4:Y:S08]  /*10e00*/  LDC R7, c[0x0][0x374] ;  /* 0x0000dd00ff077b82 */ /* 0x000f300000000800 */
[----:B------:R-:W5:Y:S01]  /*10e10*/  LDC.64 R2, c[0x0][0x3c8] ;  /* 0x0000f200ff027b82 */ /* 0x000f620000000a00 */
[----:B---3--:R-:W-:-:S02]  /*10e20*/  ISETP.NE.AND P0, PT, R4, 0x1, PT ;  /* 0x000000010400780c */ /* 0x008fc40003f05270 */
[----:B--2---:R-:W-:Y:S02]  /*10e30*/  ISETP.NE.AND P1, PT, R9, RZ, PT ;  /* 0x000000ff0900720c */ /* 0x004fe40003f25270 */
[----:B----4-:R-:W-:-:S04]  /*10e40*/  SHF.L.U32 R0, R7, 0x1, RZ ;  /* 0x0000000107007819 */ /* 0x010fc800000006ff */
[----:B------:R-:W-:-:S05]  /*10e50*/  SEL R5, R0, RZ, P0 ;  /* 0x000000ff00057207 */ /* 0x000fca0000000000 */
[----:B-----5:R-:W-:Y:S02]  /*10e60*/  IMAD.WIDE.U32 R2, R5, 0x4, R2 ;  /* 0x0000000405027825 */ /* 0x020fe400078e0002 */
[----:B------:R-:W-:Y:S05]  /*10e70*/  @P1 BRA `(.L_x_391) ;  /* 0x0000000000141947 */ /* 0x000fea0003800000 */
[----:B------:R-:W-:Y:S01]  /*10e80*/  HFMA2 R5, -RZ, RZ, 0, 5.9604644775390625e-08 ;  /* 0x00000001ff057431 */ /* 0x000fe200000001ff */
[----:B------:R-:W-:Y:S06]  /*10e90*/  MEMBAR.ALL.GPU ;  /* 0x0000000000007992 */ /* 0x000fec000000a000 */
[----:B------:R-:W-:-:S00]  /*10ea0*/  ERRBAR ;  /* 0x00000000000079ab */ /* 0x000fc00000000000 */
[----:B------:R-:W-:Y:S06]  /*10eb0*/  CGAERRBAR ;  /* 0x00000000000075ab */ /* 0x000fec0000000000 */
[----:B------:R2:W-:Y:S02]  /*10ec0*/  REDG.E.ADD.S32.STRONG.GPU desc[UR10][R2.64], R5 ;  /* 0x000000050200798e */ /* 0x0005e4000c12e30a */
.L_x_391:
[----:B------:R-:W-:Y:S05]  /*10ed0*/  BSYNC.RECONVERGENT B0 ;  /* 0x0000000000007941 */ /* 0x000fea0003800200 */
.L_x_390:
[----:B------:R-:W3:Y:S01]  /*10ee0*/  S2UR UR5, SR_CTAID.Y ;  /* 0x00000000000579c3 */ /* 0x000ee20000002600 */
[----:B--2---:R-:W-:Y:S02]  /*10ef0*/  IADD3 R5, PT, PT, R7, -0x1, RZ ;  /* 0xffffffff07057810 */ /* 0x004fe40007ffe0ff */
[----:B------:R-:W-:-:S05]  /*10f00*/  IADD3 R0, PT, PT, R4, -0x1, RZ ;  /* 0xffffffff04007810 */ /* 0x000fca0007ffe0ff */
[----:B------:R-:W2:Y:S01]  /*10f10*/  S2UR UR4, SR_CTAID.X ;  /* 0x00000000000479c3 */ /* 0x000ea20000002500 */
[----:B---3--:R-:W-:-:S04]  /*10f20*/  ISETP.NE.AND P0, PT, R5, UR5, PT ;  /* 0x0000000505007c0c */ /* 0x008fc8000bf05270 */
[----:B--2---:R-:W-:-:S13]  /*10f30*/  ISETP.NE.OR P0, PT, R0, UR4, P0 ;  /* 0x0000000400007c0c */ /* 0x004fda0008705670 */
[----:B------:R-:W-:Y:S05]  /*10f40*/  @P0 EXIT ;  /* 0x000000000000094d */ /* 0x000fea0003800000 */
[----:B------:R-:W-:Y:S05]  /*10f50*/  @P1 BRA `(.L_x_392) ;  /* 0x0000000000201947 */ /* 0x000fea0003800000 */
[----:B------:R-:W-:-:S05]  /*10f60*/  IMAD R0, R4, R7, RZ ;  /* 0x0000000704007224 */ /* 0x000fca00078e02ff */
[----:B------:R-:W-:-:S13]  /*10f70*/  ISETP.NE.AND P0, PT, R0, -0x1, PT ;  /* 0xffffffff0000780c */ /* 0x000fda0003f05270 */
[----:B------:R-:W-:Y:S05]  /*10f80*/  @!P0 BRA `(.L_x_392) ;  /* 0x0000000000148947 */ /* 0x000fea0003800000 */
.L_x_393:
[----:B------:R-:W2:Y:S04]  /*10f90*/  LDG.E.STRONG.GPU R5, desc[UR10][R2.64] ;  /* 0x0000000a02057981 */ /* 0x000ea8000c1ef900 */
[----:B--2---:R-:W-:Y:S01]  /*10fa0*/  CCTL.IVALL ;  /* 0x00000000ff00798f */ /* 0x004fe20002000000 */
[----:B------:R-:W-:Y:S05]  /*10fb0*/  YIELD ;  /* 0x0000000000007946 */ /* 0x000fea0003800000 */
[----:B------:R-:W-:-:S13]  /*10fc0*/  ISETP.NE.AND P0, PT, R5, R0, PT ;  /* 0x000000000500720c */ /* 0x000fda0003f05270 */
[----:B------:R-:W-:Y:S05]  /*10fd0*/  @P0 BRA `(.L_x_393) ;  /* 0xfffffffc00ec0947 */ /* 0x000fea000383ffff */
.L_x_392:
[----:B------:R-:W-:Y:S05]  /*10fe0*/  WARPSYNC.ALL ;  /* 0x0000000000007948 */ /* 0x000fea0003800000 */
[----:B------:R-:W2:Y:S08]  /*10ff0*/  LDC.64 R4, c[0x0][0x3f8] ;  /* 0x0000fe00ff047b82 */ /* 0x000eb00000000a00 */
[----:B------:R-:W-:Y:S01]  /*11000*/  BAR.SYNC.DEFER_BLOCKING 0x0 ;  /* 0x0000000000007b1d */ /* 0x000fe20000010000 */
[----:B--2---:R-:W-:-:S04]  /*11010*/  LEA.HI R0, P0, R5, R4, RZ, 0x1 ;  /* 0x0000000405007211 */ /* 0x004fc800078108ff */
[----:B------:R-:W-:-:S04]  /*11020*/  IADD3.X R3, PT, PT, RZ, R5, RZ, P0, !PT ;  /* 0x00000005ff037210 */ /* 0x000fc800007fe4ff */
[--C-:B------:R-:W-:Y:S02]  /*11030*/  SHF.R.S64 R0, R0, 0x1, R3.reuse ;  /* 0x0000000100007819 */ /* 0x100fe40000001003 */
[----:B------:R-:W-:Y:S02]  /*11040*/  SHF.R.S32.HI R3, RZ, 0x1, R3 ;  /* 0x00000001ff037819 */ /* 0x000fe40000011403 */
[----:B------:R-:W-:-:S04]  /*11050*/  ISETP.GT.U32.AND P0, PT, R0, R9, PT ;  /* 0x000000090000720c */ /* 0x000fc80003f04070 */
[----:B------:R-:W-:-:S13]  /*11060*/  ISETP.GT.AND.EX P0, PT, R3, RZ, PT, P0 ;  /* 0x000000ff0300720c */ /* 0x000fda0003f04300 */
[----:B------:R-:W-:Y:S05]  /*11070*/  @!P0 EXIT ;  /* 0x000000000000894d */ /* 0x000fea0003800000 */
[----:B0-----:R-:W-:Y:S01]  /*11080*/  HFMA2 R19, -RZ, RZ, 0, 0 ;  /* 0x00000000ff137431 */ /* 0x001fe200000001ff */
[----:B------:R-:W-:Y:S01]  /*11090*/  MOV R2, R9 ;  /* 0x0000000900027202 */ /* 0x000fe20000000f00 */
[----:B------:R-:W-:Y:S03]  /*110a0*/  BSSY.RECONVERGENT B0, `(.L_x_394) ;  /* 0x000005d000007945 */ /* 0x000fe60003800200 */
[----:B-1----:R-:W-:-:S04]  /*110b0*/  IADD3 R11, P1, PT, R2, 0x230, RZ ;  /* 0x00000230020b7810 */ /* 0x002fc80007f3e0ff */
        /* <DEDUP_REMOVED lines=60> */
.L_x_396:
        /* <DEDUP_REMOVED lines=31> */
.L_x_395:
[----:B------:R-:W-:Y:S05]  /*11670*/  BSYNC.RECONVERGENT B0 ;  /* 0x0000000000007941 */ /* 0x000fea0003800200 */
.L_x_394:
        /* <DEDUP_REMOVED lines=10> */
.L_x_397:
        /* <DEDUP_REMOVED lines=87> */
.L_x_398:
        /* <DEDUP_REMOVED lines=15> */
.L_x_4359:


//--------------------- .text._Z35group_norm_nhwc_bwd_one_pass_kernelI11Bf16IOFp16WLi64ELi70ELi560EEv26Group_norm_nhwc_bwd_params --------------------------
	.section	.text._Z35group_norm_nhwc_bwd_one_pass_kernelI11Bf16IOFp16WLi64ELi70ELi560EEv26Group_norm_nhwc_bwd_params,"ax",@progbits
	.align	128
        .global         _Z35group_norm_nhwc_bwd_one_pass_kernelI11Bf16IOFp16WLi64ELi70ELi560EEv26Group_norm_nhwc_bwd_params
        .type           _Z35group_norm_nhwc_bwd_one_pass_kernelI11Bf16IOFp16WLi64ELi70ELi560EEv26Group_norm_nhwc_bwd_params,@function
        .size           _Z35group_norm_nhwc_bwd_one_pass_kernelI11Bf16IOFp16WLi64ELi70ELi560EEv26Group_norm_nhwc_bwd_params,(.L_x_4360 - _Z35group_norm_nhwc_bwd_one_pass_kernelI11Bf16IOFp16WLi64ELi70ELi560EEv26Group_norm_nhwc_bwd_params)
        .other          _Z35group_norm_nhwc_bwd_one_pass_kernelI11Bf16IOFp16WLi64ELi70ELi560EEv26Group_norm_nhwc_bwd_params,@"STO_CUDA_ENTRY STV_DEFAULT"
_Z35group_norm_nhwc_bwd_one_pass_kernelI11Bf16IOFp16WLi64ELi70ELi560EEv26Group_norm_nhwc_bwd_params:
.text._Z35group_norm_nhwc_bwd_one_pass_kernelI11Bf16IOFp16WLi64ELi70ELi560EEv26Group_norm_nhwc_bwd_params:
        /* <DEDUP_REMOVED lines=22> */
.L_x_428:
        /* <DEDUP_REMOVED lines=16> */
[----:B------:R-:W4:Y:S01]  /*0260*/  LDC R8, c[0x0][0x41c] ;  /* 0x00010700ff087b82 */ /* 0x000f220000000800 */
[----:B------:R-:W-:Y:S02]  /*0270*/  LOP3.LUT R4, R34, R11, RZ, 0x3c, !PT ;  /* 0x0000000b22047212 */ /* 0x000fe400078e3cff */
[----:B------:R-:W-:Y:S02]  /*0280*/  IMAD.HI.U32 R5, R5, R7, RZ ;  /* 0x0000000705057227 */ /* 0x000fe400078e00ff */
[----:B------:R-:W-:-:S03]  /*0290*/  ISETP.GE.AND P2, PT, R4, RZ, PT ;  /* 0x000000ff0400720c */ /* 0x000fc60003f46270 */
[----:B------:R-:W-:-:S05]  /*02a0*/  IADD3 R3, PT, PT, -R5, RZ, RZ ;  /* 0x000000ff05037210 */ /* 0x000fca0007ffe1ff */
[----:B------:R-:W-:-:S05]  /*02b0*/  IMAD R3, R6, R3, R7 ;  /* 0x0000000306037224 */ /* 0x000fca00078e0207 */
[----:B------:R-:W-:Y:S01]  /*02c0*/  ISETP.GT.U32.AND P4, PT, R6, R3, PT ;  /* 0x000000030600720c */ /* 0x000fe20003f84070 */
[----:B----4-:R-:W-:-:S05]  /*02d0*/  IMAD R17, R8, UR6, R33 ;  /* 0x0000000608117c24 */ /* 0x010fca000f8e0221 */
[----:B--2---:R-:W-:-:S07]  /*02e0*/  ISETP.GE.U32.AND P0, PT, R17, UR12, PT ;  /* 0x0000000c11007c0c */ /* 0x004fce000bf06070 */
[-C--:B------:R-:W-:Y:S02]  /*02f0*/  @!P4 IADD3 R3, PT, PT, R3, -R6.reuse, RZ ;  /* 0x800000060303c210 */ /* 0x080fe40007ffe0ff */
[----:B------:R-:W-:Y:S02]  /*0300*/  SHF.R.S32.HI R9, RZ, 0x1f, R17 ;  /* 0x0000001fff097819 */ /* 0x000fe40000011411 */
[----:B------:R-:W-:Y:S02]  /*0310*/  ISETP.GE.U32.AND P1, PT, R3, R6, PT ;  /* 0x000000060300720c */ /* 0x000fe40003f26070 */
[----:B------:R-:W-:Y:S02]  /*0320*/  ISETP.GE.AND.EX P0, PT, R9, UR13, PT, P0 ;  /* 0x0000000d09007c0c */ /* 0x000fe4000bf06300 */
[----:B------:R-:W-:Y:S02]  /*0330*/  @!P4 IADD3 R5, PT, PT, R5, 0x1, RZ ;  /* 0x000000010505c810 */ /* 0x000fe40007ffe0ff */
[----:B------:R-:W-:-:S02]  /*0340*/  ISETP.GT.U32.AND P5, PT, R6, R3, PT ;  /* 0x000000030600720c */ /* 0x000fc40003fa4070 */
[----:B------:R-:W-:Y:S02]  /*0350*/  IADD3 R4, PT, PT, R3, -R6, RZ ;  /* 0x8000000603047210 */ /* 0x000fe40007ffe0ff */
[----:B------:R-:W-:Y:S02]  /*0360*/  ISETP.NE.AND P4, PT, R11, RZ, PT ;  /* 0x000000ff0b00720c */ /* 0x000fe40003f85270 */
[----:B------:R-:W-:Y:S02]  /*0370*/  SEL R3, R4, R3, !P5 ;  /* 0x0000000304037207 */ /* 0x000fe40006800000 */
[----:B------:R-:W-:Y:S01]  /*0380*/  @P1 IADD3 R5, PT, PT, R5, 0x1, RZ ;  /* 0x0000000105051810 */ /* 0x000fe20007ffe0ff */
[----:B------:R-:W1:Y:S01]  /*0390*/  @!P0 LDC.64 R14, c[0x0][0x3a0] ;  /* 0x0000e800ff0e8b82 */ /* 0x000e620000000a00 */
[----:B------:R-:W-:Y:S02]  /*03a0*/  LOP3.LUT R6, RZ, R11, RZ, 0x33, !PT ;  /* 0x0000000bff067212 */ /* 0x000fe400078e33ff */
[----:B------:R-:W-:-:S02]  /*03b0*/  @!P3 IADD3 R3, PT, PT, -R3, RZ, RZ ;  /* 0x000000ff0303b210 */ /* 0x000fc40007ffe1ff */
[----:B------:R-:W-:Y:S02]  /*03c0*/  MOV R7, R5 ;  /* 0x0000000500077202 */ /* 0x000fe40000000f00 */
[C---:B------:R-:W-:Y:S01]  /*03d0*/  SEL R47, R6.reuse, R3, !P4 ;  /* 0x00000003062f7207 */ /* 0x040fe20006000000 */
[----:B------:R-:W2:Y:S01]  /*03e0*/  @!P0 LDC.64 R4, c[0x0][0x3f8] ;  /* 0x0000fe00ff048b82 */ /* 0x000ea20000000a00 */
[----:B------:R-:W-:Y:S02]  /*03f0*/  @!P2 IADD3 R7, PT, PT, -R7, RZ, RZ ;  /* 0x000000ff0707a210 */ /* 0x000fe40007ffe1ff */
[----:B------:R-:W-:Y:S01]  /*0400*/  IADD3 R23, PT, PT, R17, 0x10, RZ ;  /* 0x0000001011177810 */ /* 0x000fe20007ffe0ff */
[----:B------:R-:W-:Y:S01]  /*0410*/  IMAD R3, R47, 0x46, RZ ;  /* 0x000000462f037824 */ /* 0x000fe200078e02ff */
[----:B------:R-:W-:Y:S02]  /*0420*/  SEL R7, R6, R7, !P4 ;  /* 0x0000000706077207 */ /* 0x000fe40006000000 */
[----:B------:R-:W-:Y:S01]  /*0430*/  ISETP.GE.U32.AND P1, PT, R23, UR12, PT ;  /* 0x0000000c17007c0c */ /* 0x000fe2000bf26070 */
[----:B------:R-:W4:Y:S01]  /*0440*/  @!P0 LDC.64 R36, c[0x0][0x398] ;  /* 0x0000e600ff248b82 */ /* 0x000f220000000a00 */
[----:B------:R-:W-:-:S02]  /*0450*/  IADD3 R50, P2, PT, R3, R2, RZ ;  /* 0x0000000203327210 */ /* 0x000fc40007f5e0ff */
[----:B------:R-:W-:Y:S02]  /*0460*/  SHF.R.S32.HI R2, RZ, 0x1f, R7 ;  /* 0x0000001fff027819 */ /* 0x000fe40000011407 */
[----:B------:R-:W-:Y:S02]  /*0470*/  SHF.R.S32.HI R19, RZ, 0x1f, R23 ;  /* 0x0000001fff137819 */ /* 0x000fe40000011417 */
[----:B------:R-:W-:Y:S01]  /*0480*/  LEA.HI.X.SX32 R51, R3, RZ, 0x1, P2 ;  /* 0x000000ff03337211 */ /* 0x000fe200010f0eff */
[----:B------:R-:W-:Y:S01]  /*0490*/  IMAD R2, R2, UR14, RZ ;  /* 0x0000000e02027c24 */ /* 0x000fe2000f8e02ff */
[----:B------:R-:W-:Y:S02]  /*04a0*/  ISETP.GE.AND.EX P1, PT, R19, UR13, PT, P1 ;  /* 0x0000000d13007c0c */ /* 0x000fe4000bf26310 */
[----:B------:R-:W-:Y:S01]  /*04b0*/  IADD3 R13, PT, PT, R17, 0x20, RZ ;  /* 0x00000020110d7810 */ /* 0x000fe20007ffe0ff */
[C---:B------:R-:W-:Y:S01]  /*04c0*/  IMAD R53, R7.reuse, UR15, R2 ;  /* 0x0000000f07357c24 */ /* 0x040fe2000f8e0202 */
[----:B---3--:R-:W-:Y:S01]  /*04d0*/  ISETP.NE.AND P4, PT, RZ, UR4, PT ;  /* 0x00000004ff007c0c */ /* 0x008fe2000bf85270 */
[----:B------:R-:W-:Y:S01]  /*04e0*/  IMAD.WIDE.U32 R50, R7, UR14, R50 ;  /* 0x0000000e07327c25 */ /* 0x000fe2000f8e0032 */
[----:B------:R-:W-:-:S02]  /*04f0*/  ISETP.GE.U32.AND P2, PT, R13, UR12, PT ;  /* 0x0000000c0d007c0c */ /* 0x000fc4000bf46070 */
[----:B------:R-:W-:Y:S01]  /*0500*/  SHF.R.S32.HI R11, RZ, 0x1f, R13 ;  /* 0x0000001fff0b7819 */ /* 0x000fe2000001140d */
[----:B--2---:R-:W-:Y:S01]  /*0510*/  @!P0 IMAD R2, R9, R4, RZ ;  /* 0x0000000409028224 */ /* 0x004fe200078e02ff */
[----:B------:R-:W-:Y:S01]  /*0520*/  IADD3 R53, PT, PT, R51, R53, RZ ;  /* 0x0000003533357210 */ /* 0x000fe20007ffe0ff */
[----:B------:R-:W2:Y:S01]  /*0530*/  LDC.64 R8, c[0x0][0x3b8] ;  /* 0x0000ee00ff087b82 */ /* 0x000ea20000000a00 */
[----:B------:R-:W-:Y:S01]  /*0540*/  @!P0 MOV R52, R50 ;  /* 0x0000003200348202 */ /* 0x000fe20000000f00 */
[----:B------:R-:W-:Y:S01]  /*0550*/  @!P0 IMAD R21, R17, R5, R2 ;  /* 0x0000000511158224 */ /* 0x000fe200078e0202 */
[----:B------:R-:W-:Y:S02]  /*0560*/  ISETP.GE.AND.EX P2, PT, R11, UR13, PT, P2 ;  /* 0x0000000d0b007c0c */ /* 0x000fe4000bf46320 */
[C---:B------:R-:W-:Y:S01]  /*0570*/  IADD3 R27, PT, PT, R17.reuse, 0x30, RZ ;  /* 0x00000030111b7810 */ /* 0x040fe20007ffe0ff */
[----:B------:R-:W-:Y:S02]  /*0580*/  @!P0 IMAD.WIDE.U32 R4, R17, R4, R52 ;  /* 0x0000000411048225 */ /* 0x000fe400078e0034 */
[----:B------:R-:W3:Y:S01]  /*0590*/  @!P1 LDC.64 R6, c[0x0][0x3f8] ;  /* 0x0000fe00ff069b82 */ /* 0x000ee20000000a00 */
[----:B------:R-:W-:-:S02]  /*05a0*/  ISETP.GE.U32.AND P3, PT, R27, UR12, PT ;  /* 0x0000000c1b007c0c */ /* 0x000fc4000bf66070 */
[----:B------:R-:W-:Y:S02]  /*05b0*/  @!P0 IADD3 R5, PT, PT, R5, R21, RZ ;  /* 0x0000001505058210 */ /* 0x000fe40007ffe0ff */
[C---:B------:R-:W-:Y:S02]  /*05c0*/  @!P0 SHF.L.U32 R21, R4.reuse, 0x1, RZ ;  /* 0x0000000104158819 */ /* 0x040fe400000006ff */
[----:B------:R-:W-:Y:S01]  /*05d0*/  @!P0 SHF.L.U64.HI R10, R4, 0x1, R5 ;  /* 0x00000001040a8819 */ /* 0x000fe20000010205 */
[----:B------:R-:W5:Y:S01]  /*05e0*/  @P4 LDC.64 R28, c[0x0][0x3b0] ;  /* 0x0000ec00ff1c4b82 */ /* 0x000f620000000a00 */
[----:B------:R-:W-:Y:S02]  /*05f0*/  SHF.R.S32.HI R3, RZ, 0x1f, R27 ;  /* 0x0000001fff037819 */ /* 0x000fe4000001141b */
[----:B------:R-:W-:Y:S02]  /*0600*/  @!P1 MOV R18, R50 ;  /* 0x0000003200129202 */ /* 0x000fe40000000f00 */
[----:B------:R-:W-:-:S02]  /*0610*/  ISETP.GE.AND.EX P3, PT, R3, UR13, PT, P3 ;  /* 0x0000000d03007c0c */ /* 0x000fc4000bf66330 */
[----:B-1----:R-:W-:Y:S01]  /*0620*/  @!P0 IADD3 R14, P5, PT, R21, R14, RZ ;  /* 0x0000000e150e8210 */ /* 0x002fe20007fbe0ff */
[----:B------:R-:W1:Y:S01]  /*0630*/  @!P2 LDC.64 R4, c[0x0][0x3f8] ;  /* 0x0000fe00ff04ab82 */ /* 0x000e620000000a00 */
[----:B--2---:R-:W-:Y:S01]  /*0640*/  IMAD.WIDE R8, R34, 0x8, R8 ;  /* 0x0000000822087825 */ /* 0x004fe200078e0208 */
[----:B------:R-:W-:-:S05]  /*0650*/  LOP3.LUT R2, R32, 0xffff, RZ, 0xc0, !PT ;  /* 0x0000ffff20027812 */ /* 0x000fca00078ec0ff */
[----:B------:R-:W2:Y:S01]  /*0660*/  LDG.E.64 R8, desc[UR8][R8.64] ;  /* 0x0000000808087981 */ /* 0x000ea2000c1e1b00 */
[-C--:B---3--:R-:W-:Y:S01]  /*0670*/  @!P1 IMAD R12, R19, R6.reuse, RZ ;  /* 0x00000006130c9224 */ /* 0x088fe200078e02ff */
[----:B------:R-:W-:Y:S01]  /*0680*/  @!P1 MOV R19, R53 ;  /* 0x0000003500139202 */ /* 0x000fe20000000f00 */
[----:B------:R-:W3:Y:S01]  /*0690*/  @!P1 LDC.64 R38, c[0x0][0x3a0] ;  /* 0x0000e800ff269b82 */ /* 0x000ee20000000a00 */
[----:B------:R-:W-:Y:S01]  /*06a0*/  @!P0 IADD3.X R15, PT, PT, R10, R15, RZ, P5, !PT ;  /* 0x0000000f0a0f8210 */ /* 0x000fe20002ffe4ff */
[C---:B------:R-:W-:Y:S02]  /*06b0*/  @!P1 IMAD R35, R23.reuse, R7, R12 ;  /* 0x0000000717239224 */ /* 0x040fe400078e020c */
[----:B------:R-:W-:-:S04]  /*06c0*/  @!P1 IMAD.WIDE.U32 R6, R23, R6, R18 ;  /* 0x0000000617069225 */ /* 0x000fc800078e0012 */
[----:B------:R-:W0:Y:S01]  /*06d0*/  @!P1 LDC.64 R18, c[0x0][0x398] ;  /* 0x0000e600ff129b82 */ /* 0x000e220000000a00 */
[----:B------:R-:W-:Y:S01]  /*06e0*/  @!P1 IADD3 R7, PT, PT, R7, R35, RZ ;  /* 0x0000002307079210 */ /* 0x000fe20007ffe0ff */
[----:B------:R-:W-:Y:S01]  /*06f0*/  IMAD R17, R47, 0x46, R2 ;  /* 0x000000462f117824 */ /* 0x000fe200078e0202 */
[----:B----4-:R-:W-:-:S05]  /*0700*/  @!P0 IADD3 R36, P5, PT, R21, R36, RZ ;  /* 0x0000002415248210 */ /* 0x010fca0007fbe0ff */
[----:B------:R-:W4:Y:S01]  /*0710*/  @!P3 LDC.64 R22, c[0x0][0x3f8] ;  /* 0x0000fe00ff16bb82 */ /* 0x000f220000000a00 */
[C---:B------:R-:W-:Y:S01]  /*0720*/  @!P1 SHF.L.U32 R35, R6.reuse, 0x1, RZ ;  /* 0x0000000106239819 */ /* 0x040fe200000006ff */
[----:B-----5:R-:W-:Y:S01]  /*0730*/  @P4 IMAD.WIDE R28, R17, 0x2, R28 ;  /* 0x00000002111c4825 */ /* 0x020fe200078e021c */
[----:B------:R-:W-:Y:S02]  /*0740*/  @!P1 SHF.L.U64.HI R16, R6, 0x1, R7 ;  /* 0x0000000106109819 */ /* 0x000fe40000010207 */
[----:B------:R-:W-:Y:S01]  /*0750*/  @!P0 IADD3.X R37, PT, PT, R10, R37, RZ, P5, !PT ;  /* 0x000000250a258210 */ /* 0x000fe20002ffe4ff */
[----:B-1----:R-:W-:Y:S01]  /*0760*/  @!P2 IMAD R6, R11, R4, RZ ;  /* 0x000000040b06a224 */ /* 0x002fe200078e02ff */
[----:B------:R-:W-:Y:S01]  /*0770*/  MOV R30, RZ ;  /* 0x000000ff001e7202 */ /* 0x000fe20000000f00 */
[----:B------:R-:W1:Y:S01]  /*0780*/  @!P2 LDC.64 R20, c[0x0][0x3a0] ;  /* 0x0000e800ff14ab82 */ /* 0x000e620000000a00 */
[----:B------:R-:W-:Y:S01]  /*0790*/  @!P2 MOV R10, R50 ;  /* 0x00000032000aa202 */ /* 0x000fe20000000f00 */
[----:B------:R-:W5:Y:S01]  /*07a0*/  @P4 LDG.E.U16 R25, desc[UR8][R28.64] ;  /* 0x000000081c194981 */ /* 0x000f62000c1e1500 */
[----:B------:R-:W-:Y:S01]  /*07b0*/  @!P2 MOV R11, R53 ;  /* 0x00000035000ba202 */ /* 0x000fe20000000f00 */
[----:B------:R-:W-:-:S02]  /*07c0*/  @!P2 IMAD R41, R13, R5, R6 ;  /* 0x000000050d29a224 */ /* 0x000fc400078e0206 */
[----:B------:R3:W5:Y:S02]  /*07d0*/  @P4 LDG.E.U16 R24, desc[UR8][R28.64+0x2] ;  /* 0x000002081c184981 */ /* 0x000764000c1e1500 */
[----:B------:R-:W1:Y:S01]  /*07e0*/  @!P2 LDC.64 R6, c[0x0][0x398] ;  /* 0x0000e600ff06ab82 */ /* 0x000e620000000a00 */
[----:B------:R-:W-:Y:S01]  /*07f0*/  @!P2 IMAD.WIDE.U32 R4, R13, R4, R10 ;  /* 0x000000040d04a225 */ /* 0x000fe200078e000a */
[----:B------:R0:W5:Y:S06]  /*0800*/  @!P0 LDG.E R30, desc[UR8][R14.64] ;  /* 0x000000080e1e8981 */ /* 0x00016c000c1e1900 */
[----:B------:R-:W1:Y:S01]  /*0810*/  @!P3 LDC.64 R10, c[0x0][0x3a0] ;  /* 0x0000e800ff0abb82 */ /* 0x000e620000000a00 */
[----:B---3--:R-:W-:-:S02]  /*0820*/  CS2R R28, SRZ ;  /* 0x00000000001c7805 */ /* 0x008fc4000001ff00 */
[----:B------:R-:W-:Y:S02]  /*0830*/  @!P2 IADD3 R5, PT, PT, R5, R41, RZ ;  /* 0x000000290505a210 */ /* 0x000fe40007ffe0ff */
[C---:B------:R-:W-:Y:S02]  /*0840*/  @!P1 IADD3 R38, P6, PT, R35.reuse, R38, RZ ;  /* 0x0000002623269210 */ /* 0x040fe40007fde0ff */
[----:B------:R4:W3:Y:S01]  /*0850*/  @!P0 LDG.E R29, desc[UR8][R36.64] ;  /* 0x00000008241d8981 */ /* 0x0008e2000c1e1900 */
[----:B------:R-:W1:Y:S01]  /*0860*/  @!P3 LDC.64 R12, c[0x0][0x398] ;  /* 0x0000e600ff0cbb82 */ /* 0x000e620000000a00 */
[----:B0-----:R-:W-:-:S07]  /*0870*/  @!P1 IADD3 R18, P0, PT, R35, R18, RZ ;  /* 0x0000001223129210 */ /* 0x001fce0007f1e0ff */
[----:B------:R-:W0:Y:S01]  /*0880*/  LDC.64 R14, c[0x0][0x3a8] ;  /* 0x0000ea00ff0e7b82 */ /* 0x000e220000000a00 */
[C---:B------:R-:W-:Y:S01]  /*0890*/  @!P2 SHF.L.U32 R35, R4.reuse, 0x1, RZ ;  /* 0x000000010423a819 */ /* 0x040fe200000006ff */
[----:B----4-:R-:W-:Y:S01]  /*08a0*/  @!P3 IMAD R36, R3, R22, RZ ;  /* 0x000000160324b224 */ /* 0x010fe200078e02ff */
[----:B------:R-:W-:Y:S02]  /*08b0*/  @!P2 SHF.L.U64.HI R26, R4, 0x1, R5 ;  /* 0x00000001041aa819 */ /* 0x000fe40000010205 */
[----:B------:R-:W-:Y:S02]  /*08c0*/  @!P3 MOV R4, R50 ;  /* 0x000000320004b202 */ /* 0x000fe40000000f00 */
[----:B------:R-:W-:Y:S01]  /*08d0*/  @!P3 MOV R5, R53 ;  /* 0x000000350005b202 */ /* 0x000fe20000000f00 */
[C---:B------:R-:W-:Y:S01]  /*08e0*/  @!P3 IMAD R37, R27.reuse, R23, R36 ;  /* 0x000000171b25b224 */ /* 0x040fe200078e0224 */
[----:B------:R-:W-:Y:S01]  /*08f0*/  @!P1 IADD3.X R19, PT, PT, R16, R19, RZ, P0, !PT ;  /* 0x0000001310139210 */ /* 0x000fe200007fe4ff */
[----:B------:R-:W-:Y:S01]  /*0900*/  @!P3 IMAD.WIDE.U32 R22, R27, R22, R4 ;  /* 0x000000161b16b225 */ /* 0x000fe200078e0004 */
[----:B-1----:R-:W-:-:S02]  /*0910*/  @!P2 IADD3 R20, P0, PT, R35, R20, RZ ;  /* 0x000000142314a210 */ /* 0x002fc40007f1e0ff */
[----:B------:R-:W-:Y:S02]  /*0920*/  MOV R3, RZ ;  /* 0x000000ff00037202 */ /* 0x000fe40000000f00 */
[----:B------:R-:W-:Y:S02]  /*0930*/  @!P1 IADD3.X R39, PT, PT, R16, R39, RZ, P6, !PT ;  /* 0x0000002710279210 */ /* 0x000fe400037fe4ff */
[----:B------:R-:W-:Y:S02]  /*0940*/  @!P3 IADD3 R23, PT, PT, R23, R37, RZ ;  /* 0x000000251717b210 */ /* 0x000fe40007ffe0ff */
[----:B------:R-:W-:Y:S01]  /*0950*/  @!P3 SHF.L.U32 R5, R22, 0x1, RZ ;  /* 0x000000011605b819 */ /* 0x000fe200000006ff */
[----:B------:R1:W4:Y:S01]  /*0960*/  @!P1 LDG.E R28, desc[UR8][R38.64] ;  /* 0x00000008261c9981 */ /* 0x000322000c1e1900 */
[----:B------:R-:W-:Y:S02]  /*0970*/  @!P2 IADD3.X R21, PT, PT, R26, R21, RZ, P0, !PT ;  /* 0x000000151a15a210 */ /* 0x000fe400007fe4ff */
[----:B------:R-:W-:Y:S01]  /*0980*/  @!P2 IADD3 R16, P0, PT, R35, R6, RZ ;  /* 0x000000062310a210 */ /* 0x000fe20007f1e0ff */
[----:B------:R-:W4:Y:S01]  /*0990*/  @!P1 LDG.E R3, desc[UR8][R18.64] ;  /* 0x0000000812039981 */ /* 0x000f22000c1e1900 */
[----:B------:R-:W-:Y:S01]  /*09a0*/  @!P3 SHF.L.U64.HI R22, R22, 0x1, R23 ;  /* 0x000000011616b819 */ /* 0x000fe20000010217 */
[----:B0-----:R-:W-:Y:S01]  /*09b0*/  IMAD.WIDE R14, R17, 0x2, R14 ;  /* 0x00000002110e7825 */ /* 0x001fe200078e020e */
[----:B------:R-:W-:-:S02]  /*09c0*/  @!P3 IADD3 R10, P1, PT, R5, R10, RZ ;  /* 0x0000000a050ab210 */ /* 0x000fc40007f3e0ff */
[----:B------:R-:W-:Y:S02]  /*09d0*/  @!P3 IADD3 R12, P5, PT, R5, R12, RZ ;  /* 0x0000000c050cb210 */ /* 0x000fe40007fbe0ff */
[----:B------:R-:W-:Y:S02]  /*09e0*/  @!P2 IADD3.X R17, PT, PT, R26, R7, RZ, P0, !PT ;  /* 0x000000071a11a210 */ /* 0x000fe400007fe4ff */
[----:B------:R-:W-:Y:S02]  /*09f0*/  CS2R R6, SRZ ;  /* 0x0000000000067805 */ /* 0x000fe4000001ff00 */
[----:B------:R-:W-:Y:S01]  /*0a00*/  MOV R4, RZ ;  /* 0x000000ff00047202 */ /* 0x000fe20000000f00 */
[----:B------:R-:W4:Y:S01]  /*0a10*/  LDG.E.U16 R35, desc[UR8][R14.64] ;  /* 0x000000080e237981 */ /* 0x000f22000c1e1500 */
[----:B------:R-:W-:Y:S02]  /*0a20*/  MOV R5, RZ ;  /* 0x000000ff00057202 */ /* 0x000fe40000000f00 */
[C---:B------:R-:W-:Y:S01]  /*0a30*/  @!P3 IADD3.X R11, PT, PT, R22.reuse, R11, RZ, P1, !PT ;  /* 0x0000000b160bb210 */ /* 0x040fe20000ffe4ff */
[----:B------:R-:W4:Y:S01]  /*0a40*/  LDG.E.U16 R18, desc[UR8][R14.64+0x2] ;  /* 0x000002080e127981 */ /* 0x000f22000c1e1500 */
[----:B------:R-:W-:-:S03]  /*0a50*/  @!P3 IADD3.X R13, PT, PT, R22, R13, RZ, P5, !PT ;  /* 0x0000000d160db210 */ /* 0x000fc60002ffe4ff */
[----:B------:R2:W4:Y:S04]  /*0a60*/  @!P2 LDG.E R4, desc[UR8][R20.64] ;  /* 0x000000081404a981 */ /* 0x000528000c1e1900 */
[----:B------:R-:W4:Y:S04]  /*0a70*/  @!P2 LDG.E R5, desc[UR8][R16.64] ;  /* 0x000000081005a981 */ /* 0x000f28000c1e1900 */
[----:B------:R-:W4:Y:S04]  /*0a80*/  @!P3 LDG.E R6, desc[UR8][R10.64] ;  /* 0x000000080a06b981 */ /* 0x000f28000c1e1900 */
[----:B------:R-:W4:Y:S01]  /*0a90*/  @!P3 LDG.E R7, desc[UR8][R12.64] ;  /* 0x000000080c07b981 */ /* 0x000f22000c1e1900 */
[----:B------:R-:W-:Y:S01]  /*0aa0*/  MOV R46, 0x3f800000 ;  /* 0x3f800000002e7802 */ /* 0x000fe20000000f00 */
[----:B------:R-:W-:Y:S01]  /*0ab0*/  UISETP.NE.AND UP0, UPT, UR4, URZ, UPT ;  /* 0x000000ff0400728c */ /* 0x000fe2000bf05270 */
[----:B-1----:R-:W-:-:S02]  /*0ac0*/  MOV R38, RZ ;  /* 0x000000ff00267202 */ /* 0x002fc40000000f00 */
[----:B------:R-:W-:Y:S01]  /*0ad0*/  MOV R36, RZ ;  /* 0x000000ff00247202 */ /* 0x000fe20000000f00 */
[----:B--2---:R-:W-:-:S05]  /*0ae0*/  FFMA.FTZ R20, -R8, R8, R9 ;  /* 0x0000000808147223 */ /* 0x004fca0000010109 */
[----:B------:R-:W-:-:S13]  /*0af0*/  FSETP.GTU.FTZ.AND P0, PT, R20, RZ, PT ;  /* 0x000000ff1400720b */ /* 0x000fda0003f1c000 */
[----:B------:R-:W0:Y:S02]  /*0b00*/  @P0 LDC R9, c[0x0][0x3c0] ;  /* 0x0000f000ff090b82 */ /* 0x000e240000000800 */
[----:B0-----:R-:W-:-:S04]  /*0b10*/  @P0 FADD.FTZ R14, R20, R9 ;  /* 0x00000009140e0221 */ /* 0x001fc80000010000 */
[----:B------:R0:W1:Y:S01]  /*0b20*/  @P0 MUFU.RSQ R46, R14 ;  /* 0x0000000e002e0308 */ /* 0x0000620000001400 */
[----:B-----5:R-:W-:Y:S01]  /*0b30*/  @P4 HADD2.F32 R38, -RZ, R25.H0_H0 ;  /* 0x20000019ff264230 */ /* 0x020fe20000004100 */
[----:B------:R-:W-:Y:S01]  /*0b40*/  PRMT R44, R30, 0x7632, R44 ;  /* 0x000076321e2c7816 */ /* 0x000fe2000000002c */
[----:B------:R-:W-:Y:S01]  /*0b50*/  @P4 HADD2.F32 R36, -RZ, R24.H0_H0 ;  /* 0x20000018ff244230 */ /* 0x000fe20000004100 */
[----:B---3--:R-:W-:Y:S02]  /*0b60*/  PRMT R45, R29, 0x7632, R45 ;  /* 0x000076321d2d7816 */ /* 0x008fe4000000002d */
[----:B----4-:R-:W-:Y:S02]  /*0b70*/  PRMT R42, R28, 0x7632, R42 ;  /* 0x000076321c2a7816 */ /* 0x010fe4000000002a */
[----:B------:R-:W-:Y:S01]  /*0b80*/  PRMT R43, R3, 0x7632, R43 ;  /* 0x00007632032b7816 */ /* 0x000fe2000000002b */
[----:B------:R-:W-:Y:S02]  /*0b90*/  HADD2.F32 R35, -RZ, R35.H0_H0 ;  /* 0x20000023ff237230 */ /* 0x000fe40000004100 */
[----:B------:R-:W-:Y:S01]  /*0ba0*/  HADD2.F32 R9, -RZ, R18.H0_H0 ;  /* 0x20000012ff097230 */ /* 0x000fe20000004100 */
[----:B------:R-:W-:-:S02]  /*0bb0*/  PRMT R40, R4, 0x7632, R40 ;  /* 0x0000763204287816 */ /* 0x000fc40000000028 */
        /* <DEDUP_REMOVED lines=77> */
.L_x_400:
        /* <DEDUP_REMOVED lines=144> */
.L_x_401:
        /* <DEDUP_REMOVED lines=98> */
.L_x_403:
[----:B------:R-:W-:Y:S05]  /*1fb0*/  BSYNC.RECONVERGENT B0 ;  /* 0x0000000000007941 */ /* 0x000fea0003800200 */
.L_x_402:
        /* <DEDUP_REMOVED lines=78> */
.L_x_405:
[----:B------:R-:W-:Y:S05]  /*24a0*/  BSYNC.RECONVERGENT B0 ;  /* 0x0000000000007941 */ /* 0x000fea0003800200 */
.L_x_404:
        /* <DEDUP_REMOVED lines=28> */
.L_x_407:
[----:B------:R-:W-:Y:S05]  /*2670*/  BSYNC.RECONVERGENT B0 ;  /* 0x0000000000007941 */ /* 0x000fea0003800200 */
.L_x_406:
        /* <DEDUP_REMOVED lines=30> */
.L_x_410:
[----:B------:R-:W2:Y:S04]  /*2860*/  LDG.E.STRONG.GPU R14, desc[UR8][R12.64] ;  /* 0x000000080c0e7981 */ /* 0x000ea8000c1ef900 */
[----:B--2---:R-:W-:Y:S01]  /*2870*/  CCTL.IVALL ;  /* 0x00000000ff00798f */ /* 0x004fe20002000000 */
[----:B------:R-:W-:Y:S05]  /*2880*/  YIELD ;  /* 0x0000000000007946 */ /* 0x000fea0003800000 */
[----:B------:R-:W-:-:S13]  /*2890*/  ISETP.NE.AND P0, PT, R14, R21, PT ;  /* 0x000000150e00720c */ /* 0x000fda0003f05270 */
[----:B------:R-:W-:Y:S05]  /*28a0*/  @P0 BRA `(.L_x_410) ;  /* 0xfffffffc00ec0947 */ /* 0x000fea000383ffff */
.L_x_409:
        /* <DEDUP_REMOVED lines=16> */
.L_x_412:
        /* <DEDUP_REMOVED lines=64> */
.L_x_411:
        /* <DEDUP_REMOVED lines=38> */
.L_x_413:
        /* <DEDUP_REMOVED lines=19> */
.L_x_414:
        /* <DEDUP_REMOVED lines=9> */
.L_x_415:
[----:B------:R-:W-:Y:S05]  /*31d0*/  BSYNC.RECONVERGENT B0 ;  /* 0x0000000000007941 */ /* 0x000fea0003800200 */
.L_x_408:
        /* <DEDUP_REMOVED lines=80> */
.L_x_416:
        /* <DEDUP_REMOVED lines=18> */
.L_x_418:
[----:B------:R-:W-:Y:S05]  /*3800*/  BSYNC.RECONVERGENT B0 ;  /* 0x0000000000007941 */ /* 0x000fea0003800200 */
.L_x_417:
        /* <DEDUP_REMOVED lines=21> */
.L_x_419:
        /* <DEDUP_REMOVED lines=18> */
.L_x_421:
[----:B------:R-:W-:Y:S05]  /*3a80*/  BSYNC.RECONVERGENT B0 ;  /* 0x0000000000007941 */ /* 0x000fea0003800200 */
.L_x_420:
        /* <DEDUP_REMOVED lines=21> */
.L_x_422:
        /* <DEDUP_REMOVED lines=18> */
.L_x_424:
[----:B------:R-:W-:Y:S05]  /*3d00*/  BSYNC.RECONVERGENT B0 ;  /* 0x0000000000007941 */ /* 0x000fea0003800200 */
.L_x_423:
        /* <DEDUP_REMOVED lines=22> */
.L_x_425:
        /* <DEDUP_REMOVED lines=18> */
.L_x_427:
[----:B------:R-:W-:Y:S05]  /*3f90*/  BSYNC.RECONVERGENT B0 ;  /* 0x0000000000007941 */ /* 0x000fea0003800200 */
.L_x_426:
        /* <DEDUP_REMOVED lines=8> */
.L_x_399:
        /* <DEDUP_REMOVED lines=16> */
.L_x_430:
[----:B------:R-:W-:Y:S05]  /*4120*/  BSYNC.RECONVERGENT B0 ;  /* 0x0000000000007941 */ /* 0x000fea0003800200 */
.L_x_429:
        /* <DEDUP_REMOVED lines=11> */
.L_x_432:
[----:B------:R-:W2:Y:S04]  /*41e0*/  LDG.E.STRONG.GPU R5, desc[UR8][R2.64] ;  /* 0x0000000802057981 */ /* 0x000ea8000c1ef900 */
[----:B--2---:R-:W-:Y:S01]  /*41f0*/  CCTL.IVALL ;  /* 0x00000000ff00798f */ /* 0x004fe20002000000 */
[----:B------:R-:W-:Y:S05]  /*4200*/  YIELD ;  /* 0x0000000000007946 */ /* 0x000fea0003800000 */
[----:B------:R-:W-:-:S13]  /*4210*/  ISETP.NE.AND P0, PT, R5, R0, PT ;  /* 0x000000000500720c */ /* 0x000fda0003f05270 */
[----:B------:R-:W-:Y:S05]  /*4220*/  @P0 BRA `(.L_x_432) ;  /* 0xfffffffc00ec0947 */ /* 0x000fea000383ffff */
.L_x_431:
        /* <DEDUP_REMOVED lines=74> */
.L_x_435:
        /* <DEDUP_REMOVED lines=21> */
[----:B--2---:R-:W-:Y:S02]  /*4820*/  F2FP.F16.F32.PACK_AB R17, R11, R8 ;  /* 0x000000080b11723e */ /* 0x004fe400000000ff */
[----:B------:R-:W-:-:S02]  /*4830*/  MOV R8, R20 ;  /* 0x0000001400087202 */ /* 0x000fc40000000f00 */
[-C--:B------:R-:W-:Y:S02]  /*4840*/  MOV R11, R25.reuse ;  /* 0x00000019000b7202 */ /* 0x080fe40000000f00 */
[----:B---3--:R-:W-:Y:S01]  /*4850*/  F2FP.F16.F32.PACK_AB R21, R15, R12 ;  /* 0x0000000c0f15723e */ /* 0x008fe200000000ff */
[----:B------:R0:W-:Y:S04]  /*4860*/  STG.E desc[UR8][R8.64], R17 ;  /* 0x0000001108007986 */ /* 0x0001e8000c101908 */
[----:B------:R0:W-:Y:S01]  /*4870*/  STG.E desc[UR8][R10.64], R21 ;  /* 0x000000150a007986 */ /* 0x0001e2000c101908 */
[----:B------:R-:W-:Y:S02]  /*4880*/  IADD3 R20, P4, PT, R20, 0x8c0, RZ ;  /* 0x000008c014147810 */ /* 0x000fe40007f9e0ff */
[----:B------:R-:W-:-:S02]  /*4890*/  IADD3.X R25, PT, PT, RZ, R25, RZ, P3, !PT ;  /* 0x00000019ff197210 */ /* 0x000fc40001ffe4ff */
[----:B------:R-:W-:Y:S01]  /*48a0*/  IADD3.X R23, PT, PT, RZ, R23, RZ, P4, !PT ;  /* 0x00000017ff177210 */ /* 0x000fe200027fe4ff */
[----:B------:R-:W-:Y:S08]  /*48b0*/  @P1 BRA `(.L_x_435) ;  /* 0xfffffffc00841947 */ /* 0x000ff0000383ffff */
.L_x_434:
[----:B------:R-:W-:Y:S05]  /*48c0*/  BSYNC.RECONVERGENT B0 ;  /* 0x0000000000007941 */ /* 0x000fea0003800200 */
.L_x_433:
        /* <DEDUP_REMOVED lines=10> */
.L_x_436:
        /* <DEDUP_REMOVED lines=20> */
[----:B---3--:R-:W-:Y:S02]  /*4ab0*/  F2FP.F16.F32.PACK_AB R25, R13, R10 ;  /* 0x0000000a0d19723e */ /* 0x008fe400000000ff */
[----:B------:R-:W-:-:S02]  /*4ac0*/  IADD3 R10, P1, PT, R23, UR4, RZ ;  /* 0x00000004170a7c10 */ /* 0x000fc4000ff3e0ff */
[----:B------:R-:W-:Y:S02]  /*4ad0*/  IADD3.X R23, PT, PT, R24, UR11, RZ, P0, !PT ;  /* 0x0000000b18177c10 */ /* 0x000fe400087fe4ff */
[----:B------:R-:W-:Y:S02]  /*4ae0*/  IADD3.X R11, PT, PT, R11, UR5, RZ, P1, !PT ;  /* 0x000000050b0b7c10 */ /* 0x000fe40008ffe4ff */
[----:B----4-:R-:W-:Y:S02]  /*4af0*/  F2FP.F16.F32.PACK_AB R27, R17, R14 ;  /* 0x0000000e111b723e */ /* 0x010fe400000000ff */
        /* <DEDUP_REMOVED lines=20> */
[----:B--2---:R-:W-:Y:S02]  /*4c40*/  F2FP.F16.F32.PACK_AB R29, R29, R26 ;  /* 0x0000001a1d1d723e */ /* 0x004fe400000000ff */
[----:B---3--:R-:W-:-:S03]  /*4c50*/  F2FP.F16.F32.PACK_AB R31, R31, R28 ;  /* 0x0000001c1f1f723e */ /* 0x008fc600000000ff */
        /* <DEDUP_REMOVED lines=14> */
[----:B---3--:R-:W-:Y:S02]  /*4d40*/  F2FP.F16.F32.PACK_AB R27, R27, R26 ;  /* 0x0000001a1b1b723e */ /* 0x008fe400000000ff */
[----:B----4-:R-:W-:-:S03]  /*4d50*/  F2FP.F16.F32.PACK_AB R33, R33, R28 ;  /* 0x0000001c2121723e */ /* 0x010fc600000000ff */
        /* <DEDUP_REMOVED lines=18> */
[----:B----4-:R-:W-:Y:S02]  /*4e80*/  F2FP.F16.F32.PACK_AB R17, R17, R10 ;  /* 0x0000000a1111723e */ /* 0x010fe400000000ff */
[----:B-----5:R-:W-:-:S03]  /*4e90*/  F2FP.F16.F32.PACK_AB R11, R15, R12 ;  /* 0x0000000c0f0b723e */ /* 0x020fc600000000ff */
[----:B------:R3:W-:Y:S04]  /*4ea0*/  STG.E desc[UR8][R24.64], R17 ;  /* 0x0000001118007986 */ /* 0x0007e8000c101908 */
[----:B------:R3:W-:Y:S02]  /*4eb0*/  STG.E desc[UR8][R22.64], R11 ;  /* 0x0000000b16007986 */ /* 0x0007e4000c101908 */
[----:B------:R-:W-:Y:S05]  /*4ec0*/  @P0 BRA `(.L_x_436) ;  /* 0xfffffff800a80947 */ /* 0x000fea000383ffff */
[----:B------:R-:W-:Y:S05]  /*4ed0*/  EXIT ;  /* 0x000000000000794d */ /* 0x000fea0003800000 */
.L_x_437:
        /* <DEDUP_REMOVED lines=10> */
.L_x_4360:


//--------------------- .text._Z35group_norm_nhwc_bwd_one_pass_kernelI11Bf16IOFp16WLi128ELi70ELi560EEv26Group_norm_nhwc_bwd_params --------------------------
	.section	.text._Z35group_norm_nhwc_bwd_one_pass_kernelI11Bf16IOFp16WLi128ELi70ELi560EEv26Group_norm_nhwc_bwd_params,"ax",@progbits
	.align	128
        .global         _Z35group_norm_nhwc_bwd_one_pass_kernelI11Bf16IOFp16WLi128ELi70ELi560EEv26Group_norm_nhwc_bwd_params
        .type           _Z35group_norm_nhwc_bwd_one_pass_kernelI11Bf16IOFp16WLi128ELi70ELi560EEv26Group_norm_nhwc_bwd_params,@function
        .size           _Z35group_norm_nhwc_bwd_one_pass_kernelI11Bf16IOFp16WLi128ELi70ELi560EEv26Group_norm_nhwc_bwd_params,(.L_x_4361 - _Z35group_norm_nhwc_bwd_one_pass_kernelI11Bf16IOFp16WLi128ELi70ELi560EEv26Group_norm_nhwc_bwd_params)
        .other          _Z35group_norm_nhwc_bwd_one_pass_kernelI11Bf16IOFp16WLi128ELi70ELi560EEv26Group_norm_nhwc_bwd_params,@"STO_CUDA_ENTRY STV_DEFAULT"
_Z35group_norm_nhwc_bwd_one_pass_kernelI11Bf16IOFp16WLi128ELi70ELi560EEv26Group_norm_nhwc_bwd_params:
.text._Z35group_norm_nhwc_bwd_one_pass_kernelI11Bf16IOFp16WLi128ELi70ELi560EEv26Group_norm_nhwc_bwd_params:
        /* <DEDUP_REMOVED lines=21> */
.L_x_479:
        /* <DEDUP_REMOVED lines=263> */
[----:B--2---:R-:W-:Y:S01]  /*11c0*/  @P2 HADD2.F32 R4, -RZ, R17.H0_H0 ;  /* 0x20000011ff042230 */ /* 0x004fe20000004100 */
[----:B------:R-:W-:Y:S01]  /*11d0*/  PRMT R17, R34, 0x7632, R17 ;  /* 0x0000763222117816 */ /* 0x000fe20000000011 */
[----:B------:R-:W-:Y:S01]  /*11e0*/  @P2 HADD2.F32 R5, -RZ, R16.H0_H0 ;  /* 0x20000010ff052230 */ /* 0x000fe20000004100 */
[----:B------:R-:W-:Y:S01]  /*11f0*/  PRMT R16, R32, 0x7632, R16 ;  /* 0x0000763220107816 */ /* 0x000fe20000000010 */
[----:B------:R-:W-:Y:S02]  /*1200*/  HADD2.F32 R6, -RZ, R25.H0_H0 ;  /* 0x20000019ff067230 */ /* 0x000fe40000004100 */
[----:B------:R-:W-:Y:S01]  /*1210*/  HADD2.F32 R7, -RZ, R21.H0_H0 ;  /* 0x20000015ff077230 */ /* 0x000fe20000004100 */
[----:B------:R-:W-:Y:S02]  /*1220*/  PRMT R21, R38, 0x7632, R21 ;  /* 0x0000763226157816 */ /* 0x000fe40000000015 */
[----:B------:R-:W-:-:S02]  /*1230*/  PRMT R12, R31, 0x7632, R12 ;  /* 0x000076321f0c7816 */ /* 0x000fc4000000000c */
        /* <DEDUP_REMOVED lines=151> */
.L_x_439:
        /* <DEDUP_REMOVED lines=304> */
.L_x_440:
        /* <DEDUP_REMOVED lines=97> */
.L_x_442:
[----:B------:R-:W-:Y:S05]  /*34c0*/  BSYNC.RECONVERGENT B0 ;  /* 0x0000000000007941 */ /* 0x000fea0003800200 */
.L_x_441:
        /* <DEDUP_REMOVED lines=82> */
.L_x_444:
[----:B------:R-:W-:Y:S05]  /*39f0*/  BSYNC.RECONVERGENT B0 ;  /* 0x0000000000007941 */ /* 0x000fea0003800200 */
.L_x_443:
        /* <DEDUP_REMOVED lines=28> */
.L_x_446:
[----:B------:R-:W-:Y:S05]  /*3bc0*/  BSYNC.RECONVERGENT B0 ;  /* 0x0000000000007941 */ /* 0x000fea0003800200 */
.L_x_445:
        /* <DEDUP_REMOVED lines=28> */
.L_x_449:
[----:B-1----:R-:W2:Y:S04]  /*3d90*/  LDG.E.STRONG.GPU R14, desc[UR10][R12.64] ;  /* 0x0000000a0c0e7981 */ /* 0x002ea8000c1ef900 */
[----:B--2---:R-:W-:Y:S01]  /*3da0*/  CCTL.IVALL ;  /* 0x00000000ff00798f */ /* 0x004fe20002000000 */
[----:B------:R-:W-:Y:S05]  /*3db0*/  YIELD ;  /* 0x0000000000007946 */ /* 0x000fea0003800000 */
[----:B------:R-:W-:-:S13]  /*3dc0*/  ISETP.NE.AND P0, PT, R14, R17, PT ;  /* 0x000000110e00720c */ /* 0x000fda0003f05270 */
[----:B------:R-:W-:Y:S05]  /*3dd0*/  @P0 BRA `(.L_x_449) ;  /* 0xfffffffc00ec0947 */ /* 0x000fea000383ffff */
.L_x_448:
        /* <DEDUP_REMOVED lines=21> */
.L_x_451:
        /* <DEDUP_REMOVED lines=63> */
.L_x_450:
        /* <DEDUP_REMOVED lines=34> */
.L_x_452:
        /* <DEDUP_REMOVED lines=18> */
.L_x_453:
        /* <DEDUP_REMOVED lines=9> */
.L_x_454:
[----:B------:R-:W-:Y:S05]  /*46f0*/  BSYNC.RECONVERGENT B0 ;  /* 0x0000000000007941 */ /* 0x000fea0003800200 */
.L_x_447:
        /* <DEDUP_REMOVED lines=40> */
.L_x_455:
        /* <DEDUP_REMOVED lines=28> */
.L_x_457:
[----:B------:R-:W-:Y:S05]  /*4b40*/  BSYNC.RECONVERGENT B0 ;  /* 0x0000000000007941 */ /* 0x000fea0003800200 */
.L_x_456:
        /* <DEDUP_REMOVED lines=36> */
.L_x_458:
        /* <DEDUP_REMOVED lines=22> */
.L_x_460:
[----:B------:R-:W-:Y:S05]  /*4ef0*/  BSYNC.RECONVERGENT B0 ;  /* 0x0000000000007941 */ /* 0x000fea0003800200 */
.L_x_459:
        /* <DEDUP_REMOVED lines=27> */
.L_x_461:
        /* <DEDUP_REMOVED lines=21> */
.L_x_463:
[----:B------:R-:W-:Y:S05]  /*5200*/  BSYNC.RECONVERGENT B0 ;  /* 0x0000000000007941 */ /* 0x000fea0003800200 */
.L_x_462:
        /* <DEDUP_REMOVED lines=82> */
.L_x_464:
        /* <DEDUP_REMOVED lines=19> */
.L_x_466:
[----:B------:R-:W-:Y:S05]  /*5860*/  BSYNC.RECONVERGENT B0 ;  /* 0x0000000000007941 */ /* 0x000fea0003800200 */
.L_x_465:
        /* <DEDUP_REMOVED lines=21> */
.L_x_467:
        /* <DEDUP_REMOVED lines=19> */
.L_x_469:
[----:B------:R-:W-:Y:S05]  /*5af0*/  BSYNC.RECONVERGENT B0 ;  /* 0x0000000000007941 */ /* 0x000fea0003800200 */
.L_x_468:
        /* <DEDUP_REMOVED lines=21> */
.L_x_470:
        /* <DEDUP_REMOVED lines=19> */
.L_x_472:
[----:B------:R-:W-:Y:S05]  /*5d80*/  BSYNC.RECONVERGENT B0 ;  /* 0x0000000000007941 */ /* 0x000fea0003800200 */
.L_x_471:
        /* <DEDUP_REMOVED lines=21> */
.L_x_473:
        /* <DEDUP_REMOVED lines=18> */
.L_x_475:
[----:B------:R-:W-:Y:S05]  /*6000*/  BSYNC.RECONVERGENT B0 ;  /* 0x0000000000007941 */ /* 0x000fea0003800200 */
.L_x_474:
        /* <DEDUP_REMOVED lines=22> */
.L_x_476:
        /* <DEDUP_REMOVED lines=18> */
.L_x_478:
[----:B------:R-:W-:Y:S05]  /*6290*/  BSYNC.RECONVERGENT B0 ;  /* 0x0000000000007941 */ /* 0x000fea0003800200 */
.L_x_477:
[----:B------:R-:W5:Y:S01]  /*62a0*/  LDCU UR5, c[0x0][0x410] ;  /* 0x00008200ff0577ac */ /* 0x000f620008000800 */
[----:B------:R-:W5:Y:S01]  /*62b0*/  LDCU UR8, c[0x0][0x3e0] ;  /* 0x00007c00ff0877ac */ /* 0x000f620008000800 */
[----:B------:R-:W-:Y:S02]  /*62c0*/  UIADD3 UR6, UPT, UPT, UR7, UR6, URZ ;  /* 0x0000000607067290 */ /* 0x000fe4000fffe0ff */
[----:B------:R-:W-:Y:S02]  /*62d0*/  UIADD3 UR4, UPT, UPT, UR4, 0x1, URZ ;  /* 0x0000000104047890 */ /* 0x000fe4000fffe0ff */
[----:B-----5:R-:W-:-:S04]  /*62e0*/  UIMAD UR5, UR5, UR8, URZ ;  /* 0x00000008050572a4 */ /* 0x020fc8000f8e02ff */
[----:B------:R-:W-:-:S09]  /*62f0*/  UISETP.GE.AND UP0, UPT, UR6, UR5, UPT ;  /* 0x000000050600728c */ /* 0x000fd2000bf06270 */
[----:B------:R-:W-:Y:S05]  /*6300*/  BRA.U !UP0, `(.L_x_479) ;  /* 0xffffff9d08907547 */ /* 0x000fea000b83ffff */
.L_x_438:
        /* <DEDUP_REMOVED lines=16> */
.L_x_481:
[----:B------:R-:W-:Y:S05]  /*6410*/  BSYNC.RECONVERGENT B0 ;  /* 0x0000000000007941 */ /* 0x000fea0003800200 */
.L_x_480:
        /* <DEDUP_REMOVED lines=11> */
.L_x_483:
[----:B------:R-:W2:Y:S04]  /*64d0*/  LDG.E.STRONG.GPU R5, desc[UR10][R2.64] ;  /* 0x0000000a02057981 */ /* 0x000ea8000c1ef900 */
[----:B--2---:R-:W-:Y:S01]  /*64e0*/  CCTL.IVALL ;  /* 0x00000000ff00798f */ /* 0x004fe20002000000 */
[----:B------:R-:W-:Y:S05]  /*64f0*/  YIELD ;  /* 0x0000000000007946 */ /* 0x000fea0003800000 */
[----:B------:R-:W-:-:S13]  /*6500*/  ISETP.NE.AND P0, PT, R5, R0, PT ;  /* 0x000000000500720c */ /* 0x000fda0003f05270 */
[----:B------:R-:W-:Y:S05]  /*6510*/  @P0 BRA `(.L_x_483) ;  /* 0xfffffffc00ec0947 */ /* 0x000fea000383ffff */
.L_x_482:
        /* <DEDUP_REMOVED lines=74> */
.L_x_486:
        /* <DEDUP_REMOVED lines=31> */
.L_x_485:
[----:B------:R-:W-:Y:S05]  /*6bb0*/  BSYNC.RECONVERGENT B0 ;  /* 0x0000000000007941 */ /* 0x000fea0003800200 */
.L_x_484:
        /* <DEDUP_REMOVED lines=10> */
.L_x_487:
        /* <DEDUP_REMOVED lines=87> */
.L_x_488:
        /* <DEDUP_REMOVED lines=11> */
.L_x_4361:


//--------------------- .text._Z35group_norm_nhwc_bwd_one_pass_kernelI11Bf16IOFp16WLi256ELi70ELi560EEv26Group_norm_nhwc_bwd_params --------------------------
	.section	.text._Z35group_norm_nhwc_bwd_one_pass_kernelI11Bf16IOFp16WLi256ELi70ELi560EEv26Group_norm_nhwc_bwd_params,"ax",@progbits
	.align	128
        .global         _Z35group_norm_nhwc_bwd_one_pass_kernelI11Bf16IOFp16WLi256ELi70ELi560EEv26Group_norm_nhwc_bwd_params
        .type           _Z35group_norm_nhwc_bwd_one_pass_kernelI11Bf16IOFp16WLi256ELi70ELi560EEv26Group_norm_nhwc_bwd_params,@function
        .size           _Z35group_norm_nhwc_bwd_one_pass_kernelI11Bf16IOFp16WLi256ELi70ELi560EEv26Group_norm_nhwc_bwd_params,(.L_x_4362 - _Z35group_norm_nhwc_bwd_one_pass_kernelI11Bf16IOFp16WLi256ELi70ELi560EEv26Group_norm_nhwc_bwd_params)
        .other          _Z35group_norm_nhwc_bwd_one_pass_kernelI11Bf16IOFp16WLi256ELi70ELi560EEv26Group_norm_nhwc_bwd_params,@"STO_CUDA_ENTRY STV_DEFAULT"
_Z35group_norm_nhwc_bwd_one_pass_kernelI11Bf16IOFp16WLi256ELi70ELi560EEv26Group_norm_nhwc_bwd_params:
.text._Z35group_norm_nhwc_bwd_one_pass_kernelI11Bf16IOFp16WLi256ELi70ELi560EEv26Group_norm_nhwc_bwd_params:
        /* <DEDUP_REMOVED lines=21> */
.L_x_554:
        /* <DEDUP_REMOVED lines=441> */
[----:B------:R-:W-:Y:S01]  /*1ce0*/  PRMT R86, R55, 0x7632, R86 ;  /* 0x0000763237567816 */ /* 0x000fe20000000056 */
[----:B----4-:R-:W-:Y:S01]  /*1cf0*/  @P5 HADD2.F32 R12, -RZ, R30.H0_H0 ;  /* 0x2000001eff0c5230 */ /* 0x010fe20000004100 */
[----:B------:R-:W-:Y:S02]  /*1d00*/  PRMT R30, R7, 0x7632, R30 ;  /* 0x00007632071e7816 */ /* 0x000fe4000000001e */
[----:B0-----:R-:W-:Y:S01]  /*1d10*/  @P0 R2UR UR6, R22 ;  /* 0x00000000160602ca */ /* 0x001fe200000e0000 */
[----:B------:R-:W-:Y:S01]  /*1d20*/  @P5 HADD2.F32 R11, -RZ, R31.H0_H0 ;  /* 0x2000001fff0b5230 */ /* 0x000fe20000004100 */
        /* <DEDUP_REMOVED lines=8> */
[----:B------:R-:W-:Y:S01]  /*1db0*/  PRMT R66, R40, 0x7632, R66 ;  /* 0x0000763228427816 */ /* 0x000fe20000000042 */
[----:B------:R-:W-:Y:S01]  /*1dc0*/  @UP0 UMOV UR9, UR6 ;  /* 0x0000000600090c82 */ /* 0x000fe20008000000 */
[----:B---3--:R-:W-:Y:S01]  /*1dd0*/  PRMT R79, R50, 0x7632, R79 ;  /* 0x00007632324f7816 */ /* 0x008fe2000000004f */
[----:B------:R-:W-:Y:S02]  /*1de0*/  HADD2.F32 R14, -RZ, R35.H0_H0 ;  /* 0x20000023ff0e7230 */ /* 0x000fe40000004100 */
[----:B------:R-:W-:Y:S01]  /*1df0*/  HADD2.F32 R13, -RZ, R36.H0_H0 ;  /* 0x20000024ff0d7230 */ /* 0x000fe20000004100 */
[----:B------:R-:W-:Y:S02]  /*1e00*/  PRMT R65, R8, 0x7632, R65 ;  /* 0x0000763208417816 */ /* 0x000fe40000000041 */
[----:B--2---:R-:W-:-:S02]  /*1e10*/  PRMT R78, R49, 0x7632, R78 ;  /* 0x00007632314e7816 */ /* 0x004fc4000000004e */
        /* <DEDUP_REMOVED lines=293> */
.L_x_490:
        /* <DEDUP_REMOVED lines=576> */
.L_x_491:
        /* <DEDUP_REMOVED lines=98> */
.L_x_493:
[----:B------:R-:W-:Y:S05]  /*5a90*/  BSYNC.RECONVERGENT B0 ;  /* 0x0000000000007941 */ /* 0x000fea0003800200 */
.L_x_492:
        /* <DEDUP_REMOVED lines=78> */
.L_x_495:
[----:B------:R-:W-:Y:S05]  /*5f80*/  BSYNC.RECONVERGENT B0 ;  /* 0x0000000000007941 */ /* 0x000fea0003800200 */
.L_x_494:
        /* <DEDUP_REMOVED lines=28> */
.L_x_497:
[----:B------:R-:W-:Y:S05]  /*6150*/  BSYNC.RECONVERGENT B0 ;  /* 0x0000000000007941 */ /* 0x000fea0003800200 */
.L_x_496:
        /* <DEDUP_REMOVED lines=31> */
.L_x_500:
[----:B------:R-:W2:Y:S04]  /*6350*/  LDG.E.STRONG.GPU R15, desc[UR10][R24.64] ;  /* 0x0000000a180f7981 */ /* 0x000ea8000c1ef900 */
[----:B--2---:R-:W-:Y:S01]  /*6360*/  CCTL.IVALL ;  /* 0x00000000ff00798f */ /* 0x004fe20002000000 */
[----:B------:R-:W-:Y:S05]  /*6370*/  YIELD ;  /* 0x0000000000007946 */ /* 0x000fea0003800000 */
[----:B------:R-:W-:-:S13]  /*6380*/  ISETP.NE.AND P0, PT, R15, R30, PT ;  /* 0x0000001e0f00720c */ /* 0x000fda0003f05270 */
[----:B------:R-:W-:Y:S05]  /*6390*/  @P0 BRA `(.L_x_500) ;  /* 0xfffffffc00ec0947 */ /* 0x000fea000383ffff */
.L_x_499:
        /* <DEDUP_REMOVED lines=16> */
.L_x_502:
        /* <DEDUP_REMOVED lines=63> */
.L_x_501:
        /* <DEDUP_REMOVED lines=39> */
.L_x_503:
        /* <DEDUP_REMOVED lines=19> */
.L_x_504:
        /* <DEDUP_REMOVED lines=9> */
.L_x_505:
[----:B------:R-:W-:Y:S05]  /*6cc0*/  BSYNC.RECONVERGENT B0 ;  /* 0x0000000000007941 */ /* 0x000fea0003800200 */
.L_x_498:
        /* <DEDUP_REMOVED lines=51> */
.L_x_506:
        /* <DEDUP_REMOVED lines=22> */
.L_x_508:
[----:B------:R-:W-:Y:S05]  /*7160*/  BSYNC.RECONVERGENT B0 ;  /* 0x0000000000007941 */ /* 0x000fea0003800200 */
.L_x_507:
        /* <DEDUP_REMOVED lines=27> */
.L_x_509:
        /* <DEDUP_REMOVED lines=21> */
.L_x_511:
[----:B------:R-:W-:Y:S05]  /*7470*/  BSYNC.RECONVERGENT B0 ;  /* 0x0000000000007941 */ /* 0x000fea0003800200 */
.L_x_510:
        /* <DEDUP_REMOVED lines=34> */
.L_x_512:
        /* <DEDUP_REMOVED lines=22> */
.L_x_514:
[----:B------:R-:W-:Y:S05]  /*7800*/  BSYNC.RECONVERGENT B0 ;  /* 0x0000000000007941 */ /* 0x000fea0003800200 */
.L_x_513:
        /* <DEDUP_REMOVED lines=27> */
.L_x_515:
        /* <DEDUP_REMOVED lines=21> */
.L_x_517:
[----:B------:R-:W-:Y:S05]  /*7b10*/  BSYNC.RECONVERGENT B0 ;  /* 0x0000000000007941 */ /* 0x000fea0003800200 */
.L_x_516:
        /* <DEDUP_REMOVED lines=36> */
.L_x_518:
        /* <DEDUP_REMOVED lines=21> */
.L_x_520:
[----:B------:R-:W-:Y:S05]  /*7eb0*/  BSYNC.RECONVERGENT B0 ;  /* 0x0000000000007941 */ /* 0x000fea0003800200 */
.L_x_519:
        /* <DEDUP_REMOVED lines=25> */
.L_x_521:
        /* <DEDUP_REMOVED lines=21> */
.L_x_523:
[----:B------:R-:W-:Y:S05]  /*81a0*/  BSYNC.RECONVERGENT B0 ;  /* 0x0000000000007941 */ /* 0x000fea0003800200 */
.L_x_522:
        /* <DEDUP_REMOVED lines=35> */
.L_x_524:
        /* <DEDUP_REMOVED lines=21> */
.L_x_526:
[----:B------:R-:W-:Y:S05]  /*8530*/  BSYNC.RECONVERGENT B0 ;  /* 0x0000000000007941 */ /* 0x000fea0003800200 */
.L_x_525:
        /* <DEDUP_REMOVED lines=25> */
.L_x_527:
        /* <DEDUP_REMOVED lines=21> */
.L_x_529:
[----:B------:R-:W-:Y:S05]  /*8820*/  BSYNC.RECONVERGENT B0 ;  /* 0x0000000000007941 */ /* 0x000fea0003800200 */
.L_x_528:
        /* <DEDUP_REMOVED lines=35> */
.L_x_530:
        /* <DEDUP_REMOVED lines=21> */
.L_x_532:
[----:B------:R-:W-:Y:S05]  /*8bb0*/  BSYNC.RECONVERGENT B0 ;  /* 0x0000000000007941 */ /* 0x000fea0003800200 */
.L_x_531:
        /* <DEDUP_REMOVED lines=25> */
.L_x_533:
        /* <DEDUP_REMOVED lines=21> */
.L_x_535:
[----:B------:R-:W-:Y:S05]  /*8ea0*/  BSYNC.RECONVERGENT B0 ;  /* 0x0000000000007941 */ /* 0x000fea0003800200 */
.L_x_534:
        /* <DEDUP_REMOVED lines=35> */
.L_x_536:
        /* <DEDUP_REMOVED lines=21> */
.L_x_538:
[----:B------:R-:W-:Y:S05]  /*9230*/  BSYNC.RECONVERGENT B0 ;  /* 0x0000000000007941 */ /* 0x000fea0003800200 */
.L_x_537:
        /* <DEDUP_REMOVED lines=25> */
.L_x_539:
        /* <DEDUP_REMOVED lines=21> */
.L_x_541:
[----:B------:R-:W-:Y:S05]  /*9520*/  BSYNC.RECONVERGENT B0 ;  /* 0x0000000000007941 */ /* 0x000fea0003800200 */
.L_x_540:
        /* <DEDUP_REMOVED lines=37> */
.L_x_542:
        /* <DEDUP_REMOVED lines=24> */
.L_x_544:
[----:B------:R-:W-:Y:S05]  /*9900*/  BSYNC.RECONVERGENT B0 ;  /* 0x0000000000007941 */ /* 0x000fea0003800200 */
.L_x_543:
        /* <DEDUP_REMOVED lines=23> */
.L_x_545:
        /* <DEDUP_REMOVED lines=19> */
.L_x_547:
[----:B------:R-:W-:Y:S05]  /*9bb0*/  BSYNC.RECONVERGENT B0 ;  /* 0x0000000000007941 */ /* 0x000fea0003800200 */
.L_x_546:
        /* <DEDUP_REMOVED lines=31> */
.L_x_548:
        /* <DEDUP_REMOVED lines=22> */
.L_x_550:
[----:B------:R-:W-:Y:S05]  /*9f10*/  BSYNC.RECONVERGENT B0 ;  /* 0x0000000000007941 */ /* 0x000fea0003800200 */
.L_x_549:
        /* <DEDUP_REMOVED lines=27> */
.L_x_551:
        /* <DEDUP_REMOVED lines=18> */
.L_x_553:
[----:B------:R-:W-:Y:S05]  /*a1f0*/  BSYNC.RECONVERGENT B0 ;  /* 0x0000000000007941 */ /* 0x000fea0003800200 */
.L_x_552:
        /* <DEDUP_REMOVED lines=8> */
.L_x_489:
        /* <DEDUP_REMOVED lines=16> */
.L_x_556:
[----:B------:R-:W-:Y:S05]  /*a380*/  BSYNC.RECONVERGENT B0 ;  /* 0x0000000000007941 */ /* 0x000fea0003800200 */
.L_x_555:
        /* <DEDUP_REMOVED lines=11> */
.L_x_558:
[----:B------:R-:W2:Y:S04]  /*a440*/  LDG.E.STRONG.GPU R5, desc[UR10][R2.64] ;  /* 0x0000000a02057981 */ /* 0x000ea8000c1ef900 */
[----:B--2---:R-:W-:Y:S01]  /*a450*/  CCTL.IVALL ;  /* 0x00000000ff00798f */ /* 0x004fe20002000000 */
[----:B------:R-:W-:Y:S05]  /*a460*/  YIELD ;  /* 0x0000000000007946 */ /* 0x000fea0003800000 */
[----:B------:R-:W-:-:S13]  /*a470*/  ISETP.NE.AND P0, PT, R5, R0, PT ;  /* 0x000000000500720c */ /* 0x000fda0003f05270 */
[----:B------:R-:W-:Y:S05]  /*a480*/  @P0 BRA `(.L_x_558) ;  /* 0xfffffffc00ec0947 */ /* 0x000fea000383ffff */
.L_x_557:
        /* <DEDUP_REMOVED lines=75> */
.L_x_561:
        /* <DEDUP_REMOVED lines=31> */
.L_x_560:
[----:B------:R-:W-:Y:S05]  /*ab30*/  BSYNC.RECONVERGENT B0 ;  /* 0x0000000000007941 */ /* 0x000fea0003800200 */
.L_x_559:
        /* <DEDUP_REMOVED lines=10> */
.L_x_562:
        /* <DEDUP_REMOVED lines=21> */
[----:B----4-:R-:W-:Y:S02]  /*ad30*/  F2FP.F16.F32.PACK_AB R19, R7, R4 ;  /* 0x000000040713723e */ /* 0x010fe400000000ff */
[----:B------:R-:W-:-:S04]  /*ad40*/  LOP3.LUT R4, R26, 0x3, RZ, 0xc0, !PT ;  /* 0x000000031a047812 */ /* 0x000fc800078ec0ff */
[----:B------:R-:W-:Y:S02]  /*ad50*/  IADD3.X R17, PT, PT, R4, UR5, RZ, P1, !PT ;  /* 0x0000000504117c10 */ /* 0x000fe40008ffe4ff */
[----:B-----5:R-:W-:Y:S02]  /*ad60*/  F2FP.F16.F32.PACK_AB R21, R11, R8 ;  /* 0x000000080b15723e */ /* 0x020fe400000000ff */
        /* <DEDUP_REMOVED lines=56> */
[----:B---3--:R-:W-:Y:S02]  /*b0f0*/  F2FP.F16.F32.PACK_AB R5, R5, R16 ;  /* 0x000000100505723e */ /* 0x008fe400000000ff */
[----:B-----5:R-:W-:-:S03]  /*b100*/  F2FP.F16.F32.PACK_AB R7, R9, R6 ;  /* 0x000000060907723e */ /* 0x020fc600000000ff */
[----:B------:R4:W-:Y:S04]  /*b110*/  STG.E desc[UR10][R12.64], R5 ;  /* 0x000000050c007986 */ /* 0x0009e8000c10190a */
[----:B------:R4:W-:Y:S02]  /*b120*/  STG.E desc[UR10][R14.64], R7 ;  /* 0x000000070e007986 */ /* 0x0009e4000c10190a */
[----:B------:R-:W-:Y:S05]  /*b130*/  @P0 BRA `(.L_x_562) ;  /* 0xfffffff800a80947 */ /* 0x000fea000383ffff */
[----:B------:R-:W-:Y:S05]  /*b140*/  EXIT ;  /* 0x000000000000794d */ /* 0x000fea0003800000 */
.L_x_563:
        /* <DEDUP_REMOVED lines=11> */
.L_x_4362:


//--------------------- .text._Z35group_norm_nhwc_bwd_one_pass_kernelI11Bf16IOFp16WLi512ELi70ELi560EEv26Group_norm_nhwc_bwd_params --------------------------
	.section	.text._Z35group_norm_nhwc_bwd_one_pass_kernelI11Bf16IOFp16WLi512ELi70ELi560EEv26Group_norm_nhwc_bwd_params,"ax",@progbits
	.align	128
        .global         _Z35group_norm_nhwc_bwd_one_pass_kernelI11Bf16IOFp16WLi512ELi70ELi560EEv26Group_norm_nhwc_bwd_params
        .type           _Z35group_norm_nhwc_bwd_one_pass_kernelI11Bf16IOFp16WLi512ELi70ELi560EEv26Group_norm_nhwc_bwd_params,@function
        .size           _Z35group_norm_nhwc_bwd_one_pass_kernelI11Bf16IOFp16WLi512ELi70ELi560EEv26Group_norm_nhwc_bwd_params,(.L_x_4363 - _Z35group_norm_nhwc_bwd_one_pass_kernelI11Bf16IOFp16WLi512ELi70ELi560EEv26Group_norm_nhwc_bwd_params)
        .other          _Z35group_norm_nhwc_bwd_one_pass_kernelI11Bf16IOFp16WLi512ELi70ELi560EEv26Group_norm_nhwc_bwd_params,@"STO_CUDA_ENTRY STV_DEFAULT"
_Z35group_norm_nhwc_bwd_one_pass_kernelI11Bf16IOFp16WLi512ELi70ELi560EEv26Group_norm_nhwc_bwd_params:
.text._Z35group_norm_nhwc_bwd_one_pass_kernelI11Bf16IOFp16WLi512ELi70ELi560EEv26Group_norm_nhwc_bwd_params:
        /* <DEDUP_REMOVED lines=28> */
.L_x_588:
        /* <DEDUP_REMOVED lines=1282> */
[----:B-1----:R-:W4:Y:S01]  /*51e0*/  LDL.LU R4, [R1+0x3e0] ;  /* 0x0003e00001047983 */ /* 0x002f220000300800 */
[----:B------:R-:W-:-:S03]  /*51f0*/  PRMT R34, RZ, 0x7610, R34 ;  /* 0x00007610ff227816 */ /* 0x000fc60000000022 */
[----:B------:R1:W-:Y:S01]  /*5200*/  STL.S16 [R1+0x200], R35 ;  /* 0x0002002301007387 */ /* 0x0003e20000100600 */
[----:B------:R-:W-:-:S03]  /*5210*/  @!P6 PRMT R34, R10, 0x7610, R34 ;  /* 0x000076100a22e816 */ /* 0x000fc60000000022 */
[----:B-1----:R-:W4:Y:S01]  /*5220*/  LDL.LU R35, [R1+0x414] ;  /* 0x0004140001237983 */ /* 0x002f220000300800 */
[----:B0-----:R-:W-:-:S03]  /*5230*/  PRMT R44, RZ, 0x7610, R44 ;  /* 0x00007610ff2c7816 */ /* 0x001fc6000000002c */
[----:B--2---:R0:W-:Y:S01]  /*5240*/  STL [R1+0xb0], R39 ;  /* 0x0000b02701007387 */ /* 0x0041e20000100800 */
[----:B------:R-:W-:Y:S02]  /*5250*/  @!P4 PRMT R44, R30, 0x7632, R44 ;  /* 0x000076321e2cc816 */ /* 0x000fe4000000002c */
[----:B0-----:R-:W-:-:S03]  /*5260*/  PRMT R39, RZ, 0x7610, R39 ;  /* 0x00007610ff277816 */ /* 0x001fc60000000027 */
[----:B------:R0:W-:Y:S01]  /*5270*/  STL.S16 [R1+0x25c], R44 ;  /* 0x00025c2c01007387 */ /* 0x0001e20000100600 */
[----:B------:R-:W-:Y:S02]  /*5280*/  @!P2 PRMT R39, R27, 0x7632, R39 ;  /* 0x000076321b27a816 */ /* 0x000fe40000000027 */
[C---:B------:R-:W-:Y:S01]  /*5290*/  LOP3.LUT P2, RZ, R49.reuse, 0x40000000, RZ, 0xc0, !PT ;  /* 0x4000000031ff7812 */ /* 0x040fe2000784c0ff */
[----:B---3--:R1:W-:Y:S04]  /*52a0*/  STL [R1+0x34], R40 ;  /* 0x0000342801007387 */ /* 0x0083e80000100800 */
[----:B0-----:R-:W2:Y:S01]  /*52b0*/  LDL.LU R44, [R1+0x3dc] ;  /* 0x0003dc00012c7983 */ /* 0x001ea20000300800 */
[----:B-1----:R-:W-:Y:S01]  /*52c0*/  HFMA2 R40, -RZ, RZ, 0, 0 ;  /* 0x00000000ff287431 */ /* 0x002fe200000001ff */
[----:B------:R-:W-:-:S02]  /*52d0*/  LOP3.LUT P6, RZ, R49, 0x2, RZ, 0xc0, !PT ;  /* 0x0000000231ff7812 */ /* 0x000fc400078cc0ff */
[----:B------:R0:W-:Y:S04]  /*52e0*/  STL.S16 [R1+0x110], R34 ;  /* 0x0001102201007387 */ /* 0x0001e80000100600 */
[----:B------:R-:W3:Y:S01]  /*52f0*/  @!P2 LDG.E R40, desc[UR10][R46.64] ;  /* 0x0000000a2e28a981 */ /* 0x000ee2000c1e1900 */
[----:B0-----:R-:W-:-:S03]  /*5300*/  HFMA2 R34, -RZ, RZ, 0, 0 ;  /* 0x00000000ff227431 */ /* 0x001fc600000001ff */
[----:B------:R-:W3:Y:S04]  /*5310*/  LDL.LU.64 R46, [R1+0x1b0] ;  /* 0x0001b000012e7983 */ /* 0x000ee80000300a00 */
        /* <DEDUP_REMOVED lines=10> */
[----:B------:R0:W-:Y:S04]  /*53c0*/  STL [R1+0x2c], R35 ;  /* 0x00002c2301007387 */ /* 0x0001e80000100800 */
[----:B------:R1:W-:Y:S01]  /*53d0*/  STL [R1+0xac], R22 ;  /* 0x0000ac1601007387 */ /* 0x0003e20000100800 */
[----:B0-----:R-:W-:-:S03]  /*53e0*/  MOV R35, RZ ;  /* 0x000000ff00237202 */ /* 0x001fc60000000f00 */
[----:B--2---:R0:W-:Y:S01]  /*53f0*/  STL [R1+0x3c], R44 ;  /* 0x00003c2c01007387 */ /* 0x0041e20000100800 */
[----:B-1----:R-:W-:-:S03]  /*5400*/  PRMT R22, RZ, 0x7610, R22 ;  /* 0x00007610ff167816 */ /* 0x002fc60000000016 */
[----:B------:R-:W2:Y:S01]  /*5410*/  @!P6 LDG.E R35, desc[UR10][R2.64] ;  /* 0x0000000a0223e981 */ /* 0x000ea2000c1e1900 */
[----:B0-----:R-:W-:Y:S01]  /*5420*/  HFMA2 R44, -RZ, RZ, 0, 0 ;  /* 0x00000000ff2c7431 */ /* 0x001fe200000001ff */
[----:B------:R-:W-:Y:S02]  /*5430*/  @!P1 PRMT R22, R24, 0x7610, R22 ;  /* 0x0000761018169816 */ /* 0x000fe40000000016 */
[----:B------:R-:W2:Y:S01]  /*5440*/  LDL.LU.64 R2, [R1+0x1e0] ;  /* 0x0001e00001027983 */ /* 0x000ea20000300a00 */
        /* <DEDUP_REMOVED lines=13> */
[----:B--2---:R-:W2:Y:S01]  /*5520*/  @!P1 LDG.E R39, desc[UR10][R2.64] ;  /* 0x0000000a02279981 */ /* 0x004ea2000c1e1900 */
[----:B-1----:R-:W-:-:S03]  /*5530*/  MOV R41, RZ ;  /* 0x000000ff00297202 */ /* 0x002fc60000000f00 */
[----:B------:R-:W2:Y:S01]  /*5540*/  LDL.LU.64 R2, [R1+0x1b8] ;  /* 0x0001b80001027983 */ /* 0x000ea20000300a00 */
[----:B0-----:R-:W-:-:S04]  /*5550*/  PRMT R46, RZ, 0x7610, R46 ;  /* 0x00007610ff2e7816 */ /* 0x001fc8000000002e */
[----:B------:R-:W-:-:S05]  /*5560*/  @!P5 PRMT R46, R32, 0x7632, R46 ;  /* 0x00007632202ed816 */ /* 0x000fca000000002e */
[----:B------:R0:W-:Y:S04]  /*5570*/  STL.S16 [R1+0x2a0], R46 ;  /* 0x0002a02e01007387 */ /* 0x0001e80000100600 */
[----:B---3--:R1:W3:Y:S04]  /*5580*/  @!P2 LDG.E R41, desc[UR10][R6.64] ;  /* 0x0000000a0629a981 */ /* 0x0082e8000c1e1900 */
[----:B0-----:R-:W2:Y:S01]  /*5590*/  LDL.LU R46, [R1+0x3bc] ;  /* 0x0003bc00012e7983 */ /* 0x001ea20000300800 */
[----:B-1----:R-:W-:Y:S02]  /*55a0*/  MOV R6, R8 ;  /* 0x0000000800067202 */ /* 0x002fe40000000f00 */
[----:B------:R-:W-:-:S02]  /*55b0*/  MOV R7, R9 ;  /* 0x0000000900077202 */ /* 0x000fc40000000f00 */
        /* <DEDUP_REMOVED lines=26> */
[----:B------:R-:W-:Y:S02]  /*5760*/  @!P6 PRMT R4, R35, 0x7610, R4 ;  /* 0x000076102304e816 */ /* 0x000fe40000000004 */
[----:B------:R-:W-:Y:S02]  /*5770*/  LOP3.LUT P6, RZ, R49, 0x4000000, RZ, 0xc0, !PT ;  /* 0x0400000031ff7812 */ /* 0x000fe400078cc0ff */
[----:B------:R-:W3:Y:S04]  /*5780*/  LDL.LU.64 R48, [R1+0x198] ;  /* 0x0001980001307983 */ /* 0x000ee80000300a00 */
[----:B------:R0:W-:Y:S04]  /*5790*/  STL.S16 [R1+0x1a8], R4 ;  /* 0x0001a80401007387 */ /* 0x0001e80000100600 */
        /* <DEDUP_REMOVED lines=11> */
[----:B---3--:R0:W3:Y:S02]  /*5850*/  @!P5 LDG.E R47, desc[UR10][R48.64] ;  /* 0x0000000a302fd981 */ /* 0x0080e4000c1e1900 */
[----:B0-----:R-:W-:-:S02]  /*5860*/  CS2R R48, SRZ ;  /* 0x0000000000307805 */ /* 0x001fc4000001ff00 */
[----:B--2---:R-:W-:-:S04]  /*5870*/  PRMT R4, RZ, 0x7610, R4 ;  /* 0x00007610ff047816 */ /* 0x004fc80000000004 */
[----:B----4-:R0:W2:Y:S01]  /*5880*/  @!P6 LDG.E R48, desc[UR10][R8.64] ;  /* 0x0000000a0830e981 */ /* 0x0100a2000c1e1900 */
[----:B------:R-:W-:-:S05]  /*5890*/  @!P0 PRMT R4, R36, 0x7610, R4 ;  /* 0x0000761024048816 */ /* 0x000fca0000000004 */
[----:B------:R1:W-:Y:S04]  /*58a0*/  STL.S16 [R1+0x198], R4 ;  /* 0x0001980401007387 */ /* 0x0003e80000100600 */
[----:B------:R-:W4:Y:S04]  /*58b0*/  LDL.LU R9, [R1+0x398] ;  /* 0x0003980001097983 */ /* 0x000f280000300800 */
[----:B-1----:R-:W3:Y:S01]  /*58c0*/  LDL.LU R4, [R1+0x38c] ;  /* 0x00038c0001047983 */ /* 0x002ee20000300800 */
[----:B0-----:R-:W0:Y:S01]  /*58d0*/  S2R R8, SR_TID.X ;  /* 0x0000000000087919 */ /* 0x001e220000002100 */
[----:B------:R-:W-:-:S02]  /*58e0*/  UIMAD.WIDE UR6, UR8, 0x8, UR6 ;  /* 0x00000008080678a5 */ /* 0x000fc4000f8e0206 */
[----:B------:R-:W-:Y:S04]  /*58f0*/  STL [R1+0xc8], R53 ;  /* 0x0000c83501007387 */ /* 0x000fe80000100800 */
[----:B------:R1:W-:Y:S04]  /*5900*/  STL [R1+0xc4], R2 ;  /* 0x0000c40201007387 */ /* 0x0003e80000100800 */
[----:B------:R0:W-:Y:S01]  /*5910*/  STL [R1+0x48], R3 ;  /* 0x0000480301007387 */ /* 0x0001e20000100800 */
[----:B-1----:R-:W-:Y:S01]  /*5920*/  MOV R2, UR6 ;  /* 0x0000000600027c02 */ /* 0x002fe20008000f00 */
[----:B------:R-:W1:Y:S01]  /*5930*/  LDCU.U8 UR6, c[0x0][0x414] ;  /* 0x00008280ff0677ac */ /* 0x000e620008000000 */
[----:B0-----:R-:W-:-:S05]  /*5940*/  LOP3.LUT R53, R8, 0xffff, RZ, 0xc0, !PT ;  /* 0x0000ffff08357812 */ /* 0x001fca00078ec0ff */
[----:B------:R-:W-:Y:S01]  /*5950*/  IMAD R53, R53, 0x751, RZ ;  /* 0x0000075135357824 */ /* 0x000fe200078e02ff */
[----:B------:R-:W-:Y:S01]  /*5960*/  MOV R3, UR7 ;  /* 0x0000000700037c02 */ /* 0x000fe20008000f00 */
[----:B------:R0:W-:Y:S03]  /*5970*/  STL [R1+0x4c], R10 ;  /* 0x00004c0a01007387 */ /* 0x0001e60000100800 */
[----:B------:R-:W-:Y:S01]  /*5980*/  SHF.R.U32.HI R53, RZ, 0x10, R53 ;  /* 0x00000010ff357819 */ /* 0x000fe20000011635 */
[----:B------:R1:W-:Y:S03]  /*5990*/  STL [R1+0x50], R52 ;  /* 0x0000503401007387 */ /* 0x0003e60000100800 */
[----:B------:R-:W-:Y:S01]  /*59a0*/  PRMT R53, R53, 0x9910, RZ ;  /* 0x0000991035357816 */ /* 0x000fe200000000ff */
[----:B------:R-:W2:Y:S03]  /*59b0*/  LDG.E.64 R2, desc[UR10][R2.64] ;  /* 0x0000000a02027981 */ /* 0x000ea6000c1e1b00 */
[----:B0-----:R-:W-:Y:S01]  /*59c0*/  MOV R10, R53 ;  /* 0x00000035000a7202 */ /* 0x001fe20000000f00 */
[----:B------:R-:W-:Y:S01]  /*59d0*/  STL [R1+0xcc], R11 ;  /* 0x0000cc0b01007387 */ /* 0x000fe20000100800 */
[----:B------:R-:W-:-:S03]  /*59e0*/  PRMT R53, RZ, 0x7610, R53 ;  /* 0x00007610ff357816 */ /* 0x000fc60000000035 */
[----:B------:R-:W-:Y:S01]  /*59f0*/  IMAD R10, R10, 0x23, RZ ;  /* 0x000000230a0a7824 */ /* 0x000fe200078e02ff */
[----:B------:R-:W-:Y:S01]  /*5a00*/  @!P0 PRMT R53, R37, 0x7610, R53 ;  /* 0x0000761025358816 */ /* 0x000fe20000000035 */
[----:B------:R-:W-:Y:S03]  /*5a10*/  STL [R1+0x54], R51 ;  /* 0x0000543301007387 */ /* 0x000fe60000100800 */
[----:B------:R-:W-:Y:S01]  /*5a20*/  IADD3 R10, PT, PT, RZ, -R10, RZ ;  /* 0x8000000aff0a7210 */ /* 0x000fe20007ffe0ff */
[----:B------:R-:W2:Y:S03]  /*5a30*/  @!P6 LDG.E R49, desc[UR10][R6.64] ;  /* 0x0000000a0631e981 */ /* 0x000ea6000c1e1900 */
[----:B------:R-:W-:-:S04]  /*5a40*/  PRMT R10, R10, 0x7710, RZ ;  /* 0x000077100a0a7816 */ /* 0x000fc800000000ff */
[----:B------:R-:W-:Y:S01]  /*5a50*/  IADD3 R10, PT, PT, R10, R8, RZ ;  /* 0x000000080a0a7210 */ /* 0x000fe20007ffe0ff */
[----:B------:R0:W-:Y:S03]  /*5a60*/  STL.S16 [R1+0x19c], R53 ;  /* 0x00019c3501007387 */ /* 0x0001e60000100600 */
[----:B------:R-:W-:Y:S01]  /*5a70*/  SHF.L.U32 R10, R10, 0x1, RZ ;  /* 0x000000010a0a7819 */ /* 0x000fe200000006ff */
[----:B------:R-:W-:Y:S01]  /*5a80*/  STL [R1+0xd0], R50 ;  /* 0x0000d03201007387 */ /* 0x000fe20000100800 */
[----:B-1----:R-:W-:-:S03]  /*5a90*/  MOV R52, UR13 ;  /* 0x0000000d00347c02 */ /* 0x002fc60008000f00 */
[----:B------:R-:W-:Y:S01]  /*5aa0*/  STL [R1+0xd4], R0 ;  /* 0x0000d40001007387 */ /* 0x000fe20000100800 */
[----:B0-----:R-:W-:-:S03]  /*5ab0*/  LOP3.LUT R53, R10, 0xffff, RZ, 0xc0, !PT ;  /* 0x0000ffff0a357812 */ /* 0x001fc600078ec0ff */
        /* <DEDUP_REMOVED lines=13> */
[----:B------:R-:W-:Y:S02]  /*5b90*/  STL [R1+0xe0], R27 ;  /* 0x0000e01b01007387 */ /* 0x000fe40000100800 */
[----:B0-----:R-:W0:Y:S02]  /*5ba0*/  @P0 LDC.64 R8, c[0x0][0x3b0] ;  /* 0x0000ec00ff080b82 */ /* 0x001e240000000a00 */
[----:B------:R-:W-:Y:S04]  /*5bb0*/  STL [R1+0x64], R28 ;  /* 0x0000641c01007387 */ /* 0x000fe80000100800 */
[----:B------:R-:W-:Y:S04]  /*5bc0*/  STL [R1+0xe4], R29 ;  /* 0x0000e41d01007387 */ /* 0x000fe80000100800 */
[----:B------:R-:W-:Y:S04]  /*5bd0*/  STL [R1+0x68], R30 ;  /* 0x0000681e01007387 */ /* 0x000fe80000100800 */
[----:B------:R-:W-:Y:S04]  /*5be0*/  STL [R1+0xe8], R31 ;  /* 0x0000e81f01007387 */ /* 0x000fe80000100800 */
[----:B------:R-:W-:Y:S04]  /*5bf0*/  STL [R1+0x6c], R32 ;  /* 0x00006c2001007387 */ /* 0x000fe80000100800 */
[----:B------:R1:W-:Y:S01]  /*5c00*/  STL [R1+0xec], R33 ;  /* 0x0000ec2101007387 */ /* 0x0003e20000100800 */
[----:B0-----:R-:W-:-:S02]  /*5c10*/  MOV R10, R8 ;  /* 0x00000008000a7202 */ /* 0x001fc40000000f00 */
[----:B------:R-:W-:Y:S01]  /*5c20*/  MOV R11, R9 ;  /* 0x00000009000b7202 */ /* 0x000fe20000000f00 */
[----:B------:R-:W-:Y:S02]  /*5c30*/  STL [R1+0x70], R34 ;  /* 0x0000702201007387 */ /* 0x000fe40000100800 */
[----:B------:R-:W-:Y:S01]  /*5c40*/  @P0 IMAD.WIDE R10, R52, 0x2, R10 ;  /* 0x00000002340a0825 */ /* 0x000fe200078e020a */
[----:B--2---:R-:W-:Y:S01]  /*5c50*/  R2UR UR28, R2 ;  /* 0x00000000021c72ca */ /* 0x004fe200000e0000 */
[----:B------:R-:W-:Y:S04]  /*5c60*/  STL [R1+0xf0], R35 ;  /* 0x0000f02301007387 */ /* 0x000fe80000100800 */
[----:B------:R-:W2:Y:S04]  /*5c70*/  @P0 LDG.E.U16 R53, desc[UR10][R10.64] ;  /* 0x0000000a0a350981 */ /* 0x000ea8000c1e1500 */
[----:B------:R0:W3:Y:S01]  /*5c80*/  @P0 LDG.E.U16 R51, desc[UR10][R10.64+0x2] ;  /* 0x0000020a0a330981 */ /* 0x0000e2000c1e1500 */
[----:B------:R-:W-:-:S02]  /*5c90*/  PRMT R0, RZ, 0x7610, R0 ;  /* 0x00007610ff007816 */ /* 0x000fc40000000000 */
[----:B------:R-:W-:Y:S01]  /*5ca0*/  PRMT R37, RZ, 0x7610, R37 ;  /* 0x00007610ff257816 */ /* 0x000fe20000000025 */
[----:B------:R-:W-:Y:S01]  /*5cb0*/  STL [R1+0x74], R36 ;  /* 0x0000742401007387 */ /* 0x000fe20000100800 */
[----:B-1----:R-:W-:Y:S02]  /*5cc0*/  PRMT R33, RZ, 0x7610, R33 ;  /* 0x00007610ff217816 */ /* 0x002fe40000000021 */
[----:B------:R-:W-:Y:S01]  /*5cd0*/  PRMT R32, RZ, 0x7610, R32 ;  /* 0x00007610ff207816 */ /* 0x000fe20000000020 */
[----:B------:R-:W5:Y:S01]  /*5ce0*/  LDL.LU.64 R6, [R1+0x390] ;  /* 0x0003900001067983 */ /* 0x000f620000300a00 */
[----:B0-----:R-:W0:Y:S01]  /*5cf0*/  LDC.64 R10, c[0x0][0x3a8] ;  /* 0x0000ea00ff0a7b82 */ /* 0x001e220000000a00 */
[----:B------:R-:W-:Y:S02]  /*5d00*/  PRMT R31, RZ, 0x7610, R31 ;  /* 0x00007610ff1f7816 */ /* 0x000fe4000000001f */
[----:B------:R-:W-:Y:S01]  /*5d10*/  PRMT R24, RZ, 0x7610, R24 ;  /* 0x00007610ff187816 */ /* 0x000fe20000000018 */
[----:B------:R1:W-:Y:S01]  /*5d20*/  STL.S16 [R1+0x2d8], R4 ;  /* 0x0002d80401007387 */ /* 0x0003e20000100600 */
[----:B------:R-:W-:-:S02]  /*5d30*/  PRMT R30, RZ, 0x7610, R30 ;  /* 0x00007610ff1e7816 */ /* 0x000fc4000000001e */
[----:B------:R-:W-:Y:S01]  /*5d40*/  PRMT R29, RZ, 0x7610, R29 ;  /* 0x00007610ff1d7816 */ /* 0x000fe2000000001d */
[----:B------:R-:W5:Y:S01]  /*5d50*/  LDL.LU.64 R8, [R1+0x380] ;  /* 0x0003800001087983 */ /* 0x000f620000300a00 */
[----:B0-----:R-:W-:Y:S01]  /*5d60*/  IMAD.WIDE R10, R52, 0x2, R10 ;  /* 0x00000002340a7825 */ /* 0x001fe200078e020a */
[----:B------:R-:W-:Y:S02]  /*5d70*/  @!P1 PRMT R0, R38, 0x7610, R0 ;  /* 0x0000761026009816 */ /* 0x000fe40000000000 */
[----:B-1----:R-:W5:Y:S04]  /*5d80*/  LDL.LU R4, [R1+0x388] ;  /* 0x0003880001047983 */ /* 0x002f680000300800 */
[----:B------:R-:W4:Y:S01]  /*5d90*/  LDG.E.U16 R50, desc[UR10][R10.64] ;  /* 0x0000000a0a327981 */ /* 0x000f22000c1e1500 */
[----:B------:R-:W-:-:S03]  /*5da0*/  PRMT R52, RZ, 0x7610, R52 ;  /* 0x00007610ff347816 */ /* 0x000fc60000000034 */
[----:B------:R0:W-:Y:S01]  /*5db0*/  STL.S16 [R1+0x18c], R0 ;  /* 0x00018c0001007387 */ /* 0x0001e20000100600 */
[----:B------:R-:W-:Y:S02]  /*5dc0*/  @!P1 PRMT R52, R38, 0x7632, R52 ;  /* 0x0000763226349816 */ /* 0x000fe40000000034 */
[----:B------:R-:W-:Y:S02]  /*5dd0*/  PRMT R38, RZ, 0x7610, R38 ;  /* 0x00007610ff267816 */ /* 0x000fe40000000026 */
[----:B------:R-:W-:Y:S01]  /*5de0*/  @!P1 PRMT R37, R39, 0x7632, R37 ;  /* 0x0000763227259816 */ /* 0x000fe20000000025 */
[----:B------:R1:W4:Y:S01]  /*5df0*/  LDG.E.U16 R10, desc[UR10][R10.64+0x2] ;  /* 0x0000020a0a0a7981 */ /* 0x000322000c1e1500 */
[----:B0-----:R-:W-:-:S05]  /*5e00*/  MOV R0, UR28 ;  /* 0x0000001c00007c02 */ /* 0x001fca0008000f00 */
[----:B------:R-:W-:Y:S01]  /*5e10*/  FFMA.FTZ R0, -R0, UR28, R3 ;  /* 0x0000001c00007c23 */ /* 0x000fe20008010103 */
[----:B------:R-:W-:-:S04]  /*5e20*/  @!P1 PRMT R38, R39, 0x7610, R38 ;  /* 0x0000761027269816 */ /* 0x000fc80000000026 */
[----:B------:R-:W-:-:S13]  /*5e30*/  FSETP.GTU.FTZ.AND P1, PT, R0, RZ, PT ;  /* 0x000000ff0000720b */ /* 0x000fda0003f3c000 */
[----:B------:R-:W-:-:S05]  /*5e40*/  VOTEU.ANY UP0, P1 ;  /* 0x0000000000ff7886 */ /* 0x000fca0000800100 */
[----:B------:R-:W0:Y:S01]  /*5e50*/  @UP0 LDCU UR5, c[0x0][0x3c0] ;  /* 0x00007800ff0507ac */ /* 0x000e220008000800 */
[----:B------:R-:W-:Y:S02]  /*5e60*/  PLOP3.LUT P1, PT, PT, PT, UP0, 0x80, 0x8 ;  /* 0x000000000008781c */ /* 0x000fe40003f2f008 */
        /* <DEDUP_REMOVED lines=8> */
[C---:B------:R-:W-:Y:S02]  /*5ef0*/  @!P2 PRMT R36, R40.reuse, 0x7610, R36 ;  /* 0x000076102824a816 */ /* 0x040fe40000000024 */
[----:B------:R-:W-:Y:S02]  /*5f00*/  @!P2 PRMT R35, R40, 0x7632, R35 ;  /* 0x000076322823a816 */ /* 0x000fe40000000023 */
        /* <DEDUP_REMOVED lines=8> */
[----:B------:R-:W-:Y:S02]  /*5f90*/  @!P4 PRMT R26, R45, 0x7632, R26 ;  /* 0x000076322d1ac816 */ /* 0x000fe4000000001a */
[C---:B------:R-:W-:Y:S02]  /*5fa0*/  @!P5 PRMT R25, R46.reuse, 0x7610, R25 ;  /* 0x000076102e19d816 */ /* 0x040fe40000000019 */
[----:B------:R-:W-:Y:S02]  /*5fb0*/  @!P5 PRMT R24, R46, 0x7632, R24 ;  /* 0x000076322e18d816 */ /* 0x000fe40000000018 */
[----:B------:R-:W-:Y:S01]  /*5fc0*/  @!P5 PRMT R2, R47, 0x7632, R2 ;  /* 0x000076322f02d816 */ /* 0x000fe20000000002 */
        /* <DEDUP_REMOVED lines=15> */
[----:B------:R0:W-:Y:S01]  /*60c0*/  STL.S16 [R1+0x34c], R2 ;  /* 0x00034c0201007387 */ /* 0x0001e20000100600 */
[----:B------:R-:W-:-:S02]  /*60d0*/  PRMT R3, RZ, 0x7610, R3 ;  /* 0x00007610ff037816 */ /* 0x000fc40000000003 */
[----:B-1----:R-:W-:Y:S01]  /*60e0*/  PRMT R11, RZ, 0x7610, R11 ;  /* 0x00007610ff0b7816 */ /* 0x002fe2000000000b */
[----:B------:R-:W-:Y:S01]  /*60f0*/  STL [R1+0x58], R5 ;  /* 0x0000580501007387 */ /* 0x000fe20000100800 */
[----:B0-----:R-:W-:Y:S01]  /*6100*/  @P1 FADD.FTZ R2, R0, UR5 ;  /* 0x0000000500021e21 */ /* 0x001fe20008010000 */
[----:B------:R-:W-:Y:S02]  /*6110*/  PRMT R0, RZ, 0x7610, R0 ;  /* 0x00007610ff007816 */ /* 0x000fe40000000000 */
[----:B------:R0:W-:Y:S03]  /*6120*/  STL [R1+0xd8], R23 ;  /* 0x0000d81701007387 */ /* 0x0001e60000100800 */
[----:B------:R-:W1:Y:S01]  /*6130*/  @P1 MUFU.RSQ R2, R2 ;  /* 0x0000000200021308 */ /* 0x000e620000001400 */
[C---:B------:R-:W-:Y:S01]  /*6140*/  @!P6 PRMT R0, R49.reuse, 0x7632, R0 ;  /* 0x000076323100e816 */ /* 0x040fe20000000000 */
[----:B------:R0:W-:Y:S01]  /*6150*/  STL [R1+0x7c], R40 ;  /* 0x00007c2801007387 */ /* 0x0001e20000100800 */
[----:B------:R-:W-:-:S02]  /*6160*/  @!P6 PRMT R3, R49, 0x7610, R3 ;  /* 0x000076103103e816 */ /* 0x000fc40000000003 */
[----:B------:R-:W-:Y:S01]  /*6170*/  @!P6 PRMT R11, R48, 0x7610, R11 ;  /* 0x00007610300be816 */ /* 0x000fe2000000000b */
[----:B------:R1:W-:Y:S01]  /*6180*/  STL.S16 [R1+0x358], R0 ;  /* 0x0003580001007387 */ /* 0x0003e20000100600 */
[----:B0-----:R-:W-:Y:S02]  /*6190*/  PRMT R23, RZ, 0x7610, R23 ;  /* 0x00007610ff177816 */ /* 0x001fe40000000017 */
[----:B------:R-:W-:Y:S01]  /*61a0*/  PRMT R5, RZ, 0x7610, R5 ;  /* 0x00007610ff057816 */ /* 0x000fe20000000005 */
[----:B------:R-:W-:Y:S01]  /*61b0*/  STL [R1+0xf8], R39 ;  /* 0x0000f82701007387 */ /* 0x000fe20000100800 */
[----:B------:R-:W-:-:S03]  /*61c0*/  PRMT R40, RZ, 0x7610, R40 ;  /* 0x00007610ff287816 */ /* 0x000fc60000000028 */
[----:B------:R-:W-:Y:S01]  /*61d0*/  STL [R1+0xfc], R41 ;  /* 0x0000fc2901007387 */ /* 0x000fe20000100800 */
[----:B-1----:R-:W-:Y:S01]  /*61e0*/  HFMA2 R0, -RZ, RZ, 0, 0 ;  /* 0x00000000ff007431 */ /* 0x002fe200000001ff */
[----:B------:R-:W-:Y:S02]  /*61f0*/  @P1 R2UR UR5, R2 ;  /* 0x00000000020512ca */ /* 0x000fe400000e0000 */
[----:B------:R-:W-:Y:S01]  /*6200*/  STL [R1+0x80], R42 ;  /* 0x0000802a01007387 */ /* 0x000fe20000100800 */
[----:B------:R-:W-:-:S03]  /*6210*/  MOV R2, RZ ;  /* 0x000000ff00027202 */ /* 0x000fc60000000f00 */
[----:B------:R-:W-:Y:S01]  /*6220*/  STL [R1+0x100], R43 ;  /* 0x0001002b01007387 */ /* 0x000fe20000100800 */
[----:B------:R-:W-:-:S03]  /*6230*/  @!P2 PRMT R40, R41, 0x7610, R40 ;  /* 0x000076102928a816 */ /* 0x000fc60000000028 */
[----:B------:R-:W-:Y:S01]  /*6240*/  STL [R1+0x84], R44 ;  /* 0x0000842c01007387 */ /* 0x000fe20000100800 */
[----:B------:R-:W-:-:S03]  /*6250*/  @!P5 PRMT R23, R47, 0x7610, R23 ;  /* 0x000076102f17d816 */ /* 0x000fc60000000017 */
[----:B------:R-:W-:Y:S01]  /*6260*/  STL [R1+0x104], R45 ;  /* 0x0001042d01007387 */ /* 0x000fe20000100800 */
[----:B------:R-:W-:-:S03]  /*6270*/  @!P6 PRMT R5, R48, 0x7632, R5 ;  /* 0x000076323005e816 */ /* 0x000fc60000000005 */
[----:B------:R-:W-:Y:S04]  /*6280*/  STL [R1+0x88], R46 ;  /* 0x0000882e01007387 */ /* 0x000fe80000100800 */
[----:B------:R0:W-:Y:S04]  /*6290*/  STL [R1+0x108], R47 ;  /* 0x0001082f01007387 */ /* 0x0001e80000100800 */
[----:B------:R-:W-:Y:S04]  /*62a0*/  STL.S16 [R1+0x350], R3 ;  /* 0x0003500301007387 */ /* 0x000fe80000100600 */
        /* <DEDUP_REMOVED lines=11> */
[----:B------:R0:W5:Y:S01]  /*6360*/  LDL R43, [R1+0x234] ;  /* 0x00023400012b7983 */ /* 0x0001620000100800 */
[----:B--2---:R-:W-:-:S03]  /*6370*/  @P0 HADD2.F32 R0, -RZ, R53.H0_H0 ;  /* 0x20000035ff000230 */ /* 0x004fc60000004100 */
[----:B------:R0:W5:Y:S01]  /*6380*/  LDL R41, [R1+0x24c] ;  /* 0x00024c0001297983 */ /* 0x0001620000100800 */
[----:B---3--:R-:W-:-:S03]  /*6390*/  @P0 HADD2.F32 R2, -RZ, R51.H0_H0 ;  /* 0x20000033ff020230 */ /* 0x008fc60000004100 */
[----:B------:R0:W5:Y:S04]  /*63a0*/  LDL R39, [R1+0x26c] ;  /* 0x00026c0001277983 */ /* 0x0001680000100800 */
[----:B------:R0:W5:Y:S04]  /*63b0*/  LDL R37, [R1+0x2a4] ;  /* 0x0002a40001257983 */ /* 0x0001680000100800 */
[----:B------:R0:W5:Y:S04]  /*63c0*/  LDL R46, [R1+0x1a8] ;  /* 0x0001a800012e7983 */ /* 0x0001680000100800 */
[----:B------:R0:W5:Y:S04]  /*63d0*/  LDL R44, [R1+0x19c] ;  /* 0x00019c00012c7983 */ /* 0x0001680000100800 */
[----:B------:R0:W5:Y:S04]  /*63e0*/  LDL R42, [R1+0x18c] ;  /* 0x00018c00012a7983 */ /* 0x0001680000100800 */
[----:B-1----:R0:W5:Y:S04]  /*63f0*/  LDL R48, [R1+0x1b8] ;  /* 0x0001b80001307983 */ /* 0x0021680000100800 */
[----:B------:R0:W5:Y:S04]  /*6400*/  LDL R49, [R1+0x258] ;  /* 0x0002580001317983 */ /* 0x0001680000100800 */
[----:B------:R0:W5:Y:S04]  /*6410*/  LDL R53, [R1+0x348] ;  /* 0x0003480001357983 */ /* 0x0001680000100800 */
[----:B------:R0:W5:Y:S01]  /*6420*/  LDL R51, [R1+0x224] ;  /* 0x0002240001337983 */ /* 0x0001620000100800 */
[----:B----4-:R-:W-:-:S03]  /*6430*/  HADD2.F32 R3, -RZ, R50.H0_H0 ;  /* 0x20000032ff037230 */ /* 0x010fc60000004100 */
[----:B------:R0:W5:Y:S04]  /*6440*/  LDL R50, [R1+0x240] ;  /* 0x0002400001327983 */ /* 0x0001680000100800 */
[----:B------:R-:W-:Y:S01]  /*6450*/  STL.S16 [R1+0x340], R23 ;  /* 0x0003401701007387 */ /* 0x000fe20000100600 */
[----:B------:R-:W-:-:S03]  /*6460*/  UISETP.NE.AND UP1, UPT, UR6, URZ, UPT ;  /* 0x000000ff0600728c */ /* 0x000fc6000bf25270 */
[----:B------:R1:W-:Y:S01]  /*6470*/  STL.S16 [R1+0x354], R5 ;  /* 0x0003540501007387 */ /* 0x0003e20000100600 */
[----:B------:R-:W-:Y:S01]  /*6480*/  UMOV UR16, 0x3f800000 ;  /* 0x3f80000000107882 */ /* 0x000fe20000000000 */
[----:B------:R-:W-:Y:S01]  /*6490*/  @UP0 UMOV UR16, UR5 ;  /* 0x0000000500100c82 */ /* 0x000fe20008000000 */
[----:B-1----:R-:W-:-:S03]  /*64a0*/  HADD2.F32 R5, -RZ, R10.H0_H0 ;  /* 0x2000000aff057230 */ /* 0x002fc60000004100 */
        /* <DEDUP_REMOVED lines=673> */
.L_x_565:
        /* <DEDUP_REMOVED lines=1439> */
.L_x_566:
        /* <DEDUP_REMOVED lines=100> */
.L_x_568:
[----:B------:R-:W-:Y:S05]  /*eef0*/  BSYNC.RECONVERGENT B0 ;  /* 0x0000000000007941 */ /* 0x000fea0003800200 */
.L_x_567:
        /* <DEDUP_REMOVED lines=101> */
.L_x_570:
[----:B------:R-:W-:Y:S05]  /*f550*/  BSYNC.RECONVERGENT B0 ;  /* 0x0000000000007941 */ /* 0x000fea0003800200 */
.L_x_569:
        /* <DEDUP_REMOVED lines=30> */
.L_x_572:
[----:B------:R-:W-:Y:S05]  /*f740*/  BSYNC.RECONVERGENT B0 ;  /* 0x0000000000007941 */ /* 0x000fea0003800200 */
.L_x_571:
        /* <DEDUP_REMOVED lines=34> */
.L_x_576:
[----:B------:R-:W3:Y:S04]  /*f970*/  LDG.E.STRONG.GPU R12, desc[UR10][R18.64] ;  /* 0x0000000a120c7981 */ /* 0x000ee8000c1ef900 */
[----:B---3--:R-:W-:Y:S04]  /*f980*/  CCTL.IVALL ;  /* 0x00000000ff00798f */ /* 0x008fe80002000000 */
[----:B------:R1:W-:Y:S01]  /*f990*/  STL [R1], R12 ;  /* 0x0000000c01007387 */ /* 0x0003e20000100800 */
[----:B------:R-:W-:-:S13]  /*f9a0*/  ISETP.NE.AND P0, PT, R12, UR5, PT ;  /* 0x000000050c007c0c */ /* 0x000fda000bf05270 */
[----:B-1----:R-:W-:Y:S05]  /*f9b0*/  @P0 BRA `(.L_x_576) ;  /* 0xfffffffc00ec0947 */ /* 0x002fea000383ffff */
.L_x_575:
[----:B------:R-:W-:Y:S05]  /*f9c0*/  BSYNC.RECONVERGENT B0 ;  /* 0x0000000000007941 */ /* 0x000fea0003800200 */
.L_x_574:
        /* <DEDUP_REMOVED lines=15> */
.L_x_578:
        /* <DEDUP_REMOVED lines=77> */
.L_x_577:
        /* <DEDUP_REMOVED lines=52> */
.L_x_579:
        /* <DEDUP_REMOVED lines=27> */
.L_x_580:
        /* <DEDUP_REMOVED lines=12> */
.L_x_581:
[----:B------:R-:W-:Y:S05]  /*10540*/  BSYNC.RECONVERGENT B0 ;  /* 0x0000000000007941 */ /* 0x000fea0003800200 */
.L_x_573:
        /* <DEDUP_REMOVED lines=17> */
.L_x_587:
        /* <DEDUP_REMOVED lines=57> */
.L_x_583:
[----:B------:R-:W-:Y:S05]  /*109f0*/  BSYNC.RECONVERGENT B0 ;  /* 0x0000000000007941 */ /* 0x000fea0003800200 */
.L_x_582:
        /* <DEDUP_REMOVED lines=32> */
.L_x_584:
        /* <DEDUP_REMOVED lines=16> */
.L_x_586:
[----:B------:R-:W-:Y:S05]  /*10d00*/  BSYNC.RECONVERGENT B0 ;  /* 0x0000000000007941 */ /* 0x000fea0003800200 */
.L_x_585:
        /* <DEDUP_REMOVED lines=10> */
.L_x_564:
        /* <DEDUP_REMOVED lines=16> */
.L_x_590:
[----:B------:R-:W-:Y:S05]  /*10eb0*/  BSYNC.RECONVERGENT B0 ;  /* 0x0000000000007941 */ /* 0x000fea0003800200 */
.L_x_589:
        /* <DEDUP_REMOVED lines=11> */
.L_x_592:
[----:B------:R-:W2:Y:S04]  /*10f70*/  LDG.E.STRONG.GPU R5, desc[UR10][R2.64] ;  /* 0x0000000a02057981 */ /* 0x000ea8000c1ef900 */
[----:B--2---:R-:W-:Y:S01]  /*10f80*/  CCTL.IVALL ;  /* 0x00000000ff00798f */ /* 0x004fe20002000000 */
[----:B------:R-:W-:Y:S05]  /*10f90*/  YIELD ;  /* 0x0000000000007946 */ /* 0x000fea0003800000 */
[----:B------:R-:W-:-:S13]  /*10fa0*/  ISETP.NE.AND P0, PT, R5, R0, PT ;  /* 0x000000000500720c */ /* 0x000fda0003f05270 */
[----:B------:R-:W-:Y:S05]  /*10fb0*/  @P0 BRA `(.L_x_592) ;  /* 0xfffffffc00ec0947 */ /* 0x000fea000383ffff */
.L_x_591:
        /* <DEDUP_REMOVED lines=74> */
.L_x_595:
        /* <DEDUP_REMOVED lines=31> */
.L_x_594:
[----:B------:R-:W-:Y:S05]  /*11650*/  BSYNC.RECONVERGENT B0 ;  /* 0x0000000000007941 */ /* 0x000fea0003800200 */
.L_x_593:
        /* <DEDUP_REMOVED lines=10> */
.L_x_596:
        /* <DEDUP_REMOVED lines=87> */
.L_x_597:
        /* <DEDUP_REMOVED lines=9> */
.L_x_4363:


//--------------------- .text._Z35group_norm_nhwc_bwd_one_pass_kernelI11Fp16IOFp32WLi64ELi70ELi560EEv26Group_norm_nhwc_bwd_params --------------------------
	.section	.text._Z35group_norm_nhwc_bwd_one_pass_kernelI11Fp16IOFp32WLi64ELi70ELi560EEv26Group_norm_nhwc_bwd_params,"ax",@progbits
	.align	128
        .global         _Z35group_norm_nhwc_bwd_one_pass_kernelI11Fp16IOFp32WLi64ELi70ELi560EEv26Group_norm_nhwc_bwd_params
        .type           _Z35group_norm_nhwc_bwd_one_pass_kernelI11Fp16IOFp32WLi64ELi70ELi560EEv26Group_norm_nhwc_bwd_params,@function
        .size           _Z35group_norm_nhwc_bwd_one_pass_kernelI11Fp16IOFp32WLi64ELi70ELi560EEv26Group_norm_nhwc_bwd_params,(.L_x_4364 - _Z35group_norm_nhwc_bwd_one_pass_kernelI11Fp16IOFp32WLi64ELi70ELi560EEv26Group_norm_nhwc_bwd_params)
        .other          _Z35group_norm_nhwc_bwd_one_pass_kernelI11Fp16IOFp32WLi64ELi70ELi560EEv26Group_norm_nhwc_bwd_params,@"STO_CUDA_ENTRY STV_DEFAULT"
_Z35group_norm_nhwc_bwd_one_pass_kernelI11Fp16IOFp32WLi64ELi70ELi560EEv26Group_norm_nhwc_bwd_params:
.text._Z35group_norm_nhwc_bwd_one_pass_kernelI11Fp16IOFp32WLi64ELi70ELi560EEv26Group_norm_nhwc_bwd_params:
        /* <DEDUP_REMOVED lines=21> */
.L_x_627:
[----:B-1----:R-:W1:Y:S01]  /*0150*/  LDC R8, c[0x0][0x410] ;  /* 0x00010400ff087b82 */ /* 0x002e620000000800 */
[----:B------:R-:W-:Y:S01]  /*0160*/  IABS R9, UR5 ;  /* 0x0000000500097c13 */ /* 0x000fe20008000000 */
[----:B--2---:R-:W2:Y:S01]  /*0170*/  LDCU.128 UR16, c[0x0][0x400] ;  /* 0x00008000ff1077ac */ /* 0x004ea20008000c00 */
[----:B------:R-:W-:Y:S01]  /*0180*/  ISETP.LE.AND P3, PT, RZ, UR5, PT ;  /* 0x00000005ff007c0c */ /* 0x000fe2000bf63270 */
[----:B------:R-:W3:Y:S04]  /*0190*/  LDCU.64 UR6, c[0x0][0x3b8] ;  /* 0x00007700ff0677ac */ /* 0x000ee80008000a00 */
[----:B------:R-:W4:Y:S01]  /*01a0*/  S2UR UR8, SR_CTAID.X ;  /* 0x00000000000879c3 */ /* 0x000f220000002500 */
[----:B0-----:R-:W0:Y:S01]  /*01b0*/  LDCU.U8 UR9, c[0x0][0x414] ;  /* 0x00008280ff0977ac */ /* 0x001e220008000000 */
[----:B-1----:R-:W-:Y:S01]  /*01c0*/  IABS R6, R8 ;  /* 0x0000000800067213 */ /* 0x002fe20000000000 */
[----:B---3--:R-:W-:-:S03]  /*01d0*/  UIMAD.WIDE UR6, UR5, 0x8, UR6 ;  /* 0x00000008050678a5 */ /* 0x008fc6000f8e0206 */
[----:B------:R-:W1:Y:S08]  /*01e0*/  I2F.RP R3, R6 ;  /* 0x0000000600037306 */ /* 0x000e700000209400 */
[----:B-1----:R-:W1:Y:S02]  /*01f0*/  MUFU.RCP R3, R3 ;  /* 0x0000000300037308 */ /* 0x002e640000001000 */
[----:B-1----:R-:W-:-:S06]  /*0200*/  IADD3 R4, PT, PT, R3, 0xffffffe, RZ ;  /* 0x0ffffffe03047810 */ /* 0x002fcc0007ffe0ff */
[----:B------:R1:W3:Y:S02]  /*0210*/  F2I.FTZ.U32.TRUNC.NTZ R5, R4 ;  /* 0x0000000400057305 */ /* 0x0002e4000021f000 */
[----:B-1----:R-:W-:Y:S01]  /*0220*/  HFMA2 R4, -RZ, RZ, 0, 0 ;  /* 0x00000000ff047431 */ /* 0x002fe200000001ff */
[----:B---3--:R-:W-:-:S05]  /*0230*/  IADD3 R7, PT, PT, RZ, -R5, RZ ;  /* 0x80000005ff077210 */ /* 0x008fca0007ffe0ff */
[----:B------:R-:W-:-:S04]  /*0240*/  IMAD R7, R7, R6, RZ ;  /* 0x0000000607077224 */ /* 0x000fc800078e02ff */
[----:B------:R-:W-:Y:S01]  /*0250*/  IMAD.HI.U32 R5, R5, R7, R4 ;  /* 0x0000000705057227 */ /* 0x000fe200078e0004 */
[----:B------:R-:W-:Y:S01]  /*0260*/  MOV R7, R9 ;  /* 0x0000000900077202 */ /* 0x000fe20000000f00 */
[----:B------:R-:W4:Y:S01]  /*0270*/  LDC R4, c[0x0][0x41c] ;  /* 0x00010700ff047b82 */ /* 0x000f220000000800 */
[----:B------:R-:W-:-:S03]  /*0280*/  MOV R9, UR7 ;  /* 0x0000000700097c02 */ /* 0x000fc60008000f00 */
[----:B------:R-:W-:-:S05]  /*0290*/  IMAD.HI.U32 R5, R5, R7, RZ ;  /* 0x0000000705057227 */ /* 0x000fca00078e00ff */
[----:B------:R-:W-:-:S05]  /*02a0*/  IADD3 R3, PT, PT, -R5, RZ, RZ ;  /* 0x000000ff05037210 */ /* 0x000fca0007ffe1ff */
[----:B------:R-:W-:Y:S01]  /*02b0*/  IMAD R3, R6, R3, R7 ;  /* 0x0000000306037224 */ /* 0x000fe200078e0207 */
[----:B------:R-:W-:-:S04]  /*02c0*/  LOP3.LUT R7, R8, UR5, RZ, 0x3c, !PT ;  /* 0x0000000508077c12 */ /* 0x000fc8000f8e3cff */
        /* <DEDUP_REMOVED lines=8> */
[-C--:B------:R-:W-:Y:S02]  /*0350*/  ISETP.GT.U32.AND P5, PT, R6, R3.reuse, PT ;  /* 0x000000030600720c */ /* 0x080fe40003fa4070 */
[----:B------:R-:W-:Y:S02]  /*0360*/  IADD3 R4, PT, PT, R3, -R6, RZ ;  /* 0x8000000603047210 */ /* 0x000fe40007ffe0ff */
[----:B------:R-:W-:Y:S01]  /*0370*/  @!P4 IADD3 R5, PT, PT, R5, 0x1, RZ ;  /* 0x000000010505c810 */ /* 0x000fe20007ffe0ff */
[----:B------:R-:W1:Y:S01]  /*0380*/  LDC.64 R6, c[0x0][0x3a8] ;  /* 0x0000ea00ff067b82 */ /* 0x000e620000000a00 */
[----:B------:R-:W-:-:S02]  /*0390*/  SEL R3, R4, R3, !P5 ;  /* 0x0000000304037207 */ /* 0x000fc40006800000 */
[----:B------:R-:W-:Y:S02]  /*03a0*/  ISETP.NE.AND P4, PT, R8, RZ, PT ;  /* 0x000000ff0800720c */ /* 0x000fe40003f85270 */
[----:B------:R-:W-:Y:S02]  /*03b0*/  LOP3.LUT R4, RZ, R8, RZ, 0x33, !PT ;  /* 0x00000008ff047212 */ /* 0x000fe400078e33ff */
[----:B------:R-:W-:Y:S01]  /*03c0*/  @!P3 IADD3 R3, PT, PT, -R3, RZ, RZ ;  /* 0x000000ff0303b210 */ /* 0x000fe20007ffe1ff */
[----:B------:R-:W2:Y:S01]  /*03d0*/  @!P0 LDC.64 R16, c[0x0][0x3f8] ;  /* 0x0000fe00ff108b82 */ /* 0x000ea20000000a00 */
[----:B------:R-:W-:Y:S02]  /*03e0*/  @P1 IADD3 R5, PT, PT, R5, 0x1, RZ ;  /* 0x0000000105051810 */ /* 0x000fe40007ffe0ff */
[----:B------:R-:W-:Y:S02]  /*03f0*/  SEL R13, R4, R3, !P4 ;  /* 0x00000003040d7207 */ /* 0x000fe40006000000 */
[----:B------:R-:W-:-:S02]  /*0400*/  IADD3 R10, PT, PT, R19, 0x10, RZ ;  /* 0x00000010130a7810 */ /* 0x000fc40007ffe0ff */
[----:B------:R-:W-:Y:S01]  /*0410*/  @!P2 IADD3 R5, PT, PT, -R5, RZ, RZ ;  /* 0x000000ff0505a210 */ /* 0x000fe20007ffe1ff */
[----:B------:R-:W-:Y:S01]  /*0420*/  IMAD R3, R13, 0x46, RZ ;  /* 0x000000460d037824 */ /* 0x000fe200078e02ff */
[----:B------:R-:W-:Y:S01]  /*0430*/  MOV R8, UR6 ;  /* 0x0000000600087c02 */ /* 0x000fe20008000f00 */
[----:B------:R-:W3:Y:S01]  /*0440*/  @!P0 LDC.64 R26, c[0x0][0x3a0] ;  /* 0x0000e800ff1a8b82 */ /* 0x000ee20000000a00 */
[----:B------:R-:W-:Y:S02]  /*0450*/  ISETP.GE.U32.AND P1, PT, R10, UR16, PT ;  /* 0x000000100a007c0c */ /* 0x000fe4000bf26070 */
[----:B------:R-:W-:Y:S02]  /*0460*/  SHF.R.S32.HI R11, RZ, 0x1f, R10 ;  /* 0x0000001fff0b7819 */ /* 0x000fe4000001140a */
[----:B------:R-:W-:Y:S01]  /*0470*/  SEL R5, R4, R5, !P4 ;  /* 0x0000000504057207 */ /* 0x000fe20006000000 */
[----:B------:R-:W4:Y:S01]  /*0480*/  LDG.E.64 R8, desc[UR12][R8.64] ;  /* 0x0000000c08087981 */ /* 0x000f22000c1e1b00 */
[----:B------:R-:W-:Y:S01]  /*0490*/  ISETP.GE.AND.EX P1, PT, R11, UR17, PT, P1 ;  /* 0x000000110b007c0c */ /* 0x000fe2000bf26310 */
[----:B------:R-:W1:Y:S01]  /*04a0*/  @!P0 LDC.64 R22, c[0x0][0x398] ;  /* 0x0000e600ff168b82 */ /* 0x000e620000000a00 */
[----:B------:R-:W-:-:S02]  /*04b0*/  IADD3 R46, P2, PT, R3, R2, RZ ;  /* 0x00000002032e7210 */ /* 0x000fc40007f5e0ff */
[----:B------:R-:W-:Y:S02]  /*04c0*/  SHF.R.S32.HI R2, RZ, 0x1f, R5 ;  /* 0x0000001fff027819 */ /* 0x000fe40000011405 */
[----:B------:R-:W-:Y:S02]  /*04d0*/  IADD3 R12, PT, PT, R19, 0x20, RZ ;  /* 0x00000020130c7810 */ /* 0x000fe40007ffe0ff */
[----:B------:R-:W-:Y:S01]  /*04e0*/  LEA.HI.X.SX32 R47, R3, RZ, 0x1, P2 ;  /* 0x000000ff032f7211 */ /* 0x000fe200010f0eff */
[----:B------:R-:W-:Y:S01]  /*04f0*/  IMAD R2, R2, UR18, RZ ;  /* 0x0000001202027c24 */ /* 0x000fe2000f8e02ff */
[----:B0-----:R-:W-:Y:S02]  /*0500*/  ISETP.NE.AND P4, PT, RZ, UR9, PT ;  /* 0x00000009ff007c0c */ /* 0x001fe4000bf85270 */
[----:B------:R-:W-:Y:S01]  /*0510*/  ISETP.GE.U32.AND P2, PT, R12, UR16, PT ;  /* 0x000000100c007c0c */ /* 0x000fe2000bf46070 */
[C---:B------:R-:W-:Y:S01]  /*0520*/  IMAD R49, R5.reuse, UR19, R2 ;  /* 0x0000001305317c24 */ /* 0x040fe2000f8e0202 */
[----:B------:R-:W-:Y:S01]  /*0530*/  SHF.R.S32.HI R29, RZ, 0x1f, R12 ;  /* 0x0000001fff1d7819 */ /* 0x000fe2000001140c */
[----:B------:R-:W-:-:S02]  /*0540*/  IMAD.WIDE.U32 R46, R5, UR18, R46 ;  /* 0x00000012052e7c25 */ /* 0x000fc4000f8e002e */
[----:B------:R-:W0:Y:S01]  /*0550*/  @!P1 LDC.64 R4, c[0x0][0x3f8] ;  /* 0x0000fe00ff049b82 */ /* 0x000e220000000a00 */
[----:B------:R-:W-:Y:S01]  /*0560*/  ISETP.GE.AND.EX P2, PT, R29, UR17, PT, P2 ;  /* 0x000000111d007c0c */ /* 0x000fe2000bf46320 */
[----:B--2---:R-:W-:Y:S01]  /*0570*/  @!P0 IMAD R2, R21, R16, RZ ;  /* 0x0000001015028224 */ /* 0x004fe200078e02ff */
[----:B------:R-:W-:Y:S02]  /*0580*/  IADD3 R49, PT, PT, R47, R49, RZ ;  /* 0x000000312f317210 */ /* 0x000fe40007ffe0ff */
[----:B------:R-:W-:Y:S01]  /*0590*/  @!P0 MOV R48, R46 ;  /* 0x0000002e00308202 */ /* 0x000fe20000000f00 */
[C---:B------:R-:W-:Y:S02]  /*05a0*/  @!P0 IMAD R21, R19.reuse, R17, R2 ;  /* 0x0000001113158224 */ /* 0x040fe400078e0202 */
[----:B------:R-:W2:Y:S02]  /*05b0*/  @P4 LDC.64 R14, c[0x0][0x3b0] ;  /* 0x0000ec00ff0e4b82 */ /* 0x000ea40000000a00 */
[C---:B------:R-:W-:Y:S01]  /*05c0*/  @!P0 IMAD.WIDE.U32 R16, R19.reuse, R16, R48 ;  /* 0x0000001013108225 */ /* 0x040fe200078e0030 */
[----:B------:R-:W-:-:S04]  /*05d0*/  IADD3 R3, PT, PT, R19, 0x30, RZ ;  /* 0x0000003013037810 */ /* 0x000fc80007ffe0ff */
[----:B------:R-:W-:Y:S01]  /*05e0*/  @!P0 IADD3 R17, PT, PT, R17, R21, RZ ;  /* 0x0000001511118210 */ /* 0x000fe20007ffe0ff */
[----:B------:R-:W2:Y:S01]  /*05f0*/  @!P2 LDC.64 R18, c[0x0][0x3f8] ;  /* 0x0000fe00ff12ab82 */ /* 0x000ea20000000a00 */
[----:B------:R-:W-:Y:S02]  /*0600*/  ISETP.GE.U32.AND P3, PT, R3, UR16, PT ;  /* 0x0000001003007c0c */ /* 0x000fe4000bf66070 */
[----:B------:R-:W-:Y:S02]  /*0610*/  SHF.R.S32.HI R25, RZ, 0x1f, R3 ;  /* 0x0000001fff197819 */ /* 0x000fe40000011403 */
[----:B------:R-:W-:-:S03]  /*0620*/  @!P0 SHF.L.U32 R31, R16, 0x1, RZ ;  /* 0x00000001101f8819 */ /* 0x000fc600000006ff */
[----:B------:R-:W2:Y:S01]  /*0630*/  @!P1 LDC.64 R20, c[0x0][0x3a0] ;  /* 0x0000e800ff149b82 */ /* 0x000ea20000000a00 */
[----:B------:R-:W-:Y:S02]  /*0640*/  ISETP.GE.AND.EX P3, PT, R25, UR17, PT, P3 ;  /* 0x0000001119007c0c */ /* 0x000fe4000bf66330 */
[C---:B---3--:R-:W-:Y:S02]  /*0650*/  @!P0 IADD3 R26, P5, PT, R31.reuse, R26, RZ ;  /* 0x0000001a1f1a8210 */ /* 0x048fe40007fbe0ff */
[----:B-1----:R-:W-:Y:S01]  /*0660*/  @!P0 IADD3 R22, P6, PT, R31, R22, RZ ;  /* 0x000000161f168210 */ /* 0x002fe20007fde0ff */
[----:B0-----:R-:W-:Y:S01]  /*0670*/  @!P1 IMAD R11, R11, R4, RZ ;  /* 0x000000040b0b9224 */ /* 0x001fe200078e02ff */
[----:B------:R-:W-:Y:S02]  /*0680*/  LOP3.LUT R2, R42, 0xffff, RZ, 0xc0, !PT ;  /* 0x0000ffff2a027812 */ /* 0x000fe400078ec0ff */
[----:B------:R-:W-:Y:S02]  /*0690*/  @!P1 MOV R30, R46 ;  /* 0x0000002e001e9202 */ /* 0x000fe40000000f00 */
[----:B------:R-:W-:Y:S01]  /*06a0*/  @!P1 MOV R31, R49 ;  /* 0x00000031001f9202 */ /* 0x000fe20000000f00 */
[----:B------:R-:W-:Y:S01]  /*06b0*/  @!P1 IMAD R33, R10, R5, R11 ;  /* 0x000000050a219224 */ /* 0x000fe200078e020b */
[----:B------:R-:W-:Y:S01]  /*06c0*/  @!P0 SHF.L.U64.HI R16, R16, 0x1, R17 ;  /* 0x0000000110108819 */ /* 0x000fe20000010211 */
[----:B------:R-:W-:-:S02]  /*06d0*/  IMAD R17, R13, 0x46, R2 ;  /* 0x000000460d117824 */ /* 0x000fc400078e0202 */
[----:B------:R-:W-:Y:S01]  /*06e0*/  @!P1 IMAD.WIDE.U32 R30, R10, R4, R30 ;  /* 0x000000040a1e9225 */ /* 0x000fe200078e001e */
[C---:B------:R-:W-:Y:S01]  /*06f0*/  @!P0 IADD3.X R27, PT, PT, R16.reuse, R27, RZ, P5, !PT ;  /* 0x0000001b101b8210 */ /* 0x040fe20002ffe4ff */
[----:B------:R-:W0:Y:S01]  /*0700*/  @!P3 LDC.64 R10, c[0x0][0x3f8] ;  /* 0x0000fe00ff0abb82 */ /* 0x000e220000000a00 */
[----:B------:R-:W-:Y:S01]  /*0710*/  @!P0 IADD3.X R23, PT, PT, R16, R23, RZ, P6, !PT ;  /* 0x0000001710178210 */ /* 0x000fe200037fe4ff */
[----:B------:R-:W-:Y:S01]  /*0720*/  IMAD.WIDE R6, R17, 0x4, R6 ;  /* 0x0000000411067825 */ /* 0x000fe200078e0206 */
[----:B------:R-:W-:-:S03]  /*0730*/  @!P1 IADD3 R31, PT, PT, R31, R33, RZ ;  /* 0x000000211f1f9210 */ /* 0x000fc60007ffe0ff */
[----:B--2---:R-:W-:Y:S01]  /*0740*/  @P4 IMAD.WIDE R14, R17, 0x4, R14 ;  /* 0x00000004110e4825 */ /* 0x004fe200078e020e */
[C---:B------:R-:W-:Y:S01]  /*0750*/  @!P1 SHF.L.U32 R33, R30.reuse, 0x1, RZ ;  /* 0x000000011e219819 */ /* 0x040fe200000006ff */
[----:B------:R-:W1:Y:S01]  /*0760*/  @!P1 LDC.64 R16, c[0x0][0x398] ;  /* 0x0000e600ff109b82 */ /* 0x000e620000000a00 */
[----:B------:R-:W-:Y:S01]  /*0770*/  @!P1 SHF.L.U64.HI R24, R30, 0x1, R31 ;  /* 0x000000011e189819 */ /* 0x000fe2000001021f */
[----:B------:R-:W-:Y:S01]  /*0780*/  @!P2 IMAD R30, R29, R18, RZ ;  /* 0x000000121d1ea224 */ /* 0x000fe200078e02ff */
[----:B------:R-:W-:Y:S02]  /*0790*/  @!P1 IADD3 R28, P5, PT, R33, R20, RZ ;  /* 0x00000014211c9210 */ /* 0x000fe40007fbe0ff */
[----:B------:R-:W-:-:S03]  /*07a0*/  CS2R R40, SRZ ;  /* 0x0000000000287805 */ /* 0x000fc6000001ff00 */
[----:B------:R-:W2:Y:S01]  /*07b0*/  @!P2 LDC.64 R4, c[0x0][0x3a0] ;  /* 0x0000e800ff04ab82 */ /* 0x000ea20000000a00 */
[----:B------:R-:W-:Y:S01]  /*07c0*/  @!P2 IMAD R35, R12, R19, R30 ;  /* 0x000000130c23a224 */ /* 0x000fe200078e021e */
[----:B------:R-:W-:Y:S01]  /*07d0*/  @!P1 IADD3.X R29, PT, PT, R24, R21, RZ, P5, !PT ;  /* 0x00000015181d9210 */ /* 0x000fe20002ffe4ff */
[----:B------:R3:W5:Y:S01]  /*07e0*/  @!P0 LDG.E R41, desc[UR12][R26.64] ;  /* 0x0000000c1a298981 */ /* 0x000762000c1e1900 */
[----:B------:R-:W-:Y:S02]  /*07f0*/  @!P2 MOV R30, R46 ;  /* 0x0000002e001ea202 */ /* 0x000fe40000000f00 */
[----:B------:R-:W-:Y:S01]  /*0800*/  @!P2 MOV R31, R49 ;  /* 0x00000031001fa202 */ /* 0x000fe20000000f00 */
[----:B------:R3:W5:Y:S01]  /*0810*/  @!P0 LDG.E R40, desc[UR12][R22.64] ;  /* 0x0000000c16288981 */ /* 0x000762000c1e1900 */
[----:B------:R-:W2:Y:S01]  /*0820*/  @!P2 LDC.64 R20, c[0x0][0x398] ;  /* 0x0000e600ff14ab82 */ /* 0x000ea20000000a00 */
[----:B------:R-:W-:Y:S01]  /*0830*/  @!P2 IMAD.WIDE.U32 R30, R12, R18, R30 ;  /* 0x000000120c1ea225 */ /* 0x000fe200078e001e */
[----:B------:R-:W-:-:S02]  /*0840*/  CS2R R38, SRZ ;  /* 0x0000000000267805 */ /* 0x000fc4000001ff00 */
[----:B------:R-:W-:Y:S01]  /*0850*/  CS2R R36, SRZ ;  /* 0x0000000000247805 */ /* 0x000fe2000001ff00 */
[----:B------:R-:W5:Y:S03]  /*0860*/  LDG.E.64 R6, desc[UR12][R6.64] ;  /* 0x0000000c06067981 */ /* 0x000f66000c1e1b00 */
[----:B---3--:R-:W3:Y:S01]  /*0870*/  @!P3 LDC.64 R26, c[0x0][0x3a0] ;  /* 0x0000e800ff1abb82 */ /* 0x008ee20000000a00 */
[----:B------:R-:W-:Y:S01]  /*0880*/  @!P2 IADD3 R23, PT, PT, R31, R35, RZ ;  /* 0x000000231f17a210 */ /* 0x000fe20007ffe0ff */
[----:B0-----:R-:W-:-:S06]  /*0890*/  @!P3 IMAD R12, R25, R10, RZ ;  /* 0x0000000a190cb224 */ /* 0x001fcc00078e02ff */
[----:B------:R-:W0:Y:S01]  /*08a0*/  @!P3 LDC.64 R18, c[0x0][0x398] ;  /* 0x0000e600ff12bb82 */ /* 0x000e220000000a00 */
[C---:B------:R-:W-:Y:S01]  /*08b0*/  @!P2 SHF.L.U32 R25, R30.reuse, 0x1, RZ ;  /* 0x000000011e19a819 */ /* 0x040fe200000006ff */
[----:B------:R-:W5:Y:S01]  /*08c0*/  @!P1 LDG.E R39, desc[UR12][R28.64] ;  /* 0x0000000c1c279981 */ /* 0x000f62000c1e1900 */
[----:B-1----:R-:W-:Y:S02]  /*08d0*/  @!P1 IADD3 R16, P0, PT, R33, R16, RZ ;  /* 0x0000001021109210 */ /* 0x002fe40007f1e0ff */
[----:B------:R-:W-:Y:S02]  /*08e0*/  @!P2 SHF.L.U64.HI R30, R30, 0x1, R23 ;  /* 0x000000011e1ea819 */ /* 0x000fe40000010217 */
[----:B------:R-:W-:Y:S02]  /*08f0*/  @!P3 MOV R22, R46 ;  /* 0x0000002e0016b202 */ /* 0x000fe40000000f00 */
[----:B------:R-:W-:Y:S01]  /*0900*/  @!P3 MOV R23, R49 ;  /* 0x000000310017b202 */ /* 0x000fe20000000f00 */
[----:B------:R-:W-:Y:S01]  /*0910*/  @!P3 IMAD R31, R3, R11, R12 ;  /* 0x0000000b031fb224 */ /* 0x000fe200078e020c */
[----:B------:R-:W-:-:S02]  /*0920*/  @!P1 IADD3.X R17, PT, PT, R24, R17, RZ, P0, !PT ;  /* 0x0000001118119210 */ /* 0x000fc400007fe4ff */
[----:B--2---:R-:W-:Y:S01]  /*0930*/  @!P2 IADD3 R4, P0, PT, R25, R4, RZ ;  /* 0x000000041904a210 */ /* 0x004fe20007f1e0ff */
[----:B------:R-:W-:Y:S02]  /*0940*/  @!P3 IMAD.WIDE.U32 R10, R3, R10, R22 ;  /* 0x0000000a030ab225 */ /* 0x000fe400078e0016 */
[----:B------:R-:W5:Y:S01]  /*0950*/  @!P1 LDG.E R38, desc[UR12][R16.64] ;  /* 0x0000000c10269981 */ /* 0x000f62000c1e1900 */
[----:B------:R-:W-:Y:S02]  /*0960*/  @!P2 IADD3.X R5, PT, PT, R30, R5, RZ, P0, !PT ;  /* 0x000000051e05a210 */ /* 0x000fe400007fe4ff */
[----:B------:R-:W-:Y:S02]  /*0970*/  @!P2 IADD3 R20, P0, PT, R25, R20, RZ ;  /* 0x000000141914a210 */ /* 0x000fe40007f1e0ff */
[----:B------:R-:W-:Y:S01]  /*0980*/  @!P3 IADD3 R11, PT, PT, R11, R31, RZ ;  /* 0x0000001f0b0bb210 */ /* 0x000fe20007ffe0ff */
[----:B------:R1:W5:Y:S01]  /*0990*/  @!P2 LDG.E R37, desc[UR12][R4.64] ;  /* 0x0000000c0425a981 */ /* 0x000362000c1e1900 */
[----:B------:R-:W-:-:S02]  /*09a0*/  @!P3 SHF.L.U32 R3, R10, 0x1, RZ ;  /* 0x000000010a03b819 */ /* 0x000fc400000006ff */
[----:B------:R-:W-:Y:S02]  /*09b0*/  @!P2 IADD3.X R21, PT, PT, R30, R21, RZ, P0, !PT ;  /* 0x000000151e15a210 */ /* 0x000fe400007fe4ff */
[----:B------:R-:W-:Y:S02]  /*09c0*/  @!P3 SHF.L.U64.HI R10, R10, 0x1, R11 ;  /* 0x000000010a0ab819 */ /* 0x000fe4000001020b */
[C---:B---3--:R-:W-:Y:S01]  /*09d0*/  @!P3 IADD3 R26, P0, PT, R3.reuse, R26, RZ ;  /* 0x0000001a031ab210 */ /* 0x048fe20007f1e0ff */
[----:B------:R2:W5:Y:S01]  /*09e0*/  @!P2 LDG.E R36, desc[UR12][R20.64] ;  /* 0x0000000c1424a981 */ /* 0x000562000c1e1900 */
[----:B0-----:R-:W-:Y:S02]  /*09f0*/  @!P3 IADD3 R18, P1, PT, R3, R18, RZ ;  /* 0x000000120312b210 */ /* 0x001fe40007f3e0ff */
[----:B-1----:R-:W-:Y:S02]  /*0a00*/  CS2R R4, SRZ ;  /* 0x0000000000047805 */ /* 0x002fe4000001ff00 */
[----:B------:R-:W-:-:S02]  /*0a10*/  @!P3 IADD3.X R27, PT, PT, R10, R27, RZ, P0, !PT ;  /* 0x0000001b0a1bb210 */ /* 0x000fc400007fe4ff */
[----:B------:R-:W-:Y:S02]  /*0a20*/  @!P3 IADD3.X R19, PT, PT, R10, R19, RZ, P1, !PT ;  /* 0x000000130a13b210 */ /* 0x000fe40000ffe4ff */
[----:B------:R-:W-:Y:S01]  /*0a30*/  CS2R R10, SRZ ;  /* 0x00000000000a7805 */ /* 0x000fe2000001ff00 */
[----:B------:R2:W5:Y:S05]  /*0a40*/  @P4 LDG.E.64 R4, desc[UR12][R14.64] ;  /* 0x0000000c0e044981 */ /* 0x00056a000c1e1b00 */
[----:B------:R2:W5:Y:S04]  /*0a50*/  @!P3 LDG.E R11, desc[UR12][R26.64] ;  /* 0x0000000c1a0bb981 */ /* 0x000568000c1e1900 */
[----:B------:R2:W5:Y:S01]  /*0a60*/  @!P3 LDG.E R10, desc[UR12][R18.64] ;  /* 0x0000000c120ab981 */ /* 0x000562000c1e1900 */
[----:B------:R-:W-:-:S03]  /*0a70*/  UISETP.NE.AND UP1, UPT, UR9, URZ, UPT ;  /* 0x000000ff0900728c */ /* 0x000fc6000bf25270 */
[----:B------:R-:W-:Y:S01]  /*0a80*/  UMOV UR9, 0x3f800000 ;  /* 0x3f80000000097882 */ /* 0x000fe20000000000 */
[----:B----4-:R-:W-:-:S13]  /*0a90*/  R2UR UR14, R8 ;  /* 0x00000000080e72ca */ /* 0x010fda00000e0000 */
[----:B------:R-:W-:-:S05]  /*0aa0*/  MOV R8, UR14 ;  /* 0x0000000e00087c02 */ /* 0x000fca0008000f00 */
[----:B------:R-:W-:-:S05]  /*0ab0*/  FFMA.FTZ R9, -R8, UR14, R9 ;  /* 0x0000000e08097c23 */ /* 0x000fca0008010109 */
[----:B------:R-:W-:-:S13]  /*0ac0*/  FSETP.GTU.FTZ.AND P0, PT, R9, RZ, PT ;  /* 0x000000ff0900720b */ /* 0x000fda0003f1c000 */
[----:B------:R-:W-:-:S05]  /*0ad0*/  VOTEU.ANY UP0, P0 ;  /* 0x0000000000ff7886 */ /* 0x000fca0000000100 */
[----:B------:R-:W0:Y:S01]  /*0ae0*/  @UP0 LDCU UR6, c[0x0][0x3c0] ;  /* 0x00007800ff0607ac */ /* 0x000e220008000800 */
[----:B------:R-:W-:-:S13]  /*0af0*/  PLOP3.LUT P0, PT, PT, PT, UP0, 0x80, 0x8 ;  /* 0x000000000008781c */ /* 0x000fda0003f0f008 */
[----:B0-----:R-:W-:-:S06]  /*0b00*/  @P0 FADD.FTZ R3, R9, UR6 ;  /* 0x0000000609030e21 */ /* 0x001fcc0008010000 */
[----:B------:R-:W0:Y:S02]  /*0b10*/  @P0 MUFU.RSQ R3, R3 ;  /* 0x0000000300030308 */ /* 0x000e240000001400 */
[----:B0-----:R-:W-:-:S13]  /*0b20*/  @P0 R2UR UR6, R3 ;  /* 0x00000000030602ca */ /* 0x001fda00000e0000 */
[----:B------:R-:W-:Y:S01]  /*0b30*/  @UP0 UMOV UR9, UR6 ;  /* 0x0000000600090c82 */ /* 0x000fe20008000000 */
[----:B--2---:R-:W-:Y:S05]  /*0b40*/  BRA.U UP1, `(.L_x_599) ;  /* 0x0000000501247547 */ /* 0x004fea000b800000 */
[--C-:B-----5:R-:W-:Y:S02]  /*0b50*/  HADD2.F32 R9, -RZ, R41.reuse.H0_H0 ;  /* 0x20000029ff097230 */ /* 0x120fe40000004100 */
[--C-:B------:R-:W-:Y:S02]  /*0b60*/  HADD2.F32 R3, -RZ, R40.reuse.H0_H0 ;  /* 0x20000028ff037230 */ /* 0x100fe40000004100 */
[----:B------:R-:W-:Y:S02]  /*0b70*/  HADD2.F32 R12, -RZ, R41.H1_H1 ;  /* 0x30000029ff0c7230 */ /* 0x000fe40000004100 */
[----:B------:R-:W-:Y:S01]  /*0b80*/  FADD.FTZ R9, R9, -UR14 ;  /* 0x8000000e09097e21 */ /* 0x000fe20008010000 */
[----:B------:R-:W-:Y:S02]  /*0b90*/  HADD2.F32 R8, -RZ, R40.H1_H1 ;  /* 0x30000028ff087230 */ /* 0x000fe40000004100 */
[----:B------:R-:W-:Y:S01]  /*0ba0*/  FMUL.FTZ R15, R6, R3 ;  /* 0x00000003060f7220 */ /* 0x000fe20000410000 */
[----:B------:R-:W-:-:S02]  /*0bb0*/  HADD2.F32 R18, -RZ, R39.H0_H0 ;  /* 0x20000027ff127230 */ /* 0x000fc40000004100 */
[----:B------:R-:W-:Y:S01]  /*0bc0*/  FADD.FTZ R14, R12, -UR14 ;  /* 0x8000000e0c0e7e21 */ /* 0x000fe20008010000 */
[----:B------:R-:W-:Y:S01]  /*0bd0*/  FMUL.FTZ R12, R9, UR9 ;  /* 0x00000009090c7c20 */ /* 0x000fe20008410000 */
[----:B------:R-:W-:Y:S02]  /*0be0*/  HADD2.F32 R19, -RZ, R38.H0_H0 ;  /* 0x20000026ff137230 */ /* 0x000fe40000004100 */
[----:B------:R-:W-:Y:S01]  /*0bf0*/  FMUL.FTZ R16, R7, R8 ;  /* 0x0000000807107220 */ /* 0x000fe20000410000 */
[----:B------:R-:W-:Y:S01]  /*0c00*/  FADD.FTZ R17, RZ, R15 ;  /* 0x0000000fff117221 */ /* 0x000fe20000010000 */
[----:B------:R-:W-:Y:S01]  /*0c10*/  FMUL.FTZ R9, R14, UR9 ;  /* 0x000000090e097c20 */ /* 0x000fe20008410000 */
[----:B------:R-:W-:Y:S01]  /*0c20*/  FFMA.FTZ R14, R12, R15, RZ ;  /* 0x0000000f0c0e7223 */ /* 0x000fe200000100ff */
[----:B------:R-:W-:Y:S01]  /*0c30*/  FADD.FTZ R18, R18, -UR14 ;  /* 0x8000000e12127e21 */ /* 0x000fe20008010000 */
[----:B------:R-:W-:Y:S01]  /*0c40*/  FADD.FTZ R17, R16, R17 ;  /* 0x0000001110117221 */ /* 0x000fe20000010000 */
[----:B------:R-:W-:-:S02]  /*0c50*/  HADD2.F32 R15, -RZ, R39.H1_H1 ;  /* 0x30000027ff0f7230 */ /* 0x000fc40000004100 */
[----:B------:R-:W-:Y:S01]  /*0c60*/  FMUL.FTZ R20, R6, R19 ;  /* 0x0000001306147220 */ /* 0x000fe20000410000 */
[----:B------:R-:W-:Y:S01]  /*0c70*/  FFMA.FTZ R16, R9, R16, R14 ;  /* 0x0000001009107223 */ /* 0x000fe2000001000e */
[----:B------:R-:W-:Y:S01]  /*0c80*/  FMUL.FTZ R21, R18, UR9 ;  /* 0x0000000912157c20 */ /* 0x000fe20008410000 */
[----:B------:R-:W-:Y:S02]  /*0c90*/  HADD2.F32 R14, -RZ, R38.H1_H1 ;  /* 0x30000026ff0e7230 */ /* 0x000fe40000004100 */
[----:B------:R-:W-:Y:S01]  /*0ca0*/  FADD.FTZ R23, R17, R20 ;  /* 0x0000001411177221 */ /* 0x000fe20000010000 */
[----:B------:R-:W-:Y:S01]  /*0cb0*/  FADD.FTZ R17, R15, -UR14 ;  /* 0x8000000e0f117e21 */ /* 0x000fe20008010000 */
[----:B------:R-:W-:Y:S01]  /*0cc0*/  FFMA.FTZ R22, R21, R20, R16 ;  /* 0x0000001415167223 */ /* 0x000fe20000010010 */
[----:B------:R-:W-:Y:S02]  /*0cd0*/  HADD2.F32 R24, -RZ, R37.H0_H0 ;  /* 0x20000025ff187230 */ /* 0x000fe40000004100 */
[----:B------:R-:W-:Y:S01]  /*0ce0*/  FMUL.FTZ R20, R7, R14 ;  /* 0x0000000e07147220 */ /* 0x000fe20000410000 */
[----:B------:R-:W-:Y:S01]  /*0cf0*/  FMUL.FTZ R17, R17, UR9 ;  /* 0x0000000911117c20 */ /* 0x000fe20008410000 */
[----:B------:R-:W-:Y:S01]  /*0d00*/  FFMA.FTZ R18, R3, R12, RZ ;  /* 0x0000000c03127223 */ /* 0x000fe200000100ff */
[----:B------:R-:W-:Y:S01]  /*0d10*/  FADD.FTZ R16, RZ, R3 ;  /* 0x00000003ff107221 */ /* 0x000fe20000010000 */
[----:B------:R-:W-:-:S02]  /*0d20*/  HADD2.F32 R15, -RZ, R36.H0_H0 ;  /* 0x20000024ff0f7230 */ /* 0x000fc40000004100 */
[----:B------:R-:W-:Y:S01]  /*0d30*/  FADD.FTZ R23, R20, R23 ;  /* 0x0000001714177221 */ /* 0x000fe20000010000 */
[----:B------:R-:W-:Y:S01]  /*0d40*/  FFMA.FTZ R3, R17, R20, R22 ;  /* 0x0000001411037223 */ /* 0x000fe20000010016 */
[----:B------:R-:W-:Y:S01]  /*0d50*/  FADD.FTZ R12, R24, -UR14 ;  /* 0x8000000e180c7e21 */ /* 0x000fe20008010000 */
[C---:B------:R-:W-:Y:S01]  /*0d60*/  FADD.FTZ R16, R19.reuse, R16 ;  /* 0x0000001013107221 */ /* 0x040fe20000010000 */
[----:B------:R-:W-:Y:S01]  /*0d70*/  FFMA.FTZ R20, R19, R21, R18 ;  /* 0x0000001513147223 */ /* 0x000fe20000010012 */
[----:B------:R-:W-:Y:S02]  /*0d80*/  HADD2.F32 R19, -RZ, R37.H1_H1 ;  /* 0x30000025ff137230 */ /* 0x000fe40000004100 */
[----:B------:R-:W-:Y:S01]  /*0d90*/  FMUL.FTZ R22, R6, R15 ;  /* 0x0000000f06167220 */ /* 0x000fe20000410000 */
[----:B------:R-:W-:Y:S01]  /*0da0*/  FMUL.FTZ R12, R12, UR9 ;  /* 0x000000090c0c7c20 */ /* 0x000fe20008410000 */
[----:B------:R-:W-:Y:S02]  /*0db0*/  HADD2.F32 R18, -RZ, R36.H1_H1 ;  /* 0x30000024ff127230 */ /* 0x000fe40000004100 */
[----:B------:R-:W-:Y:S01]  /*0dc0*/  FFMA.FTZ R9, R8, R9, RZ ;  /* 0x0000000908097223 */ /* 0x000fe200000100ff */
[----:B------:R-:W-:Y:S01]  /*0dd0*/  FADD.FTZ R19, R19, -UR14 ;  /* 0x8000000e13137e21 */ /* 0x000fe20008010000 */
[----:B------:R-:W-:Y:S01]  /*0de0*/  FADD.FTZ R23, R23, R22 ;  /* 0x0000001617177221 */ /* 0x000fe20000010000 */
[----:B------:R-:W-:Y:S01]  /*0df0*/  FFMA.FTZ R22, R12, R22, R3 ;  /* 0x000000160c167223 */ /* 0x000fe20000010003 */
[----:B------:R-:W-:Y:S01]  /*0e00*/  FADD.FTZ R3, RZ, R8 ;  /* 0x00000008ff037221 */ /* 0x000fe20000010000 */
[----:B------:R-:W-:Y:S01]  /*0e10*/  FMUL.FTZ R8, R7, R18 ;  /* 0x0000001207087220 */ /* 0x000fe20000410000 */
[----:B------:R-:W-:Y:S01]  /*0e20*/  FMUL.FTZ R19, R19, UR9 ;  /* 0x0000000913137c20 */ /* 0x000fe20008410000 */
[----:B------:R-:W-:-:S02]  /*0e30*/  HADD2.F32 R21, -RZ, R11.H0_H0 ;  /* 0x2000000bff157230 */ /* 0x000fc40000004100 */
[----:B------:R-:W-:Y:S01]  /*0e40*/  FFMA.FTZ R9, R14, R17, R9 ;  /* 0x000000110e097223 */ /* 0x000fe20000010009 */
[--C-:B------:R-:W-:Y:S02]  /*0e50*/  HADD2.F32 R17, -RZ, R10.reuse.H0_H0 ;  /* 0x2000000aff117230 */ /* 0x100fe40000004100 */
[----:B------:R-:W-:Y:S01]  /*0e60*/  FADD.FTZ R23, R8, R23 ;  /* 0x0000001708177221 */ /* 0x000fe20000010000 */
[----:B------:R-:W-:Y:S01]  /*0e70*/  FFMA.FTZ R22, R19, R8, R22 ;  /* 0x0000000813167223 */ /* 0x000fe20000010016 */
[----:B------:R-:W-:Y:S02]  /*0e80*/  HADD2.F32 R8, -RZ, R11.H1_H1 ;  /* 0x3000000bff087230 */ /* 0x000fe40000004100 */
[----:B------:R-:W-:Y:S01]  /*0e90*/  FADD.FTZ R21, R21, -UR14 ;  /* 0x8000000e15157e21 */ /* 0x000fe20008010000 */
[----:B------:R-:W-:Y:S01]  /*0ea0*/  FADD.FTZ R3, R14, R3 ;  /* 0x000000030e037221 */ /* 0x000fe20000010000 */
[----:B------:R-:W-:Y:S02]  /*0eb0*/  HADD2.F32 R14, -RZ, R10.H1_H1 ;  /* 0x3000000aff0e7230 */ /* 0x000fe40000004100 */
[----:B------:R-:W-:Y:S01]  /*0ec0*/  FMUL.FTZ R24, R6, R17 ;  /* 0x0000001106187220 */ /* 0x000fe20000410000 */
[----:B------:R-:W-:Y:S01]  /*0ed0*/  FMUL.FTZ R21, R21, UR9 ;  /* 0x0000000915157c20 */ /* 0x000fe20008410000 */
[----:B------:R-:W-:Y:S01]  /*0ee0*/  FADD.FTZ R8, R8, -UR14 ;  /* 0x8000000e08087e21 */ /* 0x000fe20008010000 */
[----:B------:R-:W-:Y:S01]  /*0ef0*/  FADD.FTZ R16, R16, R15 ;  /* 0x0000000f10107221 */ /* 0x000fe20000010000 */
[----:B------:R-:W-:Y:S01]  /*0f00*/  FFMA.FTZ R20, R15, R12, R20 ;  /* 0x0000000c0f147223 */ /* 0x000fe20000010014 */
        /* <DEDUP_REMOVED lines=8> */
[----:B------:R-:W-:Y:S01]  /*0f90*/  FFMA.FTZ R20, R17, R21, R20 ;  /* 0x0000001511147223 */ /* 0x000fe20000010014 */
[----:B------:R-:W-:Y:S01]  /*0fa0*/  FADD.FTZ R22, R16, R17 ;  /* 0x0000001110167221 */ /* 0x000fe20000010000 */
[----:B------:R-:W-:Y:S01]  /*0fb0*/  FADD.FTZ R23, R3, R14 ;  /* 0x0000000e03177221 */ /* 0x000fe20000010000 */
[----:B------:R-:W-:Y:S01]  /*0fc0*/  FFMA.FTZ R21, R14, R8, R9 ;  /* 0x000000080e157223 */ /* 0x000fe20000010009 */
[----:B------:R-:W-:Y:S06]  /*0fd0*/  BRA `(.L_x_600) ;  /* 0x0000000800407947 */ /* 0x000fec0003800000 */
.L_x_599:
[--C-:B-----5:R-:W-:Y:S02]  /*0fe0*/  HADD2.F32 R3, -RZ, R41.reuse.H0_H0 ;  /* 0x20000029ff037230 */ /* 0x120fe40000004100 */
[----:B------:R-:W-:Y:S02]  /*0ff0*/  HADD2.F32 R8, -RZ, R41.H1_H1 ;  /* 0x30000029ff087230 */ /* 0x000fe40000004100 */
[--C-:B------:R-:W-:Y:S02]  /*1000*/  HADD2.F32 R12, -RZ, R39.reuse.H1_H1 ;  /* 0x30000027ff0c7230 */ /* 0x100fe40000004100 */
[----:B------:R-:W-:Y:S01]  /*1010*/  FADD.FTZ R3, R3, -UR14 ;  /* 0x8000000e03037e21 */ /* 0x000fe20008010000 */
[----:B------:R-:W-:Y:S02]  /*1020*/  HADD2.F32 R9, -RZ, R39.H0_H0 ;  /* 0x20000027ff097230 */ /* 0x000fe40000004100 */
[----:B------:R-:W-:Y:S01]  /*1030*/  FADD.FTZ R8, R8, -UR14 ;  /* 0x8000000e08087e21 */ /* 0x000fe20008010000 */
[----:B------:R-:W-:-:S02]  /*1040*/  HADD2.F32 R14, -RZ, R37.H0_H0 ;  /* 0x20000025ff0e7230 */ /* 0x000fc40000004100 */
[----:B------:R-:W-:Y:S01]  /*1050*/  FADD.FTZ R12, R12, -UR14 ;  /* 0x8000000e0c0c7e21 */ /* 0x000fe20008010000 */
[----:B------:R-:W-:Y:S01]  /*1060*/  FMUL.FTZ R3, R3, UR9 ;  /* 0x0000000903037c20 */ /* 0x000fe20008410000 */
[----:B------:R-:W-:Y:S01]  /*1070*/  FMUL.FTZ R8, R8, UR9 ;  /* 0x0000000908087c20 */ /* 0x000fe20008410000 */
[----:B------:R-:W-:Y:S01]  /*1080*/  FADD.FTZ R9, R9, -UR14 ;  /* 0x8000000e09097e21 */ /* 0x000fe20008010000 */
[----:B------:R-:W-:Y:S01]  /*1090*/  FMUL.FTZ R18, R12, UR9 ;  /* 0x000000090c127c20 */ /* 0x000fe20008410000 */
[----:B------:R-:W-:Y:S02]  /*10a0*/  HADD2.F32 R12, -RZ, R37.H1_H1 ;  /* 0x30000025ff0c7230 */ /* 0x000fe40000004100 */
[--C-:B------:R-:W-:Y:S01]  /*10b0*/  FFMA.FTZ R31, R6, R3, R4.reuse ;  /* 0x00000003061f7223 */ /* 0x100fe20000010004 */
[----:B------:R-:W-:Y:S01]  /*10c0*/  FFMA.FTZ R33, R7, R8, R5 ;  /* 0x0000000807217223 */ /* 0x000fe20000010005 */
[----:B------:R-:W-:Y:S01]  /*10d0*/  FADD.FTZ R14, R14, -UR14 ;  /* 0x8000000e0e0e7e21 */ /* 0x000fe20008010000 */
[----:B------:R-:W-:Y:S01]  /*10e0*/  FMUL.FTZ R9, R9, UR9 ;  /* 0x0000000909097c20 */ /* 0x000fe20008410000 */
[----:B------:R-:W-:Y:S01]  /*10f0*/  FMUL.FTZ R28, R31, -1.4426950216293334961 ;  /* 0xbfb8aa3b1f1c7820 */ /* 0x000fe20000410000 */
[----:B------:R-:W-:Y:S01]  /*1100*/  FADD.FTZ R12, R12, -UR14 ;  /* 0x8000000e0c0c7e21 */ /* 0x000fe20008010000 */
[----:B------:R-:W-:Y:S01]  /*1110*/  FMUL.FTZ R29, R33, -1.4426950216293334961 ;  /* 0xbfb8aa3b211d7820 */ /* 0x000fe20000410000 */
[----:B------:R-:W-:Y:S01]  /*1120*/  FMUL.FTZ R17, R14, UR9 ;  /* 0x000000090e117c20 */ /* 0x000fe20008410000 */
[----:B------:R-:W-:Y:S01]  /*1130*/  FFMA.FTZ R30, R6, R9, R4 ;  /* 0x00000009061e7223 */ /* 0x000fe20000010004 */
[----:B------:R-:W-:-:S02]  /*1140*/  HADD2.F32 R14, -RZ, R11.H0_H0 ;  /* 0x2000000bff0e7230 */ /* 0x000fc40000004100 */
[----:B------:R-:W-:Y:S01]  /*1150*/  FMUL.FTZ R16, R12, UR9 ;  /* 0x000000090c107c20 */ /* 0x000fe20008410000 */
[----:B------:R-:W-:Y:S01]  /*1160*/  HADD2.F32 R12, -RZ, R11.H1_H1 ;  /* 0x3000000bff0c7230 */ /* 0x000fe20000004100 */
[----:B------:R-:W0:Y:S01]  /*1170*/  MUFU.EX2 R28, R28 ;  /* 0x0000001c001c7308 */ /* 0x000e220000000800 */
[--C-:B------:R-:W-:Y:S01]  /*1180*/  FFMA.FTZ R19, R7, R18, R5.reuse ;  /* 0x0000001207137223 */ /* 0x100fe20000010005 */
[----:B------:R-:W-:Y:S01]  /*1190*/  FMUL.FTZ R27, R30, -1.4426950216293334961 ;  /* 0xbfb8aa3b1e1b7820 */ /* 0x000fe20000410000 */
[----:B------:R-:W-:Y:S01]  /*11a0*/  FFMA.FTZ R22, R6, R17, R4 ;  /* 0x0000001106167223 */ /* 0x000fe20000010004 */
[----:B------:R-:W-:Y:S01]  /*11b0*/  FADD.FTZ R14, R14, -UR14 ;  /* 0x8000000e0e0e7e21 */ /* 0x000fe20008010000 */
[----:B------:R-:W-:Y:S01]  /*11c0*/  FADD.FTZ R12, R12, -UR14 ;  /* 0x8000000e0c0c7e21 */ /* 0x000fe20008010000 */
[----:B------:R-:W-:Y:S01]  /*11d0*/  FMUL.FTZ R25, R19, -1.4426950216293334961 ;  /* 0xbfb8aa3b13197820 */ /* 0x000fe20000410000 */
[----:B------:R-:W-:Y:S01]  /*11e0*/  FFMA.FTZ R21, R7, R16, R5 ;  /* 0x0000001007157223 */ /* 0x000fe20000010005 */
[----:B------:R-:W1:Y:S01]  /*11f0*/  MUFU.EX2 R29, R29 ;  /* 0x0000001d001d7308 */ /* 0x000e620000000800 */
[----:B------:R-:W-:Y:S01]  /*1200*/  FMUL.FTZ R23, R22, -1.4426950216293334961 ;  /* 0xbfb8aa3b16177820 */ /* 0x000fe20000410000 */
[----:B------:R-:W-:Y:S01]  /*1210*/  FMUL.FTZ R15, R14, UR9 ;  /* 0x000000090e0f7c20 */ /* 0x000fe20008410000 */
[----:B------:R-:W-:Y:S01]  /*1220*/  FMUL.FTZ R14, R12, UR9 ;  /* 0x000000090c0e7c20 */ /* 0x000fe20008410000 */
[----:B------:R-:W-:Y:S01]  /*1230*/  FMUL.FTZ R24, R21, -1.4426950216293334961 ;  /* 0xbfb8aa3b15187820 */ /* 0x000fe20000410000 */
[----:B------:R-:W-:-:S02]  /*1240*/  HADD2.F32 R35, -RZ, R40.H0_H0 ;  /* 0x20000028ff237230 */ /* 0x000fc40000004100 */
[----:B------:R-:W-:Y:S01]  /*1250*/  FFMA.FTZ R20, R6, R15, R4 ;  /* 0x0000000f06147223 */ /* 0x000fe20000010004 */
[----:B------:R-:W-:Y:S01]  /*1260*/  FFMA.FTZ R12, R7, R14, R5 ;  /* 0x0000000e070c7223 */ /* 0x000fe20000010005 */
[----:B------:R-:W2:Y:S01]  /*1270*/  MUFU.EX2 R27, R27 ;  /* 0x0000001b001b7308 */ /* 0x000ea20000000800 */
[----:B0-----:R-:W-:Y:S01]  /*1280*/  FADD.FTZ R28, R28, 1 ;  /* 0x3f8000001c1c7421 */ /* 0x001fe20000010000 */
[----:B------:R-:W-:Y:S01]  /*1290*/  FMUL.FTZ R26, R20, -1.4426950216293334961 ;  /* 0xbfb8aa3b141a7820 */ /* 0x000fe20000410000 */
[----:B------:R-:W-:Y:S01]  /*12a0*/  FMUL.FTZ R32, R12, -1.4426950216293334961 ;  /* 0xbfb8aa3b0c207820 */ /* 0x000fe20000410000 */
[----:B------:R-:W-:Y:S02]  /*12b0*/  HADD2.F32 R44, -RZ, R40.H1_H1 ;  /* 0x30000028ff2c7230 */ /* 0x000fe40000004100 */
[----:B------:R-:W-:Y:S02]  /*12c0*/  HADD2.F32 R50, -RZ, R36.H0_H0 ;  /* 0x20000024ff327230 */ /* 0x000fe40000004100 */
[----:B------:R-:W0:Y:S01]  /*12d0*/  MUFU.EX2 R25, R25 ;  /* 0x0000001900197308 */ /* 0x000e220000000800 */
[----:B-1----:R-:W-:-:S07]  /*12e0*/  FADD.FTZ R29, R29, 1 ;  /* 0x3f8000001d1d7421 */ /* 0x002fce0000010000 */
[----:B------:R-:W1:Y:S01]  /*12f0*/  MUFU.EX2 R23, R23 ;  /* 0x0000001700177308 */ /* 0x000e620000000800 */
[----:B--2---:R-:W-:-:S07]  /*1300*/  FADD.FTZ R27, R27, 1 ;  /* 0x3f8000001b1b7421 */ /* 0x004fce0000010000 */
[----:B------:R-:W2:Y:S01]  /*1310*/  MUFU.EX2 R24, R24 ;  /* 0x0000001800187308 */ /* 0x000ea20000000800 */
[----:B0-----:R-:W-:-:S07]  /*1320*/  FADD.FTZ R25, R25, 1 ;  /* 0x3f80000019197421 */ /* 0x001fce0000010000 */
[----:B------:R-:W0:Y:S01]  /*1330*/  MUFU.EX2 R26, R26 ;  /* 0x0000001a001a7308 */ /* 0x000e220000000800 */
[----:B-1----:R-:W-:-:S07]  /*1340*/  FADD.FTZ R23, R23, 1 ;  /* 0x3f80000017177421 */ /* 0x002fce0000010000 */
[----:B------:R-:W1:Y:S01]  /*1350*/  MUFU.EX2 R32, R32 ;  /* 0x0000002000207308 */ /* 0x000e620000000800 */
[----:B--2---:R-:W-:-:S07]  /*1360*/  FADD.FTZ R24, R24, 1 ;  /* 0x3f80000018187421 */ /* 0x004fce0000010000 */
[----:B------:R-:W2:Y:S01]  /*1370*/  MUFU.RCP R28, R28 ;  /* 0x0000001c001c7308 */ /* 0x000ea20000001000 */
[----:B0-----:R-:W-:-:S07]  /*1380*/  FADD.FTZ R45, R26, 1 ;  /* 0x3f8000001a2d7421 */ /* 0x001fce0000010000 */
[----:B------:R-:W0:Y:S01]  /*1390*/  MUFU.RCP R29, R29 ;  /* 0x0000001d001d7308 */ /* 0x000e220000001000 */
[----:B-1----:R-:W-:-:S07]  /*13a0*/  FADD.FTZ R32, R32, 1 ;  /* 0x3f80000020207421 */ /* 0x002fce0000010000 */
[----:B------:R-:W1:Y:S01]  /*13b0*/  MUFU.RCP R27, R27 ;  /* 0x0000001b001b7308 */ /* 0x000e620000001000 */
[----:B--2---:R-:W-:Y:S01]  /*13c0*/  FMUL.FTZ R26, R35, R28 ;  /* 0x0000001c231a7220 */ /* 0x004fe20000410000 */
[----:B------:R-:W-:-:S04]  /*13d0*/  FADD.FTZ R34, -R28, 1 ;  /* 0x3f8000001c227421 */ /* 0x000fc80000010100 */
[----:B------:R-:W-:Y:S01]  /*13e0*/  FFMA.FTZ R31, R31, R34, 1 ;  /* 0x3f8000001f1f7423 */ /* 0x000fe20000010022 */
[----:B------:R-:W-:Y:S01]  /*13f0*/  HADD2.F32 R34, -RZ, R38.H0_H0 ;  /* 0x20000026ff227230 */ /* 0x000fe20000004100 */
[----:B------:R-:W2:Y:S01]  /*1400*/  MUFU.RCP R25, R25 ;  /* 0x0000001900197308 */ /* 0x000ea20000001000 */
[----:B0-----:R-:W-:Y:S01]  /*1410*/  FMUL.FTZ R28, R44, R29 ;  /* 0x0000001d2c1c7220 */ /* 0x001fe20000410000 */
[----:B------:R-:W-:Y:S01]  /*1420*/  FADD.FTZ R44, -R29, 1 ;  /* 0x3f8000001d2c7421 */ /* 0x000fe20000010100 */
[----:B------:R-:W-:-:S03]  /*1430*/  FMUL.FTZ R26, R26, R31 ;  /* 0x0000001f1a1a7220 */ /* 0x000fc60000410000 */
[----:B------:R-:W-:Y:S01]  /*1440*/  FFMA.FTZ R33, R33, R44, 1 ;  /* 0x3f80000021217423 */ /* 0x000fe2000001002c */
[----:B------:R-:W-:Y:S01]  /*1450*/  HADD2.F32 R44, -RZ, R38.H1_H1 ;  /* 0x30000026ff2c7230 */ /* 0x000fe20000004100 */
[----:B------:R-:W0:Y:S01]  /*1460*/  MUFU.RCP R23, R23 ;  /* 0x0000001700177308 */ /* 0x000e220000001000 */
[----:B-1----:R-:W-:Y:S01]  /*1470*/  FADD.FTZ R35, -R27, 1 ;  /* 0x3f8000001b237421 */ /* 0x002fe20000010100 */
[----:B------:R-:W-:Y:S01]  /*1480*/  FMUL.FTZ R27, R34, R27 ;  /* 0x0000001b221b7220 */ /* 0x000fe20000410000 */
[----:B------:R-:W-:Y:S02]  /*1490*/  FMUL.FTZ R28, R28, R33 ;  /* 0x000000211c1c7220 */ /* 0x000fe40000410000 */
[----:B------:R-:W-:-:S03]  /*14a0*/  FFMA.FTZ R30, R30, R35, 1 ;  /* 0x3f8000001e1e7423 */ /* 0x000fc60000010023 */
[----:B------:R-:W1:Y:S01]  /*14b0*/  MUFU.RCP R24, R24 ;  /* 0x0000001800187308 */ /* 0x000e620000001000 */
[----:B--2---:R-:W-:Y:S01]  /*14c0*/  FADD.FTZ R34, -R25, 1 ;  /* 0x3f80000019227421 */ /* 0x004fe20000010100 */
[----:B------:R-:W-:Y:S01]  /*14d0*/  FMUL.FTZ R25, R44, R25 ;  /* 0x000000192c197220 */ /* 0x000fe20000410000 */
[----:B------:R-:W-:Y:S02]  /*14e0*/  FMUL.FTZ R27, R27, R30 ;  /* 0x0000001e1b1b7220 */ /* 0x000fe40000410000 */
[----:B------:R-:W-:Y:S01]  /*14f0*/  FFMA.FTZ R34, R19, R34, 1 ;  /* 0x3f80000013227423 */ /* 0x000fe20000010022 */
[----:B------:R-:W-:Y:S02]  /*1500*/  HADD2.F32 R19, -RZ, R36.H1_H1 ;  /* 0x30000024ff137230 */ /* 0x000fe40000004100 */
[----:B------:R2:W3:Y:S01]  /*1510*/  MUFU.RCP R29, R45 ;  /* 0x0000002d001d7308 */ /* 0x0004e20000001000 */
[----:B0-----:R-:W-:Y:S01]  /*1520*/  FADD.FTZ R35, -R23, 1 ;  /* 0x3f80000017237421 */ /* 0x001fe20000010100 */
[----:B------:R-:W-:Y:S01]  /*1530*/  FMUL.FTZ R23, R50, R23 ;  /* 0x0000001732177220 */ /* 0x000fe20000410000 */
[----:B------:R-:W-:-:S02]  /*1540*/  HADD2.F32 R50, -RZ, R10.H0_H0 ;  /* 0x2000000aff327230 */ /* 0x000fc40000004100 */
[----:B------:R-:W-:Y:S01]  /*1550*/  FMUL.FTZ R25, R25, R34 ;  /* 0x0000002219197220 */ /* 0x000fe20000410000 */
[----:B------:R-:W-:Y:S02]  /*1560*/  FFMA.FTZ R22, R22, R35, 1 ;  /* 0x3f80000016167423 */ /* 0x000fe40000010023 */
[----:B------:R-:W0:Y:S01]  /*1570*/  MUFU.RCP R32, R32 ;  /* 0x0000002000207308 */ /* 0x000e220000001000 */
[----:B-1----:R-:W-:Y:S01]  /*1580*/  FADD.FTZ R44, -R24, 1 ;  /* 0x3f800000182c7421 */ /* 0x002fe20000010100 */
[----:B------:R-:W-:Y:S01]  /*1590*/  FMUL.FTZ R24, R19, R24 ;  /* 0x0000001813187220 */ /* 0x000fe20000410000 */
[----:B--2---:R-:W-:Y:S02]  /*15a0*/  HADD2.F32 R45, -RZ, R10.H1_H1 ;  /* 0x3000000aff2d7230 */ /* 0x004fe40000004100 */
[----:B------:R-:W-:Y:S01]  /*15b0*/  FFMA.FTZ R35, R21, R44, 1 ;  /* 0x3f80000015237423 */ /* 0x000fe2000001002c */
[----:B---3--:R-:W-:Y:S01]  /*15c0*/  FMUL.FTZ R21, R50, R29 ;  /* 0x0000001d32157220 */ /* 0x008fe20000410000 */
[----:B------:R-:W-:-:S04]  /*15d0*/  FADD.FTZ R29, -R29, 1 ;  /* 0x3f8000001d1d7421 */ /* 0x000fc80000010100 */
[----:B------:R-:W-:Y:S01]  /*15e0*/  FFMA.FTZ R44, R20, R29, 1 ;  /* 0x3f800000142c7423 */ /* 0x000fe2000001001d */
[----:B------:R-:W-:Y:S01]  /*15f0*/  FMUL.FTZ R20, R24, R35 ;  /* 0x0000002318147220 */ /* 0x000fe20000410000 */
[----:B------:R-:W-:Y:S01]  /*1600*/  FFMA.FTZ R24, R3, R26, RZ ;  /* 0x0000001a03187223 */ /* 0x000fe200000100ff */
[----:B0-----:R-:W-:Y:S01]  /*1610*/  FADD.FTZ R19, -R32, 1 ;  /* 0x3f80000020137421 */ /* 0x001fe20000010100 */
[----:B------:R-:W-:Y:S02]  /*1620*/  FMUL.FTZ R32, R45, R32 ;  /* 0x000000202d207220 */ /* 0x000fe40000410000 */
[----:B------:R-:W-:Y:S01]  /*1630*/  FFMA.FTZ R24, R9, R27, R24 ;  /* 0x0000001b09187223 */ /* 0x000fe20000010018 */
[----:B------:R-:W-:Y:S01]  /*1640*/  FFMA.FTZ R29, R12, R19, 1 ;  /* 0x3f8000000c1d7423 */ /* 0x000fe20000010013 */
[----:B------:R-:W-:Y:S01]  /*1650*/  FMUL.FTZ R12, R6, R26 ;  /* 0x0000001a060c7220 */ /* 0x000fe20000410000 */
[----:B------:R-:W-:Y:S01]  /*1660*/  FMUL.FTZ R19, R23, R22 ;  /* 0x0000001617137220 */ /* 0x000fe20000410000 */
[----:B------:R-:W-:Y:S01]  /*1670*/  FMUL.FTZ R22, R21, R44 ;  /* 0x0000002c15167220 */ /* 0x000fe20000410000 */
[----:B------:R-:W-:Y:S01]  /*1680*/  FMUL.FTZ R21, R7, R28 ;  /* 0x0000001c07157220 */ /* 0x000fe20000410000 */
[----:B------:R-:W-:Y:S01]  /*1690*/  FFMA.FTZ R3, R3, R12, RZ ;  /* 0x0000000c03037223 */ /* 0x000fe200000100ff */
[----:B------:R-:W-:Y:S01]  /*16a0*/  FMUL.FTZ R23, R32, R29 ;  /* 0x0000001d20177220 */ /* 0x000fe20000410000 */
[----:B------:R-:W-:Y:S01]  /*16b0*/  FADD.FTZ R32, RZ, R12 ;  /* 0x0000000cff207221 */ /* 0x000fe20000010000 */
[----:B------:R-:W-:Y:S01]  /*16c0*/  FMUL.FTZ R29, R6, R27 ;  /* 0x0000001b061d7220 */ /* 0x000fe20000410000 */
[----:B------:R-:W-:Y:S01]  /*16d0*/  FFMA.FTZ R30, R8, R21, R3 ;  /* 0x00000015081e7223 */ /* 0x000fe20000010003 */
[----:B------:R-:W-:Y:S01]  /*16e0*/  FADD.FTZ R26, RZ, R26 ;  /* 0x0000001aff1a7221 */ /* 0x000fe20000010000 */
[----:B------:R-:W-:Y:S01]  /*16f0*/  FADD.FTZ R32, R21, R32 ;  /* 0x0000002015207221 */ /* 0x000fe20000010000 */
[----:B------:R-:W-:Y:S01]  /*1700*/  FMUL.FTZ R21, R6, R19 ;  /* 0x0000001306157220 */ /* 0x000fe20000410000 */
[----:B------:R-:W-:Y:S01]  /*1710*/  FFMA.FTZ R30, R9, R29, R30 ;  /* 0x0000001d091e7223 */ /* 0x000fe2000001001e */
[----:B------:R-:W-:Y:S01]  /*1720*/  FMUL.FTZ R9, R7, R25 ;  /* 0x0000001907097220 */ /* 0x000fe20000410000 */
[----:B------:R-:W-:Y:S01]  /*1730*/  FADD.FTZ R32, R32, R29 ;  /* 0x0000001d20207221 */ /* 0x000fe20000010000 */
[----:B------:R-:W-:Y:S01]  /*1740*/  FADD.FTZ R12, R26, R27 ;  /* 0x0000001b1a0c7221 */ /* 0x000fe20000010000 */
[----:B------:R-:W-:Y:S01]  /*1750*/  FFMA.FTZ R3, R8, R28, RZ ;  /* 0x0000001c08037223 */ /* 0x000fe200000100ff */
[----:B------:R-:W-:Y:S01]  /*1760*/  FFMA.FTZ R30, R18, R9, R30 ;  /* 0x00000009121e7223 */ /* 0x000fe2000001001e */
[----:B------:R-:W-:Y:S01]  /*1770*/  FADD.FTZ R32, R9, R32 ;  /* 0x0000002009207221 */ /* 0x000fe20000010000 */
[----:B------:R-:W-:Y:S01]  /*1780*/  FMUL.FTZ R9, R7, R20 ;  /* 0x0000001407097220 */ /* 0x000fe20000410000 */
[----:B------:R-:W-:Y:S01]  /*1790*/  FADD.FTZ R28, RZ, R28 ;  /* 0x0000001cff1c7221 */ /* 0x000fe20000010000 */
[C---:B------:R-:W-:Y:S01]  /*17a0*/  FFMA.FTZ R27, R17.reuse, R21, R30 ;  /* 0x00000015111b7223 */ /* 0x040fe2000001001e */
[----:B------:R-:W-:Y:S01]  /*17b0*/  FADD.FTZ R32, R32, R21 ;  /* 0x0000001520207221 */ /* 0x000fe20000010000 */
[----:B------:R-:W-:Y:S01]  /*17c0*/  FFMA.FTZ R24, R17, R19, R24 ;  /* 0x0000001311187223 */ /* 0x000fe20000010018 */
[----:B------:R-:W-:Y:S01]  /*17d0*/  FMUL.FTZ R17, R6, R22 ;  /* 0x0000001606117220 */ /* 0x000fe20000410000 */
[----:B------:R-:W-:Y:S01]  /*17e0*/  FFMA.FTZ R8, R16, R9, R27 ;  /* 0x0000000910087223 */ /* 0x000fe2000001001b */
[----:B------:R-:W-:Y:S01]  /*17f0*/  FFMA.FTZ R3, R18, R25, R3 ;  /* 0x0000001912037223 */ /* 0x000fe20000010003 */
[----:B------:R-:W-:Y:S01]  /*1800*/  FADD.FTZ R25, R28, R25 ;  /* 0x000000191c197221 */ /* 0x000fe20000010000 */
[----:B------:R-:W-:Y:S01]  /*1810*/  FADD.FTZ R32, R9, R32 ;  /* 0x0000002009207221 */ /* 0x000fe20000010000 */
[----:B------:R-:W-:Y:S01]  /*1820*/  FMUL.FTZ R9, R7, R23 ;  /* 0x0000001707097220 */ /* 0x000fe20000410000 */
[----:B------:R-:W-:Y:S01]  /*1830*/  FFMA.FTZ R21, R15, R17, R8 ;  /* 0x000000110f157223 */ /* 0x000fe20000010008 */
[----:B------:R-:W-:Y:S01]  /*1840*/  FFMA.FTZ R3, R16, R20, R3 ;  /* 0x0000001410037223 */ /* 0x000fe20000010003 */
[----:B------:R-:W-:Y:S01]  /*1850*/  FADD.FTZ R19, R12, R19 ;  /* 0x000000130c137221 */ /* 0x000fe20000010000 */
[----:B------:R-:W-:Y:S01]  /*1860*/  FADD.FTZ R32, R32, R17 ;  /* 0x0000001120207221 */ /* 0x000fe20000010000 */
[----:B------:R-:W-:Y:S01]  /*1870*/  FADD.FTZ R8, R25, R20 ;  /* 0x0000001419087221 */ /* 0x000fe20000010000 */
[C---:B------:R-:W-:Y:S01]  /*1880*/  FFMA.FTZ R12, R14.reuse, R9, R21 ;  /* 0x000000090e0c7223 */ /* 0x040fe20000010015 */
[----:B------:R-:W-:Y:S01]  /*1890*/  FFMA.FTZ R20, R15, R22, R24 ;  /* 0x000000160f147223 */ /* 0x000fe20000010018 */
[----:B------:R-:W-:Y:S01]  /*18a0*/  FFMA.FTZ R21, R14, R23, R3 ;  /* 0x000000170e157223 */ /* 0x000fe20000010003 */
[----:B------:R-:W-:Y:S01]  /*18b0*/  FADD.FTZ R18, R9, R32 ;  /* 0x0000002009127221 */ /* 0x000fe20000010000 */
[----:B------:R-:W-:Y:S01]  /*18c0*/  FADD.FTZ R22, R19, R22 ;  /* 0x0000001613167221 */ /* 0x000fe20000010000 */
[----:B------:R-:W-:-:S07]  /*18d0*/  FADD.FTZ R23, R8, R23 ;  /* 0x0000001708177221 */ /* 0x000fce0000010000 */
.L_x_600:
[----:B------:R-:W0:Y:S01]  /*18e0*/  S2R R16, SR_TID.X ;  /* 0x0000000000107919 */ /* 0x000e220000002100 */
[----:B------:R-:W-:Y:S01]  /*18f0*/  MOV R14, R12 ;  /* 0x0000000c000e7202 */ /* 0x000fe20000000f00 */
[----:B------:R-:W1:Y:S01]  /*1900*/  S2UR UR11, SR_CgaCtaId ;  /* 0x00000000000b79c3 */ /* 0x000e620000008800 */
[----:B------:R-:W-:Y:S01]  /*1910*/  MOV R15, R18 ;  /* 0x00000012000f7202 */ /* 0x000fe20000000f00 */
[----:B------:R-:W-:Y:S01]  /*1920*/  UMOV UR7, 0x400 ;  /* 0x0000040000077882 */ /* 0x000fe20000000000 */
[----:B------:R-:W-:Y:S01]  /*1930*/  ISETP.NE.AND P2, PT, R0, RZ, PT ;  /* 0x000000ff0000720c */ /* 0x000fe20003f45270 */
[----:B------:R-:W-:Y:S01]  /*1940*/  UIADD3 UR6, UPT, UPT, UR7, 0xc0, URZ ;  /* 0x000000c007067890 */ /* 0x000fe2000fffe0ff */
[----:B------:R-:W-:Y:S11]  /*1950*/  BSSY.RECONVERGENT B0, `(.L_x_601) ;  /* 0x000005d000007945 */ /* 0x000ff60003800200 */
[----:B------:R-:W-:Y:S01]  /*1960*/  VOTEU.ALL UP0, P2 ;  /* 0x0000000000ff7886 */ /* 0x000fe20001000000 */
[----:B-1----:R-:W-:-:S04]  /*1970*/  ULEA UR6, UR11, UR6, 0x18 ;  /* 0x000000060b067291 */ /* 0x002fc8000f8ec0ff */
[----:B------:R-:W-:Y:S01]  /*1980*/  @!UP0 ULEA UR10, UR11, UR7, 0x18 ;  /* 0x000000070b0a8291 */ /* 0x000fe2000f8ec0ff */
[C---:B0-----:R-:W-:Y:S02]  /*1990*/  LOP3.LUT R3, R16.reuse, 0x3e0, RZ, 0xc0, !PT ;  /* 0x000003e010037812 */ /* 0x041fe400078ec0ff */
[C---:B------:R-:W-:Y:S02]  /*19a0*/  ISETP.NE.AND P1, PT, R16.reuse, RZ, PT ;  /* 0x000000ff1000720c */ /* 0x040fe40003f25270 */
        /* <DEDUP_REMOVED lines=34> */
[----:B-1----:R-:W-:Y:S01]  /*1bd0*/  @!P0 FADD.FTZ R15, R15, R12 ;  /* 0x0000000c0f0f8221 */ /* 0x002fe20000010000 */
[----:B------:R-:W-:Y:S01]  /*1be0*/  @!P2 LOP3.LUT R12, R3, 0xf8, RZ, 0xc0, !PT ;  /* 0x000000f8030ca812 */ /* 0x000fe200078ec0ff */
[----:B------:R-:W-:-:S02]  /*1bf0*/  IMAD R3, R13, 0x23, R16 ;  /* 0x000000230d037824 */ /* 0x000fc400078e0210 */
[----:B------:R-:W-:Y:S02]  /*1c00*/  MOV R8, R14 ;  /* 0x0000000e00087202 */ /* 0x000fe40000000f00 */
[----:B------:R-:W-:Y:S02]  /*1c10*/  MOV R9, R15 ;  /* 0x0000000f00097202 */ /* 0x000fe40000000f00 */
[----:B------:R-:W-:-:S03]  /*1c20*/  ISETP.GT.U32.AND P0, PT, R16, 0x22, PT ;  /* 0x000000221000780c */ /* 0x000fc60003f04070 */
[----:B------:R0:W-:Y:S01]  /*1c30*/  @!P2 STS.64 [R12+UR10+0x18], R8 ;  /* 0x000018080c00a988 */ /* 0x0001e20008000a0a */
[----:B------:R-:W-:Y:S06]  /*1c40*/  BAR.SYNC.DEFER_BLOCKING 0x0 ;  /* 0x0000000000007b1d */ /* 0x000fec0000010000 */
[----:B------:R-:W-:Y:S05]  /*1c50*/  @P1 BRA `(.L_x_602) ;  /* 0x0000000000b01947 */ /* 0x000fea0003800000 */
[----:B------:R-:W-:-:S09]  /*1c60*/  ULEA UR6, UR11, UR7, 0x18 ;  /* 0x000000070b067291 */ /* 0x000fd2000f8ec0ff */
[----:B0-----:R-:W0:Y:S04]  /*1c70*/  LDS.128 R12, [UR6+0x20] ;  /* 0x00002006ff0c7984 */ /* 0x001e280008000c00 */
[----:B------:R-:W1:Y:S04]  /*1c80*/  LDS.128 R16, [UR6+0x30] ;  /* 0x00003006ff107984 */ /* 0x000e680008000c00 */
[----:B------:R-:W2:Y:S04]  /*1c90*/  LDS.128 R24, [UR6+0x40] ;  /* 0x00004006ff187984 */ /* 0x000ea80008000c00 */
[----:B------:R-:W3:Y:S04]  /*1ca0*/  LDS.128 R28, [UR6+0x50] ;  /* 0x00005006ff1c7984 */ /* 0x000ee80008000c00 */
[----:B------:R-:W4:Y:S01]  /*1cb0*/  LDS.128 R32, [UR6+0x60] ;  /* 0x00006006ff207984 */ /* 0x000f220008000c00 */
        /* <DEDUP_REMOVED lines=16> */
[----:B------:R-:W-:Y:S02]  /*1dc0*/  FADD.FTZ R28, R8, R29 ;  /* 0x0000001d081c7221 */ /* 0x000fe40000010000 */
[----:B------:R-:W3:Y:S01]  /*1dd0*/  LDS.64 R8, [UR6+0xa0] ;  /* 0x0000a006ff087984 */ /* 0x000ee20008000a00 */
[----:B------:R-:W-:Y:S01]  /*1de0*/  FADD.FTZ R45, R45, R30 ;  /* 0x0000001e2d2d7221 */ /* 0x000fe20000010000 */
[----:B------:R-:W-:-:S03]  /*1df0*/  FADD.FTZ R28, R28, R31 ;  /* 0x0000001f1c1c7221 */ /* 0x000fc60000010000 */
[----:B----4-:R-:W-:Y:S01]  /*1e00*/  FADD.FTZ R45, R45, R32 ;  /* 0x000000202d2d7221 */ /* 0x010fe20000010000 */
        /* <DEDUP_REMOVED lines=17> */
.L_x_602:
[----:B------:R-:W-:Y:S05]  /*1f20*/  BSYNC.RECONVERGENT B0 ;  /* 0x0000000000007941 */ /* 0x000fea0003800200 */
.L_x_601:
[----:B------:R-:W-:Y:S06]  /*1f30*/  BAR.SYNC.DEFER_BLOCKING 0x0 ;  /* 0x0000000000007b1d */ /* 0x000fec0000010000 */
[----:B------:R-:W-:Y:S04]  /*1f40*/  BSSY.RECONVERGENT B0, `(.L_x_603) ;  /* 0x000004d000007945 */ /* 0x000fe80003800200 */
[----:B------:R-:W-:Y:S05]  /*1f50*/  @P0 BRA `(.L_x_604) ;  /* 0x00000004002c0947 */ /* 0x000fea0003800000 */
[----:B------:R-:W1:Y:S04]  /*1f60*/  LDS.128 R32, [R44+0x230] ;  /* 0x000230002c207984 */ /* 0x000e680000000c00 */
[----:B------:R-:W2:Y:S04]  /*1f70*/  LDS.128 R24, [R44+0x460] ;  /* 0x000460002c187984 */ /* 0x000ea80000000c00 */
[----:B------:R-:W3:Y:S04]  /*1f80*/  LDS.128 R28, [R44+0x690] ;  /* 0x000690002c1c7984 */ /* 0x000ee80000000c00 */
[----:B0-----:R-:W0:Y:S04]  /*1f90*/  LDS.128 R12, [R44+0x8c0] ;  /* 0x0008c0002c0c7984 */ /* 0x001e280000000c00 */
[----:B------:R-:W4:Y:S01]  /*1fa0*/  LDS.128 R16, [R44+0xaf0] ;  /* 0x000af0002c107984 */ /* 0x000f220000000c00 */
        /* <DEDUP_REMOVED lines=9> */
[----:B---3--:R-:W-:Y:S01]  /*2040*/  FADD.FTZ R51, R45, R28 ;  /* 0x0000001c2d337221 */ /* 0x008fe20000010000 */
[----:B------:R-:W2:Y:S01]  /*2050*/  LDS.128 R24, [R44+0xf50] ;  /* 0x000f50002c187984 */ /* 0x000ea20000000c00 */
        /* <DEDUP_REMOVED lines=8> */
[----:B------:R-:W3:Y:S01]  /*20e0*/  LDS.128 R28, [R44+0x13b0] ;  /* 0x0013b0002c1c7984 */ /* 0x000ee20000000c00 */
[----:B----4-:R-:W-:Y:S01]  /*20f0*/  FADD.FTZ R51, R51, R16 ;  /* 0x0000001033337221 */ /* 0x010fe20000010000 */
[----:B------:R-:W-:Y:S01]  /*2100*/  FADD.FTZ R50, R50, R17 ;  /* 0x0000001132327221 */ /* 0x000fe20000010000 */
[----:B------:R-:W-:Y:S01]  /*2110*/  FADD.FTZ R45, R45, R18 ;  /* 0x000000122d2d7221 */ /* 0x000fe20000010000 */
[----:B------:R-:W-:Y:S01]  /*2120*/  FADD.FTZ R52, R52, R19 ;  /* 0x0000001334347221 */ /* 0x000fe20000010000 */
[----:B------:R-:W4:Y:S04]  /*2130*/  LDS.128 R12, [R44+0x15e0] ;  /* 0x0015e0002c0c7984 */ /* 0x000f280000000c00 */
[----:B------:R-:W5:Y:S01]  /*2140*/  LDS.128 R16, [R44+0x1810] ;  /* 0x001810002c107984 */ /* 0x000f620000000c00 */
        /* <DEDUP_REMOVED lines=8> */
[----:B------:R-:W1:Y:S01]  /*21d0*/  LDS.128 R20, [R44+0x1a40] ;  /* 0x001a40002c147984 */ /* 0x000e620000000c00 */
[----:B0-----:R-:W-:Y:S01]  /*21e0*/  FADD.FTZ R51, R51, R32 ;  /* 0x0000002033337221 */ /* 0x001fe20000010000 */
[----:B------:R-:W-:Y:S01]  /*21f0*/  FADD.FTZ R50, R50, R33 ;  /* 0x0000002132327221 */ /* 0x000fe20000010000 */
[----:B------:R-:W-:Y:S01]  /*2200*/  FADD.FTZ R33, R45, R34 ;  /* 0x000000222d217221 */ /* 0x000fe20000010000 */
[----:B------:R-:W-:Y:S01]  /*2210*/  FADD.FTZ R52, R52, R35 ;  /* 0x0000002334347221 */ /* 0x000fe20000010000 */
[----:B------:R-:W0:Y:S01]  /*2220*/  LDS.128 R24, [R44+0x1c70] ;  /* 0x001c70002c187984 */ /* 0x000e220000000c00 */
[----:B---3--:R-:W-:Y:S01]  /*2230*/  FADD.FTZ R45, R51, R28 ;  /* 0x0000001c332d7221 */ /* 0x008fe20000010000 */
[----:B------:R-:W-:Y:S01]  /*2240*/  FADD.FTZ R50, R50, R29 ;  /* 0x0000001d32327221 */ /* 0x000fe20000010000 */
[----:B------:R-:W-:Y:S01]  /*2250*/  FADD.FTZ R51, R33, R30 ;  /* 0x0000001e21337221 */ /* 0x000fe20000010000 */
[----:B------:R-:W-:Y:S01]  /*2260*/  FADD.FTZ R52, R52, R31 ;  /* 0x0000001f34347221 */ /* 0x000fe20000010000 */
[----:B------:R-:W-:Y:S01]  /*2270*/  LDS.128 R32, [R44+0x20d0] ;  /* 0x0020d0002c207984 */ /* 0x000fe20000000c00 */
[----:B----4-:R-:W-:Y:S01]  /*2280*/  FADD.FTZ R45, R45, R12 ;  /* 0x0000000c2d2d7221 */ /* 0x010fe20000010000 */
[----:B------:R-:W-:Y:S01]  /*2290*/  FADD.FTZ R50, R50, R13 ;  /* 0x0000000d32327221 */ /* 0x000fe20000010000 */
[----:B------:R-:W-:Y:S01]  /*22a0*/  FADD.FTZ R51, R51, R14 ;  /* 0x0000000e33337221 */ /* 0x000fe20000010000 */
[----:B------:R-:W2:Y:S01]  /*22b0*/  LDS.128 R28, [R44+0x1ea0] ;  /* 0x001ea0002c1c7984 */ /* 0x000ea20000000c00 */
[----:B------:R-:W-:Y:S01]  /*22c0*/  FADD.FTZ R52, R52, R15 ;  /* 0x0000000f34347221 */ /* 0x000fe20000010000 */
[----:B-----5:R-:W-:Y:S01]  /*22d0*/  FADD.FTZ R45, R45, R16 ;  /* 0x000000102d2d7221 */ /* 0x020fe20000010000 */
[----:B------:R-:W-:Y:S01]  /*22e0*/  FADD.FTZ R50, R50, R17 ;  /* 0x0000001132327221 */ /* 0x000fe20000010000 */
[----:B------:R-:W-:Y:S01]  /*22f0*/  FADD.FTZ R51, R51, R18 ;  /* 0x0000001233337221 */ /* 0x000fe20000010000 */
[----:B------:R-:W-:Y:S01]  /*2300*/  FADD.FTZ R52, R52, R19 ;  /* 0x0000001334347221 */ /* 0x000fe20000010000 */
[----:B-1----:R-:W-:Y:S01]  /*2310*/  FADD.FTZ R45, R45, R20 ;  /* 0x000000142d2d7221 */ /* 0x002fe20000010000 */
[----:B------:R-:W-:Y:S01]  /*2320*/  FADD.FTZ R50, R50, R21 ;  /* 0x0000001532327221 */ /* 0x000fe20000010000 */
[----:B------:R-:W-:Y:S01]  /*2330*/  FADD.FTZ R51, R51, R22 ;  /* 0x0000001633337221 */ /* 0x000fe20000010000 */
[----:B------:R-:W-:Y:S01]  /*2340*/  FADD.FTZ R52, R52, R23 ;  /* 0x0000001734347221 */ /* 0x000fe20000010000 */
[----:B0-----:R-:W-:Y:S01]  /*2350*/  FADD.FTZ R45, R45, R24 ;  /* 0x000000182d2d7221 */ /* 0x001fe20000010000 */
[----:B------:R-:W-:Y:S01]  /*2360*/  FADD.FTZ R50, R50, R25 ;  /* 0x0000001932327221 */ /* 0x000fe20000010000 */
[----:B------:R-:W-:Y:S01]  /*2370*/  FADD.FTZ R51, R51, R26 ;  /* 0x0000001a33337221 */ /* 0x000fe20000010000 */
[----:B------:R-:W-:Y:S01]  /*2380*/  FADD.FTZ R52, R52, R27 ;  /* 0x0000001b34347221 */ /* 0x000fe20000010000 */
[----:B--2---:R-:W-:Y:S01]  /*2390*/  FADD.FTZ R45, R45, R28 ;  /* 0x0000001c2d2d7221 */ /* 0x004fe20000010000 */
[----:B------:R-:W-:Y:S01]  /*23a0*/  FADD.FTZ R50, R50, R29 ;  /* 0x0000001d32327221 */ /* 0x000fe20000010000 */
[----:B------:R-:W-:Y:S01]  /*23b0*/  FADD.FTZ R51, R51, R30 ;  /* 0x0000001e33337221 */ /* 0x000fe20000010000 */
[----:B------:R-:W-:Y:S01]  /*23c0*/  FADD.FTZ R52, R52, R31 ;  /* 0x0000001f34347221 */ /* 0x000fe20000010000 */
[----:B------:R-:W-:Y:S01]  /*23d0*/  FADD.FTZ R20, R45, R32 ;  /* 0x000000202d147221 */ /* 0x000fe20000010000 */
[----:B------:R-:W-:Y:S01]  /*23e0*/  FADD.FTZ R21, R50, R33 ;  /* 0x0000002132157221 */ /* 0x000fe20000010000 */
[----:B------:R-:W-:Y:S01]  /*23f0*/  FADD.FTZ R22, R51, R34 ;  /* 0x0000002233167221 */ /* 0x000fe20000010000 */
[----:B------:R-:W-:-:S07]  /*2400*/  FADD.FTZ R23, R52, R35 ;  /* 0x0000002334177221 */ /* 0x000fce0000010000 */
.L_x_604:
[----:B------:R-:W-:Y:S05]  /*2410*/  BSYNC.RECONVERGENT B0 ;  /* 0x0000000000007941 */ /* 0x000fea0003800200 */
.L_x_603:
        /* <DEDUP_REMOVED lines=28> */
.L_x_606:
[----:B------:R-:W-:Y:S05]  /*25e0*/  BSYNC.RECONVERGENT B0 ;  /* 0x0000000000007941 */ /* 0x000fea0003800200 */
.L_x_605:
[----:B------:R-:W2:Y:S02]  /*25f0*/  LDCU UR6, c[0x0][0x370] ;  /* 0x00006e00ff0677ac */ /* 0x000ea40008000800 */
[----:B--2---:R-:W-:-:S09]  /*2600*/  UISETP.GE.U32.AND UP0, UPT, UR6, 0x2, UPT ;  /* 0x000000020600788c */ /* 0x004fd2000bf06070 */
[----:B------:R-:W-:Y:S05]  /*2610*/  BRA.U !UP0, `(.L_x_607) ;  /* 0x0000000908d47547 */ /* 0x000fea000b800000 */
[----:B-1----:R-:W1:Y:S01]  /*2620*/  LDC R18, c[0x0][0x374] ;  /* 0x0000dd00ff127b82 */ /* 0x002e620000000800 */
[----:B------:R-:W-:-:S07]  /*2630*/  ULOP3.LUT UR6, UR4, 0x1, URZ, 0xc0, !UPT ;  /* 0x0000000104067892 */ /* 0x000fce000f8ec0ff */
[----:B------:R-:W2:Y:S08]  /*2640*/  LDC R3, c[0x0][0x370] ;  /* 0x0000dc00ff037b82 */ /* 0x000eb00000000800 */
[----:B------:R-:W3:Y:S08]  /*2650*/  S2UR UR7, SR_CTAID.Y ;  /* 0x00000000000779c3 */ /* 0x000ef00000002600 */
[----:B------:R-:W4:Y:S01]  /*2660*/  LDC.64 R16, c[0x0][0x3d0] ;  /* 0x0000f400ff107b82 */ /* 0x000f220000000a00 */
[----:B-1----:R-:W-:-:S04]  /*2670*/  IMAD R14, R18, UR6, RZ ;  /* 0x00000006120e7c24 */ /* 0x002fc8000f8e02ff */
[----:B--2---:R-:W-:-:S05]  /*2680*/  IMAD R3, R14, R3, RZ ;  /* 0x000000030e037224 */ /* 0x004fca00078e02ff */
[----:B------:R-:W-:Y:S02]  /*2690*/  SHF.L.U32 R3, R3, 0x1, RZ ;  /* 0x0000000103037819 */ /* 0x000fe400000006ff */
[----:B---3--:R-:W-:-:S03]  /*26a0*/  MOV R35, UR7 ;  /* 0x0000000700237c02 */ /* 0x008fc60008000f00 */
[----:B----4-:R-:W-:Y:S01]  /*26b0*/  IMAD.WIDE R16, R3, 0x4, R16 ;  /* 0x0000000403107825 */ /* 0x010fe200078e0210 */
[----:B------:R-:W-:Y:S06]  /*26c0*/  @P1 BRA `(.L_x_608) ;  /* 0x00000000005c1947 */ /* 0x000fec0003800000 */
[----:B0-----:R-:W0:Y:S01]  /*26d0*/  LDC.64 R12, c[0x0][0x3c8] ;  /* 0x0000f200ff0c7b82 */ /* 0x001e220000000a00 */
        /* <DEDUP_REMOVED lines=17> */
.L_x_609:
[----:B------:R-:W2:Y:S04]  /*27f0*/  LDG.E.STRONG.GPU R3, desc[UR12][R12.64] ;  /* 0x0000000c0c037981 */ /* 0x000ea8000c1ef900 */
[----:B--2---:R-:W-:Y:S01]  /*2800*/  CCTL.IVALL ;  /* 0x00000000ff00798f */ /* 0x004fe20002000000 */
[----:B------:R-:W-:Y:S05]  /*2810*/  YIELD ;  /* 0x0000000000007946 */ /* 0x000fea0003800000 */
[----:B------:R-:W-:-:S13]  /*2820*/  ISETP.NE.AND P0, PT, R3, R20, PT ;  /* 0x000000140300720c */ /* 0x000fda0003f05270 */
[----:B------:R-:W-:Y:S05]  /*2830*/  @P0 BRA `(.L_x_609) ;  /* 0xfffffffc00ec0947 */ /* 0x000fea000383ffff */
.L_x_608:
[----:B------:R-:W1:Y:S01]  /*2840*/  LDC R3, c[0x0][0x370] ;  /* 0x0000dc00ff037b82 */ /* 0x000e620000000800 */
[----:B------:R-:W-:Y:S05]  /*2850*/  WARPSYNC.ALL ;  /* 0x0000000000007948 */ /* 0x000fea0003800000 */
[----:B-1----:R-:W-:Y:S02]  /*2860*/  ISETP.GE.U32.AND P0, PT, R3, 0x8, PT ;  /* 0x000000080300780c */ /* 0x002fe40003f06070 */
[----:B------:R-:W-:Y:S01]  /*2870*/  BAR.SYNC.DEFER_BLOCKING 0x0 ;  /* 0x0000000000007b1d */ /* 0x000fe20000010000 */
[----:B------:R-:W-:-:S10]  /*2880*/  HFMA2 R3, -RZ, RZ, 0, 0 ;  /* 0x00000000ff037431 */ /* 0x000fd400000001ff */
[----:B------:R-:W-:Y:S05]  /*2890*/  @!P0 BRA `(.L_x_610) ;  /* 0x0000000400288947 */ /* 0x000fea0003800000 */
[----:B------:R-:W1:Y:S01]  /*28a0*/  S2UR UR6, SR_CTAID.X ;  /* 0x00000000000679c3 */ /* 0x000e620000002500 */
[CC--:B0-----:R-:W-:Y:S01]  /*28b0*/  LEA R12, R18.reuse, R35.reuse, 0x1 ;  /* 0x00000023120c7211 */ /* 0x0c1fe200078e08ff */
[C-C-:B------:R-:W-:Y:S01]  /*28c0*/  IMAD R29, R18.reuse, 0x3, R35.reuse ;  /* 0x00000003121d7824 */ /* 0x140fe200078e0223 */
[C---:B------:R-:W-:Y:S01]  /*28d0*/  LEA R13, R18.reuse, R35, 0x2 ;  /* 0x00000023120d7211 */ /* 0x040fe200078e10ff */
[C-C-:B------:R-:W-:Y:S01]  /*28e0*/  IMAD R33, R18.reuse, 0x5, R35.reuse ;  /* 0x0000000512217824 */ /* 0x140fe200078e0223 */
[----:B------:R-:W-:Y:S01]  /*28f0*/  IADD3 R3, PT, PT, R35, R18, RZ ;  /* 0x0000001223037210 */ /* 0x000fe20007ffe0ff */
[C-C-:B------:R-:W-:Y:S01]  /*2900*/  IMAD R45, R18.reuse, 0x7, R35.reuse ;  /* 0x00000007122d7824 */ /* 0x140fe200078e0223 */
[----:B------:R-:W-:Y:S01]  /*2910*/  MOV R28, RZ ;  /* 0x000000ff001c7202 */ /* 0x000fe20000000f00 */
[----:B------:R-:W-:Y:S01]  /*2920*/  IMAD R31, R18, 0x6, R35 ;  /* 0x00000006121f7824 */ /* 0x000fe200078e0223 */
[----:B------:R-:W-:-:S12]  /*2930*/  UIADD3 UR7, UPT, UPT, -UR8, URZ, URZ ;  /* 0x000000ff08077290 */ /* 0x000fd8000fffe1ff */
.L_x_611:
        /* <DEDUP_REMOVED lines=8> */
[C---:B------:R-:W-:Y:S02]  /*29c0*/  IADD3 R20, PT, PT, R28.reuse, 0x2, RZ ;  /* 0x000000021c147810 */ /* 0x040fe40007ffe0ff */
[----:B------:R-:W-:Y:S02]  /*29d0*/  IADD3 R21, PT, PT, R28, 0x3, RZ ;  /* 0x000000031c157810 */ /* 0x000fe40007ffe0ff */
[----:B------:R-:W-:Y:S02]  /*29e0*/  ISETP.EQ.OR P5, PT, R20, UR8, P1 ;  /* 0x0000000814007c0c */ /* 0x000fe40008fa2670 */
[----:B------:R-:W-:Y:S02]  /*29f0*/  ISETP.EQ.OR P4, PT, R21, UR8, P1 ;  /* 0x0000000815007c0c */ /* 0x000fe40008f82670 */
[C---:B------:R-:W-:Y:S02]  /*2a00*/  IADD3 R20, PT, PT, R28.reuse, 0x4, RZ ;  /* 0x000000041c147810 */ /* 0x040fe40007ffe0ff */
[----:B------:R-:W-:-:S02]  /*2a10*/  IADD3 R21, PT, PT, R28, 0x5, RZ ;  /* 0x000000051c157810 */ /* 0x000fc40007ffe0ff */
[----:B------:R-:W-:Y:S02]  /*2a20*/  ISETP.EQ.OR P3, PT, R20, UR8, P1 ;  /* 0x0000000814007c0c */ /* 0x000fe40008f62670 */
[----:B------:R-:W-:Y:S02]  /*2a30*/  ISETP.EQ.OR P2, PT, R21, UR8, P1 ;  /* 0x0000000815007c0c */ /* 0x000fe40008f42670 */
[----:B------:R-:W-:Y:S01]  /*2a40*/  IADD3 R20, PT, PT, R28, 0x6, RZ ;  /* 0x000000061c147810 */ /* 0x000fe20007ffe0ff */
[----:B------:R-:W-:-:S04]  /*2a50*/  @!P5 IMAD.WIDE.U32 R26, R12, 0x8, R16 ;  /* 0x000000080c1ad825 */ /* 0x000fc800078e0010 */
[----:B------:R-:W-:-:S04]  /*2a60*/  @!P4 IMAD.WIDE.U32 R24, R29, 0x8, R16 ;  /* 0x000000081d18c825 */ /* 0x000fc800078e0010 */
[----:B------:R-:W-:Y:S02]  /*2a70*/  @!P3 IMAD.WIDE.U32 R22, R13, 0x8, R16 ;  /* 0x000000080d16b825 */ /* 0x000fe400078e0010 */
[----:B------:R-:W4:Y:S04]  /*2a80*/  @!P4 LDG.E.64 R24, desc[UR12][R24.64] ;  /* 0x0000000c1818c981 */ /* 0x000f28000c1e1b00 */
[----:B------:R-:W5:Y:S01]  /*2a90*/  @!P3 LDG.E.64 R22, desc[UR12][R22.64] ;  /* 0x0000000c1616b981 */ /* 0x000f62000c1e1b00 */
[----:B--2---:R-:W-:Y:S01]  /*2aa0*/  @!P0 FADD.FTZ R8, R8, R14 ;  /* 0x0000000e08088221 */ /* 0x004fe20000010000 */
[----:B------:R-:W-:Y:S01]  /*2ab0*/  @!P0 FADD.FTZ R9, R9, R15 ;  /* 0x0000000f09098221 */ /* 0x000fe20000010000 */
[----:B------:R-:W-:Y:S01]  /*2ac0*/  ISETP.EQ.OR P0, PT, R20, UR8, P1 ;  /* 0x0000000814007c0c */ /* 0x000fe20008f02670 */
[----:B------:R0:W2:Y:S01]  /*2ad0*/  @!P5 LDG.E.64 R14, desc[UR12][R26.64] ;  /* 0x0000000c1a0ed981 */ /* 0x0000a2000c1e1b00 */
[----:B------:R-:W-:-:S04]  /*2ae0*/  @!P2 IMAD.WIDE.U32 R20, R33, 0x8, R16 ;  /* 0x000000082114a825 */ /* 0x000fc800078e0010 */
[----:B---3--:R-:W-:Y:S01]  /*2af0*/  @!P6 FADD.FTZ R8, R8, R18 ;  /* 0x000000120808e221 */ /* 0x008fe20000010000 */
[----:B------:R-:W-:Y:S01]  /*2b00*/  IADD3 R18, PT, PT, R28, 0x7, RZ ;  /* 0x000000071c127810 */ /* 0x000fe20007ffe0ff */
[----:B------:R-:W-:Y:S01]  /*2b10*/  @!P6 FADD.FTZ R9, R9, R19 ;  /* 0x000000130909e221 */ /* 0x000fe20000010000 */
[----:B------:R-:W3:Y:S02]  /*2b20*/  @!P2 LDG.E.64 R20, desc[UR12][R20.64] ;  /* 0x0000000c1414a981 */ /* 0x000ee4000c1e1b00 */
[----:B------:R-:W-:Y:S02]  /*2b30*/  ISETP.EQ.OR P6, PT, R18, UR8, P1 ;  /* 0x0000000812007c0c */ /* 0x000fe40008fc2670 */
[----:B------:R-:W-:-:S06]  /*2b40*/  @!P0 IMAD.WIDE.U32 R18, R31, 0x8, R16 ;  /* 0x000000081f128825 */ /* 0x000fcc00078e0010 */
[----:B------:R-:W3:Y:S05]  /*2b50*/  @!P0 LDG.E.64 R18, desc[UR12][R18.64] ;  /* 0x0000000c12128981 */ /* 0x000eea000c1e1b00 */
[----:B0-----:R-:W-:-:S06]  /*2b60*/  @!P6 IMAD.WIDE.U32 R26, R45, 0x8, R16 ;  /* 0x000000082d1ae825 */ /* 0x001fcc00078e0010 */
[----:B------:R-:W3:Y:S01]  /*2b70*/  @!P6 LDG.E.64 R26, desc[UR12][R26.64] ;  /* 0x0000000c1a1ae981 */ /* 0x000ee2000c1e1b00 */
        /* <DEDUP_REMOVED lines=13> */
[----:B------:R-:W-:-:S03]  /*2c50*/  @!P5 FADD.FTZ R9, R9, R15 ;  /* 0x0000000f0909d221 */ /* 0x000fc60000010000 */
[----:B----4-:R-:W-:Y:S01]  /*2c60*/  @!P4 FADD.FTZ R8, R8, R24 ;  /* 0x000000180808c221 */ /* 0x010fe20000010000 */
[----:B------:R-:W-:-:S03]  /*2c70*/  @!P4 FADD.FTZ R9, R9, R25 ;  /* 0x000000190909c221 */ /* 0x000fc60000010000 */
[----:B-----5:R-:W-:Y:S01]  /*2c80*/  @!P3 FADD.FTZ R8, R8, R22 ;  /* 0x000000160808b221 */ /* 0x020fe20000010000 */
[----:B------:R-:W-:Y:S01]  /*2c90*/  @!P3 FADD.FTZ R9, R9, R23 ;  /* 0x000000170909b221 */ /* 0x000fe20000010000 */
[----:B-1----:R-:W-:Y:S02]  /*2ca0*/  LOP3.LUT R15, R32, 0x7ffffff8, RZ, 0xc0, !PT ;  /* 0x7ffffff8200f7812 */ /* 0x002fe400078ec0ff */
[----:B---3--:R-:W-:Y:S01]  /*2cb0*/  @!P2 FADD.FTZ R8, R8, R20 ;  /* 0x000000140808a221 */ /* 0x008fe20000010000 */
[----:B------:R-:W-:-:S03]  /*2cc0*/  @!P2 FADD.FTZ R9, R9, R21 ;  /* 0x000000150909a221 */ /* 0x000fc60000010000 */
[----:B------:R-:W-:Y:S01]  /*2cd0*/  @!P0 FADD.FTZ R8, R8, R18 ;  /* 0x0000001208088221 */ /* 0x000fe20000010000 */
[----:B------:R-:W-:Y:S01]  /*2ce0*/  @!P0 FADD.FTZ R9, R9, R19 ;  /* 0x0000001309098221 */ /* 0x000fe20000010000 */
[----:B------:R-:W-:Y:S02]  /*2cf0*/  ISETP.NE.AND P0, PT, R28, R15, PT ;  /* 0x0000000f1c00720c */ /* 0x000fe40003f05270 */
[----:B------:R-:W-:Y:S01]  /*2d00*/  @!P6 FADD.FTZ R8, R8, R26 ;  /* 0x0000001a0808e221 */ /* 0x000fe20000010000 */
[----:B------:R-:W-:-:S10]  /*2d10*/  @!P6 FADD.FTZ R9, R9, R27 ;  /* 0x0000001b0909e221 */ /* 0x000fd40000010000 */
[----:B------:R-:W-:Y:S05]  /*2d20*/  @P0 BRA `(.L_x_611) ;  /* 0xfffffffc00040947 */ /* 0x000fea000383ffff */
[----:B------:R-:W-:-:S07]  /*2d30*/  MOV R3, R15 ;  /* 0x0000000f00037202 */ /* 0x000fce0000000f00 */
.L_x_610:
        /* <DEDUP_REMOVED lines=17> */
[----:B-12---:R-:W-:-:S04]  /*2e50*/  @!P0 IMAD R13, R3, R20, R21 ;  /* 0x00000014030d8224 */ /* 0x006fc800078e0215 */
[----:B------:R-:W-:Y:S02]  /*2e60*/  @!P2 IMAD R15, R15, R20, R21 ;  /* 0x000000140f0fa224 */ /* 0x000fe400078e0215 */
[----:B0-----:R-:W-:-:S04]  /*2e70*/  @!P0 IMAD.WIDE.U32 R12, R13, 0x8, R16 ;  /* 0x000000080d0c8825 */ /* 0x001fc800078e0010 */
        /* <DEDUP_REMOVED lines=18> */
.L_x_612:
        /* <DEDUP_REMOVED lines=11> */
[----:B0-----:R-:W-:Y:S02]  /*3050*/  @!P0 IMAD.WIDE.U32 R12, R13, 0x8, R16 ;  /* 0x000000080d0c8825 */ /* 0x001fe400078e0010 */
[----:B------:R-:W2:Y:S04]  /*3060*/  @!P2 LDG.E.64 R14, desc[UR12][R14.64] ;  /* 0x0000000c0e0ea981 */ /* 0x000ea8000c1e1b00 */
[----:B------:R-:W3:Y:S01]  /*3070*/  @!P0 LDG.E.64 R12, desc[UR12][R12.64] ;  /* 0x0000000c0c0c8981 */ /* 0x000ee2000c1e1b00 */
[----:B------:R-:W-:Y:S01]  /*3080*/  IADD3 R3, PT, PT, R3, 0x2, RZ ;  /* 0x0000000203037810 */ /* 0x000fe20007ffe0ff */
[----:B--2---:R-:W-:Y:S01]  /*3090*/  @!P2 FADD.FTZ R8, R8, R14 ;  /* 0x0000000e0808a221 */ /* 0x004fe20000010000 */
[----:B------:R-:W-:-:S03]  /*30a0*/  @!P2 FADD.FTZ R9, R9, R15 ;  /* 0x0000000f0909a221 */ /* 0x000fc60000010000 */
[----:B---3--:R-:W-:Y:S01]  /*30b0*/  @!P0 FADD.FTZ R8, R8, R12 ;  /* 0x0000000c08088221 */ /* 0x008fe20000010000 */
[----:B------:R-:W-:-:S07]  /*30c0*/  @!P0 FADD.FTZ R9, R9, R13 ;  /* 0x0000000d09098221 */ /* 0x000fce0000010000 */
.L_x_613:
        /* <DEDUP_REMOVED lines=9> */
.L_x_614:
[----:B------:R-:W-:Y:S05]  /*3160*/  BSYNC.RECONVERGENT B0 ;  /* 0x0000000000007941 */ /* 0x000fea0003800200 */
.L_x_607:
[----:B------:R-:W3:Y:S01]  /*3170*/  S2UR UR7, SR_CgaCtaId ;  /* 0x00000000000779c3 */ /* 0x000ee20000008800 */
[----:B------:R-:W-:Y:S01]  /*3180*/  UMOV UR6, 0x400 ;  /* 0x0000040000067882 */ /* 0x000fe20000000000 */
[----:B------:R-:W4:Y:S01]  /*3190*/  LDCU.64 UR10, c[0x0][0x400] ;  /* 0x00008000ff0a77ac */ /* 0x000f220008000a00 */
[----:B-1----:R-:W-:Y:S02]  /*31a0*/  HADD2.F32 R13, -RZ, R39.H0_H0 ;  /* 0x20000027ff0d7230 */ /* 0x002fe40000004100 */
[--C-:B------:R-:W-:Y:S02]  /*31b0*/  HADD2.F32 R3, -RZ, R41.reuse.H0_H0 ;  /* 0x20000029ff037230 */ /* 0x100fe40000004100 */
[----:B------:R-:W-:Y:S01]  /*31c0*/  HADD2.F32 R41, -RZ, R41.H1_H1 ;  /* 0x30000029ff297230 */ /* 0x000fe20000004100 */
[----:B0-----:R-:W0:Y:S01]  /*31d0*/  LDC R12, c[0x0][0x41c] ;  /* 0x00010700ff0c7b82 */ /* 0x001e220000000800 */
[----:B------:R-:W-:Y:S02]  /*31e0*/  HADD2.F32 R39, -RZ, R39.H1_H1 ;  /* 0x30000027ff277230 */ /* 0x000fe40000004100 */
[----:B------:R-:W-:Y:S01]  /*31f0*/  FADD.FTZ R25, R13, -UR14 ;  /* 0x8000000e0d197e21 */ /* 0x000fe20008010000 */
[----:B------:R-:W-:Y:S01]  /*3200*/  FADD.FTZ R3, R3, -UR14 ;  /* 0x8000000e03037e21 */ /* 0x000fe20008010000 */
[----:B------:R-:W-:Y:S01]  /*3210*/  FADD.FTZ R41, R41, -UR14 ;  /* 0x8000000e29297e21 */ /* 0x000fe20008010000 */
[----:B------:R-:W-:-:S02]  /*3220*/  FADD.FTZ R24, R39, -UR14 ;  /* 0x8000000e27187e21 */ /* 0x000fc40008010000 */
[----:B------:R-:W-:Y:S01]  /*3230*/  FMUL.FTZ R31, R3, UR9 ;  /* 0x00000009031f7c20 */ /* 0x000fe20008410000 */
[----:B------:R-:W-:Y:S01]  /*3240*/  FMUL.FTZ R34, R41, UR9 ;  /* 0x0000000929227c20 */ /* 0x000fe20008410000 */
[----:B------:R-:W-:Y:S01]  /*3250*/  FMUL.FTZ R25, R25, UR9 ;  /* 0x0000000919197c20 */ /* 0x000fe20008410000 */
[----:B------:R-:W-:Y:S01]  /*3260*/  FMUL.FTZ R24, R24, UR9 ;  /* 0x0000000918187c20 */ /* 0x000fe20008410000 */
[----:B---3--:R-:W-:Y:S01]  /*3270*/  ULEA UR6, UR7, UR6, 0x18 ;  /* 0x0000000607067291 */ /* 0x008fe2000f8ec0ff */
[----:B------:R-:W1:Y:S01]  /*3280*/  LDCU.U8 UR7, c[0x0][0x414] ;  /* 0x00008280ff0777ac */ /* 0x000e620008000000 */
[----:B0-----:R-:W-:-:S07]  /*3290*/  IMAD R13, R12, UR8, R43 ;  /* 0x000000080c0d7c24 */ /* 0x001fce000f8e022b */
[----:B------:R0:W-:Y:S01]  /*32a0*/  @!P1 STS.64 [UR6+0xb0], R8 ;  /* 0x0000b008ff009988 */ /* 0x0001e20008000a06 */
[----:B------:R-:W-:Y:S01]  /*32b0*/  BAR.SYNC.DEFER_BLOCKING 0x0 ;  /* 0x0000000000007b1d */ /* 0x000fe20000010000 */
[C---:B------:R-:W-:Y:S02]  /*32c0*/  IADD3 R23, PT, PT, R13.reuse, 0x10, RZ ;  /* 0x000000100d177810 */ /* 0x040fe40007ffe0ff */
[----:B----4-:R-:W-:Y:S02]  /*32d0*/  ISETP.GE.U32.AND P0, PT, R13, UR10, PT ;  /* 0x0000000a0d007c0c */ /* 0x010fe4000bf06070 */
[----:B------:R-:W-:Y:S01]  /*32e0*/  ISETP.GE.U32.AND P2, PT, R23, UR10, PT ;  /* 0x0000000a17007c0c */ /* 0x000fe2000bf46070 */
[--C-:B0-----:R-:W-:Y:S01]  /*32f0*/  HADD2.F32 R8, -RZ, R37.reuse.H0_H0 ;  /* 0x20000025ff087230 */ /* 0x101fe20000004100 */
[----:B-1----:R-:W-:Y:S01]  /*3300*/  UISETP.NE.AND UP0, UPT, UR7, URZ, UPT ;  /* 0x000000ff0700728c */ /* 0x002fe2000bf05270 */
[----:B------:R-:W-:Y:S01]  /*3310*/  HADD2.F32 R37, -RZ, R37.H1_H1 ;  /* 0x30000025ff257230 */ /* 0x000fe20000004100 */
[----:B------:R-:W-:Y:S01]  /*3320*/  SHF.R.S32.HI R26, RZ, 0x1f, R23 ;  /* 0x0000001fff1a7819 */ /* 0x000fe20000011417 */
[----:B------:R-:W-:-:S02]  /*3330*/  HADD2.F32 R9, -RZ, R11.H0_H0 ;  /* 0x2000000bff097230 */ /* 0x000fc40000004100 */
[----:B------:R-:W-:Y:S01]  /*3340*/  FADD.FTZ R8, R8, -UR14 ;  /* 0x8000000e08087e21 */ /* 0x000fe20008010000 */
[----:B------:R-:W-:Y:S02]  /*3350*/  HADD2.F32 R11, -RZ, R11.H1_H1 ;  /* 0x3000000bff0b7230 */ /* 0x000fe40000004100 */
[----:B------:R-:W-:Y:S01]  /*3360*/  FADD.FTZ R18, R37, -UR14 ;  /* 0x8000000e25127e21 */ /* 0x000fe20008010000 */
[----:B------:R-:W-:Y:S01]  /*3370*/  ISETP.GE.AND.EX P2, PT, R26, UR11, PT, P2 ;  /* 0x0000000b1a007c0c */ /* 0x000fe2000bf46320 */
[----:B------:R-:W-:Y:S01]  /*3380*/  FADD.FTZ R9, R9, -UR14 ;  /* 0x8000000e09097e21 */ /* 0x000fe20008010000 */
[----:B------:R-:W-:Y:S01]  /*3390*/  FMUL.FTZ R19, R8, UR9 ;  /* 0x0000000908137c20 */ /* 0x000fe20008410000 */
[----:B------:R-:W-:Y:S01]  /*33a0*/  FADD.FTZ R11, R11, -UR14 ;  /* 0x8000000e0b0b7e21 */ /* 0x000fe20008010000 */
[----:B------:R-:W-:Y:S01]  /*33b0*/  FMUL.FTZ R18, R18, UR9 ;  /* 0x0000000912127c20 */ /* 0x000fe20008410000 */
[----:B------:R-:W-:Y:S01]  /*33c0*/  FMUL.FTZ R3, R9, UR9 ;  /* 0x0000000909037c20 */ /* 0x000fe20008410000 */
[----:B------:R-:W-:Y:S01]  /*33d0*/  SHF.R.S32.HI R8, RZ, 0x1f, R13 ;  /* 0x0000001fff087819 */ /* 0x000fe2000001140d */
[----:B------:R-:W-:Y:S01]  /*33e0*/  FMUL.FTZ R14, R11, UR9 ;  /* 0x000000090b0e7c20 */ /* 0x000fe20008410000 */
[----:B------:R-:W-:Y:S01]  /*33f0*/  IADD3 R11, PT, PT, R13, 0x30, RZ ;  /* 0x000000300d0b7810 */ /* 0x000fe20007ffe0ff */
[----:B------:R-:W0:Y:S01]  /*3400*/  LDS.64 R16, [UR6+0xb0] ;  /* 0x0000b006ff107984 */ /* 0x000e220008000a00 */
[----:B------:R-:W0:Y:S01]  /*3410*/  LDCU UR6, c[0x0][0x42c] ;  /* 0x00008580ff0677ac */ /* 0x000e220008000800 */
[----:B------:R-:W-:-:S02]  /*3420*/  ISETP.GE.AND.EX P1, PT, R8, UR11, PT, P0 ;  /* 0x0000000b08007c0c */ /* 0x000fc4000bf26300 */
[----:B------:R-:W-:Y:S01]  /*3430*/  ISETP.GE.U32.AND P0, PT, R11, UR10, PT ;  /* 0x0000000a0b007c0c */ /* 0x000fe2000bf06070 */
[----:B0-----:R-:W-:Y:S01]  /*3440*/  FMUL.FTZ R29, R17, UR6 ;  /* 0x00000006111d7c20 */ /* 0x001fe20008410000 */
[----:B------:R-:W-:Y:S01]  /*3450*/  IADD3 R17, PT, PT, R13, 0x20, RZ ;  /* 0x000000200d117810 */ /* 0x000fe20007ffe0ff */
[----:B------:R-:W-:-:S03]  /*3460*/  FMUL.FTZ R16, R16, UR6 ;  /* 0x0000000610107c20 */ /* 0x000fc60008410000 */
[----:B------:R-:W-:Y:S01]  /*3470*/  ISETP.GE.U32.AND P3, PT, R17, UR10, PT ;  /* 0x0000000a11007c0c */ /* 0x000fe2000bf66070 */
[C---:B------:R-:W-:Y:S01]  /*3480*/  FFMA.FTZ R9, R16.reuse, R31, R29 ;  /* 0x0000001f10097223 */ /* 0x040fe2000001001d */
[----:B--2---:R-:W-:Y:S01]  /*3490*/  SHF.R.S32.HI R20, RZ, 0x1f, R17 ;  /* 0x0000001fff147819 */ /* 0x004fe20000011411 */
[C-C-:B------:R-:W-:Y:S01]  /*34a0*/  FFMA.FTZ R12, R16.reuse, R34, R29.reuse ;  /* 0x00000022100c7223 */ /* 0x140fe2000001001d */
[C-C-:B------:R-:W-:Y:S01]  /*34b0*/  FFMA.FTZ R27, R16.reuse, R25, R29.reuse ;  /* 0x00000019101b7223 */ /* 0x140fe2000001001d */
[C-C-:B------:R-:W-:Y:S01]  /*34c0*/  FFMA.FTZ R28, R16.reuse, R24, R29.reuse ;  /* 0x00000018101c7223 */ /* 0x140fe2000001001d */
[C-C-:B------:R-:W-:Y:S01]  /*34d0*/  FFMA.FTZ R21, R16.reuse, R19, R29.reuse ;  /* 0x0000001310157223 */ /* 0x140fe2000001001d */
[C-C-:B------:R-:W-:Y:S01]  /*34e0*/  FFMA.FTZ R22, R16.reuse, R18, R29.reuse ;  /* 0x0000001210167223 */ /* 0x140fe2000001001d */
[C-C-:B------:R-:W-:Y:S01]  /*34f0*/  FFMA.FTZ R15, R16.reuse, R3, R29.reuse ;  /* 0x00000003100f7223 */ /* 0x140fe2000001001d */
[----:B------:R-:W-:Y:S01]  /*3500*/  FFMA.FTZ R16, R16, R14, R29 ;  /* 0x0000000e10107223 */ /* 0x000fe2000001001d */
[--C-:B------:R-:W-:Y:S01]  /*3510*/  HADD2.F32 R29, -RZ, R40.reuse.H0_H0 ;  /* 0x20000028ff1d7230 */ /* 0x100fe20000004100 */
[----:B------:R-:W-:Y:S01]  /*3520*/  ISETP.GE.AND.EX P3, PT, R20, UR11, PT, P3 ;  /* 0x0000000b14007c0c */ /* 0x000fe2000bf66330 */
[----:B------:R-:W-:Y:S01]  /*3530*/  HADD2.F32 R40, -RZ, R40.H1_H1 ;  /* 0x30000028ff287230 */ /* 0x000fe20000004100 */
[----:B------:R-:W-:Y:S11]  /*3540*/  BRA.U !UP0, `(.L_x_615) ;  /* 0x0000000108487547 */ /* 0x000ff6000b800000 */
        /* <DEDUP_REMOVED lines=12> */
[----:B------:R-:W-:-:S04]  /*3610*/  FFMA.FTZ R30, R30, R39, 1 ;  /* 0x3f8000001e1e7423 */ /* 0x000fc80000010027 */
[----:B------:R-:W-:Y:S01]  /*3620*/  FMUL.FTZ R29, R29, R30 ;  /* 0x0000001e1d1d7220 */ /* 0x000fe20000410000 */
[----:B-1----:R-:W-:Y:S01]  /*3630*/  FADD.FTZ R44, -R37, 1 ;  /* 0x3f800000252c7421 */ /* 0x002fe20000010100 */
[----:B------:R-:W-:-:S03]  /*3640*/  FMUL.FTZ R40, R40, R37 ;  /* 0x0000002528287220 */ /* 0x000fc60000410000 */
[----:B------:R-:W-:-:S04]  /*3650*/  FFMA.FTZ R31, R31, R44, 1 ;  /* 0x3f8000001f1f7423 */ /* 0x000fc8000001002c */
[----:B------:R-:W-:-:S07]  /*3660*/  FMUL.FTZ R40, R40, R31 ;  /* 0x0000001f28287220 */ /* 0x000fce0000410000 */
.L_x_615:
[----:B------:R-:W-:Y:S01]  /*3670*/  BSSY.RECONVERGENT B0, `(.L_x_616) ;  /* 0x0000012000007945 */ /* 0x000fe20003800200 */
[----:B------:R-:W-:Y:S01]  /*3680*/  FFMA.FTZ R29, R6, R29, -R9 ;  /* 0x0000001d061d7223 */ /* 0x000fe20000010809 */
[----:B------:R-:W-:Y:S02]  /*3690*/  FFMA.FTZ R12, R7, R40, -R12 ;  /* 0x00000028070c7223 */ /* 0x000fe4000001080c */
[----:B------:R-:W-:Y:S05]  /*36a0*/  @P1 BRA `(.L_x_617) ;  /* 0x0000000000381947 */ /* 0x000fea0003800000 */
        /* <DEDUP_REMOVED lines=11> */
[----:B------:R-:W-:Y:S02]  /*3760*/  F2FP.F16.F32.PACK_AB R29, R29, R30 ;  /* 0x0000001e1d1d723e */ /* 0x000fe400000000ff */
[----:B------:R-:W-:-:S05]  /*3770*/  LEA.HI.X R13, R8, UR7, R13, 0x1, P1 ;  /* 0x00000007080d7c11 */ /* 0x000fca00088f0c0d */
[----:B------:R0:W-:Y:S02]  /*3780*/  STG.E desc[UR12][R12.64], R29 ;  /* 0x0000001d0c007986 */ /* 0x0001e4000c10190c */
.L_x_617:
[----:B------:R-:W-:Y:S05]  /*3790*/  BSYNC.RECONVERGENT B0 ;  /* 0x0000000000007941 */ /* 0x000fea0003800200 */
.L_x_616:
[--C-:B------:R-:W-:Y:S02]  /*37a0*/  HADD2.F32 R8, -RZ, R38.reuse.H0_H0 ;  /* 0x20000026ff087230 */ /* 0x100fe40000004100 */
[----:B------:R-:W-:Y:S01]  /*37b0*/  HADD2.F32 R38, -RZ, R38.H1_H1 ;  /* 0x30000026ff267230 */ /* 0x000fe20000004100 */
        /* <DEDUP_REMOVED lines=19> */
.L_x_618:
        /* <DEDUP_REMOVED lines=9> */
[----:B-1----:R-:W-:Y:S02]  /*3980*/  IMAD R26, R26, UR6, RZ ;  /* 0x000000061a1a7c24 */ /* 0x002fe4000f8e02ff */
[----:B------:R-:W-:-:S04]  /*3990*/  IMAD.WIDE.U32 R8, R23, UR6, R8 ;  /* 0x0000000617087c25 */ /* 0x000fc8000f8e0008 */
[----:B0-----:R-:W-:Y:S02]  /*39a0*/  IMAD R13, R23, UR7, R26 ;  /* 0x00000007170d7c24 */ /* 0x001fe4000f8e021a */
[----:B------:R-:W-:Y:S01]  /*39b0*/  FMUL.FTZ R23, R28, UR9 ;  /* 0x000000091c177c20 */ /* 0x000fe20008410000 */
[C---:B--2---:R-:W-:Y:S02]  /*39c0*/  LEA R12, P1, R8.reuse, UR16, 0x1 ;  /* 0x00000010080c7c11 */ /* 0x044fe4000f8208ff */
[----:B------:R-:W-:Y:S02]  /*39d0*/  IADD3 R13, PT, PT, R9, R13, RZ ;  /* 0x0000000d090d7210 */ /* 0x000fe40007ffe0ff */
[----:B------:R-:W-:Y:S02]  /*39e0*/  F2FP.F16.F32.PACK_AB R23, R23, R24 ;  /* 0x000000181717723e */ /* 0x000fe400000000ff */
[----:B------:R-:W-:-:S05]  /*39f0*/  LEA.HI.X R13, R8, UR17, R13, 0x1, P1 ;  /* 0x00000011080d7c11 */ /* 0x000fca00088f0c0d */
[----:B------:R1:W-:Y:S02]  /*3a00*/  STG.E desc[UR12][R12.64], R23 ;  /* 0x000000170c007986 */ /* 0x0003e4000c10190c */
.L_x_620:
[----:B------:R-:W-:Y:S05]  /*3a10*/  BSYNC.RECONVERGENT B0 ;  /* 0x0000000000007941 */ /* 0x000fea0003800200 */
.L_x_619:
[--C-:B------:R-:W-:Y:S02]  /*3a20*/  HADD2.F32 R8, -RZ, R36.reuse.H0_H0 ;  /* 0x20000024ff087230 */ /* 0x100fe40000004100 */
[----:B------:R-:W-:Y:S01]  /*3a30*/  HADD2.F32 R36, -RZ, R36.H1_H1 ;  /* 0x30000024ff247230 */ /* 0x000fe20000004100 */
[----:B------:R-:W-:Y:S06]  /*3a40*/  BRA.U !UP0, `(.L_x_621) ;  /* 0x0000000108487547 */ /* 0x000fec000b800000 */
[----:B------:R-:W-:Y:S01]  /*3a50*/  FFMA.FTZ R19, R6, R19, R4 ;  /* 0x0000001306137223 */ /* 0x000fe20000010004 */
[----:B------:R-:W-:-:S03]  /*3a60*/  FFMA.FTZ R18, R7, R18, R5 ;  /* 0x0000001207127223 */ /* 0x000fc60000010005 */
[----:B------:R-:W-:Y:S01]  /*3a70*/  FMUL.FTZ R9, R19, -1.4426950216293334961 ;  /* 0xbfb8aa3b13097820 */ /* 0x000fe20000410000 */
[----:B-1----:R-:W-:-:S05]  /*3a80*/  FMUL.FTZ R23, R18, -1.4426950216293334961 ;  /* 0xbfb8aa3b12177820 */ /* 0x002fca0000410000 */
        /* <DEDUP_REMOVED lines=14> */
.L_x_621:
[----:B------:R-:W-:Y:S01]  /*3b70*/  BSSY.RECONVERGENT B0, `(.L_x_622) ;  /* 0x0000012000007945 */ /* 0x000fe20003800200 */
[----:B------:R-:W-:Y:S01]  /*3b80*/  FFMA.FTZ R21, R6, R8, -R21 ;  /* 0x0000000806157223 */ /* 0x000fe20000010815 */
[----:B------:R-:W-:Y:S02]  /*3b90*/  FFMA.FTZ R22, R7, R36, -R22 ;  /* 0x0000002407167223 */ /* 0x000fe40000010816 */
[----:B------:R-:W-:Y:S05]  /*3ba0*/  @P3 BRA `(.L_x_623) ;  /* 0x0000000000383947 */ /* 0x000fea0003800000 */
[----:B------:R-:W2:Y:S01]  /*3bb0*/  LDCU.64 UR6, c[0x0][0x3f8] ;  /* 0x00007f00ff0677ac */ /* 0x000ea20008000a00 */
[----:B------:R-:W-:Y:S01]  /*3bc0*/  MOV R8, R46 ;  /* 0x0000002e00087202 */ /* 0x000fe20000000f00 */
[----:B------:R-:W-:Y:S01]  /*3bd0*/  FMUL.FTZ R18, R21, UR9 ;  /* 0x0000000915127c20 */ /* 0x000fe20008410000 */
[----:B------:R-:W-:Y:S01]  /*3be0*/  MOV R9, R49 ;  /* 0x0000003100097202 */ /* 0x000fe20000000f00 */
[----:B------:R-:W3:Y:S01]  /*3bf0*/  LDCU.64 UR16, c[0x0][0x380] ;  /* 0x00007000ff1077ac */ /* 0x000ee20008000a00 */
[----:B--2---:R-:W-:Y:S02]  /*3c00*/  IMAD R20, R20, UR6, RZ ;  /* 0x0000000614147c24 */ /* 0x004fe4000f8e02ff */
[----:B01----:R-:W-:-:S04]  /*3c10*/  IMAD.WIDE.U32 R12, R17, UR6, R8 ;  /* 0x00000006110c7c25 */ /* 0x003fc8000f8e0008 */
[----:B------:R-:W-:Y:S02]  /*3c20*/  IMAD R9, R17, UR7, R20 ;  /* 0x0000000711097c24 */ /* 0x000fe4000f8e0214 */
[----:B------:R-:W-:Y:S01]  /*3c30*/  FMUL.FTZ R17, R22, UR9 ;  /* 0x0000000916117c20 */ /* 0x000fe20008410000 */
[C---:B---3--:R-:W-:Y:S02]  /*3c40*/  LEA R8, P1, R12.reuse, UR16, 0x1 ;  /* 0x000000100c087c11 */ /* 0x048fe4000f8208ff */
[----:B------:R-:W-:Y:S02]  /*3c50*/  IADD3 R9, PT, PT, R13, R9, RZ ;  /* 0x000000090d097210 */ /* 0x000fe40007ffe0ff */
[----:B------:R-:W-:Y:S02]  /*3c60*/  F2FP.F16.F32.PACK_AB R17, R17, R18 ;  /* 0x000000121111723e */ /* 0x000fe400000000ff */
[----:B------:R-:W-:-:S05]  /*3c70*/  LEA.HI.X R9, R12, UR17, R9, 0x1, P1 ;  /* 0x000000110c097c11 */ /* 0x000fca00088f0c09 */
[----:B------:R2:W-:Y:S02]  /*3c80*/  STG.E desc[UR12][R8.64], R17 ;  /* 0x0000001108007986 */ /* 0x0005e4000c10190c */
.L_x_623:
[----:B------:R-:W-:Y:S05]  /*3c90*/  BSYNC.RECONVERGENT B0 ;  /* 0x0000000000007941 */ /* 0x000fea0003800200 */
.L_x_622:
[--C-:B--2---:R-:W-:Y:S01]  /*3ca0*/  HADD2.F32 R8, -RZ, R10.reuse.H0_H0 ;  /* 0x2000000aff087230 */ /* 0x104fe20000004100 */
[----:B------:R-:W-:Y:S01]  /*3cb0*/  SHF.R.S32.HI R17, RZ, 0x1f, R11 ;  /* 0x0000001fff117819 */ /* 0x000fe2000001140b */
[----:B------:R-:W-:Y:S01]  /*3cc0*/  HADD2.F32 R10, -RZ, R10.H1_H1 ;  /* 0x3000000aff0a7230 */ /* 0x000fe20000004100 */
        /* <DEDUP_REMOVED lines=19> */
.L_x_624:
[----:B------:R-:W-:Y:S01]  /*3e00*/  ISETP.GE.AND.EX P0, PT, R17, UR11, PT, P0 ;  /* 0x0000000b11007c0c */ /* 0x000fe2000bf06300 */
[----:B------:R-:W-:Y:S01]  /*3e10*/  FFMA.FTZ R15, R6, R8, -R15 ;  /* 0x00000008060f7223 */ /* 0x000fe2000001080f */
[----:B------:R-:W-:Y:S01]  /*3e20*/  FFMA.FTZ R16, R7, R10, -R16 ;  /* 0x0000000a07107223 */ /* 0x000fe20000010810 */
[----:B------:R-:W-:Y:S02]  /*3e30*/  BSSY.RECONVERGENT B0, `(.L_x_625) ;  /* 0x000000f000007945 */ /* 0x000fe40003800200 */
[----:B------:R-:W-:Y:S01]  /*3e40*/  FMUL.FTZ R3, R15, UR9 ;  /* 0x000000090f037c20 */ /* 0x000fe20008410000 */
[----:B------:R-:W-:-:S07]  /*3e50*/  FMUL.FTZ R16, R16, UR9 ;  /* 0x0000000910107c20 */ /* 0x000fce0008410000 */
[----:B------:R-:W-:Y:S05]  /*3e60*/  @P0 BRA `(.L_x_626) ;  /* 0x00000000002c0947 */ /* 0x000fea0003800000 */
[----:B------:R-:W2:Y:S01]  /*3e70*/  LDCU.64 UR6, c[0x0][0x3f8] ;  /* 0x00007f00ff0677ac */ /* 0x000ea20008000a00 */
[----:B------:R-:W-:Y:S02]  /*3e80*/  MOV R47, R49 ;  /* 0x00000031002f7202 */ /* 0x000fe40000000f00 */
[----:B------:R-:W-:Y:S01]  /*3e90*/  F2FP.F16.F32.PACK_AB R3, R16, R3 ;  /* 0x000000031003723e */ /* 0x000fe200000000ff */
        /* <DEDUP_REMOVED lines=8> */
.L_x_626:
[----:B------:R-:W-:Y:S05]  /*3f20*/  BSYNC.RECONVERGENT B0 ;  /* 0x0000000000007941 */ /* 0x000fea0003800200 */
.L_x_625:
[----:B------:R-:W3:Y:S01]  /*3f30*/  LDCU UR6, c[0x0][0x374] ;  /* 0x00006e80ff0677ac */ /* 0x000ee20008000800 */
[----:B------:R-:W4:Y:S01]  /*3f40*/  LDCU UR7, c[0x0][0x410] ;  /* 0x00008200ff0777ac */ /* 0x000f220008000800 */
[----:B------:R-:W4:Y:S01]  /*3f50*/  LDCU UR8, c[0x0][0x3e0] ;  /* 0x00007c00ff0877ac */ /* 0x000f220008000800 */
[----:B------:R-:W-:Y:S02]  /*3f60*/  UIADD3 UR4, UPT, UPT, UR4, 0x1, URZ ;  /* 0x0000000104047890 */ /* 0x000fe4000fffe0ff */
[----:B---3--:R-:W-:Y:S02]  /*3f70*/  UIADD3 UR5, UPT, UPT, UR6, UR5, URZ ;  /* 0x0000000506057290 */ /* 0x008fe4000fffe0ff */
[----:B----4-:R-:W-:-:S04]  /*3f80*/  UIMAD UR7, UR7, UR8, URZ ;  /* 0x00000008070772a4 */ /* 0x010fc8000f8e02ff */
[----:B------:R-:W-:-:S09]  /*3f90*/  UISETP.GE.AND UP0, UPT, UR5, UR7, UPT ;  /* 0x000000070500728c */ /* 0x000fd2000bf06270 */
[----:B------:R-:W-:Y:S05]  /*3fa0*/  BRA.U !UP0, `(.L_x_627) ;  /* 0xffffffc108687547 */ /* 0x000fea000b83ffff */
.L_x_598:
[----:B------:R-:W3:Y:S01]  /*3fb0*/  S2R R6, SR_TID.X ;  /* 0x0000000000067919 */ /* 0x000ee20000002100 */
[----:B--2---:R-:W2:Y:S01]  /*3fc0*/  LDC R4, c[0x0][0x370] ;  /* 0x0000dc00ff047b82 */ /* 0x004ea20000000800 */
[----:B------:R-:W-:Y:S07]  /*3fd0*/  BSSY.RECONVERGENT B0, `(.L_x_628) ;  /* 0x000000e000007945 */ /* 0x000fee0003800200 */
[----:B------:R-:W4:Y:S08]  /*3fe0*/  LDC R7, c[0x0][0x374] ;  /* 0x0000dd00ff077b82 */ /* 0x000f300000000800 */
[----:B------:R-:W5:Y:S01]  /*3ff0*/  LDC.64 R2, c[0x0][0x3c8] ;  /* 0x0000f200ff027b82 */ /* 0x000f620000000a00 */
[----:B--2---:R-:W-:-:S02]  /*4000*/  ISETP.NE.AND P0, PT, R4, 0x1, PT ;  /* 0x000000010400780c */ /* 0x004fc40003f05270 */
[----:B---3--:R-:W-:Y:S02]  /*4010*/  ISETP.NE.AND P1, PT, R6, RZ, PT ;  /* 0x000000ff0600720c */ /* 0x008fe40003f25270 */
        /* <DEDUP_REMOVED lines=9> */
.L_x_629:
[----:B------:R-:W-:Y:S05]  /*40b0*/  BSYNC.RECONVERGENT B0 ;  /* 0x0000000000007941 */ /* 0x000fea0003800200 */
.L_x_628:
        /* <DEDUP_REMOVED lines=11> */
.L_x_631:
[----:B------:R-:W2:Y:S04]  /*4170*/  LDG.E.STRONG.GPU R5, desc[UR12][R2.64] ;  /* 0x0000000c02057981 */ /* 0x000ea8000c1ef900 */
[----:B--2---:R-:W-:Y:S01]  /*4180*/  CCTL.IVALL ;  /* 0x00000000ff00798f */ /* 0x004fe20002000000 */
[----:B------:R-:W-:Y:S05]  /*4190*/  YIELD ;  /* 0x0000000000007946 */ /* 0x000fea0003800000 */
[----:B------:R-:W-:-:S13]  /*41a0*/  ISETP.NE.AND P0, PT, R5, R0, PT ;  /* 0x000000000500720c */ /* 0x000fda0003f05270 */
[----:B------:R-:W-:Y:S05]  /*41b0*/  @P0 BRA `(.L_x_631) ;  /* 0xfffffffc00ec0947 */ /* 0x000fea000383ffff */
.L_x_630:
[----:B------:R-:W-:Y:S05]  /*41c0*/  WARPSYNC.ALL ;  /* 0x0000000000007948 */ /* 0x000fea0003800000 */
[----:B------:R-:W2:Y:S02]  /*41d0*/  LDCU.64 UR10, c[0x0][0x3f8] ;  /* 0x00007f00ff0a77ac */ /* 0x000ea40008000a00 */
[----:B--2---:R-:W-:-:S04]  /*41e0*/  ULEA.HI UR8, UP0, UR11, UR10, URZ, 0x1 ;  /* 0x0000000a0b087291 */ /* 0x004fc8000f8108ff */
[----:B------:R-:W-:-:S04]  /*41f0*/  UIADD3.X UR9, UPT, UPT, URZ, UR11, URZ, UP0, !UPT ;  /* 0x0000000bff097290 */ /* 0x000fc800087fe4ff */
[----:B------:R-:W-:Y:S02]  /*4200*/  USHF.R.S64 UR8, UR8, 0x1, UR9 ;  /* 0x0000000108087899 */ /* 0x000fe40008001009 */
[----:B------:R-:W-:Y:S01]  /*4210*/  USHF.R.S32.HI UR9, URZ, 0x1, UR9 ;  /* 0x00000001ff097899 */ /* 0x000fe20008011409 */
[----:B------:R-:W-:Y:S03]  /*4220*/  BAR.SYNC.DEFER_BLOCKING 0x0 ;  /* 0x0000000000007b1d */ /* 0x000fe60000010000 */
[----:B------:R-:W-:Y:S02]  /*4230*/  ISETP.LT.U32.AND P0, PT, R6, UR8, PT ;  /* 0x0000000806007c0c */ /* 0x000fe4000bf01070 */
[----:B------:R-:W-:-:S04]  /*4240*/  MOV R0, UR9 ;  /* 0x0000000900007c02 */ /* 0x000fc80008000f00 */
[----:B------:R-:W-:-:S13]  /*4250*/  ISETP.GT.AND.EX P0, PT, R0, RZ, PT, P0 ;  /* 0x000000ff0000720c */ /* 0x000fda0003f04300 */
[----:B------:R-:W-:Y:S05]  /*4260*/  @!P0 EXIT ;  /* 0x000000000000894d */ /* 0x000fea0003800000 */
[----:B------:R-:W-:Y:S01]  /*4270*/  HFMA2 R7, -RZ, RZ, 0, 0 ;  /* 0x00000000ff077431 */ /* 0x000fe200000001ff */
[----:B------:R-:W-:Y:S01]  /*4280*/  MOV R0, R6 ;  /* 0x0000000600007202 */ /* 0x000fe20000000f00 */
[----:B------:R-:W-:Y:S01]  /*4290*/  UIMAD.WIDE.U32 UR4, UR10, 0x3, URZ ;  /* 0x000000030a0478a5 */ /* 0x000fe2000f8e00ff */
[----:B------:R-:W-:Y:S01]  /*42a0*/  MOV R3, UR9 ;  /* 0x0000000900037c02 */ /* 0x000fe20008000f00 */
[----:B------:R-:W-:Y:S01]  /*42b0*/  UIMAD UR6, UR11, 0x3, URZ ;  /* 0x000000030b0678a4 */ /* 0x000fe2000f8e02ff */
[----:B------:R-:W-:Y:S01]  /*42c0*/  IADD3 R9, P1, PT, R0, 0x230, RZ ;  /* 0x0000023000097810 */ /* 0x000fe20007f3e0ff */
[----:B------:R-:W-:Y:S02]  /*42d0*/  BSSY.RECONVERGENT B0, `(.L_x_632) ;  /* 0x000005f000007945 */ /* 0x000fe40003800200 */
[----:B------:R-:W-:Y:S01]  /*42e0*/  UIADD3 UR6, UPT, UPT, UR5, UR6, URZ ;  /* 0x0000000605067290 */ /* 0x000fe2000fffe0ff */
[----:B------:R-:W-:Y:S02]  /*42f0*/  ISETP.LT.U32.AND P0, PT, R9, UR8, PT ;  /* 0x0000000809007c0c */ /* 0x000fe4000bf01070 */
[----:B------:R-:W-:Y:S01]  /*4300*/  IADD3.X R2, PT, PT, RZ, R7, RZ, P1, !PT ;  /* 0x00000007ff027210 */ /* 0x000fe20000ffe4ff */
[----:B------:R-:W-:-:S03]  /*4310*/  ULEA.HI UR4, UP0, UR6, UR4, URZ, 0x1 ;  /* 0x0000000406047291 */ /* 0x000fc6000f8108ff */
[----:B------:R-:W-:Y:S01]  /*4320*/  ISETP.GT.AND.EX P0, PT, R3, R2, PT, P0 ;  /* 0x000000020300720c */ /* 0x000fe20003f04300 */
[----:B------:R-:W-:-:S03]  /*4330*/  UIADD3.X UR7, UPT, UPT, URZ, UR6, URZ, UP0, !UPT ;  /* 0x00000006ff077290 */ /* 0x000fc600087fe4ff */
[----:B------:R-:W-:Y:S01]  /*4340*/  SEL R9, R9, UR8, !P0 ;  /* 0x0000000809097c07 */ /* 0x000fe2000c000000 */
[----:B------:R-:W-:Y:S01]  /*4350*/  USHF.R.S64 UR6, UR4, 0x1, UR7 ;  /* 0x0000000104067899 */ /* 0x000fe20008001007 */
[----:B------:R-:W-:Y:S01]  /*4360*/  SEL R2, R2, UR9, !P0 ;  /* 0x0000000902027c07 */ /* 0x000fe2000c000000 */
[----:B------:R-:W-:Y:S01]  /*4370*/  USHF.R.S32.HI UR7, URZ, 0x1, UR7 ;  /* 0x00000001ff077899 */ /* 0x000fe20008011407 */
[----:B------:R-:W-:-:S04]  /*4380*/  IADD3 R9, P0, PT, R9, -0x230, RZ ;  /* 0xfffffdd009097810 */ /* 0x000fc80007f1e0ff */
[----:B------:R-:W-:Y:S02]  /*4390*/  IADD3.X R2, PT, PT, R2, -0x1, RZ, P0, !PT ;  /* 0xffffffff02027810 */ /* 0x000fe400007fe4ff */
[----:B------:R-:W-:-:S04]  /*43a0*/  ISETP.NE.U32.AND P0, PT, R9, R0, PT ;  /* 0x000000000900720c */ /* 0x000fc80003f05070 */
[----:B------:R-:W-:-:S04]  /*43b0*/  ISETP.NE.AND.EX P0, PT, R2, R7, PT, P0 ;  /* 0x000000070200720c */ /* 0x000fc80003f05300 */
[----:B01----:R-:W-:-:S04]  /*43c0*/  SEL R13, RZ, 0x1, !P0 ;  /* 0x00000001ff0d7807 */ /* 0x003fc80004000000 */
[----:B------:R-:W-:-:S04]  /*43d0*/  IADD3 R9, P0, P1, R9, -R13, -R0 ;  /* 0x8000000d09097210 */ /* 0x000fc8000791e800 */
[----:B------:R-:W-:-:S05]  /*43e0*/  IADD3.X R11, PT, PT, R2, -0x1, ~R7, P0, P1 ;  /* 0xffffffff020b7810 */ /* 0x000fca00007e2c07 */
[----:B------:R-:W-:-:S04]  /*43f0*/  IMAD.WIDE.U32 R2, R11, 0xea0ea0f, RZ ;  /* 0x0ea0ea0f0b027825 */ /* 0x000fc800078e00ff */
[----:B------:R-:W-:-:S04]  /*4400*/  IMAD.WIDE.U32 R4, P0, R9, -0x15f15f16, R2 ;  /* 0xea0ea0ea09047825 */ /* 0x000fc80007800002 */
[----:B------:R-:W-:Y:S01]  /*4410*/  IMAD.WIDE.U32 R2, R9, 0xea0ea0f, RZ ;  /* 0x0ea0ea0f09027825 */ /* 0x000fe200078e00ff */
[----:B------:R-:W-:Y:S02]  /*4420*/  IADD3.X R9, PT, PT, RZ, RZ, RZ, P0, !PT ;  /* 0x000000ffff097210 */ /* 0x000fe400007fe4ff */
[----:B------:R-:W-:Y:S02]  /*4430*/  MOV R8, R5 ;  /* 0x0000000500087202 */ /* 0x000fe40000000f00 */
[----:B------:R-:W-:-:S05]  /*4440*/  IADD3 RZ, P0, PT, R3, R4, RZ ;  /* 0x0000000403ff7210 */ /* 0x000fca0007f1e0ff */
[----:B------:R-:W-:-:S05]  /*4450*/  IMAD.WIDE.U32.X R2, R11, -0x15f15f16, R8, P0 ;  /* 0xea0ea0ea0b027825 */ /* 0x000fca00000e0408 */
[----:B------:R-:W-:-:S04]  /*4460*/  SHF.R.U64 R2, R2, 0x9, R3 ;  /* 0x0000000902027819 */ /* 0x000fc80000001203 */
[----:B------:R-:W-:-:S04]  /*4470*/  IADD3 R2, P0, PT, R2, R13, RZ ;  /* 0x0000000d02027210 */ /* 0x000fc80007f1e0ff */
[----:B------:R-:W-:Y:S02]  /*4480*/  LOP3.LUT R4, R2, 0x3, RZ, 0xc0, !PT ;  /* 0x0000000302047812 */ /* 0x000fe400078ec0ff */
[----:B------:R-:W-:Y:S02]  /*4490*/  LEA.HI.X R3, R3, RZ, RZ, 0x17, P0 ;  /* 0x000000ff03037211 */ /* 0x000fe400000fbcff */
[----:B------:R-:W-:Y:S02]  /*44a0*/  ISETP.NE.U32.AND P1, PT, R4, 0x3, PT ;  /* 0x000000030400780c */ /* 0x000fe40003f25070 */
[----:B------:R-:W-:Y:S02]  /*44b0*/  ISETP.GE.U32.AND P0, PT, R2, 0x3, PT ;  /* 0x000000030200780c */ /* 0x000fe40003f06070 */
[----:B------:R-:W-:Y:S02]  /*44c0*/  ISETP.NE.AND.EX P1, PT, RZ, RZ, PT, P1 ;  /* 0x000000ffff00720c */ /* 0x000fe40003f25310 */
[----:B------:R-:W-:-:S11]  /*44d0*/  ISETP.GE.U32.AND.EX P0, PT, R3, RZ, PT, P0 ;  /* 0x000000ff0300720c */ /* 0x000fd60003f06100 */
[----:B------:R-:W-:Y:S05]  /*44e0*/  @!P1 BRA `(.L_x_633) ;  /* 0x0000000000f49947 */ /* 0x000fea0003800000 */
[----:B------:R-:W0:Y:S01]  /*44f0*/  LDCU.64 UR4, c[0x0][0x3d8] ;  /* 0x00007b00ff0477ac */ /* 0x000e220008000a00 */
[----:B------:R-:W-:Y:S02]  /*4500*/  MOV R25, UR6 ;  /* 0x0000000600197c02 */ /* 0x000fe40008000f00 */
[----:B------:R-:W-:Y:S01]  /*4510*/  MOV R6, UR7 ;  /* 0x0000000700067c02 */ /* 0x000fe20008000f00 */
[----:B------:R-:W1:Y:S01]  /*4520*/  LDCU.64 UR14, c[0x0][0x390] ;  /* 0x00007200ff0e77ac */ /* 0x000e620008000a00 */
[----:B------:R-:W-:Y:S02]  /*4530*/  IADD3 R9, PT, PT, R2, 0x1, RZ ;  /* 0x0000000102097810 */ /* 0x000fe40007ffe0ff */
[----:B------:R-:W-:Y:S01]  /*4540*/  SHF.L.U64.HI R25, R25, 0x2, R6 ;  /* 0x0000000219197819 */ /* 0x000fe20000010206 */
[----:B------:R-:W2:Y:S01]  /*4550*/  LDCU.64 UR16, c[0x0][0x388] ;  /* 0x00007100ff1077ac */ /* 0x000ea20008000a00 */
[----:B------:R-:W-:Y:S02]  /*4560*/  MOV R29, UR8 ;  /* 0x00000008001d7c02 */ /* 0x000fe40008000f00 */
[----:B------:R-:W-:-:S02]  /*4570*/  MOV R4, UR9 ;  /* 0x0000000900047c02 */ /* 0x000fc40008000f00 */
[----:B------:R-:W-:Y:S02]  /*4580*/  LOP3.LUT R9, R9, 0x3, RZ, 0xc0, !PT ;  /* 0x0000000309097812 */ /* 0x000fe400078ec0ff */
[----:B------:R-:W-:Y:S02]  /*4590*/  MOV R2, UR10 ;  /* 0x0000000a00027c02 */ /* 0x000fe40008000f00 */
[----:B------:R-:W-:Y:S02]  /*45a0*/  MOV R6, R0 ;  /* 0x0000000000067202 */ /* 0x000fe40000000f00 */
[----:B0-----:R-:W-:Y:S01]  /*45b0*/  LEA R23, P1, R0, UR4, 0x2 ;  /* 0x0000000400177c11 */ /* 0x001fe2000f8210ff */
[----:B------:R-:W-:Y:S01]  /*45c0*/  IMAD.WIDE.U32 R2, R2, 0x4, RZ ;  /* 0x0000000402027825 */ /* 0x000fe200078e00ff */
[C---:B------:R-:W-:Y:S01]  /*45d0*/  SHF.L.U32 R19, R0.reuse, 0x3, RZ ;  /* 0x0000000300137819 */ /* 0x040fe200000006ff */
[----:B------:R-:W-:Y:S01]  /*45e0*/  UMOV UR4, URZ ;  /* 0x000000ff00047c82 */ /* 0x000fe20008000000 */
[C-C-:B------:R-:W-:Y:S01]  /*45f0*/  LEA.HI.X R24, R0.reuse, UR5, R7.reuse, 0x2, P1 ;  /* 0x0000000500187c11 */ /* 0x140fe200088f1407 */
[----:B------:R-:W-:Y:S01]  /*4600*/  USHF.L.U32 UR5, UR11, 0x2, URZ ;  /* 0x000000020b057899 */ /* 0x000fe200080006ff */
[----:B------:R-:W-:Y:S01]  /*4610*/  SHF.L.U64.HI R29, R29, 0x2, R4 ;  /* 0x000000021d1d7819 */ /* 0x000fe20000010204 */
[----:B------:R-:W-:Y:S01]  /*4620*/  IMAD.WIDE.U32 R4, R9, 0x230, R6 ;  /* 0x0000023009047825 */ /* 0x000fe200078e0006 */
[----:B------:R-:W-:-:S02]  /*4630*/  SHF.L.U64.HI R20, R0, 0x3, R7 ;  /* 0x0000000300147819 */ /* 0x000fc40000010207 */
[C---:B-1----:R-:W-:Y:S02]  /*4640*/  IADD3 R21, P1, PT, R19.reuse, UR14, RZ ;  /* 0x0000000e13157c10 */ /* 0x042fe4000ff3e0ff */
[----:B--2---:R-:W-:Y:S02]  /*4650*/  IADD3 R19, P2, PT, R19, UR16, RZ ;  /* 0x0000001013137c10 */ /* 0x004fe4000ff5e0ff */
[----:B------:R-:W-:Y:S02]  /*4660*/  IADD3 R6, P3, PT, RZ, -R9, RZ ;  /* 0x80000009ff067210 */ /* 0x000fe40007f7e0ff */
[----:B------:R-:W-:Y:S02]  /*4670*/  IADD3.X R22, PT, PT, R20, UR15, RZ, P1, !PT ;  /* 0x0000000f14167c10 */ /* 0x000fe40008ffe4ff */
[----:B------:R-:W-:Y:S02]  /*4680*/  IADD3 R7, PT, PT, R5, UR4, RZ ;  /* 0x0000000405077c10 */ /* 0x000fe4000fffe0ff */
[----:B------:R-:W-:-:S02]  /*4690*/  MOV R0, R4 ;  /* 0x0000000400007202 */ /* 0x000fc40000000f00 */
[----:B------:R-:W-:Y:S02]  /*46a0*/  IADD3.X R20, PT, PT, R20, UR17, RZ, P2, !PT ;  /* 0x0000001114147c10 */ /* 0x000fe400097fe4ff */
[----:B------:R-:W-:Y:S02]  /*46b0*/  IADD3 R27, PT, PT, R3, UR5, RZ ;  /* 0x00000005031b7c10 */ /* 0x000fe4000fffe0ff */
[----:B------:R-:W-:-:S07]  /*46c0*/  IADD3.X R18, PT, PT, RZ, -0x1, RZ, P3, !PT ;  /* 0xffffffffff127810 */ /* 0x000fce0001ffe4ff */
.L_x_634:
[----:B0-----:R-:W-:Y:S02]  /*46d0*/  MOV R8, UR8 ;  /* 0x0000000800087c02 */ /* 0x001fe40008000f00 */
[----:B------:R-:W-:Y:S02]  /*46e0*/  MOV R12, UR6 ;  /* 0x00000006000c7c02 */ /* 0x000fe40008000f00 */
[-C--:B------:R-:W-:Y:S02]  /*46f0*/  LEA R8, P1, R8, R23.reuse, 0x2 ;  /* 0x0000001708087211 */ /* 0x080fe400078210ff */
[----:B------:R-:W-:Y:S02]  /*4700*/  IADD3 R10, P2, PT, R23, R2, RZ ;  /* 0x00000002170a7210 */ /* 0x000fe40007f5e0ff */
[-C--:B------:R-:W-:Y:S02]  /*4710*/  LEA R12, P3, R12, R23.reuse, 0x2 ;  /* 0x000000170c0c7211 */ /* 0x080fe400078610ff */
[----:B------:R-:W-:-:S02]  /*4720*/  MOV R4, R23 ;  /* 0x0000001700047202 */ /* 0x000fc40000000f00 */
[----:B------:R-:W-:Y:S02]  /*4730*/  MOV R5, R24 ;  /* 0x0000001800057202 */ /* 0x000fe40000000f00 */
[C---:B------:R-:W-:Y:S02]  /*4740*/  IADD3.X R9, PT, PT, R24.reuse, R29, RZ, P1, !PT ;  /* 0x0000001d18097210 */ /* 0x040fe40000ffe4ff */
[C---:B------:R-:W-:Y:S01]  /*4750*/  IADD3.X R11, PT, PT, R24.reuse, R27, RZ, P2, !PT ;  /* 0x0000001b180b7210 */ /* 0x040fe200017fe4ff */
[----:B------:R0:W2:Y:S01]  /*4760*/  LDG.E R14, desc[UR12][R4.64] ;  /* 0x0000000c040e7981 */ /* 0x0000a2000c1e1900 */
[----:B------:R-:W-:-:S03]  /*4770*/  IADD3.X R13, PT, PT, R24, R25, RZ, P3, !PT ;  /* 0x00000019180d7210 */ /* 0x000fc60001ffe4ff */
[----:B------:R1:W2:Y:S04]  /*4780*/  LDG.E R15, desc[UR12][R8.64] ;  /* 0x0000000c080f7981 */ /* 0x0002a8000c1e1900 */
[----:B------:R-:W3:Y:S04]  /*4790*/  LDG.E R16, desc[UR12][R10.64] ;  /* 0x0000000c0a107981 */ /* 0x000ee8000c1e1900 */
[----:B------:R-:W3:Y:S01]  /*47a0*/  LDG.E R17, desc[UR12][R12.64] ;  /* 0x0000000c0c117981 */ /* 0x000ee2000c1e1900 */
[----:B0-----:R-:W-:Y:S02]  /*47b0*/  MOV R4, R19 ;  /* 0x0000001300047202 */ /* 0x001fe40000000f00 */
[----:B------:R-:W-:-:S02]  /*47c0*/  MOV R5, R20 ;  /* 0x0000001400057202 */ /* 0x000fc40000000f00 */
[----:B-1----:R-:W-:Y:S02]  /*47d0*/  MOV R8, R21 ;  /* 0x0000001500087202 */ /* 0x002fe40000000f00 */
        /* <DEDUP_REMOVED lines=14> */
.L_x_633:
[----:B------:R-:W-:Y:S05]  /*48c0*/  BSYNC.RECONVERGENT B0 ;  /* 0x0000000000007941 */ /* 0x000fea0003800200 */
.L_x_632:
[----:B------:R-:W-:Y:S05]  /*48d0*/  @!P0 EXIT ;  /* 0x000000000000894d */ /* 0x000fea0003800000 */
[----:B------:R-:W-:Y:S01]  /*48e0*/  BSSY.RECONVERGENT B0, `(.L_x_635) ;  /* 0x000005c000007945 */ /* 0x000fe20003800200 */
[----:B------:R-:W-:Y:S02]  /*48f0*/  USHF.L.U64.HI UR5, UR10, 0x2, UR11 ;  /* 0x000000020a057899 */ /* 0x000fe4000801020b */
[----:B------:R-:W-:Y:S02]  /*4900*/  USHF.L.U32 UR4, UR10, 0x2, URZ ;  /* 0x000000020a047899 */ /* 0x000fe400080006ff */
[----:B------:R-:W-:Y:S01]  /*4910*/  USHF.L.U64.HI UR7, UR6, 0x2, UR7 ;  /* 0x0000000206077899 */ /* 0x000fe20008010207 */
[----:B------:R-:W1:Y:S01]  /*4920*/  LDCU.64 UR14, c[0x0][0x3d8] ;  /* 0x00007b00ff0e77ac */ /* 0x000e620008000a00 */
[----:B------:R-:W2:Y:S01]  /*4930*/  LDCU.64 UR16, c[0x0][0x388] ;  /* 0x00007100ff1077ac */ /* 0x000ea20008000a00 */
[----:B------:R-:W3:Y:S01]  /*4940*/  LDCU.64 UR18, c[0x0][0x390] ;  /* 0x00007200ff1277ac */ /* 0x000ee20008000a00 */
[----:B------:R-:W-:Y:S02]  /*4950*/  USHF.L.U64.HI UR10, UR8, 0x2, UR9 ;  /* 0x00000002080a7899 */ /* 0x000fe40008010209 */
[----:B------:R-:W-:-:S02]  /*4960*/  USHF.L.U32 UR11, UR8, 0x2, URZ ;  /* 0x00000002080b7899 */ /* 0x000fc400080006ff */
[----:B------:R-:W-:-:S12]  /*4970*/  USHF.L.U32 UR6, UR6, 0x2, URZ ;  /* 0x0000000206067899 */ /* 0x000fd800080006ff */
.L_x_636:
[C---:B----4-:R-:W-:Y:S02]  /*4980*/  SHF.L.U32 R13, R0.reuse, 0x2, RZ ;  /* 0x00000002000d7819 */ /* 0x050fe400000006ff */
[----:B0-----:R-:W-:Y:S02]  /*4990*/  SHF.L.U64.HI R15, R0, 0x2, R7 ;  /* 0x00000002000f7819 */ /* 0x001fe40000010207 */
[----:B-1----:R-:W-:-:S04]  /*49a0*/  IADD3 R2, P0, PT, R13, UR14, RZ ;  /* 0x0000000e0d027c10 */ /* 0x002fc8000ff1e0ff */
[----:B------:R-:W-:Y:S02]  /*49b0*/  IADD3.X R3, PT, PT, R15, UR15, RZ, P0, !PT ;  /* 0x0000000f0f037c10 */ /* 0x000fe400087fe4ff */
[C---:B------:R-:W-:Y:S02]  /*49c0*/  IADD3 R4, P0, PT, R2.reuse, UR11, RZ ;  /* 0x0000000b02047c10 */ /* 0x040fe4000ff1e0ff */
[C---:B------:R-:W-:Y:S01]  /*49d0*/  IADD3 R10, P1, PT, R2.reuse, UR6, RZ ;  /* 0x00000006020a7c10 */ /* 0x040fe2000ff3e0ff */
[----:B------:R0:W4:Y:S01]  /*49e0*/  LDG.E R16, desc[UR12][R2.64] ;  /* 0x0000000c02107981 */ /* 0x000122000c1e1900 */
[C---:B------:R-:W-:Y:S02]  /*49f0*/  IADD3.X R5, PT, PT, R3.reuse, UR10, RZ, P0, !PT ;  /* 0x0000000a03057c10 */ /* 0x040fe400087fe4ff */
[----:B------:R-:W-:Y:S02]  /*4a00*/  IADD3 R8, P0, PT, R2, UR4, RZ ;  /* 0x0000000402087c10 */ /* 0x000fe4000ff1e0ff */
[C---:B------:R-:W-:Y:S01]  /*4a10*/  IADD3.X R11, PT, PT, R3.reuse, UR7, RZ, P1, !PT ;  /* 0x00000007030b7c10 */ /* 0x040fe20008ffe4ff */
[----:B------:R1:W4:Y:S01]  /*4a20*/  LDG.E R17, desc[UR12][R4.64] ;  /* 0x0000000c04117981 */ /* 0x000322000c1e1900 */
[----:B------:R-:W-:-:S03]  /*4a30*/  IADD3.X R9, PT, PT, R3, UR5, RZ, P0, !PT ;  /* 0x0000000503097c10 */ /* 0x000fc600087fe4ff */
[----:B------:R-:W5:Y:S04]  /*4a40*/  LDG.E R19, desc[UR12][R10.64] ;  /* 0x0000000c0a137981 */ /* 0x000f68000c1e1900 */
[----:B------:R1:W5:Y:S01]  /*4a50*/  LDG.E R18, desc[UR12][R8.64] ;  /* 0x0000000c08127981 */ /* 0x000362000c1e1900 */
[C---:B------:R-:W-:Y:S02]  /*4a60*/  SHF.L.U32 R6, R0.reuse, 0x3, RZ ;  /* 0x0000000300067819 */ /* 0x040fe400000006ff */
[----:B------:R-:W-:Y:S02]  /*4a70*/  SHF.L.U64.HI R7, R0, 0x3, R7 ;  /* 0x0000000300077819 */ /* 0x000fe40000010207 */
[----:B------:R-:W-:Y:S02]  /*4a80*/  LOP3.LUT R14, R6, 0xfffffff8, RZ, 0xc0, !PT ;  /* 0xfffffff8060e7812 */ /* 0x000fe400078ec0ff */
[----:B------:R-:W-:-:S02]  /*4a90*/  LOP3.LUT R13, R13, 0xfffffffc, RZ, 0xc0, !PT ;  /* 0xfffffffc0d0d7812 */ /* 0x000fc400078ec0ff */
[----:B0-----:R-:W-:Y:S02]  /*4aa0*/  LOP3.LUT R3, R7, 0x3, RZ, 0xc0, !PT ;  /* 0x0000000307037812 */ /* 0x001fe400078ec0ff */
[C---:B--2---:R-:W-:Y:S02]  /*4ab0*/  IADD3 R12, P0, PT, R14.reuse, UR16, RZ ;  /* 0x000000100e0c7c10 */ /* 0x044fe4000ff1e0ff */
[----:B------:R-:W-:Y:S02]  /*4ac0*/  LOP3.LUT R2, R15, 0x3, RZ, 0xc0, !PT ;  /* 0x000000030f027812 */ /* 0x000fe400078ec0ff */
[----:B---3--:R-:W-:Y:S02]  /*4ad0*/  IADD3 R14, P1, PT, R14, UR18, RZ ;  /* 0x000000120e0e7c10 */ /* 0x008fe4000ff3e0ff */
[----:B-1----:R-:W-:Y:S02]  /*4ae0*/  IADD3 R4, P2, PT, R13, UR14, RZ ;  /* 0x0000000e0d047c10 */ /* 0x002fe4000ff5e0ff */
[----:B------:R-:W-:-:S02]  /*4af0*/  IADD3.X R13, PT, PT, R3, UR17, RZ, P0, !PT ;  /* 0x00000011030d7c10 */ /* 0x000fc400087fe4ff */
[----:B------:R-:W-:Y:S02]  /*4b00*/  IADD3.X R15, PT, PT, R3, UR19, RZ, P1, !PT ;  /* 0x00000013030f7c10 */ /* 0x000fe40008ffe4ff */
[----:B------:R-:W-:Y:S02]  /*4b10*/  IADD3.X R5, PT, PT, R2, UR15, RZ, P2, !PT ;  /* 0x0000000f02057c10 */ /* 0x000fe400097fe4ff */
[C---:B------:R-:W-:Y:S02]  /*4b20*/  IADD3 R8, P0, PT, R4.reuse, UR11, RZ ;  /* 0x0000000b04087c10 */ /* 0x040fe4000ff1e0ff */
[C---:B------:R-:W-:Y:S02]  /*4b30*/  IADD3 R10, P1, PT, R4.reuse, UR4, RZ ;  /* 0x00000004040a7c10 */ /* 0x040fe4000ff3e0ff */
[----:B------:R-:W-:Y:S02]  /*4b40*/  IADD3 R2, P2, PT, R4, UR6, RZ ;  /* 0x0000000604027c10 */ /* 0x000fe4000ff5e0ff */
[----:B------:R-:W-:-:S02]  /*4b50*/  IADD3.X R9, PT, PT, R5, UR10, RZ, P0, !PT ;  /* 0x0000000a05097c10 */ /* 0x000fc400087fe4ff */
[C---:B------:R-:W-:Y:S02]  /*4b60*/  IADD3.X R11, PT, PT, R5.reuse, UR5, RZ, P1, !PT ;  /* 0x00000005050b7c10 */ /* 0x040fe40008ffe4ff */
[----:B------:R-:W-:Y:S01]  /*4b70*/  IADD3.X R3, PT, PT, R5, UR7, RZ, P2, !PT ;  /* 0x0000000705037c10 */ /* 0x000fe200097fe4ff */
[----:B----4-:R0:W-:Y:S04]  /*4b80*/  STG.E.64 desc[UR12][R12.64], R16 ;  /* 0x000000100c007986 */ /* 0x0101e8000c101b0c */
[----:B-----5:R1:W-:Y:S04]  /*4b90*/  STG.E.64 desc[UR12][R14.64], R18 ;  /* 0x000000120e007986 */ /* 0x0203e8000c101b0c */
        /* <DEDUP_REMOVED lines=28> */
[----:B------:R-:W3:Y:S04]  /*4d60*/  LDG.E R20, desc[UR12][R4.64+0x1a40] ;  /* 0x001a400c04147981 */ /* 0x000ee8000c1e1900 */
[----:B------:R-:W3:Y:S04]  /*4d70*/  LDG.E R21, desc[UR12][R8.64+0x1a40] ;  /* 0x001a400c08157981 */ /* 0x000ee8000c1e1900 */
[----:B--2---:R-:W2:Y:S04]  /*4d80*/  LDG.E R22, desc[UR12][R10.64+0x1a40] ;  /* 0x001a400c0a167981 */ /* 0x004ea8000c1e1900 */
[----:B------:R1:W2:Y:S01]  /*4d90*/  LDG.E R23, desc[UR12][R2.64+0x1a40] ;  /* 0x001a400c02177981 */ /* 0x0002a2000c1e1900 */
        /* <DEDUP_REMOVED lines=8> */
[----:B------:R-:W-:Y:S02]  /*4e20*/  IADD3 R0, PT, PT, R0, 0x8c0, RZ ;  /* 0x000008c000007810 */ /* 0x000fe40007ffe0ff */
[----:B-1----:R-:W-:Y:S02]  /*4e30*/  MOV R2, UR9 ;  /* 0x0000000900027c02 */ /* 0x002fe40008000f00 */
[----:B------:R-:W-:-:S04]  /*4e40*/  ISETP.LT.U32.AND P0, PT, R0, UR8, PT ;  /* 0x0000000800007c0c */ /* 0x000fc8000bf01070 */
[----:B------:R-:W-:Y:S01]  /*4e50*/  ISETP.GT.AND.EX P0, PT, R2, RZ, PT, P0 ;  /* 0x000000ff0200720c */ /* 0x000fe20003f04300 */
[----:B------:R-:W-:Y:S01]  /*4e60*/  HFMA2 R7, -RZ, RZ, 0, 0 ;  /* 0x00000000ff077431 */ /* 0x000fe200000001ff */
[----:B---3--:R4:W-:Y:S04]  /*4e70*/  STG.E.64 desc[UR12][R16.64], R20 ;  /* 0x0000001410007986 */ /* 0x0089e8000c101b0c */
[----:B--2---:R4:W-:Y:S07]  /*4e80*/  STG.E.64 desc[UR12][R14.64], R22 ;  /* 0x000000160e007986 */ /* 0x0049ee000c101b0c */
[----:B------:R-:W-:Y:S05]  /*4e90*/  @P0 BRA `(.L_x_636) ;  /* 0xfffffff800b80947 */ /* 0x000fea000383ffff */
[----:B------:R-:W-:Y:S05]  /*4ea0*/  BSYNC.RECONVERGENT B0 ;  /* 0x0000000000007941 */ /* 0x000fea0003800200 */
.L_x_635:
[----:B------:R-:W-:Y:S05]  /*4eb0*/  EXIT ;  /* 0x000000000000794d */ /* 0x000fea0003800000 */
.L_x_637:
        /* <DEDUP_REMOVED lines=12> */
.L_x_4364:


//--------------------- .text._Z35group_norm_nhwc_bwd_one_pass_kernelI11Fp16IOFp32WLi128ELi70ELi560EEv26Group_norm_nhwc_bwd_params --------------------------
	.section	.text._Z35group_norm_nhwc_bwd_one_pass_kernelI11Fp16IOFp32WLi128ELi70ELi560EEv26Group_norm_nhwc_bwd_params,"ax",@progbits
	.align	128
        .global         _Z35group_norm_nhwc_bwd_one_pass_kernelI11Fp16IOFp32WLi128ELi70ELi560EEv26Group_norm_nhwc_bwd_params
        .type           _Z35group_norm_nhwc_bwd_one_pass_kernelI11Fp16IOFp32WLi128ELi70ELi560EEv26Group_norm_nhwc_bwd_params,@function
        .size           _Z35group_norm_nhwc_bwd_one_pass_kernelI11Fp16IOFp32WLi128ELi70ELi560EEv26Group_norm_nhwc_bwd_params,(.L_x_4365 - _Z35group_norm_nhwc_bwd_one_pass_kernelI11Fp16IOFp32WLi128ELi70ELi560EEv26Group_norm_nhwc_bwd_params)
        .other          _Z35group_norm_nhwc_bwd_one_pass_kernelI11Fp16IOFp32WLi128ELi70ELi560EEv26Group_norm_nhwc_bwd_params,@"STO_CUDA_ENTRY STV_DEFAULT"
_Z35group_norm_nhwc_bwd_one_pass_kernelI11Fp16IOFp32WLi128ELi70ELi560EEv26Group_norm_nhwc_bwd_params:
.text._Z35group_norm_nhwc_bwd_one_pass_kernelI11Fp16IOFp32WLi128ELi70ELi560EEv26Group_norm_nhwc_bwd_params:
        /* <DEDUP_REMOVED lines=21> */
.L_x_679:
[----:B-1----:R-:W1:Y:S01]  /*0150*/  LDC R10, c[0x0][0x410] ;  /* 0x00010400ff0a7b82 */ /* 0x002e620000000800 */
[----:B--2---:R-:W2:Y:S01]  /*0160*/  LDCU UR5, c[0x0][0x41c] ;  /* 0x00008380ff0577ac */ /* 0x004ea20008000800 */
[----:B------:R-:W-:Y:S02]  /*0170*/  ISETP.LE.AND P2, PT, RZ, UR6, PT ;  /* 0x00000006ff007c0c */ /* 0x000fe4000bf43270 */
[----:B------:R-:W-:Y:S01]  /*0180*/  CS2R R44, SRZ ;  /* 0x00000000002c7805 */ /* 0x000fe2000001ff00 */
[----:B------:R-:W3:Y:S01]  /*0190*/  LDCU.128 UR12, c[0x0][0x400] ;  /* 0x00008000ff0c77ac */ /* 0x000ee20008000c00 */
[----:B------:R-:W-:Y:S01]  /*01a0*/  CS2R R42, SRZ ;  /* 0x00000000002a7805 */ /* 0x000fe2000001ff00 */
[----:B------:R-:W4:Y:S01]  /*01b0*/  LDCU.64 UR8, c[0x0][0x3b8] ;  /* 0x00007700ff0877ac */ /* 0x000f220008000a00 */
[----:B------:R-:W-:Y:S01]  /*01c0*/  CS2R R40, SRZ ;  /* 0x0000000000287805 */ /* 0x000fe2000001ff00 */
[----:B0-----:R-:W0:Y:S01]  /*01d0*/  LDCU.U8 UR7, c[0x0][0x414] ;  /* 0x00008280ff0777ac */ /* 0x001e220008000000 */
        /* <DEDUP_REMOVED lines=16> */
[----:B------:R-:W-:-:S11]  /*02e0*/  ISETP.GE.AND P3, PT, R6, RZ, PT ;  /* 0x000000ff0600720c */ /* 0x000fd60003f66270 */
[-C--:B------:R-:W-:Y:S01]  /*02f0*/  @!P4 IADD3 R4, PT, PT, R4, -R9.reuse, RZ ;  /* 0x800000090404c210 */ /* 0x080fe20007ffe0ff */
[----:B-1----:R-:W-:Y:S01]  /*0300*/  IMAD R7, R3, UR5, R48 ;  /* 0x0000000503077c24 */ /* 0x002fe2000f8e0230 */
[----:B------:R-:W-:Y:S02]  /*0310*/  @!P4 IADD3 R5, PT, PT, R5, 0x1, RZ ;  /* 0x000000010505c810 */ /* 0x000fe40007ffe0ff */
[----:B------:R-:W-:Y:S02]  /*0320*/  ISETP.GE.U32.AND P0, PT, R4, R9, PT ;  /* 0x000000090400720c */ /* 0x000fe40003f06070 */
[----:B------:R-:W-:Y:S02]  /*0330*/  ISETP.GT.U32.AND P5, PT, R9, R4, PT ;  /* 0x000000040900720c */ /* 0x000fe40003fa4070 */
[----:B---3--:R-:W-:Y:S02]  /*0340*/  ISETP.GE.U32.AND P1, PT, R7, UR12, PT ;  /* 0x0000000c07007c0c */ /* 0x008fe4000bf26070 */
[----:B------:R-:W-:-:S02]  /*0350*/  SHF.R.S32.HI R13, RZ, 0x1f, R7 ;  /* 0x0000001fff0d7819 */ /* 0x000fc40000011407 */
[----:B------:R-:W-:Y:S02]  /*0360*/  IADD3 R9, PT, PT, R4, -R9, RZ ;  /* 0x8000000904097210 */ /* 0x000fe40007ffe0ff */
[----:B------:R-:W-:Y:S02]  /*0370*/  ISETP.GE.AND.EX P1, PT, R13, UR13, PT, P1 ;  /* 0x0000000d0d007c0c */ /* 0x000fe4000bf26310 */
[----:B------:R-:W-:Y:S02]  /*0380*/  SEL R4, R9, R4, !P5 ;  /* 0x0000000409047207 */ /* 0x000fe40006800000 */
[----:B------:R-:W-:Y:S02]  /*0390*/  @P0 IADD3 R5, PT, PT, R5, 0x1, RZ ;  /* 0x0000000105050810 */ /* 0x000fe40007ffe0ff */
[----:B------:R-:W-:Y:S02]  /*03a0*/  ISETP.NE.AND P4, PT, R10, RZ, PT ;  /* 0x000000ff0a00720c */ /* 0x000fe40003f85270 */
[----:B------:R-:W-:-:S02]  /*03b0*/  LOP3.LUT R9, RZ, R10, RZ, 0x33, !PT ;  /* 0x0000000aff097212 */ /* 0x000fc400078e33ff */
[----:B------:R-:W-:Y:S02]  /*03c0*/  @!P2 IADD3 R4, PT, PT, -R4, RZ, RZ ;  /* 0x000000ff0404a210 */ /* 0x000fe40007ffe1ff */
[----:B------:R-:W-:Y:S01]  /*03d0*/  MOV R8, R5 ;  /* 0x0000000500087202 */ /* 0x000fe20000000f00 */
[----:B------:R-:W1:Y:S01]  /*03e0*/  @!P1 LDC.64 R16, c[0x0][0x3a0] ;  /* 0x0000e800ff109b82 */ /* 0x000e620000000a00 */
[----:B------:R-:W-:Y:S02]  /*03f0*/  SEL R49, R9, R4, !P4 ;  /* 0x0000000409317207 */ /* 0x000fe40006000000 */
[----:B------:R-:W-:Y:S02]  /*0400*/  IADD3 R6, PT, PT, R7, 0x10, RZ ;  /* 0x0000001007067810 */ /* 0x000fe40007ffe0ff */
[----:B------:R-:W-:Y:S01]  /*0410*/  @!P3 IADD3 R8, PT, PT, -R8, RZ, RZ ;  /* 0x000000ff0808b210 */ /* 0x000fe20007ffe1ff */
[----:B------:R-:W-:Y:S01]  /*0420*/  IMAD R11, R49, 0x46, RZ ;  /* 0x00000046310b7824 */ /* 0x000fe200078e02ff */
[----:B------:R-:W-:Y:S01]  /*0430*/  ISETP.GE.U32.AND P2, PT, R6, UR12, PT ;  /* 0x0000000c06007c0c */ /* 0x000fe2000bf46070 */
[----:B------:R-:W2:Y:S01]  /*0440*/  @!P1 LDC.64 R4, c[0x0][0x3f8] ;  /* 0x0000fe00ff049b82 */ /* 0x000ea20000000a00 */
[----:B------:R-:W-:-:S02]  /*0450*/  SHF.R.S32.HI R19, RZ, 0x1f, R6 ;  /* 0x0000001fff137819 */ /* 0x000fc40000011406 */
[----:B------:R-:W-:Y:S02]  /*0460*/  SEL R9, R9, R8, !P4 ;  /* 0x0000000809097207 */ /* 0x000fe40006000000 */
[----:B------:R-:W-:Y:S02]  /*0470*/  ISETP.GE.AND.EX P2, PT, R19, UR13, PT, P2 ;  /* 0x0000000d13007c0c */ /* 0x000fe4000bf46320 */
[C---:B------:R-:W-:Y:S01]  /*0480*/  IADD3 R50, P0, PT, R11.reuse, R2, RZ ;  /* 0x000000020b327210 */ /* 0x040fe20007f1e0ff */
[----:B------:R-:W3:Y:S01]  /*0490*/  @!P1 LDC.64 R24, c[0x0][0x398] ;  /* 0x0000e600ff189b82 */ /* 0x000ee20000000a00 */
[----:B------:R-:W-:Y:S02]  /*04a0*/  SHF.R.S32.HI R2, RZ, 0x1f, R9 ;  /* 0x0000001fff027819 */ /* 0x000fe40000011409 */
[----:B------:R-:W-:Y:S02]  /*04b0*/  LEA.HI.X.SX32 R51, R11, RZ, 0x1, P0 ;  /* 0x000000ff0b337211 */ /* 0x000fe400000f0eff */
[----:B------:R-:W-:Y:S01]  /*04c0*/  IADD3 R14, PT, PT, R7, 0x20, RZ ;  /* 0x00000020070e7810 */ /* 0x000fe20007ffe0ff */
[----:B------:R-:W-:-:S02]  /*04d0*/  IMAD R2, R2, UR14, RZ ;  /* 0x0000000e02027c24 */ /* 0x000fc4000f8e02ff */
[C---:B------:R-:W-:Y:S01]  /*04e0*/  IMAD.WIDE.U32 R50, R9.reuse, UR14, R50 ;  /* 0x0000000e09327c25 */ /* 0x040fe2000f8e0032 */
[----:B------:R-:W-:Y:S02]  /*04f0*/  ISETP.GE.U32.AND P3, PT, R14, UR12, PT ;  /* 0x0000000c0e007c0c */ /* 0x000fe4000bf66070 */
[----:B------:R-:W-:Y:S01]  /*0500*/  SHF.R.S32.HI R15, RZ, 0x1f, R14 ;  /* 0x0000001fff0f7819 */ /* 0x000fe2000001140e */
[----:B------:R-:W-:Y:S01]  /*0510*/  IMAD R53, R9, UR15, R2 ;  /* 0x0000000f09357c24 */ /* 0x000fe2000f8e0202 */
[----:B------:R-:W-:Y:S01]  /*0520*/  @!P1 MOV R52, R50 ;  /* 0x0000003200349202 */ /* 0x000fe20000000f00 */
[----:B------:R-:W4:Y:S01]  /*0530*/  @!P2 LDC.64 R8, c[0x0][0x3f8] ;  /* 0x0000fe00ff08ab82 */ /* 0x000f220000000a00 */
[----:B------:R-:W-:Y:S01]  /*0540*/  ISETP.GE.AND.EX P3, PT, R15, UR13, PT, P3 ;  /* 0x0000000d0f007c0c */ /* 0x000fe2000bf66330 */
[----:B--2---:R-:W-:Y:S01]  /*0550*/  @!P1 IMAD R2, R13, R4, RZ ;  /* 0x000000040d029224 */ /* 0x004fe200078e02ff */
[----:B------:R-:W-:-:S03]  /*0560*/  IADD3 R53, PT, PT, R51, R53, RZ ;  /* 0x0000003533357210 */ /* 0x000fc60007ffe0ff */
[C---:B------:R-:W-:Y:S01]  /*0570*/  @!P1 IMAD R11, R7.reuse, R5, R2 ;  /* 0x00000005070b9224 */ /* 0x040fe200078e0202 */
[C---:B------:R-:W-:Y:S01]  /*0580*/  IADD3 R2, PT, PT, R7.reuse, 0x30, RZ ;  /* 0x0000003007027810 */ /* 0x040fe20007ffe0ff */
[----:B------:R-:W-:Y:S01]  /*0590*/  @!P1 IMAD.WIDE.U32 R4, R7, R4, R52 ;  /* 0x0000000407049225 */ /* 0x000fe200078e0034 */
[----:B------:R-:W2:Y:S04]  /*05a0*/  @!P2 LDC.64 R12, c[0x0][0x3a0] ;  /* 0x0000e800ff0cab82 */ /* 0x000ea80000000a00 */
[----:B------:R-:W-:Y:S02]  /*05b0*/  @!P1 IADD3 R5, PT, PT, R5, R11, RZ ;  /* 0x0000000b05059210 */ /* 0x000fe40007ffe0ff */
[C---:B------:R-:W-:Y:S02]  /*05c0*/  @!P1 SHF.L.U32 R21, R4.reuse, 0x1, RZ ;  /* 0x0000000104159819 */ /* 0x040fe400000006ff */
[----:B------:R-:W0:Y:S01]  /*05d0*/  @!P2 LDC.64 R10, c[0x0][0x398] ;  /* 0x0000e600ff0aab82 */ /* 0x000e220000000a00 */
[----:B------:R-:W-:-:S02]  /*05e0*/  @!P1 SHF.L.U64.HI R18, R4, 0x1, R5 ;  /* 0x0000000104129819 */ /* 0x000fc40000010205 */
[C---:B-1----:R-:W-:Y:S02]  /*05f0*/  @!P1 IADD3 R16, P0, PT, R21.reuse, R16, RZ ;  /* 0x0000001015109210 */ /* 0x042fe40007f1e0ff */
[----:B---3--:R-:W-:Y:S01]  /*0600*/  @!P1 IADD3 R24, P4, PT, R21, R24, RZ ;  /* 0x0000001815189210 */ /* 0x008fe20007f9e0ff */
[----:B----4-:R-:W-:Y:S02]  /*0610*/  @!P2 IMAD R19, R19, R8, RZ ;  /* 0x000000081313a224 */ /* 0x010fe400078e02ff */
[----:B------:R-:W1:Y:S01]  /*0620*/  @!P3 LDC.64 R4, c[0x0][0x3f8] ;  /* 0x0000fe00ff04bb82 */ /* 0x000e620000000a00 */
[C---:B------:R-:W-:Y:S02]  /*0630*/  @!P1 IADD3.X R17, PT, PT, R18.reuse, R17, RZ, P0, !PT ;  /* 0x0000001112119210 */ /* 0x040fe400007fe4ff */
[----:B------:R-:W-:Y:S01]  /*0640*/  @!P1 IADD3.X R25, PT, PT, R18, R25, RZ, P4, !PT ;  /* 0x0000001912199210 */ /* 0x000fe200027fe4ff */
[----:B------:R-:W-:Y:S01]  /*0650*/  @!P2 IMAD R23, R6, R9, R19 ;  /* 0x000000090617a224 */ /* 0x000fe200078e0213 */
[----:B------:R-:W-:Y:S01]  /*0660*/  ISETP.GE.U32.AND P0, PT, R2, UR12, PT ;  /* 0x0000000c02007c0c */ /* 0x000fe2000bf06070 */
[----:B------:R3:W5:Y:S01]  /*0670*/  @!P1 LDG.E R45, desc[UR10][R16.64] ;  /* 0x0000000a102d9981 */ /* 0x000762000c1e1900 */
[----:B------:R-:W-:-:S02]  /*0680*/  SHF.R.S32.HI R21, RZ, 0x1f, R2 ;  /* 0x0000001fff157819 */ /* 0x000fc40000011402 */
[----:B------:R-:W-:Y:S01]  /*0690*/  @!P2 MOV R18, R50 ;  /* 0x000000320012a202 */ /* 0x000fe20000000f00 */
[----:B------:R4:W5:Y:S01]  /*06a0*/  @!P1 LDG.E R44, desc[UR10][R24.64] ;  /* 0x0000000a182c9981 */ /* 0x000962000c1e1900 */
[----:B------:R-:W-:Y:S02]  /*06b0*/  @!P2 MOV R19, R53 ;  /* 0x000000350013a202 */ /* 0x000fe40000000f00 */
[----:B------:R-:W-:Y:S01]  /*06c0*/  ISETP.GE.AND.EX P0, PT, R21, UR13, PT, P0 ;  /* 0x0000000d15007c0c */ /* 0x000fe2000bf06300 */
[----:B------:R-:W-:Y:S01]  /*06d0*/  @!P2 IMAD.WIDE.U32 R8, R6, R8, R18 ;  /* 0x000000080608a225 */ /* 0x000fe200078e0012 */
[----:B---3--:R-:W-:Y:S02]  /*06e0*/  @!P3 MOV R16, R50 ;  /* 0x000000320010b202 */ /* 0x008fe40000000f00 */
[----:B------:R-:W3:Y:S02]  /*06f0*/  @!P3 LDC.64 R18, c[0x0][0x3a0] ;  /* 0x0000e800ff12bb82 */ /* 0x000ee40000000a00 */
[----:B------:R-:W-:-:S02]  /*0700*/  @!P2 IADD3 R23, PT, PT, R9, R23, RZ ;  /* 0x000000170917a210 */ /* 0x000fc40007ffe0ff */
[C---:B------:R-:W-:Y:S02]  /*0710*/  @!P2 SHF.L.U32 R9, R8.reuse, 0x1, RZ ;  /* 0x000000010809a819 */ /* 0x040fe400000006ff */
[----:B------:R-:W-:Y:S02]  /*0720*/  @!P2 SHF.L.U64.HI R20, R8, 0x1, R23 ;  /* 0x000000010814a819 */ /* 0x000fe40000010217 */
[C---:B--2---:R-:W-:Y:S02]  /*0730*/  @!P2 IADD3 R22, P1, PT, R9.reuse, R12, RZ ;  /* 0x0000000c0916a210 */ /* 0x044fe40007f3e0ff */
[----:B0-----:R-:W-:Y:S02]  /*0740*/  @!P2 IADD3 R10, P4, PT, R9, R10, RZ ;  /* 0x0000000a090aa210 */ /* 0x001fe40007f9e0ff */
[----:B------:R-:W0:Y:S01]  /*0750*/  @!P0 LDC.64 R8, c[0x0][0x3f8] ;  /* 0x0000fe00ff088b82 */ /* 0x000e220000000a00 */
[----:B-1----:R-:W-:Y:S01]  /*0760*/  @!P3 IMAD R15, R15, R4, RZ ;  /* 0x000000040f0fb224 */ /* 0x002fe200078e02ff */
[----:B------:R-:W-:-:S03]  /*0770*/  @!P3 MOV R17, R53 ;  /* 0x000000350011b202 */ /* 0x000fc60000000f00 */
[C---:B------:R-:W-:Y:S01]  /*0780*/  @!P3 IMAD R15, R14.reuse, R5, R15 ;  /* 0x000000050e0fb224 */ /* 0x040fe200078e020f */
[----:B------:R-:W-:Y:S01]  /*0790*/  IADD3 R6, PT, PT, R7, 0x40, RZ ;  /* 0x0000004007067810 */ /* 0x000fe20007ffe0ff */
[----:B------:R-:W-:Y:S02]  /*07a0*/  @!P3 IMAD.WIDE.U32 R4, R14, R4, R16 ;  /* 0x000000040e04b225 */ /* 0x000fe400078e0010 */
[----:B------:R-:W1:Y:S01]  /*07b0*/  @!P3 LDC.64 R16, c[0x0][0x398] ;  /* 0x0000e600ff10bb82 */ /* 0x000e620000000a00 */
[----:B------:R-:W-:Y:S02]  /*07c0*/  @!P2 IADD3.X R23, PT, PT, R20, R13, RZ, P1, !PT ;  /* 0x0000000d1417a210 */ /* 0x000fe40000ffe4ff */
[----:B------:R-:W-:Y:S02]  /*07d0*/  ISETP.GE.U32.AND P1, PT, R6, UR12, PT ;  /* 0x0000000c06007c0c */ /* 0x000fe4000bf26070 */
[----:B------:R-:W-:Y:S01]  /*07e0*/  SHF.R.S32.HI R27, RZ, 0x1f, R6 ;  /* 0x0000001fff1b7819 */ /* 0x000fe20000011406 */
[----:B------:R-:W5:Y:S01]  /*07f0*/  @!P2 LDG.E R43, desc[UR10][R22.64] ;  /* 0x0000000a162ba981 */ /* 0x000f62000c1e1900 */
[----:B------:R-:W-:Y:S01]  /*0800*/  @!P2 IADD3.X R11, PT, PT, R20, R11, RZ, P4, !PT ;  /* 0x0000000b140ba210 */ /* 0x000fe200027fe4ff */
[----:B------:R-:W2:Y:S01]  /*0810*/  @!P0 LDC.64 R12, c[0x0][0x398] ;  /* 0x0000e600ff0c8b82 */ /* 0x000ea20000000a00 */
[----:B------:R-:W-:-:S02]  /*0820*/  ISETP.GE.AND.EX P1, PT, R27, UR13, PT, P1 ;  /* 0x0000000d1b007c0c */ /* 0x000fc4000bf26310 */
[----:B------:R-:W-:Y:S01]  /*0830*/  @!P3 IADD3 R5, PT, PT, R5, R15, RZ ;  /* 0x0000000f0505b210 */ /* 0x000fe20007ffe0ff */
[----:B------:R3:W5:Y:S01]  /*0840*/  @!P2 LDG.E R42, desc[UR10][R10.64] ;  /* 0x0000000a0a2aa981 */ /* 0x000762000c1e1900 */
[----:B0-----:R-:W-:-:S03]  /*0850*/  @!P0 IMAD R21, R21, R8, RZ ;  /* 0x0000000815158224 */ /* 0x001fc600078e02ff */
[----:B------:R-:W0:Y:S01]  /*0860*/  @!P0 LDC.64 R14, c[0x0][0x3a0] ;  /* 0x0000e800ff0e8b82 */ /* 0x000e220000000a00 */
[----:B----4-:R-:W-:Y:S02]  /*0870*/  @!P3 SHF.L.U32 R25, R4, 0x1, RZ ;  /* 0x000000010419b819 */ /* 0x010fe400000006ff */
[----:B---3--:R-:W-:Y:S02]  /*0880*/  @!P0 MOV R10, R50 ;  /* 0x00000032000a8202 */ /* 0x008fe40000000f00 */
[----:B------:R-:W-:Y:S01]  /*0890*/  @!P0 MOV R11, R53 ;  /* 0x00000035000b8202 */ /* 0x000fe20000000f00 */
[----:B------:R-:W-:Y:S01]  /*08a0*/  @!P0 IMAD R23, R2, R9, R21 ;  /* 0x0000000902178224 */ /* 0x000fe200078e0215 */
[----:B------:R-:W-:Y:S01]  /*08b0*/  @!P3 SHF.L.U64.HI R24, R4, 0x1, R5 ;  /* 0x000000010418b819 */ /* 0x000fe20000010205 */
[----:B------:R-:W-:Y:S01]  /*08c0*/  UIMAD.WIDE UR8, UR6, 0x8, UR8 ;  /* 0x00000008060878a5 */ /* 0x000fe2000f8e0208 */
[----:B------:R-:W3:Y:S01]  /*08d0*/  @!P1 LDC.64 R4, c[0x0][0x3f8] ;  /* 0x0000fe00ff049b82 */ /* 0x000ee20000000a00 */
[----:B------:R-:W-:Y:S01]  /*08e0*/  @!P0 IMAD.WIDE.U32 R8, R2, R8, R10 ;  /* 0x0000000802088225 */ /* 0x000fe200078e000a */
[----:B------:R-:W-:-:S02]  /*08f0*/  @!P3 IADD3 R18, P5, PT, R25, R18, RZ ;  /* 0x000000121912b210 */ /* 0x000fc40007fbe0ff */
[----:B-1----:R-:W-:Y:S02]  /*0900*/  @!P3 IADD3 R20, P2, PT, R25, R16, RZ ;  /* 0x000000101914b210 */ /* 0x002fe40007f5e0ff */
[----:B------:R-:W-:Y:S02]  /*0910*/  @!P0 IADD3 R11, PT, PT, R9, R23, RZ ;  /* 0x00000017090b8210 */ /* 0x000fe40007ffe0ff */
[C---:B------:R-:W-:Y:S01]  /*0920*/  @!P3 IADD3.X R19, PT, PT, R24.reuse, R19, RZ, P5, !PT ;  /* 0x000000131813b210 */ /* 0x040fe20002ffe4ff */
[----:B------:R-:W1:Y:S01]  /*0930*/  @!P1 LDC.64 R30, c[0x0][0x398] ;  /* 0x0000e600ff1e9b82 */ /* 0x000e620000000a00 */
[----:B------:R-:W-:Y:S02]  /*0940*/  @!P3 IADD3.X R21, PT, PT, R24, R17, RZ, P2, !PT ;  /* 0x000000111815b210 */ /* 0x000fe400017fe4ff */
[----:B------:R-:W-:Y:S01]  /*0950*/  @!P0 SHF.L.U32 R9, R8, 0x1, RZ ;  /* 0x0000000108098819 */ /* 0x000fe200000006ff */
[----:B------:R-:W5:Y:S01]  /*0960*/  @!P3 LDG.E R41, desc[UR10][R18.64] ;  /* 0x0000000a1229b981 */ /* 0x000f62000c1e1900 */
[----:B------:R-:W-:-:S02]  /*0970*/  IADD3 R29, PT, PT, R7, 0x50, RZ ;  /* 0x00000050071d7810 */ /* 0x000fc40007ffe0ff */
[----:B------:R-:W-:Y:S01]  /*0980*/  @!P0 SHF.L.U64.HI R8, R8, 0x1, R11 ;  /* 0x0000000108088819 */ /* 0x000fe2000001020b */
[----:B------:R4:W5:Y:S01]  /*0990*/  @!P3 LDG.E R40, desc[UR10][R20.64] ;  /* 0x0000000a1428b981 */ /* 0x000962000c1e1900 */
[----:B------:R-:W-:Y:S01]  /*09a0*/  MOV R10, UR8 ;  /* 0x00000008000a7c02 */ /* 0x000fe20008000f00 */
[----:B------:R-:W1:Y:S01]  /*09b0*/  @!P1 LDC.64 R24, c[0x0][0x3a0] ;  /* 0x0000e800ff189b82 */ /* 0x000e620000000a00 */
[----:B------:R-:W-:Y:S02]  /*09c0*/  MOV R11, UR9 ;  /* 0x00000009000b7c02 */ /* 0x000fe40008000f00 */
[----:B------:R-:W-:Y:S02]  /*09d0*/  ISETP.GE.U32.AND P3, PT, R29, UR12, PT ;  /* 0x0000000c1d007c0c */ /* 0x000fe4000bf66070 */
[----:B------:R-:W-:Y:S02]  /*09e0*/  SHF.R.S32.HI R17, RZ, 0x1f, R29 ;  /* 0x0000001fff117819 */ /* 0x000fe4000001141d */
[----:B------:R-:W4:Y:S01]  /*09f0*/  LDG.E.64 R10, desc[UR10][R10.64] ;  /* 0x0000000a0a0a7981 */ /* 0x000f22000c1e1b00 */
[----:B0-----:R-:W-:Y:S01]  /*0a00*/  @!P0 IADD3 R14, P2, PT, R9, R14, RZ ;  /* 0x0000000e090e8210 */ /* 0x001fe20007f5e0ff */
[----:B---3--:R-:W-:Y:S01]  /*0a10*/  @!P1 IMAD R27, R27, R4, RZ ;  /* 0x000000041b1b9224 */ /* 0x008fe200078e02ff */
[----:B------:R-:W-:-:S02]  /*0a20*/  ISETP.GE.AND.EX P3, PT, R17, UR13, PT, P3 ;  /* 0x0000000d11007c0c */ /* 0x000fc4000bf66330 */
[----:B------:R-:W-:Y:S02]  /*0a30*/  CS2R R38, SRZ ;  /* 0x0000000000267805 */ /* 0x000fe4000001ff00 */
[----:B--2---:R-:W-:Y:S01]  /*0a40*/  @!P0 IADD3 R12, P4, PT, R9, R12, RZ ;  /* 0x0000000c090c8210 */ /* 0x004fe20007f9e0ff */
[----:B----4-:R-:W0:Y:S01]  /*0a50*/  LDC.64 R20, c[0x0][0x3a8] ;  /* 0x0000ea00ff147b82 */ /* 0x010e220000000a00 */
[C---:B------:R-:W-:Y:S02]  /*0a60*/  @!P0 IADD3.X R15, PT, PT, R8.reuse, R15, RZ, P2, !PT ;  /* 0x0000000f080f8210 */ /* 0x040fe400017fe4ff */
[----:B------:R-:W-:Y:S02]  /*0a70*/  @!P0 IADD3.X R13, PT, PT, R8, R13, RZ, P4, !PT ;  /* 0x0000000d080d8210 */ /* 0x000fe400027fe4ff */
[----:B------:R-:W-:Y:S02]  /*0a80*/  @!P1 MOV R8, R50 ;  /* 0x0000003200089202 */ /* 0x000fe40000000f00 */
[----:B------:R-:W-:Y:S01]  /*0a90*/  IADD3 R47, PT, PT, R7, 0x60, RZ ;  /* 0x00000060072f7810 */ /* 0x000fe20007ffe0ff */
[----:B------:R-:W-:Y:S01]  /*0aa0*/  @!P1 IMAD R19, R6, R5, R27 ;  /* 0x0000000506139224 */ /* 0x000fe200078e021b */
[----:B------:R-:W-:Y:S01]  /*0ab0*/  @!P1 MOV R9, R53 ;  /* 0x0000003500099202 */ /* 0x000fe20000000f00 */
[----:B------:R2:W5:Y:S01]  /*0ac0*/  @!P0 LDG.E R38, desc[UR10][R12.64] ;  /* 0x0000000a0c268981 */ /* 0x000562000c1e1900 */
[----:B------:R-:W-:-:S02]  /*0ad0*/  ISETP.GE.U32.AND P2, PT, R47, UR12, PT ;  /* 0x0000000c2f007c0c */ /* 0x000fc4000bf46070 */
[----:B------:R-:W-:Y:S01]  /*0ae0*/  SHF.R.S32.HI R23, RZ, 0x1f, R47 ;  /* 0x0000001fff177819 */ /* 0x000fe2000001142f */
[----:B------:R-:W-:Y:S01]  /*0af0*/  @!P1 IMAD.WIDE.U32 R4, R6, R4, R8 ;  /* 0x0000000406049225 */ /* 0x000fe200078e0008 */
[----:B------:R-:W-:Y:S01]  /*0b00*/  ISETP.NE.AND P5, PT, RZ, UR7, PT ;  /* 0x00000007ff007c0c */ /* 0x000fe2000bfa5270 */
[----:B------:R-:W3:Y:S01]  /*0b10*/  @!P3 LDC.64 R8, c[0x0][0x3f8] ;  /* 0x0000fe00ff08bb82 */ /* 0x000ee20000000a00 */
[----:B------:R-:W-:Y:S01]  /*0b20*/  ISETP.GE.AND.EX P2, PT, R23, UR13, PT, P2 ;  /* 0x0000000d17007c0c */ /* 0x000fe2000bf46320 */
[----:B------:R4:W5:Y:S01]  /*0b30*/  @!P0 LDG.E R39, desc[UR10][R14.64] ;  /* 0x0000000a0e278981 */ /* 0x000962000c1e1900 */
[----:B------:R-:W-:Y:S02]  /*0b40*/  @!P1 IADD3 R5, PT, PT, R5, R19, RZ ;  /* 0x0000001305059210 */ /* 0x000fe40007ffe0ff */
[----:B------:R-:W-:Y:S02]  /*0b50*/  IADD3 R26, PT, PT, R7, 0x70, RZ ;  /* 0x00000070071a7810 */ /* 0x000fe40007ffe0ff */
[----:B------:R-:W-:Y:S01]  /*0b60*/  @!P1 SHF.L.U32 R33, R4, 0x1, RZ ;  /* 0x0000000104219819 */ /* 0x000fe200000006ff */
[----:B------:R-:W0:Y:S01]  /*0b70*/  @!P3 LDC.64 R6, c[0x0][0x3a0] ;  /* 0x0000e800ff06bb82 */ /* 0x000e220000000a00 */
[----:B------:R-:W-:-:S02]  /*0b80*/  ISETP.GE.U32.AND P4, PT, R26, UR12, PT ;  /* 0x0000000c1a007c0c */ /* 0x000fc4000bf86070 */
[----:B------:R-:W-:Y:S02]  /*0b90*/  SHF.R.S32.HI R27, RZ, 0x1f, R26 ;  /* 0x0000001fff1b7819 */ /* 0x000fe4000001141a */
[----:B------:R-:W-:-:S03]  /*0ba0*/  @!P1 SHF.L.U64.HI R2, R4, 0x1, R5 ;  /* 0x0000000104029819 */ /* 0x000fc60000010205 */
[----:B------:R-:W0:Y:S01]  /*0bb0*/  @!P2 LDC.64 R4, c[0x0][0x3f8] ;  /* 0x0000fe00ff04ab82 */ /* 0x000e220000000a00 */
[----:B------:R-:W-:Y:S02]  /*0bc0*/  ISETP.GE.AND.EX P4, PT, R27, UR13, PT, P4 ;  /* 0x0000000d1b007c0c */ /* 0x000fe4000bf86340 */
[----:B--2---:R-:W-:Y:S02]  /*0bd0*/  @!P3 MOV R12, R50 ;  /* 0x00000032000cb202 */ /* 0x004fe40000000f00 */
[----:B------:R-:W-:-:S03]  /*0be0*/  @!P3 MOV R13, R53 ;  /* 0x00000035000db202 */ /* 0x000fc60000000f00 */
[----:B------:R-:W2:Y:S01]  /*0bf0*/  @P5 LDC.64 R18, c[0x0][0x3b0] ;  /* 0x0000ec00ff125b82 */ /* 0x000ea20000000a00 */
[----:B---3--:R-:W-:Y:S01]  /*0c00*/  @!P3 IMAD R16, R17, R8, RZ ;  /* 0x000000081110b224 */ /* 0x008fe200078e02ff */
[C---:B-1----:R-:W-:Y:S02]  /*0c10*/  @!P1 IADD3 R24, P6, PT, R33.reuse, R24, RZ ;  /* 0x0000001821189210 */ /* 0x042fe40007fde0ff */
[----:B------:R-:W-:Y:S01]  /*0c20*/  @!P1 IADD3 R30, P0, PT, R33, R30, RZ ;  /* 0x0000001e211e9210 */ /* 0x000fe20007f1e0ff */
[C---:B------:R-:W-:Y:S02]  /*0c30*/  @!P3 IMAD R33, R29.reuse, R9, R16 ;  /* 0x000000091d21b224 */ /* 0x040fe400078e0210 */
[----:B------:R-:W-:Y:S01]  /*0c40*/  @!P3 IMAD.WIDE.U32 R8, R29, R8, R12 ;  /* 0x000000081d08b225 */ /* 0x000fe200078e000c */
[----:B------:R-:W1:Y:S01]  /*0c50*/  @!P3 LDC.64 R16, c[0x0][0x398] ;  /* 0x0000e600ff10bb82 */ /* 0x000e620000000a00 */
[----:B------:R-:W-:Y:S02]  /*0c60*/  CS2R R36, SRZ ;  /* 0x0000000000247805 */ /* 0x000fe4000001ff00 */
[----:B------:R-:W-:-:S02]  /*0c70*/  @!P1 IADD3.X R25, PT, PT, R2, R25, RZ, P6, !PT ;  /* 0x0000001902199210 */ /* 0x000fc400037fe4ff */
[----:B------:R-:W-:-:S03]  /*0c80*/  @!P3 IADD3 R9, PT, PT, R9, R33, RZ ;  /* 0x000000210909b210 */ /* 0x000fc60007ffe0ff */
[----:B------:R-:W3:Y:S01]  /*0c90*/  @!P4 LDC.64 R12, c[0x0][0x3f8] ;  /* 0x0000fe00ff0ccb82 */ /* 0x000ee20000000a00 */
[----:B------:R-:W-:Y:S01]  /*0ca0*/  @!P1 IADD3.X R31, PT, PT, R2, R31, RZ, P0, !PT ;  /* 0x0000001f021f9210 */ /* 0x000fe200007fe4ff */
[----:B------:R0:W5:Y:S01]  /*0cb0*/  @!P1 LDG.E R37, desc[UR10][R24.64] ;  /* 0x0000000a18259981 */ /* 0x000162000c1e1900 */
[----:B------:R-:W-:Y:S02]  /*0cc0*/  @!P3 SHF.L.U32 R33, R8, 0x1, RZ ;  /* 0x000000010821b819 */ /* 0x000fe400000006ff */
[----:B------:R-:W-:Y:S02]  /*0cd0*/  LOP3.LUT R2, R46, 0xffff, RZ, 0xc0, !PT ;  /* 0x0000ffff2e027812 */ /* 0x000fe400078ec0ff */
[----:B------:R-:W-:Y:S01]  /*0ce0*/  CS2R R34, SRZ ;  /* 0x0000000000227805 */ /* 0x000fe2000001ff00 */
[----:B----4-:R-:W4:Y:S01]  /*0cf0*/  @!P2 LDC.64 R14, c[0x0][0x3a0] ;  /* 0x0000e800ff0eab82 */ /* 0x010f220000000a00 */
[----:B------:R-:W-:Y:S01]  /*0d00*/  @!P3 SHF.L.U64.HI R28, R8, 0x1, R9 ;  /* 0x00000001081cb819 */ /* 0x000fe20000010209 */
[----:B------:R-:W-:Y:S01]  /*0d10*/  IMAD R29, R49, 0x46, R2 ;  /* 0x00000046311d7824 */ /* 0x000fe200078e0202 */
[----:B------:R-:W-:Y:S01]  /*0d20*/  @!P2 MOV R22, R50 ;  /* 0x000000320016a202 */ /* 0x000fe20000000f00 */
[----:B------:R-:W5:Y:S01]  /*0d30*/  @!P1 LDG.E R36, desc[UR10][R30.64] ;  /* 0x0000000a1e249981 */ /* 0x000f62000c1e1900 */
[----:B0-----:R-:W-:Y:S01]  /*0d40*/  @!P3 IADD3 R24, P0, PT, R33, R6, RZ ;  /* 0x000000062118b210 */ /* 0x001fe20007f1e0ff */
[----:B------:R-:W-:Y:S01]  /*0d50*/  @!P2 IMAD R6, R23, R4, RZ ;  /* 0x000000041706a224 */ /* 0x000fe200078e02ff */
[----:B------:R-:W-:Y:S01]  /*0d60*/  @!P2 MOV R23, R53 ;  /* 0x000000350017a202 */ /* 0x000fe20000000f00 */
[----:B------:R-:W0:Y:S01]  /*0d70*/  @!P2 LDC.64 R8, c[0x0][0x398] ;  /* 0x0000e600ff08ab82 */ /* 0x000e220000000a00 */
[----:B------:R-:W-:Y:S01]  /*0d80*/  IMAD.WIDE R20, R29, 0x4, R20 ;  /* 0x000000041d147825 */ /* 0x000fe200078e0214 */
[----:B------:R-:W-:-:S03]  /*0d90*/  @!P3 IADD3.X R25, PT, PT, R28, R7, RZ, P0, !PT ;  /* 0x000000071c19b210 */ /* 0x000fc600007fe4ff */
[----:B--2---:R-:W-:-:S04]  /*0da0*/  @P5 IMAD.WIDE R18, R29, 0x4, R18 ;  /* 0x000000041d125825 */ /* 0x004fc800078e0212 */
[----:B------:R-:W-:Y:S01]  /*0db0*/  @!P2 IMAD.WIDE.U32 R22, R47, R4, R22 ;  /* 0x000000042f16a225 */ /* 0x000fe200078e0016 */
[----:B-1----:R-:W-:Y:S01]  /*0dc0*/  @!P3 IADD3 R16, P0, PT, R33, R16, RZ ;  /* 0x000000102110b210 */ /* 0x002fe20007f1e0ff */
[----:B------:R1:W5:Y:S02]  /*0dd0*/  @!P3 LDG.E R35, desc[UR10][R24.64] ;  /* 0x0000000a1823b981 */ /* 0x000364000c1e1900 */
[----:B------:R-:W-:Y:S02]  /*0de0*/  @!P2 IMAD R29, R47, R5, R6 ;  /* 0x000000052f1da224 */ /* 0x000fe400078e0206 */
[----:B------:R-:W2:Y:S08]  /*0df0*/  @!P4 LDC.64 R4, c[0x0][0x3a0] ;  /* 0x0000e800ff04cb82 */ /* 0x000eb00000000a00 */
[----:B------:R-:W2:Y:S01]  /*0e00*/  @!P4 LDC.64 R6, c[0x0][0x398] ;  /* 0x0000e600ff06cb82 */ /* 0x000ea20000000a00 */
[----:B------:R-:W-:Y:S01]  /*0e10*/  @!P2 IADD3 R29, PT, PT, R23, R29, RZ ;  /* 0x0000001d171da210 */ /* 0x000fe20007ffe0ff */
[----:B---3--:R-:W-:Y:S01]  /*0e20*/  @!P4 IMAD R23, R27, R12, RZ ;  /* 0x0000000c1b17c224 */ /* 0x008fe200078e02ff */
[----:B-1----:R-:W-:-:S02]  /*0e30*/  @!P4 MOV R24, R50 ;  /* 0x000000320018c202 */ /* 0x002fc40000000f00 */
[----:B------:R-:W-:Y:S02]  /*0e40*/  @!P4 MOV R25, R53 ;  /* 0x000000350019c202 */ /* 0x000fe40000000f00 */
[----:B------:R-:W-:Y:S02]  /*0e50*/  @!P2 SHF.L.U32 R27, R22, 0x1, RZ ;  /* 0x00000001161ba819 */ /* 0x000fe400000006ff */
[----:B------:R-:W-:Y:S02]  /*0e60*/  @!P3 IADD3.X R17, PT, PT, R28, R17, RZ, P0, !PT ;  /* 0x000000111c11b210 */ /* 0x000fe400007fe4ff */
[----:B------:R-:W-:Y:S01]  /*0e70*/  @!P2 SHF.L.U64.HI R28, R22, 0x1, R29 ;  /* 0x00000001161ca819 */ /* 0x000fe2000001021d */
[C---:B------:R-:W-:Y:S01]  /*0e80*/  @!P4 IMAD R29, R26.reuse, R13, R23 ;  /* 0x0000000d1a1dc224 */ /* 0x040fe200078e0217 */
[----:B----4-:R-:W-:Y:S01]  /*0e90*/  @!P2 IADD3 R22, P0, PT, R27, R14, RZ ;  /* 0x0000000e1b16a210 */ /* 0x010fe20007f1e0ff */
[----:B------:R-:W-:Y:S01]  /*0ea0*/  @!P4 IMAD.WIDE.U32 R12, R26, R12, R24 ;  /* 0x0000000c1a0cc225 */ /* 0x000fe200078e0018 */
[----:B------:R-:W-:Y:S01]  /*0eb0*/  CS2R R32, SRZ ;  /* 0x0000000000207805 */ /* 0x000fe2000001ff00 */
[----:B------:R1:W5:Y:S01]  /*0ec0*/  @!P3 LDG.E R34, desc[UR10][R16.64] ;  /* 0x0000000a1022b981 */ /* 0x000362000c1e1900 */
[----:B------:R-:W-:-:S02]  /*0ed0*/  @!P2 IADD3.X R23, PT, PT, R28, R15, RZ, P0, !PT ;  /* 0x0000000f1c17a210 */ /* 0x000fc400007fe4ff */
[----:B0-----:R-:W-:Y:S02]  /*0ee0*/  @!P2 IADD3 R24, P0, PT, R27, R8, RZ ;  /* 0x000000081b18a210 */ /* 0x001fe40007f1e0ff */
[----:B------:R-:W-:Y:S01]  /*0ef0*/  @!P4 IADD3 R15, PT, PT, R13, R29, RZ ;  /* 0x0000001d0d0fc210 */ /* 0x000fe20007ffe0ff */
[----:B------:R1:W5:Y:S01]  /*0f00*/  @!P2 LDG.E R33, desc[UR10][R22.64] ;  /* 0x0000000a1621a981 */ /* 0x000362000c1e1900 */
[----:B------:R-:W-:Y:S02]  /*0f10*/  @!P4 SHF.L.U32 R13, R12, 0x1, RZ ;  /* 0x000000010c0dc819 */ /* 0x000fe400000006ff */
[----:B------:R-:W-:Y:S02]  /*0f20*/  @!P2 IADD3.X R25, PT, PT, R28, R9, RZ, P0, !PT ;  /* 0x000000091c19a210 */ /* 0x000fe400007fe4ff */
[----:B------:R-:W-:Y:S02]  /*0f30*/  @!P4 SHF.L.U64.HI R8, R12, 0x1, R15 ;  /* 0x000000010c08c819 */ /* 0x000fe4000001020f */
[C---:B--2---:R-:W-:Y:S01]  /*0f40*/  @!P4 IADD3 R14, P0, PT, R13.reuse, R4, RZ ;  /* 0x000000040d0ec210 */ /* 0x044fe20007f1e0ff */
[----:B------:R1:W5:Y:S01]  /*0f50*/  @!P2 LDG.E R32, desc[UR10][R24.64] ;  /* 0x0000000a1820a981 */ /* 0x000362000c1e1900 */
[----:B------:R-:W-:-:S02]  /*0f60*/  @!P4 IADD3 R12, P1, PT, R13, R6, RZ ;  /* 0x000000060d0cc210 */ /* 0x000fc40007f3e0ff */
[C---:B------:R-:W-:Y:S02]  /*0f70*/  @!P4 IADD3.X R15, PT, PT, R8.reuse, R5, RZ, P0, !PT ;  /* 0x00000005080fc210 */ /* 0x040fe400007fe4ff */
[----:B------:R-:W-:Y:S02]  /*0f80*/  CS2R R4, SRZ ;  /* 0x0000000000047805 */ /* 0x000fe4000001ff00 */
[----:B------:R-:W-:Y:S02]  /*0f90*/  @!P4 IADD3.X R13, PT, PT, R8, R7, RZ, P1, !PT ;  /* 0x00000007080dc210 */ /* 0x000fe40000ffe4ff */
[----:B------:R-:W-:Y:S01]  /*0fa0*/  CS2R R6, SRZ ;  /* 0x0000000000067805 */ /* 0x000fe2000001ff00 */
[----:B------:R1:W5:Y:S04]  /*0fb0*/  LDG.E.64 R8, desc[UR10][R20.64] ;  /* 0x0000000a14087981 */ /* 0x000368000c1e1b00 */
[----:B------:R1:W5:Y:S04]  /*0fc0*/  @!P4 LDG.E R4, desc[UR10][R14.64] ;  /* 0x0000000a0e04c981 */ /* 0x000368000c1e1900 */
[----:B------:R1:W5:Y:S04]  /*0fd0*/  @!P4 LDG.E R5, desc[UR10][R12.64] ;  /* 0x0000000a0c05c981 */ /* 0x000368000c1e1900 */
[----:B------:R1:W5:Y:S01]  /*0fe0*/  @P5 LDG.E.64 R6, desc[UR10][R18.64] ;  /* 0x0000000a12065981 */ /* 0x000362000c1e1b00 */
[----:B------:R-:W-:Y:S01]  /*0ff0*/  UISETP.NE.AND UP1, UPT, UR7, URZ, UPT ;  /* 0x000000ff0700728c */ /* 0x000fe2000bf25270 */
[----:B------:R-:W-:Y:S01]  /*1000*/  UMOV UR9, 0x3f800000 ;  /* 0x3f80000000097882 */ /* 0x000fe20000000000 */
[----:B------:R-:W-:-:S13]  /*1010*/  R2UR UR14, R10 ;  /* 0x000000000a0e72ca */ /* 0x000fda00000e0000 */
        /* <DEDUP_REMOVED lines=10> */
[----:B-1----:R-:W-:Y:S05]  /*10c0*/  BRA.U UP1, `(.L_x_639) ;  /* 0x0000000901447547 */ /* 0x002fea000b800000 */
[--C-:B-----5:R-:W-:Y:S02]  /*10d0*/  HADD2.F32 R12, -RZ, R45.reuse.H0_H0 ;  /* 0x2000002dff0c7230 */ /* 0x120fe40000004100 */
[----:B------:R-:W-:Y:S02]  /*10e0*/  HADD2.F32 R13, -RZ, R45.H1_H1 ;  /* 0x3000002dff0d7230 */ /* 0x000fe40000004100 */
[--C-:B------:R-:W-:Y:S02]  /*10f0*/  HADD2.F32 R11, -RZ, R44.reuse.H0_H0 ;  /* 0x2000002cff0b7230 */ /* 0x100fe40000004100 */
[----:B------:R-:W-:Y:S01]  /*1100*/  FADD.FTZ R12, R12, -UR14 ;  /* 0x8000000e0c0c7e21 */ /* 0x000fe20008010000 */
[----:B------:R-:W-:Y:S02]  /*1110*/  HADD2.F32 R10, -RZ, R44.H1_H1 ;  /* 0x3000002cff0a7230 */ /* 0x000fe40000004100 */
[----:B------:R-:W-:Y:S01]  /*1120*/  FADD.FTZ R13, R13, -UR14 ;  /* 0x8000000e0d0d7e21 */ /* 0x000fe20008010000 */
[----:B------:R-:W-:-:S02]  /*1130*/  HADD2.F32 R18, -RZ, R43.H0_H0 ;  /* 0x2000002bff127230 */ /* 0x000fc40000004100 */
[----:B------:R-:W-:Y:S01]  /*1140*/  FMUL.FTZ R15, R8, R11 ;  /* 0x0000000b080f7220 */ /* 0x000fe20000410000 */
[----:B------:R-:W-:Y:S01]  /*1150*/  FMUL.FTZ R12, R12, UR9 ;  /* 0x000000090c0c7c20 */ /* 0x000fe20008410000 */
[----:B------:R-:W-:Y:S02]  /*1160*/  HADD2.F32 R19, -RZ, R43.H1_H1 ;  /* 0x3000002bff137230 */ /* 0x000fe40000004100 */
[----:B------:R-:W-:Y:S01]  /*1170*/  FMUL.FTZ R17, R13, UR9 ;  /* 0x000000090d117c20 */ /* 0x000fe20008410000 */
[----:B------:R-:W-:Y:S01]  /*1180*/  FMUL.FTZ R16, R9, R10 ;  /* 0x0000000a09107220 */ /* 0x000fe20000410000 */
[----:B------:R-:W-:Y:S01]  /*1190*/  FADD.FTZ R13, RZ, R15 ;  /* 0x0000000fff0d7221 */ /* 0x000fe20000010000 */
[----:B------:R-:W-:Y:S01]  /*11a0*/  FFMA.FTZ R14, R12, R15, RZ ;  /* 0x0000000f0c0e7223 */ /* 0x000fe200000100ff */
[----:B------:R-:W-:Y:S01]  /*11b0*/  FADD.FTZ R18, R18, -UR14 ;  /* 0x8000000e12127e21 */ /* 0x000fe20008010000 */
[--C-:B------:R-:W-:Y:S02]  /*11c0*/  HADD2.F32 R21, -RZ, R42.reuse.H0_H0 ;  /* 0x2000002aff157230 */ /* 0x100fe40000004100 */
[----:B------:R-:W-:Y:S01]  /*11d0*/  FADD.FTZ R19, R19, -UR14 ;  /* 0x8000000e13137e21 */ /* 0x000fe20008010000 */
[----:B------:R-:W-:Y:S01]  /*11e0*/  FADD.FTZ R13, R16, R13 ;  /* 0x0000000d100d7221 */ /* 0x000fe20000010000 */
[----:B------:R-:W-:Y:S01]  /*11f0*/  FFMA.FTZ R16, R17, R16, R14 ;  /* 0x0000001011107223 */ /* 0x000fe2000001000e */
[----:B------:R-:W-:-:S02]  /*1200*/  HADD2.F32 R14, -RZ, R42.H1_H1 ;  /* 0x3000002aff0e7230 */ /* 0x000fc40000004100 */
[----:B------:R-:W-:Y:S01]  /*1210*/  FFMA.FTZ R12, R11, R12, RZ ;  /* 0x0000000c0b0c7223 */ /* 0x000fe200000100ff */
[----:B------:R-:W-:Y:S01]  /*1220*/  FADD.FTZ R20, RZ, R11 ;  /* 0x0000000bff147221 */ /* 0x000fe20000010000 */
[----:B------:R-:W-:Y:S01]  /*1230*/  FMUL.FTZ R23, R18, UR9 ;  /* 0x0000000912177c20 */ /* 0x000fe20008410000 */
[----:B------:R-:W-:Y:S02]  /*1240*/  HADD2.F32 R15, -RZ, R41.H0_H0 ;  /* 0x20000029ff0f7230 */ /* 0x000fe40000004100 */
[----:B------:R-:W-:Y:S01]  /*1250*/  FFMA.FTZ R11, R10, R17, RZ ;  /* 0x000000110a0b7223 */ /* 0x000fe200000100ff */
[----:B------:R-:W-:Y:S01]  /*1260*/  FADD.FTZ R25, RZ, R10 ;  /* 0x0000000aff197221 */ /* 0x000fe20000010000 */
[----:B------:R-:W-:Y:S01]  /*1270*/  FMUL.FTZ R19, R19, UR9 ;  /* 0x0000000913137c20 */ /* 0x000fe20008410000 */
[----:B------:R-:W-:Y:S01]  /*1280*/  FMUL.FTZ R18, R8, R21 ;  /* 0x0000001508127220 */ /* 0x000fe20000410000 */
[----:B------:R-:W-:Y:S01]  /*1290*/  FFMA.FTZ R17, R21, R23, R12 ;  /* 0x0000001715117223 */ /* 0x000fe2000001000c */
[C---:B------:R-:W-:Y:S01]  /*12a0*/  FADD.FTZ R12, R14.reuse, R25 ;  /* 0x000000190e0c7221 */ /* 0x040fe20000010000 */
[----:B------:R-:W-:Y:S01]  /*12b0*/  FFMA.FTZ R11, R14, R19, R11 ;  /* 0x000000130e0b7223 */ /* 0x000fe2000001000b */
[----:B------:R-:W-:Y:S01]  /*12c0*/  FMUL.FTZ R14, R9, R14 ;  /* 0x0000000e090e7220 */ /* 0x000fe20000410000 */
[----:B------:R-:W-:Y:S01]  /*12d0*/  FADD.FTZ R13, R13, R18 ;  /* 0x000000120d0d7221 */ /* 0x000fe20000010000 */
[----:B------:R-:W-:Y:S01]  /*12e0*/  FFMA.FTZ R16, R23, R18, R16 ;  /* 0x0000001217107223 */ /* 0x000fe20000010010 */
[----:B------:R-:W-:Y:S01]  /*12f0*/  FADD.FTZ R15, R15, -UR14 ;  /* 0x8000000e0f0f7e21 */ /* 0x000fe20008010000 */
[----:B------:R-:W-:-:S02]  /*1300*/  HADD2.F32 R18, -RZ, R40.H0_H0 ;  /* 0x20000028ff127230 */ /* 0x000fc40000004100 */
[----:B------:R-:W-:Y:S01]  /*1310*/  FADD.FTZ R10, R21, R20 ;  /* 0x00000014150a7221 */ /* 0x000fe20000010000 */
[----:B------:R-:W-:Y:S01]  /*1320*/  FADD.FTZ R13, R14, R13 ;  /* 0x0000000d0e0d7221 */ /* 0x000fe20000010000 */
[----:B------:R-:W-:Y:S01]  /*1330*/  FFMA.FTZ R16, R19, R14, R16 ;  /* 0x0000000e13107223 */ /* 0x000fe20000010010 */
[----:B------:R-:W-:Y:S01]  /*1340*/  FMUL.FTZ R15, R15, UR9 ;  /* 0x000000090f0f7c20 */ /* 0x000fe20008410000 */
[----:B------:R-:W-:Y:S02]  /*1350*/  HADD2.F32 R14, -RZ, R41.H1_H1 ;  /* 0x30000029ff0e7230 */ /* 0x000fe40000004100 */
[----:B------:R-:W-:Y:S01]  /*1360*/  FMUL.FTZ R20, R8, R18 ;  /* 0x0000001208147220 */ /* 0x000fe20000410000 */
[----:B------:R-:W-:Y:S01]  /*1370*/  FADD.FTZ R10, R10, R18 ;  /* 0x000000120a0a7221 */ /* 0x000fe20000010000 */
[----:B------:R-:W-:Y:S01]  /*1380*/  FFMA.FTZ R17, R18, R15, R17 ;  /* 0x0000000f12117223 */ /* 0x000fe20000010011 */
[----:B------:R-:W-:Y:S02]  /*1390*/  HADD2.F32 R18, -RZ, R39.H0_H0 ;  /* 0x20000027ff127230 */ /* 0x000fe40000004100 */
[----:B------:R-:W-:Y:S01]  /*13a0*/  FADD.FTZ R14, R14, -UR14 ;  /* 0x8000000e0e0e7e21 */ /* 0x000fe20008010000 */
[----:B------:R-:W-:Y:S01]  /*13b0*/  FADD.FTZ R13, R13, R20 ;  /* 0x000000140d0d7221 */ /* 0x000fe20000010000 */
[----:B------:R-:W-:Y:S01]  /*13c0*/  FFMA.FTZ R20, R15, R20, R16 ;  /* 0x000000140f147223 */ /* 0x000fe20000010010 */
[----:B------:R-:W-:-:S02]  /*13d0*/  HADD2.F32 R16, -RZ, R40.H1_H1 ;  /* 0x30000028ff107230 */ /* 0x000fc40000004100 */
[----:B------:R-:W-:Y:S01]  /*13e0*/  FADD.FTZ R19, R18, -UR14 ;  /* 0x8000000e12137e21 */ /* 0x000fe20008010000 */
[----:B------:R-:W-:Y:S01]  /*13f0*/  FMUL.FTZ R15, R14, UR9 ;  /* 0x000000090e0f7c20 */ /* 0x000fe20008410000 */
[--C-:B------:R-:W-:Y:S02]  /*1400*/  HADD2.F32 R22, -RZ, R38.reuse.H0_H0 ;  /* 0x20000026ff167230 */ /* 0x100fe40000004100 */
[----:B------:R-:W-:Y:S02]  /*1410*/  HADD2.F32 R18, -RZ, R39.H1_H1 ;  /* 0x30000027ff127230 */ /* 0x000fe40000004100 */
[----:B------:R-:W-:Y:S01]  /*1420*/  FMUL.FTZ R19, R19, UR9 ;  /* 0x0000000913137c20 */ /* 0x000fe20008410000 */
[----:B------:R-:W-:Y:S01]  /*1430*/  FADD.FTZ R12, R12, R16 ;  /* 0x000000100c0c7221 */ /* 0x000fe20000010000 */
[----:B------:R-:W-:Y:S01]  /*1440*/  FFMA.FTZ R14, R16, R15, R11 ;  /* 0x0000000f100e7223 */ /* 0x000fe2000001000b */
[----:B------:R-:W-:Y:S01]  /*1450*/  FMUL.FTZ R16, R9, R16 ;  /* 0x0000001009107220 */ /* 0x000fe20000410000 */
[----:B------:R-:W-:Y:S01]  /*1460*/  FADD.FTZ R11, R10, R22 ;  /* 0x000000160a0b7221 */ /* 0x000fe20000010000 */
[----:B------:R-:W-:Y:S01]  /*1470*/  FFMA.FTZ R10, R22, R19, R17 ;  /* 0x00000013160a7223 */ /* 0x000fe20000010011 */
[----:B------:R-:W-:Y:S01]  /*1480*/  FADD.FTZ R18, R18, -UR14 ;  /* 0x8000000e12127e21 */ /* 0x000fe20008010000 */
[----:B------:R-:W-:Y:S01]  /*1490*/  FMUL.FTZ R22, R8, R22 ;  /* 0x0000001608167220 */ /* 0x000fe20000410000 */
[----:B------:R-:W-:Y:S01]  /*14a0*/  FFMA.FTZ R20, R15, R16, R20 ;  /* 0x000000100f147223 */ /* 0x000fe20000010014 */
[----:B------:R-:W-:-:S02]  /*14b0*/  HADD2.F32 R15, -RZ, R38.H1_H1 ;  /* 0x30000026ff0f7230 */ /* 0x000fc40000004100 */
[----:B------:R-:W-:Y:S01]  /*14c0*/  FMUL.FTZ R18, R18, UR9 ;  /* 0x0000000912127c20 */ /* 0x000fe20008410000 */
[----:B------:R-:W-:Y:S01]  /*14d0*/  FADD.FTZ R13, R16, R13 ;  /* 0x0000000d100d7221 */ /* 0x000fe20000010000 */
[----:B------:R-:W-:Y:S01]  /*14e0*/  FFMA.FTZ R19, R19, R22, R20 ;  /* 0x0000001613137223 */ /* 0x000fe20000010014 */
[--C-:B------:R-:W-:Y:S02]  /*14f0*/  HADD2.F32 R20, -RZ, R37.reuse.H0_H0 ;  /* 0x20000025ff147230 */ /* 0x100fe40000004100 */
[----:B------:R-:W-:Y:S01]  /*1500*/  FFMA.FTZ R16, R15, R18, R14 ;  /* 0x000000120f107223 */ /* 0x000fe2000001000e */
[----:B------:R-:W-:Y:S01]  /*1510*/  FADD.FTZ R24, R13, R22 ;  /* 0x000000160d187221 */ /* 0x000fe20000010000 */
[----:B------:R-:W-:Y:S01]  /*1520*/  FMUL.FTZ R17, R9, R15 ;  /* 0x0000000f09117220 */ /* 0x000fe20000410000 */
[----:B------:R-:W-:Y:S02]  /*1530*/  HADD2.F32 R14, -RZ, R37.H1_H1 ;  /* 0x30000025ff0e7230 */ /* 0x000fe40000004100 */
[----:B------:R-:W-:Y:S01]  /*1540*/  FADD.FTZ R20, R20, -UR14 ;  /* 0x8000000e14147e21 */ /* 0x000fe20008010000 */
[----:B------:R-:W-:Y:S01]  /*1550*/  FADD.FTZ R13, R12, R15 ;  /* 0x0000000f0c0d7221 */ /* 0x000fe20000010000 */
[----:B------:R-:W-:Y:S01]  /*1560*/  FADD.FTZ R12, R17, R24 ;  /* 0x00000018110c7221 */ /* 0x000fe20000010000 */
[----:B------:R-:W-:Y:S01]  /*1570*/  FFMA.FTZ R19, R18, R17, R19 ;  /* 0x0000001112137223 */ /* 0x000fe20000010013 */
[----:B------:R-:W-:-:S02]  /*1580*/  HADD2.F32 R17, -RZ, R36.H0_H0 ;  /* 0x20000024ff117230 */ /* 0x000fc40000004100 */
[----:B------:R-:W-:Y:S01]  /*1590*/  FADD.FTZ R14, R14, -UR14 ;  /* 0x8000000e0e0e7e21 */ /* 0x000fe20008010000 */
[----:B------:R-:W-:Y:S01]  /*15a0*/  FMUL.FTZ R20, R20, UR9 ;  /* 0x0000000914147c20 */ /* 0x000fe20008410000 */
[----:B------:R-:W-:Y:S02]  /*15b0*/  HADD2.F32 R22, -RZ, R35.H0_H0 ;  /* 0x20000023ff167230 */ /* 0x000fe40000004100 */
[----:B------:R-:W-:Y:S02]  /*15c0*/  HADD2.F32 R21, -RZ, R36.H1_H1 ;  /* 0x30000024ff157230 */ /* 0x000fe40000004100 */
[----:B------:R-:W-:Y:S01]  /*15d0*/  FMUL.FTZ R18, R14, UR9 ;  /* 0x000000090e127c20 */ /* 0x000fe20008410000 */
[----:B------:R-:W-:Y:S01]  /*15e0*/  FADD.FTZ R14, R11, R17 ;  /* 0x000000110b0e7221 */ /* 0x000fe20000010000 */
[----:B------:R-:W-:Y:S01]  /*15f0*/  FFMA.FTZ R15, R17, R20, R10 ;  /* 0x00000014110f7223 */ /* 0x000fe2000001000a */
[----:B------:R-:W-:Y:S01]  /*1600*/  FMUL.FTZ R17, R8, R17 ;  /* 0x0000001108117220 */ /* 0x000fe20000410000 */
[----:B------:R-:W-:Y:S01]  /*1610*/  FADD.FTZ R22, R22, -UR14 ;  /* 0x8000000e16167e21 */ /* 0x000fe20008010000 */
[----:B------:R-:W-:Y:S01]  /*1620*/  FFMA.FTZ R11, R21, R18, R16 ;  /* 0x00000012150b7223 */ /* 0x000fe20000010010 */
[----:B------:R-:W-:Y:S01]  /*1630*/  FADD.FTZ R10, R13, R21 ;  /* 0x000000150d0a7221 */ /* 0x000fe20000010000 */
[----:B------:R-:W-:-:S02]  /*1640*/  HADD2.F32 R16, -RZ, R34.H0_H0 ;  /* 0x20000022ff107230 */ /* 0x000fc40000004100 */
[----:B------:R-:W-:Y:S01]  /*1650*/  FMUL.FTZ R21, R9, R21 ;  /* 0x0000001509157220 */ /* 0x000fe20000410000 */
[----:B------:R-:W-:Y:S01]  /*1660*/  FFMA.FTZ R19, R20, R17, R19 ;  /* 0x0000001114137223 */ /* 0x000fe20000010013 */
[----:B------:R-:W-:Y:S01]  /*1670*/  FMUL.FTZ R22, R22, UR9 ;  /* 0x0000000916167c20 */ /* 0x000fe20008410000 */
[----:B------:R-:W-:Y:S01]  /*1680*/  FADD.FTZ R12, R12, R17 ;  /* 0x000000110c0c7221 */ /* 0x000fe20000010000 */
[----:B------:R-:W-:Y:S02]  /*1690*/  HADD2.F32 R13, -RZ, R35.H1_H1 ;  /* 0x30000023ff0d7230 */ /* 0x000fe40000004100 */
[----:B------:R-:W-:Y:S01]  /*16a0*/  FFMA.FTZ R19, R18, R21, R19 ;  /* 0x0000001512137223 */ /* 0x000fe20000010013 */
[----:B------:R-:W-:Y:S01]  /*16b0*/  FMUL.FTZ R17, R8, R16 ;  /* 0x0000001008117220 */ /* 0x000fe20000410000 */
[----:B------:R-:W-:Y:S01]  /*16c0*/  FADD.FTZ R14, R14, R16 ;  /* 0x000000100e0e7221 */ /* 0x000fe20000010000 */
[----:B------:R-:W-:Y:S01]  /*16d0*/  FFMA.FTZ R15, R16, R22, R15 ;  /* 0x00000016100f7223 */ /* 0x000fe2000001000f */
[----:B------:R-:W-:Y:S01]  /*16e0*/  FADD.FTZ R12, R21, R12 ;  /* 0x0000000c150c7221 */ /* 0x000fe20000010000 */
[----:B------:R-:W-:-:S02]  /*16f0*/  HADD2.F32 R16, -RZ, R34.H1_H1 ;  /* 0x30000022ff107230 */ /* 0x000fc40000004100 */
[----:B------:R-:W-:Y:S01]  /*1700*/  FADD.FTZ R13, R13, -UR14 ;  /* 0x8000000e0d0d7e21 */ /* 0x000fe20008010000 */
[----:B------:R-:W-:Y:S01]  /*1710*/  FFMA.FTZ R22, R22, R17, R19 ;  /* 0x0000001116167223 */ /* 0x000fe20000010013 */
[--C-:B------:R-:W-:Y:S02]  /*1720*/  HADD2.F32 R19, -RZ, R33.reuse.H0_H0 ;  /* 0x20000021ff137230 */ /* 0x100fe40000004100 */
[----:B------:R-:W-:Y:S01]  /*1730*/  FADD.FTZ R21, R12, R17 ;  /* 0x000000110c157221 */ /* 0x000fe20000010000 */
[----:B------:R-:W-:Y:S01]  /*1740*/  FMUL.FTZ R18, R9, R16 ;  /* 0x0000001009127220 */ /* 0x000fe20000410000 */
[----:B------:R-:W-:Y:S01]  /*1750*/  FMUL.FTZ R17, R13, UR9 ;  /* 0x000000090d117c20 */ /* 0x000fe20008410000 */
[----:B------:R-:W-:Y:S02]  /*1760*/  HADD2.F32 R12, -RZ, R32.H0_H0 ;  /* 0x20000020ff0c7230 */ /* 0x000fe40000004100 */
[----:B------:R-:W-:Y:S01]  /*1770*/  FADD.FTZ R13, R19, -UR14 ;  /* 0x8000000e130d7e21 */ /* 0x000fe20008010000 */
[----:B------:R-:W-:-:S02]  /*1780*/  HADD2.F32 R20, -RZ, R33.H1_H1 ;  /* 0x30000021ff147230 */ /* 0x000fc40000004100 */
[----:B------:R-:W-:Y:S01]  /*1790*/  FADD.FTZ R21, R18, R21 ;  /* 0x0000001512157221 */ /* 0x000fe20000010000 */
[----:B------:R-:W-:Y:S01]  /*17a0*/  FFMA.FTZ R22, R17, R18, R22 ;  /* 0x0000001211167223 */ /* 0x000fe20000010016 */
[----:B------:R-:W-:Y:S02]  /*17b0*/  HADD2.F32 R18, -RZ, R32.H1_H1 ;  /* 0x30000020ff127230 */ /* 0x000fe40000004100 */
[----:B------:R-:W-:Y:S01]  /*17c0*/  FMUL.FTZ R24, R8, R12 ;  /* 0x0000000c08187220 */ /* 0x000fe20000410000 */
[----:B------:R-:W-:Y:S01]  /*17d0*/  FMUL.FTZ R13, R13, UR9 ;  /* 0x000000090d0d7c20 */ /* 0x000fe20008410000 */
[----:B------:R-:W-:Y:S01]  /*17e0*/  FADD.FTZ R19, R20, -UR14 ;  /* 0x8000000e14137e21 */ /* 0x000fe20008010000 */
[----:B------:R-:W-:Y:S02]  /*17f0*/  HADD2.F32 R25, -RZ, R4.H0_H0 ;  /* 0x20000004ff197230 */ /* 0x000fe40000004100 */
[----:B------:R-:W-:Y:S01]  /*1800*/  FADD.FTZ R23, R21, R24 ;  /* 0x0000001815177221 */ /* 0x000fe20000010000 */
[----:B------:R-:W-:Y:S01]  /*1810*/  FMUL.FTZ R20, R9, R18 ;  /* 0x0000001209147220 */ /* 0x000fe20000410000 */
[----:B------:R-:W-:Y:S01]  /*1820*/  FFMA.FTZ R22, R13, R24, R22 ;  /* 0x000000180d167223 */ /* 0x000fe20000010016 */
[----:B------:R-:W-:Y:S01]  /*1830*/  FMUL.FTZ R19, R19, UR9 ;  /* 0x0000000913137c20 */ /* 0x000fe20008410000 */
[----:B------:R-:W-:Y:S01]  /*1840*/  FFMA.FTZ R17, R16, R17, R11 ;  /* 0x0000001110117223 */ /* 0x000fe2000001000b */
[----:B------:R-:W-:Y:S01]  /*1850*/  FADD.FTZ R24, R20, R23 ;  /* 0x0000001714187221 */ /* 0x000fe20000010000 */
[----:B------:R-:W-:Y:S01]  /*1860*/  FADD.FTZ R21, R10, R16 ;  /* 0x000000100a157221 */ /* 0x000fe20000010000 */
[----:B------:R-:W-:Y:S01]  /*1870*/  FFMA.FTZ R23, R19, R20, R22 ;  /* 0x0000001413177223 */ /* 0x000fe20000010016 */
[----:B------:R-:W-:-:S02]  /*1880*/  HADD2.F32 R11, -RZ, R5.H0_H0 ;  /* 0x20000005ff0b7230 */ /* 0x000fc40000004100 */
[----:B------:R-:W-:Y:S01]  /*1890*/  FADD.FTZ R16, R25, -UR14 ;  /* 0x8000000e19107e21 */ /* 0x000fe20008010000 */
[----:B------:R-:W-:Y:S02]  /*18a0*/  HADD2.F32 R20, -RZ, R4.H1_H1 ;  /* 0x30000004ff147230 */ /* 0x000fe40000004100 */
[----:B------:R-:W-:Y:S01]  /*18b0*/  FADD.FTZ R14, R14, R12 ;  /* 0x0000000c0e0e7221 */ /* 0x000fe20000010000 */
[----:B------:R-:W-:Y:S02]  /*18c0*/  HADD2.F32 R10, -RZ, R5.H1_H1 ;  /* 0x30000005ff0a7230 */ /* 0x000fe40000004100 */
[----:B------:R-:W-:Y:S01]  /*18d0*/  FMUL.FTZ R25, R8, R11 ;  /* 0x0000000b08197220 */ /* 0x000fe20000410000 */
        /* <DEDUP_REMOVED lines=16> */
.L_x_639:
[----:B-----5:R-:W-:Y:S02]  /*19e0*/  HADD2.F32 R10, -RZ, R45.H0_H0 ;  /* 0x2000002dff0a7230 */ /* 0x020fe40000004100 */
[--C-:B------:R-:W-:Y:S02]  /*19f0*/  HADD2.F32 R13, -RZ, R43.reuse.H0_H0 ;  /* 0x2000002bff0d7230 */ /* 0x100fe40000004100 */
[----:B------:R-:W-:Y:S02]  /*1a00*/  HADD2.F32 R15, -RZ, R43.H1_H1 ;  /* 0x3000002bff0f7230 */ /* 0x000fe40000004100 */
[----:B------:R-:W-:Y:S01]  /*1a10*/  FADD.FTZ R11, R10, -UR14 ;  /* 0x8000000e0a0b7e21 */ /* 0x000fe20008010000 */
[----:B------:R-:W-:Y:S02]  /*1a20*/  HADD2.F32 R10, -RZ, R45.H1_H1 ;  /* 0x3000002dff0a7230 */ /* 0x000fe40000004100 */
[----:B------:R-:W-:Y:S01]  /*1a30*/  FADD.FTZ R13, R13, -UR14 ;  /* 0x8000000e0d0d7e21 */ /* 0x000fe20008010000 */
[----:B------:R-:W-:-:S02]  /*1a40*/  HADD2.F32 R24, -RZ, R41.H0_H0 ;  /* 0x20000029ff187230 */ /* 0x000fc40000004100 */
[----:B------:R-:W-:Y:S01]  /*1a50*/  FMUL.FTZ R11, R11, UR9 ;  /* 0x000000090b0b7c20 */ /* 0x000fe20008410000 */
[----:B------:R-:W-:Y:S01]  /*1a60*/  FADD.FTZ R15, R15, -UR14 ;  /* 0x8000000e0f0f7e21 */ /* 0x000fe20008010000 */
[----:B------:R-:W-:Y:S01]  /*1a70*/  FADD.FTZ R10, R10, -UR14 ;  /* 0x8000000e0a0a7e21 */ /* 0x000fe20008010000 */
[----:B------:R-:W-:Y:S01]  /*1a80*/  FMUL.FTZ R25, R13, UR9 ;  /* 0x000000090d197c20 */ /* 0x000fe20008410000 */
[--C-:B------:R-:W-:Y:S01]  /*1a90*/  FFMA.FTZ R12, R8, R11, R6.reuse ;  /* 0x0000000b080c7223 */ /* 0x100fe20000010006 */
[----:B------:R-:W-:Y:S01]  /*1aa0*/  FMUL.FTZ R20, R15, UR9 ;  /* 0x000000090f147c20 */ /* 0x000fe20008410000 */
[----:B------:R-:W-:Y:S01]  /*1ab0*/  FMUL.FTZ R10, R10, UR9 ;  /* 0x000000090a0a7c20 */ /* 0x000fe20008410000 */
[----:B------:R-:W-:Y:S01]  /*1ac0*/  FFMA.FTZ R13, R8, R25, R6 ;  /* 0x00000019080d7223 */ /* 0x000fe20000010006 */
[----:B------:R-:W-:Y:S01]  /*1ad0*/  FMUL.FTZ R16, R12, -1.4426950216293334961 ;  /* 0xbfb8aa3b0c107820 */ /* 0x000fe20000410000 */
[C-C-:B------:R-:W-:Y:S01]  /*1ae0*/  FFMA.FTZ R15, R9.reuse, R20, R7.reuse ;  /* 0x00000014090f7223 */ /* 0x140fe20000010007 */
[----:B------:R-:W-:Y:S01]  /*1af0*/  FFMA.FTZ R14, R9, R10, R7 ;  /* 0x0000000a090e7223 */ /* 0x000fe20000010007 */
[----:B------:R-:W-:Y:S01]  /*1b00*/  FMUL.FTZ R21, R13, -1.4426950216293334961 ;  /* 0xbfb8aa3b0d157820 */ /* 0x000fe20000410000 */
[----:B------:R-:W-:Y:S01]  /*1b10*/  FADD.FTZ R24, R24, -UR14 ;  /* 0x8000000e18187e21 */ /* 0x000fe20008010000 */
[----:B------:R-:W-:Y:S01]  /*1b20*/  FMUL.FTZ R23, R15, -1.4426950216293334961 ;  /* 0xbfb8aa3b0f177820 */ /* 0x000fe20000410000 */
[----:B------:R-:W0:Y:S01]  /*1b30*/  MUFU.EX2 R16, R16 ;  /* 0x0000001000107308 */ /* 0x000e220000000800 */
[----:B------:R-:W-:Y:S01]  /*1b40*/  FMUL.FTZ R17, R14, -1.4426950216293334961 ;  /* 0xbfb8aa3b0e117820 */ /* 0x000fe20000410000 */
[----:B------:R-:W-:-:S02]  /*1b50*/  HADD2.F32 R22, -RZ, R44.H0_H0 ;  /* 0x2000002cff167230 */ /* 0x000fc40000004100 */
[----:B------:R-:W-:Y:S01]  /*1b60*/  FMUL.FTZ R27, R24, UR9 ;  /* 0x00000009181b7c20 */ /* 0x000fe20008410000 */
[----:B------:R-:W-:-:S03]  /*1b70*/  HADD2.F32 R28, -RZ, R41.H1_H1 ;  /* 0x30000029ff1c7230 */ /* 0x000fc60000004100 */
[----:B------:R-:W-:Y:S01]  /*1b80*/  FFMA.FTZ R30, R8, R27, R6 ;  /* 0x0000001b081e7223 */ /* 0x000fe20000010006 */
[----:B------:R-:W1:Y:S08]  /*1b90*/  MUFU.EX2 R17, R17 ;  /* 0x0000001100117308 */ /* 0x000e700000000800 */
[----:B------:R-:W2:Y:S01]  /*1ba0*/  MUFU.EX2 R21, R21 ;  /* 0x0000001500157308 */ /* 0x000ea20000000800 */
[----:B0-----:R-:W-:-:S07]  /*1bb0*/  FADD.FTZ R19, R16, 1 ;  /* 0x3f80000010137421 */ /* 0x001fce0000010000 */
[----:B------:R-:W0:Y:S01]  /*1bc0*/  MUFU.RCP R19, R19 ;  /* 0x0000001300137308 */ /* 0x000e220000001000 */
[----:B-1----:R-:W-:-:S07]  /*1bd0*/  FADD.FTZ R18, R17, 1 ;  /* 0x3f80000011127421 */ /* 0x002fce0000010000 */
[----:B------:R-:W1:Y:S01]  /*1be0*/  MUFU.EX2 R23, R23 ;  /* 0x0000001700177308 */ /* 0x000e620000000800 */
[----:B--2---:R-:W-:Y:S01]  /*1bf0*/  FADD.FTZ R16, R21, 1 ;  /* 0x3f80000015107421 */ /* 0x004fe20000010000 */
[----:B------:R-:W-:-:S06]  /*1c00*/  HADD2.F32 R21, -RZ, R44.H1_H1 ;  /* 0x3000002cff157230 */ /* 0x000fcc0000004100 */
[----:B------:R-:W2:Y:S01]  /*1c10*/  MUFU.RCP R18, R18 ;  /* 0x0000001200127308 */ /* 0x000ea20000001000 */
[----:B0-----:R-:W-:Y:S01]  /*1c20*/  FADD.FTZ R17, -R19, 1 ;  /* 0x3f80000013117421 */ /* 0x001fe20000010100 */
[----:B------:R-:W-:-:S03]  /*1c30*/  FMUL.FTZ R22, R22, R19 ;  /* 0x0000001316167220 */ /* 0x000fc60000410000 */
[----:B------:R-:W-:-:S03]  /*1c40*/  FFMA.FTZ R17, R12, R17, 1 ;  /* 0x3f8000000c117423 */ /* 0x000fc60000010011 */
[----:B------:R-:W0:Y:S01]  /*1c50*/  MUFU.RCP R16, R16 ;  /* 0x0000001000107308 */ /* 0x000e220000001000 */
[----:B-1----:R-:W-:Y:S01]  /*1c60*/  FADD.FTZ R26, R23, 1 ;  /* 0x3f800000171a7421 */ /* 0x002fe20000010000 */
[----:B------:R-:W-:Y:S02]  /*1c70*/  HADD2.F32 R23, -RZ, R42.H0_H0 ;  /* 0x2000002aff177230 */ /* 0x000fe40000004100 */
[----:B------:R-:W-:-:S04]  /*1c80*/  FMUL.FTZ R22, R22, R17 ;  /* 0x0000001116167220 */ /* 0x000fc80000410000 */
[----:B------:R-:W1:Y:S01]  /*1c90*/  MUFU.RCP R12, R26 ;  /* 0x0000001a000c7308 */ /* 0x000e620000001000 */
[----:B--2---:R-:W-:Y:S01]  /*1ca0*/  FADD.FTZ R19, -R18, 1 ;  /* 0x3f80000012137421 */ /* 0x004fe20000010100 */
[----:B------:R-:W-:-:S03]  /*1cb0*/  FMUL.FTZ R21, R21, R18 ;  /* 0x0000001215157220 */ /* 0x000fc60000410000 */
[----:B------:R-:W-:Y:S01]  /*1cc0*/  FFMA.FTZ R24, R14, R19, 1 ;  /* 0x3f8000000e187423 */ /* 0x000fe20000010013 */
[----:B------:R-:W-:Y:S01]  /*1cd0*/  FMUL.FTZ R14, R30, -1.4426950216293334961 ;  /* 0xbfb8aa3b1e0e7820 */ /* 0x000fe20000410000 */
[----:B------:R-:W-:Y:S02]  /*1ce0*/  HADD2.F32 R19, -RZ, R39.H0_H0 ;  /* 0x20000027ff137230 */ /* 0x000fe40000004100 */
[----:B0-----:R-:W-:Y:S01]  /*1cf0*/  FMUL.FTZ R23, R23, R16 ;  /* 0x0000001017177220 */ /* 0x001fe20000410000 */
[----:B------:R-:W-:Y:S01]  /*1d00*/  FADD.FTZ R18, -R16, 1 ;  /* 0x3f80000010127421 */ /* 0x000fe20000010100 */
[----:B------:R-:W-:Y:S01]  /*1d10*/  FADD.FTZ R16, R28, -UR14 ;  /* 0x8000000e1c107e21 */ /* 0x000fe20008010000 */
[----:B------:R-:W0:Y:S01]  /*1d20*/  MUFU.EX2 R14, R14 ;  /* 0x0000000e000e7308 */ /* 0x000e220000000800 */
[----:B------:R-:W-:Y:S01]  /*1d30*/  FADD.FTZ R17, R19, -UR14 ;  /* 0x8000000e13117e21 */ /* 0x000fe20008010000 */
[----:B------:R-:W-:Y:S01]  /*1d40*/  FFMA.FTZ R18, R13, R18, 1 ;  /* 0x3f8000000d127423 */ /* 0x000fe20000010012 */
[----:B------:R-:W-:Y:S01]  /*1d50*/  FMUL.FTZ R16, R16, UR9 ;  /* 0x0000000910107c20 */ /* 0x000fe20008410000 */
[----:B------:R-:W-:Y:S01]  /*1d60*/  FMUL.FTZ R21, R21, R24 ;  /* 0x0000001815157220 */ /* 0x000fe20000410000 */
[----:B-1----:R-:W-:Y:S01]  /*1d70*/  FADD.FTZ R26, -R12, 1 ;  /* 0x3f8000000c1a7421 */ /* 0x002fe20000010100 */
[----:B------:R-:W-:Y:S01]  /*1d80*/  FMUL.FTZ R23, R23, R18 ;  /* 0x0000001217177220 */ /* 0x000fe20000410000 */
[----:B------:R-:W-:-:S02]  /*1d90*/  FFMA.FTZ R13, R9, R16, R7 ;  /* 0x00000010090d7223 */ /* 0x000fc40000010007 */
[----:B------:R-:W-:Y:S01]  /*1da0*/  FFMA.FTZ R47, R15, R26, 1 ;  /* 0x3f8000000f2f7423 */ /* 0x000fe2000001001a */
[----:B------:R-:W-:Y:S01]  /*1db0*/  FMUL.FTZ R15, R17, UR9 ;  /* 0x00000009110f7c20 */ /* 0x000fe20008410000 */
[----:B------:R-:W-:Y:S02]  /*1dc0*/  HADD2.F32 R17, -RZ, R42.H1_H1 ;  /* 0x3000002aff117230 */ /* 0x000fe40000004100 */
[----:B------:R-:W-:Y:S01]  /*1dd0*/  FMUL.FTZ R19, R13, -1.4426950216293334961 ;  /* 0xbfb8aa3b0d137820 */ /* 0x000fe20000410000 */
[----:B------:R-:W-:Y:S02]  /*1de0*/  FFMA.FTZ R18, R8, R15, R6 ;  /* 0x0000000f08127223 */ /* 0x000fe40000010006 */
[----:B------:R-:W-:Y:S01]  /*1df0*/  FMUL.FTZ R12, R17, R12 ;  /* 0x0000000c110c7220 */ /* 0x000fe20000410000 */
[----:B0-----:R-:W-:Y:S02]  /*1e00*/  FADD.FTZ R28, R14, 1 ;  /* 0x3f8000000e1c7421 */ /* 0x001fe40000010000 */
[----:B------:R-:W0:Y:S01]  /*1e10*/  MUFU.EX2 R19, R19 ;  /* 0x0000001300137308 */ /* 0x000e220000000800 */
[----:B------:R-:W-:Y:S01]  /*1e20*/  FMUL.FTZ R17, R18, -1.4426950216293334961 ;  /* 0xbfb8aa3b12117820 */ /* 0x000fe20000410000 */
[----:B------:R-:W-:Y:S01]  /*1e30*/  FMUL.FTZ R47, R12, R47 ;  /* 0x0000002f0c2f7220 */ /* 0x000fe20000410000 */
[----:B------:R-:W-:-:S05]  /*1e40*/  HADD2.F32 R12, -RZ, R39.H1_H1 ;  /* 0x30000027ff0c7230 */ /* 0x000fca0000004100 */
[----:B------:R-:W-:Y:S01]  /*1e50*/  FADD.FTZ R12, R12, -UR14 ;  /* 0x8000000e0c0c7e21 */ /* 0x000fe20008010000 */
[----:B------:R-:W1:Y:S03]  /*1e60*/  MUFU.EX2 R17, R17 ;  /* 0x0000001100117308 */ /* 0x000e660000000800 */
[----:B------:R-:W-:-:S04]  /*1e70*/  FMUL.FTZ R14, R12, UR9 ;  /* 0x000000090c0e7c20 */ /* 0x000fc80008410000 */
[----:B------:R-:W-:Y:S01]  /*1e80*/  FFMA.FTZ R12, R9, R14, R7 ;  /* 0x0000000e090c7223 */ /* 0x000fe20000010007 */
[----:B------:R-:W2:Y:S01]  /*1e90*/  MUFU.RCP R28, R28 ;  /* 0x0000001c001c7308 */ /* 0x000ea20000001000 */
[----:B0-----:R-:W-:Y:S02]  /*1ea0*/  FADD.FTZ R29, R19, 1 ;  /* 0x3f800000131d7421 */ /* 0x001fe40000010000 */
[----:B------:R-:W-:-:S05]  /*1eb0*/  FMUL.FTZ R24, R12, -1.4426950216293334961 ;  /* 0xbfb8aa3b0c187820 */ /* 0x000fca0000410000 */
[----:B------:R0:W3:Y:S01]  /*1ec0*/  MUFU.RCP R19, R29 ;  /* 0x0000001d00137308 */ /* 0x0000e20000001000 */
[----:B-1----:R-:W-:-:S07]  /*1ed0*/  FADD.FTZ R26, R17, 1 ;  /* 0x3f800000111a7421 */ /* 0x002fce0000010000 */
[----:B------:R-:W1:Y:S01]  /*1ee0*/  MUFU.EX2 R24, R24 ;  /* 0x0000001800187308 */ /* 0x000e620000000800 */
[----:B--2---:R-:W-:Y:S01]  /*1ef0*/  FADD.FTZ R17, -R28, 1 ;  /* 0x3f8000001c117421 */ /* 0x004fe20000010100 */
[----:B0-----:R-:W-:-:S03]  /*1f00*/  HADD2.F32 R29, -RZ, R40.H1_H1 ;  /* 0x30000028ff1d7230 */ /* 0x001fc60000004100 */
[----:B------:R-:W-:Y:S01]  /*1f10*/  FFMA.FTZ R30, R30, R17, 1 ;  /* 0x3f8000001e1e7423 */ /* 0x000fe20000010011 */
[----:B------:R-:W-:Y:S02]  /*1f20*/  HADD2.F32 R17, -RZ, R40.H0_H0 ;  /* 0x20000028ff117230 */ /* 0x000fe40000004100 */
[----:B------:R-:W0:Y:S03]  /*1f30*/  MUFU.RCP R26, R26 ;  /* 0x0000001a001a7308 */ /* 0x000e260000001000 */
[----:B------:R-:W-:Y:S01]  /*1f40*/  FMUL.FTZ R17, R17, R28 ;  /* 0x0000001c11117220 */ /* 0x000fe20000410000 */
[----:B---3--:R-:W-:-:S03]  /*1f50*/  FADD.FTZ R28, -R19, 1 ;  /* 0x3f800000131c7421 */ /* 0x008fc60000010100 */
[----:B------:R-:W-:Y:S01]  /*1f60*/  FMUL.FTZ R30, R17, R30 ;  /* 0x0000001e111e7220 */ /* 0x000fe20000410000 */
[----:B------:R-:W-:Y:S01]  /*1f70*/  FFMA.FTZ R13, R13, R28, 1 ;  /* 0x3f8000000d0d7423 */ /* 0x000fe2000001001c */
[----:B-1----:R-:W-:Y:S01]  /*1f80*/  FADD.FTZ R28, R24, 1 ;  /* 0x3f800000181c7421 */ /* 0x002fe20000010000 */
[----:B------:R-:W-:Y:S01]  /*1f90*/  FMUL.FTZ R24, R29, R19 ;  /* 0x000000131d187220 */ /* 0x000fe20000410000 */
[----:B------:R-:W-:-:S04]  /*1fa0*/  HADD2.F32 R29, -RZ, R38.H0_H0 ;  /* 0x20000026ff1d7230 */ /* 0x000fc80000004100 */
[----:B------:R-:W1:Y:S01]  /*1fb0*/  MUFU.RCP R28, R28 ;  /* 0x0000001c001c7308 */ /* 0x000e620000001000 */
[----:B0-----:R-:W-:Y:S01]  /*1fc0*/  FADD.FTZ R19, -R26, 1 ;  /* 0x3f8000001a137421 */ /* 0x001fe20000010100 */
[----:B------:R-:W-:-:S03]  /*1fd0*/  FMUL.FTZ R29, R29, R26 ;  /* 0x0000001a1d1d7220 */ /* 0x000fc60000410000 */
[----:B------:R-:W-:Y:S01]  /*1fe0*/  FFMA.FTZ R18, R18, R19, 1 ;  /* 0x3f80000012127423 */ /* 0x000fe20000010013 */
[----:B------:R-:W-:Y:S02]  /*1ff0*/  HADD2.F32 R19, -RZ, R38.H1_H1 ;  /* 0x30000026ff137230 */ /* 0x000fe40000004100 */
[----:B-1----:R-:W-:-:S03]  /*2000*/  FADD.FTZ R31, -R28, 1 ;  /* 0x3f8000001c1f7421 */ /* 0x002fc60000010100 */
[----:B------:R-:W-:Y:S01]  /*2010*/  FMUL.FTZ R19, R19, R28 ;  /* 0x0000001c13137220 */ /* 0x000fe20000410000 */
[----:B------:R-:W-:Y:S01]  /*2020*/  FFMA.FTZ R26, R12, R31, 1 ;  /* 0x3f8000000c1a7423 */ /* 0x000fe2000001001f */
[----:B------:R-:W-:Y:S01]  /*2030*/  FMUL.FTZ R12, R24, R13 ;  /* 0x0000000d180c7220 */ /* 0x000fe20000410000 */
[----:B------:R-:W-:Y:S01]  /*2040*/  FMUL.FTZ R13, R29, R18 ;  /* 0x000000121d0d7220 */ /* 0x000fe20000410000 */
[----:B------:R-:W-:Y:S01]  /*2050*/  FMUL.FTZ R18, R8, R22 ;  /* 0x0000001608127220 */ /* 0x000fe20000410000 */
[----:B------:R-:W-:Y:S01]  /*2060*/  FMUL.FTZ R17, R19, R26 ;  /* 0x0000001a13117220 */ /* 0x000fe20000410000 */
[----:B------:R-:W-:Y:S02]  /*2070*/  HADD2.F32 R19, -RZ, R37.H0_H0 ;  /* 0x20000025ff137230 */ /* 0x000fe40000004100 */
[----:B------:R-:W-:Y:S01]  /*2080*/  FMUL.FTZ R29, R9, R21 ;  /* 0x00000015091d7220 */ /* 0x000fe20000410000 */
[C---:B------:R-:W-:Y:S01]  /*2090*/  FFMA.FTZ R31, R11.reuse, R18, RZ ;  /* 0x000000120b1f7223 */ /* 0x040fe200000100ff */
[----:B------:R-:W-:Y:S01]  /*20a0*/  FADD.FTZ R28, RZ, R18 ;  /* 0x00000012ff1c7221 */ /* 0x000fe20000010000 */
[----:B------:R-:W-:Y:S01]  /*20b0*/  FFMA.FTZ R11, R11, R22, RZ ;  /* 0x000000160b0b7223 */ /* 0x000fe200000100ff */
[----:B------:R-:W-:Y:S01]  /*20c0*/  FADD.FTZ R19, R19, -UR14 ;  /* 0x8000000e13137e21 */ /* 0x000fe20008010000 */
[----:B------:R-:W-:Y:S01]  /*20d0*/  FFMA.FTZ R26, R10, R29, R31 ;  /* 0x0000001d0a1a7223 */ /* 0x000fe2000001001f */
[----:B------:R-:W-:Y:S01]  /*20e0*/  FADD.FTZ R28, R29, R28 ;  /* 0x0000001c1d1c7221 */ /* 0x000fe20000010000 */
[----:B------:R-:W-:Y:S01]  /*20f0*/  FADD.FTZ R22, RZ, R22 ;  /* 0x00000016ff167221 */ /* 0x000fe20000010000 */
[----:B------:R-:W-:-:S03]  /*2100*/  FMUL.FTZ R19, R19, UR9 ;  /* 0x0000000913137c20 */ /* 0x000fc60008410000 */
[----:B------:R-:W-:Y:S01]  /*2110*/  FADD.FTZ R31, R22, R23 ;  /* 0x00000017161f7221 */ /* 0x000fe20000010000 */
[C---:B------:R-:W-:Y:S01]  /*2120*/  FFMA.FTZ R18, R8.reuse, R19, R6 ;  /* 0x0000001308127223 */ /* 0x040fe20000010006 */
[-C--:B------:R-:W-:Y:S01]  /*2130*/  FFMA.FTZ R22, R25, R23.reuse, R11 ;  /* 0x0000001719167223 */ /* 0x080fe2000001000b */
[----:B------:R-:W-:Y:S01]  /*2140*/  FMUL.FTZ R23, R8, R23 ;  /* 0x0000001708177220 */ /* 0x000fe20000410000 */
[----:B------:R-:W-:Y:S02]  /*2150*/  HADD2.F32 R11, -RZ, R36.H0_H0 ;  /* 0x20000024ff0b7230 */ /* 0x000fe40000004100 */
[----:B------:R-:W-:Y:S01]  /*2160*/  FMUL.FTZ R29, R18, -1.4426950216293334961 ;  /* 0xbfb8aa3b121d7820 */ /* 0x000fe20000410000 */
[----:B------:R-:W-:Y:S01]  /*2170*/  FFMA.FTZ R22, R27, R30, R22 ;  /* 0x0000001e1b167223 */ /* 0x000fe20000010016 */
[----:B------:R-:W-:Y:S01]  /*2180*/  FFMA.FTZ R26, R25, R23, R26 ;  /* 0x00000017191a7223 */ /* 0x000fe2000001001a */
[----:B------:R-:W-:Y:S02]  /*2190*/  FADD.FTZ R28, R28, R23 ;  /* 0x000000171c1c7221 */ /* 0x000fe40000010000 */
[----:B------:R-:W-:Y:S01]  /*21a0*/  FFMA.FTZ R22, R15, R13, R22 ;  /* 0x0000000d0f167223 */ /* 0x000fe20000010016 */
[----:B------:R-:W0:Y:S02]  /*21b0*/  MUFU.EX2 R29, R29 ;  /* 0x0000001d001d7308 */ /* 0x000e240000000800 */
[----:B0-----:R-:W-:Y:S01]  /*21c0*/  FADD.FTZ R24, R29, 1 ;  /* 0x3f8000001d187421 */ /* 0x001fe20000010000 */
[----:B------:R-:W-:Y:S01]  /*21d0*/  FFMA.FTZ R29, R10, R21, RZ ;  /* 0x000000150a1d7223 */ /* 0x000fe200000100ff */
[----:B------:R-:W-:-:S03]  /*21e0*/  FADD.FTZ R10, RZ, R21 ;  /* 0x00000015ff0a7221 */ /* 0x000fc60000010000 */
[----:B------:R-:W-:Y:S01]  /*21f0*/  FFMA.FTZ R21, R20, R47, R29 ;  /* 0x0000002f14157223 */ /* 0x000fe2000001001d */
[----:B------:R-:W0:Y:S03]  /*2200*/  MUFU.RCP R24, R24 ;  /* 0x0000001800187308 */ /* 0x000e260000001000 */
[----:B------:R-:W-:-:S04]  /*2210*/  FFMA.FTZ R21, R16, R12, R21 ;  /* 0x0000000c10157223 */ /* 0x000fc80000010015 */
[----:B------:R-:W-:Y:S01]  /*2220*/  FFMA.FTZ R21, R14, R17, R21 ;  /* 0x000000110e157223 */ /* 0x000fe20000010015 */
[----:B0-----:R-:W-:Y:S01]  /*2230*/  FMUL.FTZ R11, R11, R24 ;  /* 0x000000180b0b7220 */ /* 0x001fe20000410000 */
[----:B------:R-:W-:Y:S01]  /*2240*/  FADD.FTZ R25, -R24, 1 ;  /* 0x3f80000018197421 */ /* 0x000fe20000010100 */
[----:B------:R-:W-:-:S03]  /*2250*/  HADD2.F32 R24, -RZ, R37.H1_H1 ;  /* 0x30000025ff187230 */ /* 0x000fc60000004100 */
[----:B------:R-:W-:Y:S01]  /*2260*/  FFMA.FTZ R18, R18, R25, 1 ;  /* 0x3f80000012127423 */ /* 0x000fe20000010019 */
[----:B------:R-:W-:Y:S01]  /*2270*/  FADD.FTZ R25, R10, R47 ;  /* 0x0000002f0a197221 */ /* 0x000fe20000010000 */
[----:B------:R-:W-:Y:S01]  /*2280*/  FADD.FTZ R24, R24, -UR14 ;  /* 0x8000000e18187e21 */ /* 0x000fe20008010000 */
[----:B------:R-:W-:Y:S01]  /*2290*/  FMUL.FTZ R47, R9, R47 ;  /* 0x0000002f092f7220 */ /* 0x000fe20000410000 */
[----:B------:R-:W-:Y:S01]  /*22a0*/  FMUL.FTZ R11, R11, R18 ;  /* 0x000000120b0b7220 */ /* 0x000fe20000410000 */
[----:B------:R-:W-:Y:S02]  /*22b0*/  HADD2.F32 R10, -RZ, R36.H1_H1 ;  /* 0x30000024ff0a7230 */ /* 0x000fe40000004100 */
[----:B------:R-:W-:Y:S01]  /*22c0*/  FMUL.FTZ R18, R24, UR9 ;  /* 0x0000000918127c20 */ /* 0x000fe20008410000 */
[----:B------:R-:W-:Y:S01]  /*22d0*/  FFMA.FTZ R29, R20, R47, R26 ;  /* 0x0000002f141d7223 */ /* 0x000fe2000001001a */
[----:B------:R-:W-:Y:S01]  /*22e0*/  FADD.FTZ R28, R47, R28 ;  /* 0x0000001c2f1c7221 */ /* 0x000fe20000010000 */
[----:B------:R-:W-:Y:S01]  /*22f0*/  FADD.FTZ R25, R25, R12 ;  /* 0x0000000c19197221 */ /* 0x000fe20000010000 */
[C---:B------:R-:W-:Y:S01]  /*2300*/  FFMA.FTZ R23, R9.reuse, R18, R7 ;  /* 0x0000001209177223 */ /* 0x040fe20000010007 */
[----:B------:R-:W-:Y:S01]  /*2310*/  FMUL.FTZ R12, R9, R12 ;  /* 0x0000000c090c7220 */ /* 0x000fe20000410000 */
[----:B------:R-:W-:Y:S01]  /*2320*/  FFMA.FTZ R22, R19, R11, R22 ;  /* 0x0000000b13167223 */ /* 0x000fe20000010016 */
[----:B------:R-:W-:Y:S01]  /*2330*/  FADD.FTZ R25, R25, R17 ;  /* 0x0000001119197221 */ /* 0x000fe20000010000 */
[----:B------:R-:W-:Y:S01]  /*2340*/  FMUL.FTZ R24, R23, -1.4426950216293334961 ;  /* 0xbfb8aa3b17187820 */ /* 0x000fe20000410000 */
[----:B------:R-:W-:-:S05]  /*2350*/  FMUL.FTZ R17, R9, R17 ;  /* 0x0000001109117220 */ /* 0x000fca0000410000 */
[----:B------:R-:W0:Y:S02]  /*2360*/  MUFU.EX2 R24, R24 ;  /* 0x0000001800187308 */ /* 0x000e240000000800 */
[----:B0-----:R-:W-:-:S06]  /*2370*/  FADD.FTZ R24, R24, 1 ;  /* 0x3f80000018187421 */ /* 0x001fcc0000010000 */
[----:B------:R-:W0:Y:S02]  /*2380*/  MUFU.RCP R24, R24 ;  /* 0x0000001800187308 */ /* 0x000e240000001000 */
[----:B0-----:R-:W-:Y:S01]  /*2390*/  FADD.FTZ R20, -R24, 1 ;  /* 0x3f80000018147421 */ /* 0x001fe20000010100 */
[----:B------:R-:W-:-:S03]  /*23a0*/  FMUL.FTZ R10, R10, R24 ;  /* 0x000000180a0a7220 */ /* 0x000fc60000410000 */
[----:B------:R-:W-:Y:S01]  /*23b0*/  FFMA.FTZ R23, R23, R20, 1 ;  /* 0x3f80000017177423 */ /* 0x000fe20000010014 */
[----:B------:R-:W-:-:S03]  /*23c0*/  HADD2.F32 R20, -RZ, R35.H0_H0 ;  /* 0x20000023ff147230 */ /* 0x000fc60000004100 */
[----:B------:R-:W-:Y:S02]  /*23d0*/  FMUL.FTZ R10, R10, R23 ;  /* 0x000000170a0a7220 */ /* 0x000fe40000410000 */
[----:B------:R-:W-:Y:S02]  /*23e0*/  FADD.FTZ R20, R20, -UR14 ;  /* 0x8000000e14147e21 */ /* 0x000fe40008010000 */
[----:B------:R-:W-:Y:S02]  /*23f0*/  FFMA.FTZ R21, R18, R10, R21 ;  /* 0x0000000a12157223 */ /* 0x000fe40000010015 */
[----:B------:R-:W-:Y:S01]  /*2400*/  FMUL.FTZ R23, R20, UR9 ;  /* 0x0000000914177c20 */ /* 0x000fe20008410000 */
[----:B------:R-:W-:Y:S01]  /*2410*/  FADD.FTZ R20, R31, R30 ;  /* 0x0000001e1f147221 */ /* 0x000fe20000010000 */
[C---:B------:R-:W-:Y:S02]  /*2420*/  FMUL.FTZ R30, R8.reuse, R30 ;  /* 0x0000001e081e7220 */ /* 0x040fe40000410000 */
[----:B------:R-:W-:Y:S01]  /*2430*/  FFMA.FTZ R24, R8, R23, R6 ;  /* 0x0000001708187223 */ /* 0x000fe20000010006 */
[----:B------:R-:W-:Y:S01]  /*2440*/  FADD.FTZ R20, R20, R13 ;  /* 0x0000000d14147221 */ /* 0x000fe20000010000 */
[----:B------:R-:W-:Y:S01]  /*2450*/  FFMA.FTZ R27, R27, R30, R29 ;  /* 0x0000001e1b1b7223 */ /* 0x000fe2000001001d */
[----:B------:R-:W-:-:S02]  /*2460*/  HADD2.F32 R29, -RZ, R34.H0_H0 ;  /* 0x20000022ff1d7230 */ /* 0x000fc40000004100 */
[----:B------:R-:W-:Y:S01]  /*2470*/  FMUL.FTZ R47, R24, -1.4426950216293334961 ;  /* 0xbfb8aa3b182f7820 */ /* 0x000fe20000410000 */
[----:B------:R-:W-:Y:S01]  /*2480*/  FADD.FTZ R30, R28, R30 ;  /* 0x0000001e1c1e7221 */ /* 0x000fe20000010000 */
[----:B------:R-:W-:Y:S01]  /*2490*/  FFMA.FTZ R16, R16, R12, R27 ;  /* 0x0000000c10107223 */ /* 0x000fe2000001001b */
[----:B------:R-:W-:Y:S02]  /*24a0*/  HADD2.F32 R27, -RZ, R34.H1_H1 ;  /* 0x30000022ff1b7230 */ /* 0x000fe40000004100 */
[----:B------:R-:W-:Y:S01]  /*24b0*/  FMUL.FTZ R13, R8, R13 ;  /* 0x0000000d080d7220 */ /* 0x000fe20000410000 */
[----:B------:R-:W-:Y:S01]  /*24c0*/  FADD.FTZ R30, R12, R30 ;  /* 0x0000001e0c1e7221 */ /* 0x000fe20000010000 */
[----:B------:R-:W0:Y:S02]  /*24d0*/  MUFU.EX2 R47, R47 ;  /* 0x0000002f002f7308 */ /* 0x000e240000000800 */
[----:B------:R-:W-:Y:S01]  /*24e0*/  FFMA.FTZ R15, R15, R13, R16 ;  /* 0x0000000d0f0f7223 */ /* 0x000fe20000010010 */
[----:B------:R-:W-:-:S03]  /*24f0*/  FADD.FTZ R30, R30, R13 ;  /* 0x0000000d1e1e7221 */ /* 0x000fc60000010000 */
[----:B------:R-:W-:Y:S01]  /*2500*/  FFMA.FTZ R14, R14, R17, R15 ;  /* 0x000000110e0e7223 */ /* 0x000fe2000001000f */
[----:B------:R-:W-:Y:S02]  /*2510*/  HADD2.F32 R15, -RZ, R32.H1_H1 ;  /* 0x30000020ff0f7230 */ /* 0x000fe40000004100 */
[----:B------:R-:W-:Y:S01]  /*2520*/  FADD.FTZ R30, R17, R30 ;  /* 0x0000001e111e7221 */ /* 0x000fe20000010000 */
[----:B0-----:R-:W-:-:S06]  /*2530*/  FADD.FTZ R26, R47, 1 ;  /* 0x3f8000002f1a7421 */ /* 0x001fcc0000010000 */
[----:B------:R-:W0:Y:S02]  /*2540*/  MUFU.RCP R26, R26 ;  /* 0x0000001a001a7308 */ /* 0x000e240000001000 */
[----:B0-----:R-:W-:Y:S01]  /*2550*/  FADD.FTZ R31, -R26, 1 ;  /* 0x3f8000001a1f7421 */ /* 0x001fe20000010100 */
[----:B------:R-:W-:-:S03]  /*2560*/  FMUL.FTZ R29, R29, R26 ;  /* 0x0000001a1d1d7220 */ /* 0x000fc60000410000 */
[----:B------:R-:W-:Y:S01]  /*2570*/  FFMA.FTZ R24, R24, R31, 1 ;  /* 0x3f80000018187423 */ /* 0x000fe2000001001f */
[----:B------:R-:W-:-:S03]  /*2580*/  HADD2.F32 R31, -RZ, R35.H1_H1 ;  /* 0x30000023ff1f7230 */ /* 0x000fc60000004100 */
        /* <DEDUP_REMOVED lines=11> */
[----:B------:R-:W-:-:S03]  /*2640*/  HADD2.F32 R29, -RZ, R33.H0_H0 ;  /* 0x20000021ff1d7230 */ /* 0x000fc60000004100 */
[----:B------:R-:W-:Y:S01]  /*2650*/  FMUL.FTZ R27, R27, R47 ;  /* 0x0000002f1b1b7220 */ /* 0x000fe20000410000 */
[----:B------:R-:W-:Y:S02]  /*2660*/  HADD2.F32 R47, -RZ, R32.H0_H0 ;  /* 0x20000020ff2f7230 */ /* 0x000fe40000004100 */
        /* <DEDUP_REMOVED lines=18> */
[----:B0-----:R-:W-:Y:S01]  /*2790*/  FADD.FTZ R13, R31, 1 ;  /* 0x3f8000001f0d7421 */ /* 0x001fe20000010000 */
[----:B------:R-:W-:-:S05]  /*27a0*/  HADD2.F32 R31, -RZ, R4.H0_H0 ;  /* 0x20000004ff1f7230 */ /* 0x000fca0000004100 */
[----:B------:R-:W0:Y:S01]  /*27b0*/  MUFU.RCP R13, R13 ;  /* 0x0000000d000d7308 */ /* 0x000e220000001000 */
[----:B------:R-:W-:Y:S01]  /*27c0*/  FADD.FTZ R31, R31, -UR14 ;  /* 0x8000000e1f1f7e21 */ /* 0x000fe20008010000 */
[----:B0-----:R-:W-:Y:S01]  /*27d0*/  FADD.FTZ R47, -R13, 1 ;  /* 0x3f8000000d2f7421 */ /* 0x001fe20000010100 */
[----:B------:R-:W-:-:S03]  /*27e0*/  FMUL.FTZ R15, R15, R13 ;  /* 0x0000000d0f0f7220 */ /* 0x000fc60000410000 */
[----:B------:R-:W-:-:S04]  /*27f0*/  FFMA.FTZ R28, R28, R47, 1 ;  /* 0x3f8000001c1c7423 */ /* 0x000fc8000001002f */
[----:B------:R-:W-:Y:S01]  /*2800*/  FMUL.FTZ R13, R15, R28 ;  /* 0x0000001c0f0d7220 */ /* 0x000fe20000410000 */
[----:B------:R-:W-:Y:S01]  /*2810*/  FMUL.FTZ R15, R31, UR9 ;  /* 0x000000091f0f7c20 */ /* 0x000fe20008410000 */
[----:B------:R-:W-:Y:S01]  /*2820*/  FADD.FTZ R31, R20, R11 ;  /* 0x0000000b141f7221 */ /* 0x000fe20000010000 */
[----:B------:R-:W-:Y:S01]  /*2830*/  FMUL.FTZ R11, R8, R11 ;  /* 0x0000000b080b7220 */ /* 0x000fe20000410000 */
[----:B------:R-:W-:Y:S01]  /*2840*/  FFMA.FTZ R21, R16, R13, R21 ;  /* 0x0000000d10157223 */ /* 0x000fe20000010015 */
[----:B------:R-:W-:Y:S01]  /*2850*/  FFMA.FTZ R28, R8, R15, R6 ;  /* 0x0000000f081c7223 */ /* 0x000fe20000010006 */
[----:B------:R-:W-:Y:S01]  /*2860*/  FADD.FTZ R31, R31, R24 ;  /* 0x000000181f1f7221 */ /* 0x000fe20000010000 */
[----:B------:R-:W-:Y:S01]  /*2870*/  FFMA.FTZ R19, R19, R11, R14 ;  /* 0x0000000b13137223 */ /* 0x000fe2000001000e */
[----:B------:R-:W-:Y:S02]  /*2880*/  HADD2.F32 R14, -RZ, R5.H0_H0 ;  /* 0x20000005ff0e7230 */ /* 0x000fe40000004100 */
[----:B------:R-:W-:Y:S01]  /*2890*/  FMUL.FTZ R47, R28, -1.4426950216293334961 ;  /* 0xbfb8aa3b1c2f7820 */ /* 0x000fe20000410000 */
[----:B------:R-:W-:Y:S01]  /*28a0*/  FADD.FTZ R30, R30, R11 ;  /* 0x0000000b1e1e7221 */ /* 0x000fe20000010000 */
[----:B------:R-:W-:-:S04]  /*28b0*/  FADD.FTZ R31, R31, R12 ;  /* 0x0000000c1f1f7221 */ /* 0x000fc80000010000 */
[----:B------:R-:W0:Y:S02]  /*28c0*/  MUFU.EX2 R47, R47 ;  /* 0x0000002f002f7308 */ /* 0x000e240000000800 */
        /* <DEDUP_REMOVED lines=8> */
[----:B------:R-:W-:Y:S01]  /*2950*/  FMUL.FTZ R20, R28, UR9 ;  /* 0x000000091c147c20 */ /* 0x000fe20008410000 */
[----:B------:R-:W-:Y:S01]  /*2960*/  FADD.FTZ R28, R25, R10 ;  /* 0x0000000a191c7221 */ /* 0x000fe20000010000 */
[C---:B------:R-:W-:Y:S02]  /*2970*/  FMUL.FTZ R10, R9.reuse, R10 ;  /* 0x0000000a090a7220 */ /* 0x040fe40000410000 */
[----:B------:R-:W-:Y:S01]  /*2980*/  FFMA.FTZ R11, R9, R20, R7 ;  /* 0x00000014090b7223 */ /* 0x000fe20000010007 */
[----:B------:R-:W-:Y:S01]  /*2990*/  FADD.FTZ R28, R28, R27 ;  /* 0x0000001b1c1c7221 */ /* 0x000fe20000010000 */
[----:B------:R-:W-:Y:S01]  /*29a0*/  FFMA.FTZ R18, R18, R10, R19 ;  /* 0x0000000a12127223 */ /* 0x000fe20000010013 */
[----:B------:R-:W-:Y:S02]  /*29b0*/  HADD2.F32 R19, -RZ, R5.H1_H1 ;  /* 0x30000005ff137230 */ /* 0x000fe40000004100 */
[----:B------:R-:W-:Y:S01]  /*29c0*/  FMUL.FTZ R47, R11, -1.4426950216293334961 ;  /* 0xbfb8aa3b0b2f7820 */ /* 0x000fe20000410000 */
[----:B------:R-:W-:Y:S01]  /*29d0*/  FADD.FTZ R30, R10, R30 ;  /* 0x0000001e0a1e7221 */ /* 0x000fe20000010000 */
[----:B------:R-:W-:-:S04]  /*29e0*/  FADD.FTZ R28, R28, R13 ;  /* 0x0000000d1c1c7221 */ /* 0x000fc80000010000 */
[----:B------:R-:W0:Y:S02]  /*29f0*/  MUFU.EX2 R47, R47 ;  /* 0x0000002f002f7308 */ /* 0x000e240000000800 */
[----:B0-----:R-:W-:-:S06]  /*2a00*/  FADD.FTZ R17, R47, 1 ;  /* 0x3f8000002f117421 */ /* 0x001fcc0000010000 */
[----:B------:R-:W0:Y:S02]  /*2a10*/  MUFU.RCP R17, R17 ;  /* 0x0000001100117308 */ /* 0x000e240000001000 */
[----:B0-----:R-:W-:Y:S01]  /*2a20*/  FADD.FTZ R25, -R17, 1 ;  /* 0x3f80000011197421 */ /* 0x001fe20000010100 */
[----:B------:R-:W-:Y:S01]  /*2a30*/  FMUL.FTZ R19, R19, R17 ;  /* 0x0000001113137220 */ /* 0x000fe20000410000 */
[----:B------:R-:W-:Y:S02]  /*2a40*/  FFMA.FTZ R17, R23, R24, R22 ;  /* 0x0000001817117223 */ /* 0x000fe40000010016 */
[----:B------:R-:W-:Y:S02]  /*2a50*/  FFMA.FTZ R11, R11, R25, 1 ;  /* 0x3f8000000b0b7423 */ /* 0x000fe40000010019 */
[----:B------:R-:W-:Y:S01]  /*2a60*/  FFMA.FTZ R10, R29, R12, R17 ;  /* 0x0000000c1d0a7223 */ /* 0x000fe20000010011 */
[C---:B------:R-:W-:Y:S01]  /*2a70*/  FMUL.FTZ R17, R8.reuse, R14 ;  /* 0x0000000e08117220 */ /* 0x040fe20000410000 */
[----:B------:R-:W-:Y:S01]  /*2a80*/  FMUL.FTZ R11, R19, R11 ;  /* 0x0000000b130b7220 */ /* 0x000fe20000410000 */
[----:B------:R-:W-:-:S04]  /*2a90*/  FMUL.FTZ R19, R8, R24 ;  /* 0x0000001808137220 */ /* 0x000fc80000410000 */
[----:B------:R-:W-:Y:S01]  /*2aa0*/  FFMA.FTZ R18, R23, R19, R18 ;  /* 0x0000001317127223 */ /* 0x000fe20000010012 */
[----:B------:R-:W-:Y:S01]  /*2ab0*/  FMUL.FTZ R23, R9, R27 ;  /* 0x0000001b09177220 */ /* 0x000fe20000410000 */
        /* <DEDUP_REMOVED lines=9> */
[-C--:B------:R-:W-:Y:S01]  /*2b50*/  FMUL.FTZ R19, R9, R11.reuse ;  /* 0x0000000b09137220 */ /* 0x080fe20000410000 */
[----:B------:R-:W-:Y:S01]  /*2b60*/  FFMA.FTZ R13, R20, R11, R21 ;  /* 0x0000000b140d7223 */ /* 0x000fe20000010015 */
[----:B------:R-:W-:Y:S01]  /*2b70*/  FFMA.FTZ R18, R16, R23, R25 ;  /* 0x0000001710127223 */ /* 0x000fe20000010019 */
[----:B------:R-:W-:-:S03]  /*2b80*/  FADD.FTZ R30, R23, R30 ;  /* 0x0000001e171e7221 */ /* 0x000fc60000010000 */
[----:B------:R-:W-:Y:S01]  /*2b90*/  FFMA.FTZ R23, R15, R17, R18 ;  /* 0x000000110f177223 */ /* 0x000fe20000010012 */
[----:B------:R-:W-:Y:S01]  /*2ba0*/  FADD.FTZ R30, R30, R17 ;  /* 0x000000111e1e7221 */ /* 0x000fe20000010000 */
[----:B------:R-:W-:Y:S02]  /*2bb0*/  FADD.FTZ R15, R28, R11 ;  /* 0x0000000b1c0f7221 */ /* 0x000fe40000010000 */
[----:B------:R-:W-:Y:S01]  /*2bc0*/  FFMA.FTZ R18, R20, R19, R23 ;  /* 0x0000001314127223 */ /* 0x000fe20000010017 */
[----:B------:R-:W-:-:S07]  /*2bd0*/  FADD.FTZ R17, R19, R30 ;  /* 0x0000001e13117221 */ /* 0x000fce0000010000 */
.L_x_640:
        /* <DEDUP_REMOVED lines=54> */
[----:B------:R-:W1:Y:S04]  /*2f40*/  LDS.128 R24, [UR5+0x20] ;  /* 0x00002005ff187984 */ /* 0x000e680008000c00 */
[----:B0-----:R-:W0:Y:S04]  /*2f50*/  LDS.128 R16, [UR5+0x30] ;  /* 0x00003005ff107984 */ /* 0x001e280008000c00 */
[----:B------:R-:W2:Y:S01]  /*2f60*/  LDS.128 R20, [UR5+0x40] ;  /* 0x00004005ff147984 */ /* 0x000ea20008000c00 */
[----:B-1----:R-:W-:Y:S01]  /*2f70*/  FADD.FTZ R29, R10, R24 ;  /* 0x000000180a1d7221 */ /* 0x002fe20000010000 */
[----:B------:R-:W-:-:S03]  /*2f80*/  FADD.FTZ R10, R11, R25 ;  /* 0x000000190b0a7221 */ /* 0x000fc60000010000 */
[----:B------:R-:W-:Y:S01]  /*2f90*/  FADD.FTZ R29, R29, R26 ;  /* 0x0000001a1d1d7221 */ /* 0x000fe20000010000 */
[----:B------:R-:W-:Y:S02]  /*2fa0*/  FADD.FTZ R10, R10, R27 ;  /* 0x0000001b0a0a7221 */ /* 0x000fe40000010000 */
[----:B------:R-:W-:Y:S01]  /*2fb0*/  LDS.128 R24, [UR5+0x60] ;  /* 0x00006005ff187984 */ /* 0x000fe20008000c00 */
[----:B0-----:R-:W-:Y:S01]  /*2fc0*/  FADD.FTZ R11, R29, R16 ;  /* 0x000000101d0b7221 */ /* 0x001fe20000010000 */
[----:B------:R-:W-:Y:S02]  /*2fd0*/  FADD.FTZ R10, R10, R17 ;  /* 0x000000110a0a7221 */ /* 0x000fe40000010000 */
[----:B------:R-:W0:Y:S01]  /*2fe0*/  LDS.128 R28, [UR5+0x50] ;  /* 0x00005005ff1c7984 */ /* 0x000e220008000c00 */
        /* <DEDUP_REMOVED lines=11> */
[----:B------:R-:W-:-:S03]  /*30a0*/  FADD.FTZ R10, R10, R31 ;  /* 0x0000001f0a0a7221 */ /* 0x000fc60000010000 */
[----:B------:R-:W-:Y:S01]  /*30b0*/  FADD.FTZ R11, R11, R24 ;  /* 0x000000180b0b7221 */ /* 0x000fe20000010000 */
[----:B------:R-:W-:-:S03]  /*30c0*/  FADD.FTZ R10, R10, R25 ;  /* 0x000000190a0a7221 */ /* 0x000fc60000010000 */
[----:B------:R-:W-:Y:S01]  /*30d0*/  FADD.FTZ R11, R11, R26 ;  /* 0x0000001a0b0b7221 */ /* 0x000fe20000010000 */
[----:B------:R-:W-:Y:S02]  /*30e0*/  FADD.FTZ R28, R10, R27 ;  /* 0x0000001b0a1c7221 */ /* 0x000fe40000010000 */
[----:B------:R-:W0:Y:S01]  /*30f0*/  LDS.128 R24, [UR5+0x90] ;  /* 0x00009005ff187984 */ /* 0x000e220008000c00 */
[----:B-1----:R-:W-:Y:S01]  /*3100*/  FADD.FTZ R29, R11, R16 ;  /* 0x000000100b1d7221 */ /* 0x002fe20000010000 */
[----:B------:R-:W-:Y:S02]  /*3110*/  FADD.FTZ R28, R28, R17 ;  /* 0x000000111c1c7221 */ /* 0x000fe40000010000 */
[----:B------:R-:W1:Y:S01]  /*3120*/  LDS.64 R10, [UR5+0xa0] ;  /* 0x0000a005ff0a7984 */ /* 0x000e620008000a00 */
[----:B------:R-:W-:Y:S01]  /*3130*/  FADD.FTZ R29, R29, R18 ;  /* 0x000000121d1d7221 */ /* 0x000fe20000010000 */
[----:B------:R-:W-:-:S03]  /*3140*/  FADD.FTZ R28, R28, R19 ;  /* 0x000000131c1c7221 */ /* 0x000fc60000010000 */
[----:B--2---:R-:W-:Y:S01]  /*3150*/  FADD.FTZ R29, R29, R20 ;  /* 0x000000141d1d7221 */ /* 0x004fe20000010000 */
        /* <DEDUP_REMOVED lines=8> */
[----:B------:R-:W-:-:S07]  /*31e0*/  FADD.FTZ R11, R28, R11 ;  /* 0x0000000b1c0b7221 */ /* 0x000fce0000010000 */
.L_x_642:
[----:B------:R-:W-:Y:S05]  /*31f0*/  BSYNC.RECONVERGENT B0 ;  /* 0x0000000000007941 */ /* 0x000fea0003800200 */
.L_x_641:
[----:B0-----:R-:W0:Y:S01]  /*3200*/  S2R R16, SR_TID.X ;  /* 0x0000000000107919 */ /* 0x001e220000002100 */
[----:B------:R-:W1:Y:S01]  /*3210*/  LDC R28, c[0x0][0x370] ;  /* 0x0000dc00ff1c7b82 */ /* 0x000e620000000800 */
[----:B------:R-:W-:Y:S07]  /*3220*/  BSSY.RECONVERGENT B0, `(.L_x_643) ;  /* 0x0000051000007945 */ /* 0x000fee0003800200 */
[----:B------:R-:W-:Y:S01]  /*3230*/  BAR.SYNC.DEFER_BLOCKING 0x0 ;  /* 0x0000000000007b1d */ /* 0x000fe20000010000 */
[----:B-1----:R-:W-:-:S02]  /*3240*/  ISETP.GE.U32.AND P0, PT, R28, 0x2, PT ;  /* 0x000000021c00780c */ /* 0x002fc40003f06070 */
[----:B0-----:R-:W-:Y:S01]  /*3250*/  ISETP.GT.U32.AND P2, PT, R16, 0x22, PT ;  /* 0x000000221000780c */ /* 0x001fe20003f44070 */
[----:B------:R-:W-:-:S12]  /*3260*/  IMAD R29, R49, 0x23, R16 ;  /* 0x00000023311d7824 */ /* 0x000fd800078e0210 */
        /* <DEDUP_REMOVED lines=12> */
[----:B--2---:R-:W-:Y:S01]  /*3330*/  FADD.FTZ R31, R31, R20 ;  /* 0x000000141f1f7221 */ /* 0x004fe20000010000 */
[----:B------:R-:W-:Y:S01]  /*3340*/  FADD.FTZ R20, R12, R21 ;  /* 0x000000150c147221 */ /* 0x000fe20000010000 */
[----:B------:R-:W-:Y:S01]  /*3350*/  FADD.FTZ R30, R30, R19 ;  /* 0x000000131e1e7221 */ /* 0x000fe20000010000 */
[----:B------:R-:W1:Y:S01]  /*3360*/  LDS.128 R12, [R47+0xaf0] ;  /* 0x000af0002f0c7984 */ /* 0x000e620000000c00 */
[----:B------:R-:W-:-:S02]  /*3370*/  FADD.FTZ R21, R17, R22 ;  /* 0x0000001611157221 */ /* 0x000fc40000010000 */
        /* <DEDUP_REMOVED lines=59> */
.L_x_644:
[----:B------:R-:W-:Y:S05]  /*3730*/  BSYNC.RECONVERGENT B0 ;  /* 0x0000000000007941 */ /* 0x000fea0003800200 */
.L_x_643:
        /* <DEDUP_REMOVED lines=28> */
.L_x_646:
[----:B------:R-:W-:Y:S05]  /*3900*/  BSYNC.RECONVERGENT B0 ;  /* 0x0000000000007941 */ /* 0x000fea0003800200 */
.L_x_645:
[----:B------:R-:W-:Y:S05]  /*3910*/  @!P0 BRA `(.L_x_647) ;  /* 0x0000000800c88947 */ /* 0x000fea0003800000 */
[----:B------:R-:W-:Y:S01]  /*3920*/  ULOP3.LUT UR5, UR4, 0x1, URZ, 0xc0, !UPT ;  /* 0x0000000104057892 */ /* 0x000fe2000f8ec0ff */
[----:B------:R-:W1:Y:S01]  /*3930*/  LDC.64 R30, c[0x0][0x3d0] ;  /* 0x0000f400ff1e7b82 */ /* 0x000e620000000a00 */
[----:B0-----:R-:W0:Y:S01]  /*3940*/  S2R R20, SR_CTAID.Y ;  /* 0x0000000000147919 */ /* 0x001e220000002600 */
[----:B------:R-:W-:-:S03]  /*3950*/  ISETP.GE.U32.AND P2, PT, R28, 0x8, PT ;  /* 0x000000081c00780c */ /* 0x000fc60003f46070 */
[----:B------:R-:W-:-:S05]  /*3960*/  MOV R15, UR5 ;  /* 0x00000005000f7c02 */ /* 0x000fca0008000f00 */
[----:B------:R-:W-:-:S04]  /*3970*/  IMAD R15, R15, UR7, RZ ;  /* 0x000000070f0f7c24 */ /* 0x000fc8000f8e02ff */
[----:B------:R-:W-:-:S05]  /*3980*/  IMAD R12, R15, R28, RZ ;  /* 0x0000001c0f0c7224 */ /* 0x000fca00078e02ff */
[----:B------:R-:W-:-:S05]  /*3990*/  SHF.L.U32 R13, R12, 0x1, RZ ;  /* 0x000000010c0d7819 */ /* 0x000fca00000006ff */
[----:B-1----:R-:W-:Y:S01]  /*39a0*/  IMAD.WIDE R30, R13, 0x4, R30 ;  /* 0x000000040d1e7825 */ /* 0x002fe200078e021e */
[----:B0-----:R-:W-:Y:S06]  /*39b0*/  @P1 BRA `(.L_x_648) ;  /* 0x0000000000581947 */ /* 0x001fec0003800000 */
[----:B------:R-:W0:Y:S01]  /*39c0*/  LDC.64 R12, c[0x0][0x3c8] ;  /* 0x0000f200ff0c7b82 */ /* 0x000e220000000a00 */
[----:B------:R-:W-:Y:S01]  /*39d0*/  ULOP3.LUT UP0, UR5, UR4, 0x2, URZ, 0xc0, !UPT ;  /* 0x0000000204057892 */ /* 0x000fe2000f80c0ff */
[----:B------:R-:W-:Y:S01]  /*39e0*/  IADD3 R15, PT, PT, R15, R20, RZ ;  /* 0x000000140f0f7210 */ /* 0x000fe20007ffe0ff */
[----:B------:R-:W-:Y:S02]  /*39f0*/  IMAD R17, R3, UR7, R20 ;  /* 0x0000000703117c24 */ /* 0x000fe4000f8e0214 */
[----:B------:R-:W-:Y:S02]  /*3a00*/  UIADD3 UR5, UPT, UPT, -UR5, 0x1, URZ ;  /* 0x0000000105057890 */ /* 0x000fe4000fffe1ff */
[----:B------:R-:W-:-:S04]  /*3a10*/  PLOP3.LUT P0, PT, PT, PT, UP0, 0x80, 0x8 ;  /* 0x000000000008781c */ /* 0x000fc80003f0f008 */
[----:B------:R-:W-:Y:S01]  /*3a20*/  MOV R19, UR5 ;  /* 0x0000000500137c02 */ /* 0x000fe20008000f00 */
[----:B0-----:R-:W-:-:S04]  /*3a30*/  IMAD.WIDE.U32 R12, R15, 0x4, R12 ;  /* 0x000000040f0c7825 */ /* 0x001fc800078e000c */
        /* <DEDUP_REMOVED lines=9> */
.L_x_649:
[----:B0-----:R-:W2:Y:S04]  /*3ad0*/  LDG.E.STRONG.GPU R14, desc[UR10][R12.64] ;  /* 0x0000000a0c0e7981 */ /* 0x001ea8000c1ef900 */
[----:B--2---:R-:W-:Y:S01]  /*3ae0*/  CCTL.IVALL ;  /* 0x00000000ff00798f */ /* 0x004fe20002000000 */
[----:B------:R-:W-:Y:S05]  /*3af0*/  YIELD ;  /* 0x0000000000007946 */ /* 0x000fea0003800000 */
[----:B------:R-:W-:-:S13]  /*3b00*/  ISETP.NE.AND P0, PT, R14, R17, PT ;  /* 0x000000110e00720c */ /* 0x000fda0003f05270 */
[----:B------:R-:W-:Y:S05]  /*3b10*/  @P0 BRA `(.L_x_649) ;  /* 0xfffffffc00ec0947 */ /* 0x000fea000383ffff */
.L_x_648:
[----:B------:R-:W-:Y:S05]  /*3b20*/  WARPSYNC.ALL ;  /* 0x0000000000007948 */ /* 0x000fea0003800000 */
[----:B------:R-:W-:Y:S01]  /*3b30*/  BAR.SYNC.DEFER_BLOCKING 0x0 ;  /* 0x0000000000007b1d */ /* 0x000fe20000010000 */
[----:B------:R-:W-:-:S05]  /*3b40*/  HFMA2 R21, -RZ, RZ, 0, 0 ;  /* 0x00000000ff157431 */ /* 0x000fca00000001ff */
[----:B------:R-:W-:Y:S05]  /*3b50*/  @!P2 BRA `(.L_x_650) ;  /* 0x000000040040a947 */ /* 0x000fea0003800000 */
[----:B------:R-:W-:Y:S01]  /*3b60*/  MOV R27, UR7 ;  /* 0x00000007001b7c02 */ /* 0x000fe20008000f00 */
[----:B------:R-:W-:Y:S01]  /*3b70*/  UMOV UR5, URZ ;  /* 0x000000ff00057c82 */ /* 0x000fe20008000000 */
[----:B0-----:R-:W-:Y:S02]  /*3b80*/  MOV R13, UR7 ;  /* 0x00000007000d7c02 */ /* 0x001fe40008000f00 */
        /* <DEDUP_REMOVED lines=14> */
.L_x_651:
[----:B------:R-:W-:Y:S01]  /*3c70*/  ISETP.EQ.OR P2, PT, R21, RZ, P1 ;  /* 0x000000ff1500720c */ /* 0x000fe20000f42670 */
[----:B------:R-:W-:-:S06]  /*3c80*/  UIADD3 UR8, UPT, UPT, UR5, 0x1, URZ ;  /* 0x0000000105087890 */ /* 0x000fcc000fffe0ff */
[----:B------:R-:W-:-:S06]  /*3c90*/  ISETP.EQ.OR P3, PT, R3, UR8, P1 ;  /* 0x0000000803007c0c */ /* 0x000fcc0008f62670 */
[----:B------:R-:W-:-:S06]  /*3ca0*/  @!P2 IMAD.WIDE.U32 R14, R19, 0x8, R30 ;  /* 0x00000008130ea825 */ /* 0x000fcc00078e001e */
[----:B------:R-:W2:Y:S01]  /*3cb0*/  @!P2 LDG.E.64 R14, desc[UR10][R14.64] ;  /* 0x0000000a0e0ea981 */ /* 0x000ea2000c1e1b00 */
[----:B------:R-:W-:-:S06]  /*3cc0*/  @!P3 IMAD.WIDE.U32 R12, R22, 0x8, R30 ;  /* 0x00000008160cb825 */ /* 0x000fcc00078e001e */
[----:B------:R-:W3:Y:S01]  /*3cd0*/  @!P3 LDG.E.64 R12, desc[UR10][R12.64] ;  /* 0x0000000a0c0cb981 */ /* 0x000ee2000c1e1b00 */
[----:B------:R-:W-:-:S06]  /*3ce0*/  UIADD3 UR8, UPT, UPT, UR5, 0x2, URZ ;  /* 0x0000000205087890 */ /* 0x000fcc000fffe0ff */
[----:B------:R-:W-:Y:S01]  /*3cf0*/  ISETP.EQ.OR P4, PT, R3, UR8, P1 ;  /* 0x0000000803007c0c */ /* 0x000fe20008f82670 */
[----:B------:R-:W-:-:S06]  /*3d00*/  UIADD3 UR8, UPT, UPT, UR5, 0x3, URZ ;  /* 0x0000000305087890 */ /* 0x000fcc000fffe0ff */
[----:B------:R-:W-:Y:S01]  /*3d10*/  ISETP.EQ.OR P0, PT, R3, UR8, P1 ;  /* 0x0000000803007c0c */ /* 0x000fe20008f02670 */
[----:B------:R-:W-:-:S12]  /*3d20*/  UIADD3 UR8, UPT, UPT, UR5, 0x4, URZ ;  /* 0x0000000405087890 */ /* 0x000fd8000fffe0ff */
[----:B------:R-:W-:-:S06]  /*3d30*/  @!P0 IMAD.WIDE.U32 R16, R26, 0x8, R30 ;  /* 0x000000081a108825 */ /* 0x000fcc00078e001e */
[----:B------:R-:W4:Y:S01]  /*3d40*/  @!P0 LDG.E.64 R16, desc[UR10][R16.64] ;  /* 0x0000000a10108981 */ /* 0x000f22000c1e1b00 */
[----:B--2---:R-:W-:Y:S01]  /*3d50*/  @!P2 FADD.FTZ R10, R10, R14 ;  /* 0x0000000e0a0aa221 */ /* 0x004fe20000010000 */
[----:B------:R-:W-:Y:S01]  /*3d60*/  @!P2 FADD.FTZ R11, R11, R15 ;  /* 0x0000000f0b0ba221 */ /* 0x000fe20000010000 */
[----:B------:R-:W-:Y:S01]  /*3d70*/  @!P4 IMAD.WIDE.U32 R14, R29, 0x8, R30 ;  /* 0x000000081d0ec825 */ /* 0x000fe200078e001e */
[----:B------:R-:W-:-:S05]  /*3d80*/  ISETP.EQ.OR P2, PT, R3, UR8, P1 ;  /* 0x0000000803007c0c */ /* 0x000fca0008f42670 */
[----:B------:R-:W2:Y:S01]  /*3d90*/  @!P4 LDG.E.64 R14, desc[UR10][R14.64] ;  /* 0x0000000a0e0ec981 */ /* 0x000ea2000c1e1b00 */
[----:B---3--:R-:W-:Y:S01]  /*3da0*/  @!P3 FADD.FTZ R10, R10, R12 ;  /* 0x0000000c0a0ab221 */ /* 0x008fe20000010000 */
[----:B------:R-:W-:-:S06]  /*3db0*/  @!P3 FADD.FTZ R11, R11, R13 ;  /* 0x0000000d0b0bb221 */ /* 0x000fcc0000010000 */
[----:B------:R-:W-:-:S06]  /*3dc0*/  @!P2 IMAD.WIDE.U32 R12, R23, 0x8, R30 ;  /* 0x00000008170ca825 */ /* 0x000fcc00078e001e */
[----:B------:R-:W3:Y:S01]  /*3dd0*/  @!P2 LDG.E.64 R12, desc[UR10][R12.64] ;  /* 0x0000000a0c0ca981 */ /* 0x000ee2000c1e1b00 */
[----:B------:R-:W-:Y:S02]  /*3de0*/  UIADD3 UR8, UPT, UPT, UR5, 0x5, URZ ;  /* 0x0000000505087890 */ /* 0x000fe4000fffe0ff */
[----:B------:R-:W-:-:S04]  /*3df0*/  UIADD3 UR12, UPT, UPT, UR5, 0x6, URZ ;  /* 0x00000006050c7890 */ /* 0x000fc8000fffe0ff */
[----:B------:R-:W-:Y:S01]  /*3e00*/  ISETP.EQ.OR P3, PT, R3, UR8, P1 ;  /* 0x0000000803007c0c */ /* 0x000fe20008f62670 */
[----:B------:R-:W-:Y:S01]  /*3e10*/  UIADD3 UR8, UPT, UPT, UR5, 0x7, URZ ;  /* 0x0000000705087890 */ /* 0x000fe2000fffe0ff */
[----:B--2---:R-:W-:Y:S01]  /*3e20*/  @!P4 FADD.FTZ R10, R10, R14 ;  /* 0x0000000e0a0ac221 */ /* 0x004fe20000010000 */
[----:B------:R-:W-:Y:S01]  /*3e30*/  @!P4 FADD.FTZ R11, R11, R15 ;  /* 0x0000000f0b0bc221 */ /* 0x000fe20000010000 */
[----:B------:R-:W-:Y:S02]  /*3e40*/  ISETP.EQ.OR P4, PT, R3, UR12, P1 ;  /* 0x0000000c03007c0c */ /* 0x000fe40008f82670 */
[----:B----4-:R-:W-:Y:S01]  /*3e50*/  @!P0 FADD.FTZ R10, R10, R16 ;  /* 0x000000100a0a8221 */ /* 0x010fe20000010000 */
[----:B------:R-:W-:Y:S01]  /*3e60*/  @!P0 FADD.FTZ R11, R11, R17 ;  /* 0x000000110b0b8221 */ /* 0x000fe20000010000 */
[----:B------:R-:W-:-:S05]  /*3e70*/  ISETP.EQ.OR P0, PT, R3, UR8, P1 ;  /* 0x0000000803007c0c */ /* 0x000fca0008f02670 */
[----:B------:R-:W-:-:S06]  /*3e80*/  @!P3 IMAD.WIDE.U32 R16, R24, 0x8, R30 ;  /* 0x000000081810b825 */ /* 0x000fcc00078e001e */
[----:B------:R-:W2:Y:S01]  /*3e90*/  @!P3 LDG.E.64 R16, desc[UR10][R16.64] ;  /* 0x0000000a1010b981 */ /* 0x000ea2000c1e1b00 */
[----:B------:R-:W-:-:S04]  /*3ea0*/  @!P4 IMAD.WIDE.U32 R14, R25, 0x8, R30 ;  /* 0x00000008190ec825 */ /* 0x000fc800078e001e */
[----:B---3--:R-:W-:Y:S01]  /*3eb0*/  @!P2 FADD.FTZ R10, R10, R12 ;  /* 0x0000000c0a0aa221 */ /* 0x008fe20000010000 */
[----:B------:R-:W-:Y:S01]  /*3ec0*/  @!P2 FADD.FTZ R11, R11, R13 ;  /* 0x0000000d0b0ba221 */ /* 0x000fe20000010000 */
[----:B------:R-:W-:Y:S01]  /*3ed0*/  @!P0 IMAD.WIDE.U32 R12, R27, 0x8, R30 ;  /* 0x000000081b0c8825 */ /* 0x000fe200078e001e */
[----:B------:R-:W3:Y:S05]  /*3ee0*/  @!P4 LDG.E.64 R14, desc[UR10][R14.64] ;  /* 0x0000000a0e0ec981 */ /* 0x000eea000c1e1b00 */
[----:B------:R-:W4:Y:S01]  /*3ef0*/  @!P0 LDG.E.64 R12, desc[UR10][R12.64] ;  /* 0x0000000a0c0c8981 */ /* 0x000f22000c1e1b00 */
[----:B------:R-:W-:-:S06]  /*3f00*/  UIADD3 UR5, UPT, UPT, UR5, 0x8, URZ ;  /* 0x0000000805057890 */ /* 0x000fcc000fffe0ff */
[----:B------:R-:W-:Y:S02]  /*3f10*/  ISETP.NE.AND P2, PT, R18, UR5, PT ;  /* 0x0000000512007c0c */ /* 0x000fe4000bf45270 */
[----:B------:R-:W-:Y:S01]  /*3f20*/  IADD3 R21, PT, PT, R21, 0x8, RZ ;  /* 0x0000000815157810 */ /* 0x000fe20007ffe0ff */
[----:B--2---:R-:W-:Y:S01]  /*3f30*/  @!P3 FADD.FTZ R10, R10, R16 ;  /* 0x000000100a0ab221 */ /* 0x004fe20000010000 */
[----:B------:R-:W-:Y:S01]  /*3f40*/  @!P3 FADD.FTZ R11, R11, R17 ;  /* 0x000000110b0bb221 */ /* 0x000fe20000010000 */
[----:B------:R-:W-:Y:S02]  /*3f50*/  MOV R16, UR7 ;  /* 0x0000000700107c02 */ /* 0x000fe40008000f00 */
[----:B---3--:R-:W-:Y:S01]  /*3f60*/  @!P4 FADD.FTZ R10, R10, R14 ;  /* 0x0000000e0a0ac221 */ /* 0x008fe20000010000 */
[----:B------:R-:W-:Y:S01]  /*3f70*/  @!P4 FADD.FTZ R11, R11, R15 ;  /* 0x0000000f0b0bc221 */ /* 0x000fe20000010000 */
[----:B------:R-:W-:Y:S02]  /*3f80*/  MOV R14, UR7 ;  /* 0x00000007000e7c02 */ /* 0x000fe40008000f00 */
[----:B------:R-:W-:Y:S01]  /*3f90*/  MOV R15, UR7 ;  /* 0x00000007000f7c02 */ /* 0x000fe20008000f00 */
[----:B----4-:R-:W-:Y:S01]  /*3fa0*/  @!P0 FADD.FTZ R10, R10, R12 ;  /* 0x0000000c0a0a8221 */ /* 0x010fe20000010000 */
[----:B------:R-:W-:Y:S01]  /*3fb0*/  LEA R19, R16, R19, 0x3 ;  /* 0x0000001310137211 */ /* 0x000fe200078e18ff */
[----:B------:R-:W-:Y:S01]  /*3fc0*/  @!P0 FADD.FTZ R11, R11, R13 ;  /* 0x0000000d0b0b8221 */ /* 0x000fe20000010000 */
[----:B------:R-:W-:-:S02]  /*3fd0*/  LEA R27, R14, R27, 0x3 ;  /* 0x0000001b0e1b7211 */ /* 0x000fc400078e18ff */
[C---:B------:R-:W-:Y:S02]  /*3fe0*/  LEA R25, R14.reuse, R25, 0x3 ;  /* 0x000000190e197211 */ /* 0x040fe400078e18ff */
[C---:B------:R-:W-:Y:S02]  /*3ff0*/  LEA R24, R15.reuse, R24, 0x3 ;  /* 0x000000180f187211 */ /* 0x040fe400078e18ff */
[C---:B------:R-:W-:Y:S02]  /*4000*/  LEA R23, R14.reuse, R23, 0x3 ;  /* 0x000000170e177211 */ /* 0x040fe400078e18ff */
[C---:B------:R-:W-:Y:S02]  /*4010*/  LEA R26, R15.reuse, R26, 0x3 ;  /* 0x0000001a0f1a7211 */ /* 0x040fe400078e18ff */
[----:B------:R-:W-:Y:S02]  /*4020*/  LEA R29, R14, R29, 0x3 ;  /* 0x0000001d0e1d7211 */ /* 0x000fe400078e18ff */
[----:B------:R-:W-:Y:S01]  /*4030*/  LEA R22, R15, R22, 0x3 ;  /* 0x000000160f167211 */ /* 0x000fe200078e18ff */
[----:B------:R-:W-:Y:S06]  /*4040*/  @P2 BRA `(.L_x_651) ;  /* 0xfffffffc00082947 */ /* 0x000fec000383ffff */
[----:B------:R-:W-:-:S07]  /*4050*/  MOV R21, R18 ;  /* 0x0000001200157202 */ /* 0x000fce0000000f00 */
.L_x_650:
[----:B0-----:R-:W-:-:S13]  /*4060*/  LOP3.LUT P0, R12, R28, 0x7, RZ, 0xc0, !PT ;  /* 0x000000071c0c7812 */ /* 0x001fda000780c0ff */
        /* <DEDUP_REMOVED lines=33> */
.L_x_652:
        /* <DEDUP_REMOVED lines=18> */
.L_x_653:
[----:B------:R-:W-:Y:S01]  /*43a0*/  ISETP.EQ.OR P0, PT, R21, R3, P1 ;  /* 0x000000031500720c */ /* 0x000fe20000f02670 */
[----:B------:R-:W-:Y:S03]  /*43b0*/  BSSY.RECONVERGENT B0, `(.L_x_647) ;  /* 0x0000008000007945 */ /* 0x000fe60003800200 */
[----:B------:R-:W-:-:S13]  /*43c0*/  ISETP.NE.U32.OR P0, PT, R28, 0x1, P0 ;  /* 0x000000011c00780c */ /* 0x000fda0000705470 */
[----:B------:R-:W-:Y:S05]  /*43d0*/  @P0 BRA `(.L_x_654) ;  /* 0x0000000000140947 */ /* 0x000fea0003800000 */
[----:B------:R-:W-:-:S04]  /*43e0*/  IMAD R13, R21, UR7, R20 ;  /* 0x00000007150d7c24 */ /* 0x000fc8000f8e0214 */
[----:B------:R-:W-:-:S06]  /*43f0*/  IMAD.WIDE.U32 R12, R13, 0x8, R30 ;  /* 0x000000080d0c7825 */ /* 0x000fcc00078e001e */
[----:B------:R-:W2:Y:S02]  /*4400*/  LDG.E.64 R12, desc[UR10][R12.64] ;  /* 0x0000000a0c0c7981 */ /* 0x000ea4000c1e1b00 */
[----:B--2---:R-:W-:Y:S01]  /*4410*/  FADD.FTZ R10, R10, R12 ;  /* 0x0000000c0a0a7221 */ /* 0x004fe20000010000 */
[----:B------:R-:W-:-:S07]  /*4420*/  FADD.FTZ R11, R11, R13 ;  /* 0x0000000d0b0b7221 */ /* 0x000fce0000010000 */
.L_x_654:
[----:B------:R-:W-:Y:S05]  /*4430*/  BSYNC.RECONVERGENT B0 ;  /* 0x0000000000007941 */ /* 0x000fea0003800200 */
.L_x_647:
[----:B------:R-:W1:Y:S01]  /*4440*/  S2UR UR8, SR_CgaCtaId ;  /* 0x00000000000879c3 */ /* 0x000e620000008800 */
[----:B------:R-:W-:Y:S01]  /*4450*/  UMOV UR5, 0x400 ;  /* 0x0000040000057882 */ /* 0x000fe20000000000 */
[--C-:B0-----:R-:W-:Y:S02]  /*4460*/  HADD2.F32 R14, -RZ, R45.reuse.H0_H0 ;  /* 0x2000002dff0e7230 */ /* 0x101fe40000004100 */
[----:B------:R-:W-:-:S03]  /*4470*/  HADD2.F32 R45, -RZ, R45.H1_H1 ;  /* 0x3000002dff2d7230 */ /* 0x000fc60000004100 */
[----:B------:R-:W-:Y:S02]  /*4480*/  FADD.FTZ R14, R14, -UR14 ;  /* 0x8000000e0e0e7e21 */ /* 0x000fe40008010000 */
[----:B------:R-:W-:Y:S02]  /*4490*/  FADD.FTZ R45, R45, -UR14 ;  /* 0x8000000e2d2d7e21 */ /* 0x000fe40008010000 */
[----:B------:R-:W-:Y:S02]  /*44a0*/  FMUL.FTZ R25, R14, UR9 ;  /* 0x000000090e197c20 */ /* 0x000fe40008410000 */
[----:B------:R-:W-:Y:S01]  /*44b0*/  FMUL.FTZ R20, R45, UR9 ;  /* 0x000000092d147c20 */ /* 0x000fe20008410000 */
[----:B-1----:R-:W-:Y:S01]  /*44c0*/  ULEA UR5, UR8, UR5, 0x18 ;  /* 0x0000000508057291 */ /* 0x002fe2000f8ec0ff */
[----:B------:R-:W0:Y:S08]  /*44d0*/  LDCU.U8 UR8, c[0x0][0x414] ;  /* 0x00008280ff0877ac */ /* 0x000e300008000000 */
[----:B------:R1:W-:Y:S01]  /*44e0*/  @!P1 STS.64 [UR5+0xb0], R10 ;  /* 0x0000b00aff009988 */ /* 0x0003e20008000a05 */
[----:B------:R-:W-:Y:S01]  /*44f0*/  BAR.SYNC.DEFER_BLOCKING 0x0 ;  /* 0x0000000000007b1d */ /* 0x000fe20000010000 */
[--C-:B-1----:R-:W-:Y:S01]  /*4500*/  HADD2.F32 R11, -RZ, R44.reuse.H0_H0 ;  /* 0x2000002cff0b7230 */ /* 0x102fe20000004100 */
[----:B0-----:R-:W-:Y:S01]  /*4510*/  UISETP.NE.AND UP0, UPT, UR8, URZ, UPT ;  /* 0x000000ff0800728c */ /* 0x001fe2000bf05270 */
[----:B------:R-:W-:-:S03]  /*4520*/  HADD2.F32 R44, -RZ, R44.H1_H1 ;  /* 0x3000002cff2c7230 */ /* 0x000fc60000004100 */
[----:B------:R-:W0:Y:S01]  /*4530*/  LDS.64 R12, [UR5+0xb0] ;  /* 0x0000b005ff0c7984 */ /* 0x000e220008000a00 */
[----:B------:R-:W0:Y:S02]  /*4540*/  LDCU UR5, c[0x0][0x42c] ;  /* 0x00008580ff0577ac */ /* 0x000e240008000800 */
[----:B0-----:R-:W-:Y:S01]  /*4550*/  FMUL.FTZ R12, R12, UR5 ;  /* 0x000000050c0c7c20 */ /* 0x001fe20008410000 */
        /* <DEDUP_REMOVED lines=20> */
.L_x_655:
[----:B------:R-:W0:Y:S01]  /*46a0*/  LDCU UR5, c[0x0][0x41c] ;  /* 0x00008380ff0577ac */ /* 0x000e220008000800 */
[C-C-:B------:R-:W-:Y:S01]  /*46b0*/  FFMA.FTZ R10, R12.reuse, R20, R13.reuse ;  /* 0x000000140c0a7223 */ /* 0x140fe2000001000d */
[----:B------:R-:W-:Y:S01]  /*46c0*/  BSSY.RECONVERGENT B0, `(.L_x_656) ;  /* 0x000001a000007945 */ /* 0x000fe20003800200 */
[----:B------:R-:W1:Y:S02]  /*46d0*/  LDCU.64 UR16, c[0x0][0x400] ;  /* 0x00008000ff1077ac */ /* 0x000e640008000a00 */
[----:B------:R-:W-:Y:S01]  /*46e0*/  FFMA.FTZ R17, R9, R44, -R10 ;  /* 0x0000002c09117223 */ /* 0x000fe2000001080a */
[----:B0-----:R-:W-:Y:S02]  /*46f0*/  IMAD R21, R3, UR5, R48 ;  /* 0x0000000503157c24 */ /* 0x001fe4000f8e0230 */
[----:B------:R-:W-:-:S03]  /*4700*/  FFMA.FTZ R3, R12, R25, R13 ;  /* 0x000000190c037223 */ /* 0x000fc6000001000d */
[C---:B-1----:R-:W-:Y:S01]  /*4710*/  ISETP.GE.U32.AND P0, PT, R21.reuse, UR16, PT ;  /* 0x0000001015007c0c */ /* 0x042fe2000bf06070 */
[----:B------:R-:W-:Y:S01]  /*4720*/  FFMA.FTZ R14, R8, R11, -R3 ;  /* 0x0000000b080e7223 */ /* 0x000fe20000010803 */
[----:B------:R-:W-:Y:S02]  /*4730*/  SHF.R.S32.HI R15, RZ, 0x1f, R21 ;  /* 0x0000001fff0f7819 */ /* 0x000fe40000011415 */
[----:B------:R-:W-:Y:S02]  /*4740*/  IADD3 R16, PT, PT, R21, 0x10, RZ ;  /* 0x0000001015107810 */ /* 0x000fe40007ffe0ff */
[----:B------:R-:W-:Y:S02]  /*4750*/  ISETP.GE.AND.EX P0, PT, R15, UR17, PT, P0 ;  /* 0x000000110f007c0c */ /* 0x000fe4000bf06300 */
[----:B------:R-:W-:-:S11]  /*4760*/  IADD3 R3, PT, PT, R21, 0x20, RZ ;  /* 0x0000002015037810 */ /* 0x000fd60007ffe0ff */
[----:B------:R-:W-:Y:S05]  /*4770*/  @P0 BRA `(.L_x_657) ;  /* 0x0000000000380947 */ /* 0x000fea0003800000 */
        /* <DEDUP_REMOVED lines=11> */
[----:B------:R-:W-:Y:S02]  /*4830*/  F2FP.F16.F32.PACK_AB R17, R17, R18 ;  /* 0x000000121111723e */ /* 0x000fe400000000ff */
[----:B------:R-:W-:-:S05]  /*4840*/  LEA.HI.X R15, R10, UR13, R15, 0x1, P0 ;  /* 0x0000000d0a0f7c11 */ /* 0x000fca00080f0c0f */
[----:B------:R0:W-:Y:S02]  /*4850*/  STG.E desc[UR10][R14.64], R17 ;  /* 0x000000110e007986 */ /* 0x0001e4000c10190a */
.L_x_657:
[----:B------:R-:W-:Y:S05]  /*4860*/  BSYNC.RECONVERGENT B0 ;  /* 0x0000000000007941 */ /* 0x000fea0003800200 */
.L_x_656:
[--C-:B------:R-:W-:Y:S01]  /*4870*/  HADD2.F32 R11, -RZ, R43.reuse.H0_H0 ;  /* 0x2000002bff0b7230 */ /* 0x100fe20000004100 */
[----:B------:R-:W-:Y:S01]  /*4880*/  ISETP.GE.U32.AND P0, PT, R16, UR16, PT ;  /* 0x0000001010007c0c */ /* 0x000fe2000bf06070 */
[----:B------:R-:W-:Y:S01]  /*4890*/  HADD2.F32 R43, -RZ, R43.H1_H1 ;  /* 0x3000002bff2b7230 */ /* 0x000fe20000004100 */
[----:B------:R-:W-:Y:S01]  /*48a0*/  ISETP.GE.U32.AND P1, PT, R3, UR16, PT ;  /* 0x0000001003007c0c */ /* 0x000fe2000bf26070 */
[--C-:B0-----:R-:W-:Y:S02]  /*48b0*/  HADD2.F32 R15, -RZ, R42.reuse.H0_H0 ;  /* 0x2000002aff0f7230 */ /* 0x101fe40000004100 */
[----:B------:R-:W-:Y:S01]  /*48c0*/  FADD.FTZ R11, R11, -UR14 ;  /* 0x8000000e0b0b7e21 */ /* 0x000fe20008010000 */
[----:B------:R-:W-:Y:S01]  /*48d0*/  SHF.R.S32.HI R10, RZ, 0x1f, R16 ;  /* 0x0000001fff0a7819 */ /* 0x000fe20000011410 */
[----:B------:R-:W-:Y:S01]  /*48e0*/  FADD.FTZ R43, R43, -UR14 ;  /* 0x8000000e2b2b7e21 */ /* 0x000fe20008010000 */
[----:B------:R-:W-:Y:S01]  /*48f0*/  SHF.R.S32.HI R14, RZ, 0x1f, R3 ;  /* 0x0000001fff0e7819 */ /* 0x000fe20000011403 */
[----:B------:R-:W-:Y:S01]  /*4900*/  FMUL.FTZ R19, R11, UR9 ;  /* 0x000000090b137c20 */ /* 0x000fe20008410000 */
[----:B------:R-:W-:Y:S01]  /*4910*/  ISETP.GE.AND.EX P0, PT, R10, UR17, PT, P0 ;  /* 0x000000110a007c0c */ /* 0x000fe2000bf06300 */
[----:B------:R-:W-:Y:S01]  /*4920*/  HADD2.F32 R42, -RZ, R42.H1_H1 ;  /* 0x3000002aff2a7230 */ /* 0x000fe20000004100 */
[----:B------:R-:W-:Y:S01]  /*4930*/  ISETP.GE.AND.EX P1, PT, R14, UR17, PT, P1 ;  /* 0x000000110e007c0c */ /* 0x000fe2000bf26310 */
[----:B------:R-:W-:-:S02]  /*4940*/  HADD2.F32 R11, -RZ, R41.H0_H0 ;  /* 0x20000029ff0b7230 */ /* 0x000fc40000004100 */
[----:B------:R-:W-:Y:S01]  /*4950*/  FFMA.FTZ R17, R12, R19, R13 ;  /* 0x000000130c117223 */ /* 0x000fe2000001000d */
[----:B------:R-:W-:Y:S01]  /*4960*/  FMUL.FTZ R28, R43, UR9 ;  /* 0x000000092b1c7c20 */ /* 0x000fe20008410000 */
        /* <DEDUP_REMOVED lines=19> */
.L_x_658:
[----:B------:R-:W-:Y:S01]  /*4aa0*/  FFMA.FTZ R18, R12, R28, R13 ;  /* 0x0000001c0c127223 */ /* 0x000fe2000001000d */
[----:B------:R-:W-:Y:S01]  /*4ab0*/  BSSY.RECONVERGENT B0, `(.L_x_659) ;  /* 0x0000014000007945 */ /* 0x000fe20003800200 */
[----:B------:R-:W-:Y:S01]  /*4ac0*/  FFMA.FTZ R17, R8, R15, -R17 ;  /* 0x0000000f08117223 */ /* 0x000fe20000010811 */
[----:B------:R-:W-:Y:S02]  /*4ad0*/  HADD2.F32 R41, -RZ, R41.H1_H1 ;  /* 0x30000029ff297230 */ /* 0x000fe40000004100 */
        /* <DEDUP_REMOVED lines=8> */
[----:B------:R-:W-:Y:S01]  /*4b60*/  F2FP.F16.F32.PACK_AB R15, R15, R18 ;  /* 0x000000120f0f723e */ /* 0x000fe200000000ff */
        /* <DEDUP_REMOVED lines=8> */
.L_x_660:
[----:B------:R-:W-:Y:S05]  /*4bf0*/  BSYNC.RECONVERGENT B0 ;  /* 0x0000000000007941 */ /* 0x000fea0003800200 */
.L_x_659:
[----:B0-----:R-:W-:Y:S01]  /*4c00*/  FMUL.FTZ R15, R20, UR9 ;  /* 0x00000009140f7c20 */ /* 0x001fe20008410000 */
[----:B------:R-:W-:Y:S01]  /*4c10*/  FADD.FTZ R41, R41, -UR14 ;  /* 0x8000000e29297e21 */ /* 0x000fe20008010000 */
[--C-:B------:R-:W-:Y:S02]  /*4c20*/  HADD2.F32 R11, -RZ, R40.reuse.H0_H0 ;  /* 0x20000028ff0b7230 */ /* 0x100fe40000004100 */
[----:B------:R-:W-:Y:S02]  /*4c30*/  HADD2.F32 R40, -RZ, R40.H1_H1 ;  /* 0x30000028ff287230 */ /* 0x000fe40000004100 */
[----:B------:R-:W-:Y:S01]  /*4c40*/  FFMA.FTZ R27, R12, R15, R13 ;  /* 0x0000000f0c1b7223 */ /* 0x000fe2000001000d */
        /* <DEDUP_REMOVED lines=20> */
.L_x_661:
[----:B------:R-:W-:Y:S01]  /*4d90*/  FFMA.FTZ R10, R12, R24, R13 ;  /* 0x000000180c0a7223 */ /* 0x000fe2000001000d */
[----:B------:R-:W-:Y:S01]  /*4da0*/  BSSY.RECONVERGENT B0, `(.L_x_662) ;  /* 0x0000014000007945 */ /* 0x000fe20003800200 */
[--C-:B------:R-:W-:Y:S02]  /*4db0*/  HADD2.F32 R17, -RZ, R39.reuse.H0_H0 ;  /* 0x20000027ff117230 */ /* 0x100fe40000004100 */
[----:B------:R-:W-:Y:S01]  /*4dc0*/  FFMA.FTZ R27, R8, R11, -R27 ;  /* 0x0000000b081b7223 */ /* 0x000fe2000001081b */
[----:B------:R-:W-:Y:S02]  /*4dd0*/  HADD2.F32 R39, -RZ, R39.H1_H1 ;  /* 0x30000027ff277230 */ /* 0x000fe40000004100 */
        /* <DEDUP_REMOVED lines=16> */
.L_x_663:
[----:B------:R-:W-:Y:S05]  /*4ee0*/  BSYNC.RECONVERGENT B0 ;  /* 0x0000000000007941 */ /* 0x000fea0003800200 */
.L_x_662:
[--C-:B0-----:R-:W-:Y:S02]  /*4ef0*/  HADD2.F32 R3, -RZ, R37.reuse.H0_H0 ;  /* 0x20000025ff037230 */ /* 0x101fe40000004100 */
[----:B------:R-:W-:Y:S01]  /*4f00*/  FADD.FTZ R17, R17, -UR14 ;  /* 0x8000000e11117e21 */ /* 0x000fe20008010000 */
[--C-:B------:R-:W-:Y:S02]  /*4f10*/  HADD2.F32 R14, -RZ, R4.reuse.H0_H0 ;  /* 0x20000004ff0e7230 */ /* 0x100fe40000004100 */
[----:B------:R-:W-:Y:S01]  /*4f20*/  FADD.FTZ R39, R39, -UR14 ;  /* 0x8000000e27277e21 */ /* 0x000fe20008010000 */
[----:B------:R-:W-:Y:S02]  /*4f30*/  HADD2.F32 R37, -RZ, R37.H1_H1 ;  /* 0x30000025ff257230 */ /* 0x000fe40000004100 */
[----:B------:R-:W-:Y:S01]  /*4f40*/  FADD.FTZ R3, R3, -UR14 ;  /* 0x8000000e03037e21 */ /* 0x000fe20008010000 */
[----:B------:R-:W-:Y:S02]  /*4f50*/  HADD2.F32 R15, -RZ, R4.H1_H1 ;  /* 0x30000004ff0f7230 */ /* 0x000fe40000004100 */
[----:B------:R-:W-:Y:S01]  /*4f60*/  FADD.FTZ R18, R14, -UR14 ;  /* 0x8000000e0e127e21 */ /* 0x000fe20008010000 */
[----:B------:R-:W-:-:S02]  /*4f70*/  HADD2.F32 R10, -RZ, R35.H0_H0 ;  /* 0x20000023ff0a7230 */ /* 0x000fc40000004100 */
[----:B------:R-:W-:Y:S01]  /*4f80*/  FADD.FTZ R37, R37, -UR14 ;  /* 0x8000000e25257e21 */ /* 0x000fe20008010000 */
[----:B------:R-:W-:Y:S02]  /*4f90*/  HADD2.F32 R11, -RZ, R33.H0_H0 ;  /* 0x20000021ff0b7230 */ /* 0x000fe40000004100 */
[----:B------:R-:W-:Y:S01]  /*4fa0*/  FADD.FTZ R19, R15, -UR14 ;  /* 0x8000000e0f137e21 */ /* 0x000fe20008010000 */
[----:B------:R-:W-:Y:S02]  /*4fb0*/  HADD2.F32 R35, -RZ, R35.H1_H1 ;  /* 0x30000023ff237230 */ /* 0x000fe40000004100 */
[----:B------:R-:W-:Y:S01]  /*4fc0*/  FADD.FTZ R10, R10, -UR14 ;  /* 0x8000000e0a0a7e21 */ /* 0x000fe20008010000 */
[----:B------:R-:W-:Y:S02]  /*4fd0*/  HADD2.F32 R33, -RZ, R33.H1_H1 ;  /* 0x30000021ff217230 */ /* 0x000fe40000004100 */
[----:B------:R-:W-:Y:S01]  /*4fe0*/  FADD.FTZ R11, R11, -UR14 ;  /* 0x8000000e0b0b7e21 */ /* 0x000fe20008010000 */
[----:B------:R-:W-:Y:S01]  /*4ff0*/  FMUL.FTZ R15, R18, UR9 ;  /* 0x00000009120f7c20 */ /* 0x000fe20008410000 */
[----:B------:R-:W-:Y:S01]  /*5000*/  FADD.FTZ R4, R35, -UR14 ;  /* 0x8000000e23047e21 */ /* 0x000fe20008010000 */
[----:B------:R-:W-:Y:S01]  /*5010*/  FMUL.FTZ R40, R37, UR9 ;  /* 0x0000000925287c20 */ /* 0x000fe20008410000 */
[----:B------:R-:W-:Y:S01]  /*5020*/  FADD.FTZ R16, R33, -UR14 ;  /* 0x8000000e21107e21 */ /* 0x000fe20008010000 */
[----:B------:R-:W-:Y:S01]  /*5030*/  FMUL.FTZ R18, R19, UR9 ;  /* 0x0000000913127c20 */ /* 0x000fe20008410000 */
[----:B------:R-:W-:Y:S01]  /*5040*/  IADD3 R37, PT, PT, R21, 0x30, RZ ;  /* 0x0000003015257810 */ /* 0x000fe20007ffe0ff */
[----:B------:R-:W-:Y:S01]  /*5050*/  FMUL.FTZ R33, R3, UR9 ;  /* 0x0000000903217c20 */ /* 0x000fe20008410000 */
[----:B------:R-:W-:Y:S01]  /*5060*/  IADD3 R29, PT, PT, R21, 0x40, RZ ;  /* 0x00000040151d7810 */ /* 0x000fe20007ffe0ff */
[----:B------:R-:W-:Y:S01]  /*5070*/  FMUL.FTZ R41, R17, UR9 ;  /* 0x0000000911297c20 */ /* 0x000fe20008410000 */
[----:B------:R-:W-:Y:S01]  /*5080*/  IADD3 R19, PT, PT, R21, 0x50, RZ ;  /* 0x0000005015137810 */ /* 0x000fe20007ffe0ff */
[----:B------:R-:W-:Y:S01]  /*5090*/  FMUL.FTZ R42, R39, UR9 ;  /* 0x00000009272a7c20 */ /* 0x000fe20008410000 */
[----:B------:R-:W-:Y:S01]  /*50a0*/  IADD3 R20, PT, PT, R21, 0x60, RZ ;  /* 0x0000006015147810 */ /* 0x000fe20007ffe0ff */
[----:B------:R-:W-:Y:S01]  /*50b0*/  FMUL.FTZ R3, R10, UR9 ;  /* 0x000000090a037c20 */ /* 0x000fe20008410000 */
[----:B------:R-:W-:Y:S01]  /*50c0*/  FMUL.FTZ R4, R4, UR9 ;  /* 0x0000000904047c20 */ /* 0x000fe20008410000 */
[----:B------:R-:W-:Y:S01]  /*50d0*/  FMUL.FTZ R14, R11, UR9 ;  /* 0x000000090b0e7c20 */ /* 0x000fe20008410000 */
[----:B------:R-:W-:Y:S01]  /*50e0*/  FMUL.FTZ R16, R16, UR9 ;  /* 0x0000000910107c20 */ /* 0x000fe20008410000 */
[----:B------:R-:W-:Y:S01]  /*50f0*/  IADD3 R21, PT, PT, R21, 0x70, RZ ;  /* 0x0000007015157810 */ /* 0x000fe20007ffe0ff */
[C-C-:B------:R-:W-:Y:S01]  /*5100*/  FFMA.FTZ R11, R12.reuse, R41, R13.reuse ;  /* 0x000000290c0b7223 */ /* 0x140fe2000001000d */
[----:B------:R-:W-:Y:S01]  /*5110*/  ISETP.GE.U32.AND P1, PT, R37, UR16, PT ;  /* 0x0000001025007c0c */ /* 0x000fe2000bf26070 */
[C-C-:B------:R-:W-:Y:S01]  /*5120*/  FFMA.FTZ R10, R12.reuse, R42, R13.reuse ;  /* 0x0000002a0c0a7223 */ /* 0x140fe2000001000d */
[----:B------:R-:W-:Y:S01]  /*5130*/  ISETP.GE.U32.AND P3, PT, R29, UR16, PT ;  /* 0x000000101d007c0c */ /* 0x000fe2000bf66070 */
[C-C-:B------:R-:W-:Y:S01]  /*5140*/  FFMA.FTZ R31, R12.reuse, R33, R13.reuse ;  /* 0x000000210c1f7223 */ /* 0x140fe2000001000d */
[----:B------:R-:W-:Y:S01]  /*5150*/  ISETP.GE.U32.AND P4, PT, R19, UR16, PT ;  /* 0x0000001013007c0c */ /* 0x000fe2000bf86070 */
[--C-:B------:R-:W-:Y:S01]  /*5160*/  FFMA.FTZ R30, R12, R40, R13.reuse ;  /* 0x000000280c1e7223 */ /* 0x100fe2000001000d */
[----:B------:R-:W-:Y:S01]  /*5170*/  ISETP.GE.U32.AND P2, PT, R20, UR16, PT ;  /* 0x0000001014007c0c */ /* 0x000fe2000bf46070 */
[C---:B------:R-:W-:Y:S01]  /*5180*/  FFMA.FTZ R17, R12.reuse, R3, R13 ;  /* 0x000000030c117223 */ /* 0x040fe2000001000d */
[----:B------:R-:W-:Y:S01]  /*5190*/  SHF.R.S32.HI R39, RZ, 0x1f, R37 ;  /* 0x0000001fff277819 */ /* 0x000fe20000011425 */
[C---:B------:R-:W-:Y:S01]  /*51a0*/  FFMA.FTZ R24, R12.reuse, R4, R13 ;  /* 0x000000040c187223 */ /* 0x040fe2000001000d */
[----:B------:R-:W-:Y:S01]  /*51b0*/  SHF.R.S32.HI R35, RZ, 0x1f, R29 ;  /* 0x0000001fff237819 */ /* 0x000fe2000001141d */
[C---:B------:R-:W-:Y:S01]  /*51c0*/  FFMA.FTZ R25, R12.reuse, R14, R13 ;  /* 0x0000000e0c197223 */ /* 0x040fe2000001000d */
[----:B------:R-:W-:Y:S01]  /*51d0*/  SHF.R.S32.HI R22, RZ, 0x1f, R19 ;  /* 0x0000001fff167819 */ /* 0x000fe20000011413 */
[C-C-:B------:R-:W-:Y:S01]  /*51e0*/  FFMA.FTZ R26, R12.reuse, R16, R13.reuse ;  /* 0x000000100c1a7223 */ /* 0x140fe2000001000d */
[----:B------:R-:W-:Y:S01]  /*51f0*/  SHF.R.S32.HI R23, RZ, 0x1f, R20 ;  /* 0x0000001fff177819 */ /* 0x000fe20000011414 */
[C-C-:B------:R-:W-:Y:S01]  /*5200*/  FFMA.FTZ R27, R12.reuse, R15, R13.reuse ;  /* 0x0000000f0c1b7223 */ /* 0x140fe2000001000d */
[----:B------:R-:W-:Y:S01]  /*5210*/  FFMA.FTZ R28, R12, R18, R13 ;  /* 0x000000120c1c7223 */ /* 0x000fe2000001000d */
[--C-:B------:R-:W-:Y:S01]  /*5220*/  HADD2.F32 R12, -RZ, R38.reuse.H0_H0 ;  /* 0x20000026ff0c7230 */ /* 0x100fe20000004100 */
[----:B------:R-:W-:Y:S01]  /*5230*/  ISETP.GE.U32.AND P0, PT, R21, UR16, PT ;  /* 0x0000001015007c0c */ /* 0x000fe2000bf06070 */
[----:B------:R-:W-:Y:S01]  /*5240*/  HADD2.F32 R38, -RZ, R38.H1_H1 ;  /* 0x30000026ff267230 */ /* 0x000fe20000004100 */
[----:B------:R-:W-:-:S02]  /*5250*/  ISETP.GE.AND.EX P1, PT, R39, UR17, PT, P1 ;  /* 0x0000001127007c0c */ /* 0x000fc4000bf26310 */
[----:B------:R-:W-:Y:S02]  /*5260*/  ISETP.GE.AND.EX P3, PT, R35, UR17, PT, P3 ;  /* 0x0000001123007c0c */ /* 0x000fe4000bf66330 */
        /* <DEDUP_REMOVED lines=13> */
[----:B0-----:R-:W-:Y:S01]  /*5340*/  FMUL.FTZ R12, R12, R45 ;  /* 0x0000002d0c0c7220 */ /* 0x001fe20000410000 */
[----:B------:R-:W-:-:S04]  /*5350*/  FADD.FTZ R45, -R45, 1 ;  /* 0x3f8000002d2d7421 */ /* 0x000fc80000010100 */
[----:B------:R-:W-:-:S04]  /*5360*/  FFMA.FTZ R45, R13, R45, 1 ;  /* 0x3f8000000d2d7423 */ /* 0x000fc8000001002d */
[----:B------:R-:W-:Y:S01]  /*5370*/  FMUL.FTZ R12, R12, R45 ;  /* 0x0000002d0c0c7220 */ /* 0x000fe20000410000 */
[----:B-1----:R-:W-:Y:S01]  /*5380*/  FADD.FTZ R49, -R47, 1 ;  /* 0x3f8000002f317421 */ /* 0x002fe20000010100 */
[----:B------:R-:W-:-:S03]  /*5390*/  FMUL.FTZ R38, R38, R47 ;  /* 0x0000002f26267220 */ /* 0x000fc60000410000 */
[----:B------:R-:W-:-:S04]  /*53a0*/  FFMA.FTZ R49, R41, R49, 1 ;  /* 0x3f80000029317423 */ /* 0x000fc80000010031 */
[----:B------:R-:W-:-:S07]  /*53b0*/  FMUL.FTZ R38, R38, R49 ;  /* 0x0000003126267220 */ /* 0x000fce0000410000 */
.L_x_664:
[----:B------:R-:W-:Y:S01]  /*53c0*/  BSSY.RECONVERGENT B0, `(.L_x_665) ;  /* 0x0000012000007945 */ /* 0x000fe20003800200 */
[----:B------:R-:W-:Y:S01]  /*53d0*/  FFMA.FTZ R12, R8, R12, -R11 ;  /* 0x0000000c080c7223 */ /* 0x000fe2000001080b */
[----:B------:R-:W-:Y:S02]  /*53e0*/  FFMA.FTZ R13, R9, R38, -R10 ;  /* 0x00000026090d7223 */ /* 0x000fe4000001080a */
[----:B------:R-:W-:Y:S05]  /*53f0*/  @P1 BRA `(.L_x_666) ;  /* 0x0000000000381947 */ /* 0x000fea0003800000 */
        /* <DEDUP_REMOVED lines=14> */
.L_x_666:
[----:B------:R-:W-:Y:S05]  /*54e0*/  BSYNC.RECONVERGENT B0 ;  /* 0x0000000000007941 */ /* 0x000fea0003800200 */
.L_x_665:
        /* <DEDUP_REMOVED lines=21> */
.L_x_667:
[----:B------:R-:W-:Y:S01]  /*5640*/  BSSY.RECONVERGENT B0, `(.L_x_668) ;  /* 0x0000012000007945 */ /* 0x000fe20003800200 */
[----:B------:R-:W-:Y:S01]  /*5650*/  FFMA.FTZ R31, R8, R10, -R31 ;  /* 0x0000000a081f7223 */ /* 0x000fe2000001081f */
[----:B------:R-:W-:Y:S02]  /*5660*/  FFMA.FTZ R36, R9, R36, -R30 ;  /* 0x0000002409247223 */ /* 0x000fe4000001081e */
        /* <DEDUP_REMOVED lines=15> */
.L_x_669:
[----:B------:R-:W-:Y:S05]  /*5760*/  BSYNC.RECONVERGENT B0 ;  /* 0x0000000000007941 */ /* 0x000fea0003800200 */
.L_x_668:
        /* <DEDUP_REMOVED lines=21> */
.L_x_670:
        /* <DEDUP_REMOVED lines=8> */
[----:B------:R-:W0:Y:S01]  /*5940*/  LDCU.64 UR18, c[0x0][0x380] ;  /* 0x00007000ff1277ac */ /* 0x000e220008000a00 */
[----:B------:R-:W-:-:S05]  /*5950*/  FMUL.FTZ R3, R3, UR9 ;  /* 0x0000000903037c20 */ /* 0x000fca0008410000 */
[----:B------:R-:W-:Y:S01]  /*5960*/  F2FP.F16.F32.PACK_AB R3, R3, R4 ;  /* 0x000000040303723e */ /* 0x000fe200000000ff */
[----:B--2---:R-:W-:Y:S02]  /*5970*/  IMAD R22, R22, UR12, RZ ;  /* 0x0000000c16167c24 */ /* 0x004fe4000f8e02ff */
[----:B------:R-:W-:-:S04]  /*5980*/  IMAD.WIDE.U32 R10, R19, UR12, R10 ;  /* 0x0000000c130a7c25 */ /* 0x000fc8000f8e000a */
[----:B------:R-:W-:Y:S01]  /*5990*/  IMAD R19, R19, UR13, R22 ;  /* 0x0000000d13137c24 */ /* 0x000fe2000f8e0216 */
[----:B01----:R-:W-:-:S04]  /*59a0*/  LEA R12, P1, R10, UR18, 0x1 ;  /* 0x000000120a0c7c11 */ /* 0x003fc8000f8208ff */
[----:B------:R-:W-:-:S04]  /*59b0*/  IADD3 R19, PT, PT, R11, R19, RZ ;  /* 0x000000130b137210 */ /* 0x000fc80007ffe0ff */
[----:B------:R-:W-:-:S05]  /*59c0*/  LEA.HI.X R13, R10, UR19, R19, 0x1, P1 ;  /* 0x000000130a0d7c11 */ /* 0x000fca00088f0c13 */
[----:B------:R2:W-:Y:S02]  /*59d0*/  STG.E desc[UR10][R12.64], R3 ;  /* 0x000000030c007986 */ /* 0x0005e4000c10190a */
.L_x_672:
[----:B------:R-:W-:Y:S05]  /*59e0*/  BSYNC.RECONVERGENT B0 ;  /* 0x0000000000007941 */ /* 0x000fea0003800200 */
.L_x_671:
[--C-:B--2---:R-:W-:Y:S02]  /*59f0*/  HADD2.F32 R3, -RZ, R32.reuse.H0_H0 ;  /* 0x20000020ff037230 */ /* 0x104fe40000004100 */
[----:B------:R-:W-:Y:S01]  /*5a00*/  HADD2.F32 R32, -RZ, R32.H1_H1 ;  /* 0x30000020ff207230 */ /* 0x000fe20000004100 */
[----:B------:R-:W-:Y:S06]  /*5a10*/  BRA.U !UP0, `(.L_x_673) ;  /* 0x0000000108487547 */ /* 0x000fec000b800000 */
[----:B------:R-:W-:Y:S01]  /*5a20*/  FFMA.FTZ R14, R8, R14, R6 ;  /* 0x0000000e080e7223 */ /* 0x000fe20000010006 */
[----:B------:R-:W-:-:S03]  /*5a30*/  FFMA.FTZ R16, R9, R16, R7 ;  /* 0x0000001009107223 */ /* 0x000fc60000010007 */
[----:B------:R-:W-:Y:S01]  /*5a40*/  FMUL.FTZ R4, R14, -1.4426950216293334961 ;  /* 0xbfb8aa3b0e047820 */ /* 0x000fe20000410000 */
        /* <DEDUP_REMOVED lines=15> */
.L_x_673:
        /* <DEDUP_REMOVED lines=9> */
[----:B------:R-:W-:-:S05]  /*5bd0*/  FMUL.FTZ R3, R3, UR9 ;  /* 0x0000000903037c20 */ /* 0x000fca0008410000 */
[----:B------:R-:W-:Y:S01]  /*5be0*/  F2FP.F16.F32.PACK_AB R3, R3, R4 ;  /* 0x000000040303723e */ /* 0x000fe200000000ff */
[----:B--2---:R-:W-:Y:S02]  /*5bf0*/  IMAD R23, R23, UR12, RZ ;  /* 0x0000000c17177c24 */ /* 0x004fe4000f8e02ff */
[----:B01----:R-:W-:-:S04]  /*5c00*/  IMAD.WIDE.U32 R12, R20, UR12, R10 ;  /* 0x0000000c140c7c25 */ /* 0x003fc8000f8e000a */
[----:B------:R-:W-:Y:S01]  /*5c10*/  IMAD R23, R20, UR13, R23 ;  /* 0x0000000d14177c24 */ /* 0x000fe2000f8e0217 */
[----:B---3--:R-:W-:-:S04]  /*5c20*/  LEA R10, P1, R12, UR18, 0x1 ;  /* 0x000000120c0a7c11 */ /* 0x008fc8000f8208ff */
[----:B------:R-:W-:-:S04]  /*5c30*/  IADD3 R23, PT, PT, R13, R23, RZ ;  /* 0x000000170d177210 */ /* 0x000fc80007ffe0ff */
[----:B------:R-:W-:-:S05]  /*5c40*/  LEA.HI.X R11, R12, UR19, R23, 0x1, P1 ;  /* 0x000000130c0b7c11 */ /* 0x000fca00088f0c17 */
[----:B------:R2:W-:Y:S02]  /*5c50*/  STG.E desc[UR10][R10.64], R3 ;  /* 0x000000030a007986 */ /* 0x0005e4000c10190a */
.L_x_675:
[----:B------:R-:W-:Y:S05]  /*5c60*/  BSYNC.RECONVERGENT B0 ;  /* 0x0000000000007941 */ /* 0x000fea0003800200 */
.L_x_674:
[--C-:B--2---:R-:W-:Y:S01]  /*5c70*/  HADD2.F32 R3, -RZ, R5.reuse.H0_H0 ;  /* 0x20000005ff037230 */ /* 0x104fe20000004100 */
[----:B------:R-:W-:Y:S01]  /*5c80*/  SHF.R.S32.HI R16, RZ, 0x1f, R21 ;  /* 0x0000001fff107819 */ /* 0x000fe20000011415 */
        /* <DEDUP_REMOVED lines=20> */
.L_x_676:
        /* <DEDUP_REMOVED lines=18> */
.L_x_678:
[----:B------:R-:W-:Y:S05]  /*5ef0*/  BSYNC.RECONVERGENT B0 ;  /* 0x0000000000007941 */ /* 0x000fea0003800200 */
.L_x_677:
[----:B------:R-:W3:Y:S01]  /*5f00*/  LDCU UR5, c[0x0][0x410] ;  /* 0x00008200ff0577ac */ /* 0x000ee20008000800 */
[----:B------:R-:W3:Y:S01]  /*5f10*/  LDCU UR8, c[0x0][0x3e0] ;  /* 0x00007c00ff0877ac */ /* 0x000ee20008000800 */
[----:B------:R-:W-:Y:S02]  /*5f20*/  UIADD3 UR6, UPT, UPT, UR7, UR6, URZ ;  /* 0x0000000607067290 */ /* 0x000fe4000fffe0ff */
[----:B------:R-:W-:Y:S02]  /*5f30*/  UIADD3 UR4, UPT, UPT, UR4, 0x1, URZ ;  /* 0x0000000104047890 */ /* 0x000fe4000fffe0ff */
[----:B---3--:R-:W-:-:S04]  /*5f40*/  UIMAD UR5, UR5, UR8, URZ ;  /* 0x00000008050572a4 */ /* 0x008fc8000f8e02ff */
[----:B------:R-:W-:-:S09]  /*5f50*/  UISETP.GE.AND UP0, UPT, UR6, UR5, UPT ;  /* 0x000000050600728c */ /* 0x000fd2000bf06270 */
[----:B------:R-:W-:Y:S05]  /*5f60*/  BRA.U !UP0, `(.L_x_679) ;  /* 0xffffffa108787547 */ /* 0x000fea000b83ffff */
.L_x_638:
        /* <DEDUP_REMOVED lines=16> */
.L_x_681:
[----:B------:R-:W-:Y:S05]  /*6070*/  BSYNC.RECONVERGENT B0 ;  /* 0x0000000000007941 */ /* 0x000fea0003800200 */
.L_x_680:
        /* <DEDUP_REMOVED lines=11> */
.L_x_683:
[----:B------:R-:W2:Y:S04]  /*6130*/  LDG.E.STRONG.GPU R5, desc[UR10][R2.64] ;  /* 0x0000000a02057981 */ /* 0x000ea8000c1ef900 */
[----:B--2---:R-:W-:Y:S01]  /*6140*/  CCTL.IVALL ;  /* 0x00000000ff00798f */ /* 0x004fe20002000000 */
[----:B------:R-:W-:Y:S05]  /*6150*/  YIELD ;  /* 0x0000000000007946 */ /* 0x000fea0003800000 */
[----:B------:R-:W-:-:S13]  /*6160*/  ISETP.NE.AND P0, PT, R5, R0, PT ;  /* 0x000000000500720c */ /* 0x000fda0003f05270 */
[----:B------:R-:W-:Y:S05]  /*6170*/  @P0 BRA `(.L_x_683) ;  /* 0xfffffffc00ec0947 */ /* 0x000fea000383ffff */
.L_x_682:
        /* <DEDUP_REMOVED lines=13> */
[----:B01----:R-:W-:-:S04]  /*6250*/  IADD3 R13, P1, PT, R2, 0x230, RZ ;  /* 0x00000230020d7810 */ /* 0x003fc80007f3e0ff */
        /* <DEDUP_REMOVED lines=60> */
.L_x_686:
        /* <DEDUP_REMOVED lines=29> */
.L_x_685:
[----:B------:R-:W-:Y:S05]  /*67f0*/  BSYNC.RECONVERGENT B0 ;  /* 0x0000000000007941 */ /* 0x000fea0003800200 */
.L_x_684:
        /* <DEDUP_REMOVED lines=10> */
.L_x_687:
        /* <DEDUP_REMOVED lines=82> */
.L_x_688:
        /* <DEDUP_REMOVED lines=12> */
.L_x_4365:


//--------------------- .text._Z35group_norm_nhwc_bwd_one_pass_kernelI11Fp16IOFp32WLi256ELi70ELi560EEv26Group_norm_nhwc_bwd_params --------------------------
	.section	.text._Z35group_norm_nhwc_bwd_one_pass_kernelI11Fp16IOFp32WLi256ELi70ELi560EEv26Group_norm_nhwc_bwd_params,"ax",@progbits
	.align	128
        .global         _Z35group_norm_nhwc_bwd_one_pass_kernelI11Fp16IOFp32WLi256ELi70ELi560EEv26Group_norm_nhwc_bwd_params
        .type           _Z35group_norm_nhwc_bwd_one_pass_kernelI11Fp16IOFp32WLi256ELi70ELi560EEv26Group_norm_nhwc_bwd_params,@function
        .size           _Z35group_norm_nhwc_bwd_one_pass_kernelI11Fp16IOFp32WLi256ELi70ELi560EEv26Group_norm_nhwc_bwd_params,(.L_x_4366 - _Z35group_norm_nhwc_bwd_one_pass_kernelI11Fp16IOFp32WLi256ELi70ELi560EEv26Group_norm_nhwc_bwd_params)
        .other          _Z35group_norm_nhwc_bwd_one_pass_kernelI11Fp16IOFp32WLi256ELi70ELi560EEv26Group_norm_nhwc_bwd_params,@"STO_CUDA_ENTRY STV_DEFAULT"
_Z35group_norm_nhwc_bwd_one_pass_kernelI11Fp16IOFp32WLi256ELi70ELi560EEv26Group_norm_nhwc_bwd_params:
.text._Z35group_norm_nhwc_bwd_one_pass_kernelI11Fp16IOFp32WLi256ELi70ELi560EEv26Group_norm_nhwc_bwd_params:
        /* <DEDUP_REMOVED lines=21> */
.L_x_754:
[----:B------:R-:W1:Y:S01]  /*0150*/  LDC R9, c[0x0][0x410] ;  /* 0x00010400ff097b82 */ /* 0x000e620000000800 */
[----:B------:R-:W-:Y:S01]  /*0160*/  IABS R8, UR5 ;  /* 0x0000000500087c13 */ /* 0x000fe20008000000 */
[----:B------:R-:W2:Y:S01]  /*0170*/  LDCU.128 UR16, c[0x0][0x400] ;  /* 0x00008000ff1077ac */ /* 0x000ea20008000c00 */
[----:B------:R-:W-:Y:S02]  /*0180*/  ISETP.LE.AND P0, PT, RZ, UR5, PT ;  /* 0x00000005ff007c0c */ /* 0x000fe4000bf03270 */
[----:B------:R-:W-:-:S03]  /*0190*/  CS2R R52, SRZ ;  /* 0x0000000000347805 */ /* 0x000fc6000001ff00 */
[----:B------:R-:W3:Y:S01]  /*01a0*/  S2UR UR14, SR_CTAID.X ;  /* 0x00000000000e79c3 */ /* 0x000ee20000002500 */
[----:B------:R-:W-:Y:S02]  /*01b0*/  CS2R R50, SRZ ;  /* 0x0000000000327805 */ /* 0x000fe4000001ff00 */
[----:B------:R-:W-:Y:S02]  /*01c0*/  CS2R R48, SRZ ;  /* 0x0000000000307805 */ /* 0x000fe4000001ff00 */
[----:B------:R-:W-:Y:S02]  /*01d0*/  CS2R R46, SRZ ;  /* 0x00000000002e7805 */ /* 0x000fe4000001ff00 */
[----:B------:R-:W-:Y:S02]  /*01e0*/  CS2R R44, SRZ ;  /* 0x00000000002c7805 */ /* 0x000fe4000001ff00 */
[----:B------:R-:W-:Y:S02]  /*01f0*/  CS2R R42, SRZ ;  /* 0x00000000002a7805 */ /* 0x000fe4000001ff00 */
[----:B------:R-:W-:-:S02]  /*0200*/  CS2R R40, SRZ ;  /* 0x0000000000287805 */ /* 0x000fc4000001ff00 */
[----:B------:R-:W-:Y:S01]  /*0210*/  CS2R R38, SRZ ;  /* 0x0000000000267805 */ /* 0x000fe2000001ff00 */
[----:B------:R-:W4:Y:S01]  /*0220*/  LDCU.64 UR6, c[0x0][0x3b8] ;  /* 0x00007700ff0677ac */ /* 0x000f220008000a00 */
[----:B-1----:R-:W-:-:S04]  /*0230*/  IABS R6, R9 ;  /* 0x0000000900067213 */ /* 0x002fc80000000000 */
[----:B0-----:R-:W1:Y:S08]  /*0240*/  I2F.RP R3, R6 ;  /* 0x0000000600037306 */ /* 0x001e700000209400 */
[----:B-1----:R-:W1:Y:S02]  /*0250*/  MUFU.RCP R3, R3 ;  /* 0x0000000300037308 */ /* 0x002e640000001000 */
[----:B-1----:R-:W-:-:S06]  /*0260*/  IADD3 R4, PT, PT, R3, 0xffffffe, RZ ;  /* 0x0ffffffe03047810 */ /* 0x002fcc0007ffe0ff */
[----:B------:R1:W0:Y:S02]  /*0270*/  F2I.FTZ.U32.TRUNC.NTZ R5, R4 ;  /* 0x0000000400057305 */ /* 0x000224000021f000 */
[----:B-1----:R-:W-:Y:S01]  /*0280*/  HFMA2 R4, -RZ, RZ, 0, 0 ;  /* 0x00000000ff047431 */ /* 0x002fe200000001ff */
[----:B0-----:R-:W-:-:S05]  /*0290*/  IADD3 R7, PT, PT, RZ, -R5, RZ ;  /* 0x80000005ff077210 */ /* 0x001fca0007ffe0ff */
[----:B------:R-:W-:-:S04]  /*02a0*/  IMAD R7, R7, R6, RZ ;  /* 0x0000000607077224 */ /* 0x000fc800078e02ff */
[----:B------:R-:W-:Y:S01]  /*02b0*/  IMAD.HI.U32 R5, R5, R7, R4 ;  /* 0x0000000705057227 */ /* 0x000fe200078e0004 */
[----:B------:R-:W-:Y:S02]  /*02c0*/  MOV R7, R8 ;  /* 0x0000000800077202 */ /* 0x000fe40000000f00 */
[----:B------:R-:W3:Y:S03]  /*02d0*/  LDC R8, c[0x0][0x41c] ;  /* 0x00010700ff087b82 */ /* 0x000ee60000000800 */
[----:B------:R-:W-:-:S05]  /*02e0*/  IMAD.HI.U32 R5, R5, R7, RZ ;  /* 0x0000000705057227 */ /* 0x000fca00078e00ff */
[----:B------:R-:W-:-:S05]  /*02f0*/  IADD3 R3, PT, PT, -R5, RZ, RZ ;  /* 0x000000ff05037210 */ /* 0x000fca0007ffe1ff */
[----:B------:R-:W-:-:S05]  /*0300*/  IMAD R3, R6, R3, R7 ;  /* 0x0000000306037224 */ /* 0x000fca00078e0207 */
[----:B------:R-:W-:Y:S01]  /*0310*/  ISETP.GT.U32.AND P3, PT, R6, R3, PT ;  /* 0x000000030600720c */ /* 0x000fe20003f64070 */
[----:B---3--:R-:W-:Y:S01]  /*0320*/  IMAD R13, R8, UR14, R55 ;  /* 0x0000000e080d7c24 */ /* 0x008fe2000f8e0237 */
[----:B------:R-:W-:-:S04]  /*0330*/  LOP3.LUT R8, R9, UR5, RZ, 0x3c, !PT ;  /* 0x0000000509087c12 */ /* 0x000fc8000f8e3cff */
[----:B--2---:R-:W-:-:S07]  /*0340*/  ISETP.GE.U32.AND P1, PT, R13, UR16, PT ;  /* 0x000000100d007c0c */ /* 0x004fce000bf26070 */
[-C--:B------:R-:W-:Y:S02]  /*0350*/  @!P3 IADD3 R3, PT, PT, R3, -R6.reuse, RZ ;  /* 0x800000060303b210 */ /* 0x080fe40007ffe0ff */
[----:B------:R-:W-:Y:S02]  /*0360*/  SHF.R.S32.HI R7, RZ, 0x1f, R13 ;  /* 0x0000001fff077819 */ /* 0x000fe4000001140d */
[-C--:B------:R-:W-:Y:S02]  /*0370*/  ISETP.GE.U32.AND P2, PT, R3, R6.reuse, PT ;  /* 0x000000060300720c */ /* 0x080fe40003f46070 */
[----:B------:R-:W-:Y:S02]  /*0380*/  ISETP.GE.AND.EX P1, PT, R7, UR17, PT, P1 ;  /* 0x0000001107007c0c */ /* 0x000fe4000bf26310 */
[----:B------:R-:W-:Y:S02]  /*0390*/  ISETP.GT.U32.AND P5, PT, R6, R3, PT ;  /* 0x000000030600720c */ /* 0x000fe40003fa4070 */
[----:B------:R-:W-:-:S02]  /*03a0*/  IADD3 R4, PT, PT, R3, -R6, RZ ;  /* 0x8000000603047210 */ /* 0x000fc40007ffe0ff */
[----:B------:R-:W-:Y:S02]  /*03b0*/  ISETP.GE.AND P4, PT, R8, RZ, PT ;  /* 0x000000ff0800720c */ /* 0x000fe40003f86270 */
[----:B------:R-:W-:Y:S02]  /*03c0*/  SEL R3, R4, R3, !P5 ;  /* 0x0000000304037207 */ /* 0x000fe40006800000 */
[----:B------:R-:W-:Y:S02]  /*03d0*/  @!P3 IADD3 R5, PT, PT, R5, 0x1, RZ ;  /* 0x000000010505b810 */ /* 0x000fe40007ffe0ff */
[----:B------:R-:W-:Y:S01]  /*03e0*/  ISETP.NE.AND P3, PT, R9, RZ, PT ;  /* 0x000000ff0900720c */ /* 0x000fe20003f65270 */
[----:B------:R-:W0:Y:S01]  /*03f0*/  @!P1 LDC.64 R14, c[0x0][0x3f8] ;  /* 0x0000fe00ff0e9b82 */ /* 0x000e220000000a00 */
[----:B------:R-:W-:Y:S02]  /*0400*/  LOP3.LUT R4, RZ, R9, RZ, 0x33, !PT ;  /* 0x00000009ff047212 */ /* 0x000fe400078e33ff */
[----:B------:R-:W-:-:S02]  /*0410*/  @!P0 IADD3 R3, PT, PT, -R3, RZ, RZ ;  /* 0x000000ff03038210 */ /* 0x000fc40007ffe1ff */
[----:B------:R-:W-:Y:S02]  /*0420*/  @P2 IADD3 R5, PT, PT, R5, 0x1, RZ ;  /* 0x0000000105052810 */ /* 0x000fe40007ffe0ff */
[C---:B------:R-:W-:Y:S01]  /*0430*/  SEL R33, R4.reuse, R3, !P3 ;  /* 0x0000000304217207 */ /* 0x040fe20005800000 */
[----:B------:R-:W1:Y:S01]  /*0440*/  @!P1 LDC.64 R20, c[0x0][0x3a0] ;  /* 0x0000e800ff149b82 */ /* 0x000e620000000a00 */
[----:B------:R-:W-:Y:S02]  /*0450*/  @!P4 IADD3 R5, PT, PT, -R5, RZ, RZ ;  /* 0x000000ff0505c210 */ /* 0x000fe40007ffe1ff */
[----:B------:R-:W-:Y:S01]  /*0460*/  IADD3 R9, PT, PT, R13, 0x10, RZ ;  /* 0x000000100d097810 */ /* 0x000fe20007ffe0ff */
[----:B------:R-:W-:Y:S01]  /*0470*/  IMAD R3, R33, 0x46, RZ ;  /* 0x0000004621037824 */ /* 0x000fe200078e02ff */
[----:B------:R-:W-:Y:S02]  /*0480*/  SEL R5, R4, R5, !P3 ;  /* 0x0000000504057207 */ /* 0x000fe40005800000 */
[----:B------:R-:W-:Y:S01]  /*0490*/  ISETP.GE.U32.AND P0, PT, R9, UR16, PT ;  /* 0x0000001009007c0c */ /* 0x000fe2000bf06070 */
[----:B------:R-:W2:Y:S01]  /*04a0*/  @!P1 LDC.64 R22, c[0x0][0x398] ;  /* 0x0000e600ff169b82 */ /* 0x000ea20000000a00 */
[----:B------:R-:W-:-:S02]  /*04b0*/  SHF.R.S32.HI R17, RZ, 0x1f, R9 ;  /* 0x0000001fff117819 */ /* 0x000fc40000011409 */
[----:B------:R-:W-:Y:S02]  /*04c0*/  IADD3 R58, P2, PT, R3, R2, RZ ;  /* 0x00000002033a7210 */ /* 0x000fe40007f5e0ff */
[----:B------:R-:W-:Y:S02]  /*04d0*/  SHF.R.S32.HI R2, RZ, 0x1f, R5 ;  /* 0x0000001fff027819 */ /* 0x000fe40000011405 */
[----:B------:R-:W-:Y:S02]  /*04e0*/  ISETP.GE.AND.EX P0, PT, R17, UR17, PT, P0 ;  /* 0x0000001111007c0c */ /* 0x000fe4000bf06300 */
[----:B------:R-:W-:Y:S01]  /*04f0*/  LEA.HI.X.SX32 R59, R3, RZ, 0x1, P2 ;  /* 0x000000ff033b7211 */ /* 0x000fe200010f0eff */
[----:B------:R-:W-:Y:S01]  /*0500*/  IMAD R2, R2, UR18, RZ ;  /* 0x0000001202027c24 */ /* 0x000fe2000f8e02ff */
[----:B------:R-:W-:-:S03]  /*0510*/  IADD3 R11, PT, PT, R13, 0x20, RZ ;  /* 0x000000200d0b7810 */ /* 0x000fc60007ffe0ff */
[----:B------:R-:W-:Y:S01]  /*0520*/  IMAD R61, R5, UR19, R2 ;  /* 0x00000013053d7c24 */ /* 0x000fe2000f8e0202 */
[----:B------:R-:W-:Y:S01]  /*0530*/  ISETP.GE.U32.AND P5, PT, R11, UR16, PT ;  /* 0x000000100b007c0c */ /* 0x000fe2000bfa6070 */
[----:B------:R-:W-:Y:S01]  /*0540*/  IMAD.WIDE.U32 R58, R5, UR18, R58 ;  /* 0x00000012053a7c25 */ /* 0x000fe2000f8e003a */
[----:B------:R-:W-:-:S03]  /*0550*/  SHF.R.S32.HI R19, RZ, 0x1f, R11 ;  /* 0x0000001fff137819 */ /* 0x000fc6000001140b */
[----:B0-----:R-:W-:Y:S01]  /*0560*/  @!P1 IMAD R2, R7, R14, RZ ;  /* 0x0000000e07029224 */ /* 0x001fe200078e02ff */
[----:B------:R-:W-:Y:S01]  /*0570*/  IADD3 R61, PT, PT, R59, R61, RZ ;  /* 0x0000003d3b3d7210 */ /* 0x000fe20007ffe0ff */
[----:B------:R-:W0:Y:S01]  /*0580*/  @!P0 LDC.64 R24, c[0x0][0x3f8] ;  /* 0x0000fe00ff188b82 */ /* 0x000e220000000a00 */
[----:B------:R-:W-:Y:S01]  /*0590*/  @!P1 MOV R60, R58 ;  /* 0x0000003a003c9202 */ /* 0x000fe20000000f00 */
[----:B------:R-:W-:Y:S01]  /*05a0*/  @!P1 IMAD R5, R13, R15, R2 ;  /* 0x0000000f0d059224 */ /* 0x000fe200078e0202 */
[----:B------:R-:W-:Y:S02]  /*05b0*/  ISETP.GE.AND.EX P5, PT, R19, UR17, PT, P5 ;  /* 0x0000001113007c0c */ /* 0x000fe4000bfa6350 */
[C---:B------:R-:W-:Y:S01]  /*05c0*/  IADD3 R15, PT, PT, R13.reuse, 0x30, RZ ;  /* 0x000000300d0f7810 */ /* 0x040fe20007ffe0ff */
[----:B------:R-:W-:Y:S01]  /*05d0*/  @!P1 IMAD.WIDE.U32 R2, R13, R14, R60 ;  /* 0x0000000e0d029225 */ /* 0x000fe200078e003c */
[----:B------:R-:W-:Y:S01]  /*05e0*/  @!P0 MOV R7, R61 ;  /* 0x0000003d00078202 */ /* 0x000fe20000000f00 */
[----:B------:R-:W3:Y:S03]  /*05f0*/  @!P0 LDC.64 R26, c[0x0][0x3a0] ;  /* 0x0000e800ff1a8b82 */ /* 0x000ee60000000a00 */
[----:B------:R-:W-:-:S02]  /*0600*/  @!P1 IADD3 R3, PT, PT, R3, R5, RZ ;  /* 0x0000000503039210 */ /* 0x000fc40007ffe0ff */
[C---:B------:R-:W-:Y:S02]  /*0610*/  @!P1 SHF.L.U32 R5, R2.reuse, 0x1, RZ ;  /* 0x0000000102059819 */ /* 0x040fe400000006ff */
[----:B------:R-:W-:Y:S01]  /*0620*/  @!P1 SHF.L.U64.HI R6, R2, 0x1, R3 ;  /* 0x0000000102069819 */ /* 0x000fe20000010203 */
[----:B------:R-:W4:Y:S01]  /*0630*/  @!P5 LDC.64 R30, c[0x0][0x3f8] ;  /* 0x0000fe00ff1edb82 */ /* 0x000f220000000a00 */
[C---:B-1----:R-:W-:Y:S02]  /*0640*/  @!P1 IADD3 R2, P2, PT, R5.reuse, R20, RZ ;  /* 0x0000001405029210 */ /* 0x042fe40007f5e0ff */
[----:B--2---:R-:W-:Y:S02]  /*0650*/  @!P1 IADD3 R4, P3, PT, R5, R22, RZ ;  /* 0x0000001605049210 */ /* 0x004fe40007f7e0ff */
[C---:B------:R-:W-:Y:S02]  /*0660*/  @!P1 IADD3.X R3, PT, PT, R6.reuse, R21, RZ, P2, !PT ;  /* 0x0000001506039210 */ /* 0x040fe400017fe4ff */
[----:B------:R-:W-:Y:S01]  /*0670*/  ISETP.GE.U32.AND P2, PT, R15, UR16, PT ;  /* 0x000000100f007c0c */ /* 0x000fe2000bf46070 */
[----:B------:R-:W1:Y:S01]  /*0680*/  @!P0 LDC.64 R28, c[0x0][0x398] ;  /* 0x0000e600ff1c8b82 */ /* 0x000e620000000a00 */
[----:B------:R-:W-:Y:S01]  /*0690*/  SHF.R.S32.HI R21, RZ, 0x1f, R15 ;  /* 0x0000001fff157819 */ /* 0x000fe2000001140f */
[----:B0-----:R-:W-:Y:S01]  /*06a0*/  @!P0 IMAD R8, R17, R24, RZ ;  /* 0x0000001811088224 */ /* 0x001fe200078e02ff */
[----:B------:R-:W-:Y:S01]  /*06b0*/  @!P1 IADD3.X R5, PT, PT, R6, R23, RZ, P3, !PT ;  /* 0x0000001706059210 */ /* 0x000fe20001ffe4ff */
[----:B------:R-:W5:Y:S01]  /*06c0*/  @!P1 LDG.E R53, desc[UR10][R2.64] ;  /* 0x0000000a02359981 */ /* 0x000f62000c1e1900 */
[----:B------:R-:W-:Y:S01]  /*06d0*/  ISETP.GE.AND.EX P2, PT, R21, UR17, PT, P2 ;  /* 0x0000001115007c0c */ /* 0x000fe2000bf46320 */
[C---:B------:R-:W-:Y:S01]  /*06e0*/  @!P0 IMAD R23, R9.reuse, R25, R8 ;  /* 0x0000001909178224 */ /* 0x040fe200078e0208 */
[----:B------:R-:W-:Y:S01]  /*06f0*/  @!P0 MOV R6, R58 ;  /* 0x0000003a00068202 */ /* 0x000fe20000000f00 */
[----:B------:R0:W5:Y:S01]  /*0700*/  @!P1 LDG.E R52, desc[UR10][R4.64] ;  /* 0x0000000a04349981 */ /* 0x000162000c1e1900 */
[----:B------:R-:W2:Y:S03]  /*0710*/  @!P5 LDC.64 R34, c[0x0][0x3a0] ;  /* 0x0000e800ff22db82 */ /* 0x000ea60000000a00 */
[----:B------:R-:W-:Y:S01]  /*0720*/  @!P0 IMAD.WIDE.U32 R6, R9, R24, R6 ;  /* 0x0000001809068225 */ /* 0x000fe200078e0006 */
[----:B------:R-:W-:-:S04]  /*0730*/  IADD3 R17, PT, PT, R13, 0x40, RZ ;  /* 0x000000400d117810 */ /* 0x000fc80007ffe0ff */
[----:B------:R-:W-:Y:S01]  /*0740*/  @!P0 IADD3 R7, PT, PT, R7, R23, RZ ;  /* 0x0000001707078210 */ /* 0x000fe20007ffe0ff */
[----:B------:R-:W2:Y:S01]  /*0750*/  @!P2 LDC.64 R36, c[0x0][0x3f8] ;  /* 0x0000fe00ff24ab82 */ /* 0x000ea20000000a00 */
[C---:B------:R-:W-:Y:S01]  /*0760*/  @!P0 SHF.L.U32 R9, R6.reuse, 0x1, RZ ;  /* 0x0000000106098819 */ /* 0x040fe200000006ff */
[----:B----4-:R-:W-:Y:S01]  /*0770*/  @!P5 IMAD R10, R19, R30, RZ ;  /* 0x0000001e130ad224 */ /* 0x010fe200078e02ff */
[----:B------:R-:W-:Y:S02]  /*0780*/  @!P0 SHF.L.U64.HI R8, R6, 0x1, R7 ;  /* 0x0000000106088819 */ /* 0x000fe40000010207 */
[----:B------:R-:W-:Y:S02]  /*0790*/  ISETP.GE.U32.AND P3, PT, R17, UR16, PT ;  /* 0x0000001011007c0c */ /* 0x000fe4000bf66070 */
[----:B------:R-:W-:Y:S02]  /*07a0*/  SHF.R.S32.HI R19, RZ, 0x1f, R17 ;  /* 0x0000001fff137819 */ /* 0x000fe40000011411 */
[----:B---3--:R-:W-:-:S02]  /*07b0*/  @!P0 IADD3 R6, P1, PT, R9, R26, RZ ;  /* 0x0000001a09068210 */ /* 0x008fc40007f3e0ff */
[----:B0-----:R-:W-:Y:S02]  /*07c0*/  @!P5 MOV R4, R58 ;  /* 0x0000003a0004d202 */ /* 0x001fe40000000f00 */
[----:B------:R-:W-:Y:S02]  /*07d0*/  @!P5 MOV R5, R61 ;  /* 0x0000003d0005d202 */ /* 0x000fe40000000f00 */
[----:B------:R-:W-:Y:S01]  /*07e0*/  ISETP.GE.AND.EX P3, PT, R19, UR17, PT, P3 ;  /* 0x0000001113007c0c */ /* 0x000fe2000bf66330 */
[C---:B------:R-:W-:Y:S01]  /*07f0*/  @!P5 IMAD R3, R11.reuse, R31, R10 ;  /* 0x0000001f0b03d224 */ /* 0x040fe200078e020a */
[----:B------:R-:W-:Y:S01]  /*0800*/  @!P0 IADD3.X R7, PT, PT, R8, R27, RZ, P1, !PT ;  /* 0x0000001b08078210 */ /* 0x000fe20000ffe4ff */
[----:B------:R-:W-:Y:S01]  /*0810*/  @!P5 IMAD.WIDE.U32 R4, R11, R30, R4 ;  /* 0x0000001e0b04d225 */ /* 0x000fe200078e0004 */
[----:B------:R-:W0:Y:S01]  /*0820*/  @!P5 LDC.64 R26, c[0x0][0x398] ;  /* 0x0000e600ff1adb82 */ /* 0x000e220000000a00 */
[----:B-1----:R-:W-:Y:S02]  /*0830*/  @!P0 IADD3 R2, P1, PT, R9, R28, RZ ;  /* 0x0000001c09028210 */ /* 0x002fe40007f3e0ff */
[----:B------:R-:W-:Y:S01]  /*0840*/  IADD3 R11, PT, PT, R13, 0x50, RZ ;  /* 0x000000500d0b7810 */ /* 0x000fe20007ffe0ff */
[----:B------:R2:W5:Y:S01]  /*0850*/  @!P0 LDG.E R51, desc[UR10][R6.64] ;  /* 0x0000000a06338981 */ /* 0x000562000c1e1900 */
[----:B------:R-:W-:-:S02]  /*0860*/  @!P5 IADD3 R5, PT, PT, R5, R3, RZ ;  /* 0x000000030505d210 */ /* 0x000fc40007ffe0ff */
[----:B------:R-:W-:Y:S02]  /*0870*/  @!P0 IADD3.X R3, PT, PT, R8, R29, RZ, P1, !PT ;  /* 0x0000001d08038210 */ /* 0x000fe40000ffe4ff */
[----:B------:R-:W-:Y:S01]  /*0880*/  ISETP.GE.U32.AND P4, PT, R11, UR16, PT ;  /* 0x000000100b007c0c */ /* 0x000fe2000bf86070 */
[----:B------:R-:W1:Y:S01]  /*0890*/  @!P2 LDC.64 R28, c[0x0][0x3a0] ;  /* 0x0000e800ff1cab82 */ /* 0x000e620000000a00 */
[----:B------:R-:W-:Y:S01]  /*08a0*/  SHF.R.S32.HI R23, RZ, 0x1f, R11 ;  /* 0x0000001fff177819 */ /* 0x000fe2000001140b */
[----:B------:R1:W5:Y:S03]  /*08b0*/  @!P0 LDG.E R50, desc[UR10][R2.64] ;  /* 0x0000000a02328981 */ /* 0x000366000c1e1900 */
[----:B------:R-:W-:-:S03]  /*08c0*/  ISETP.GE.AND.EX P4, PT, R23, UR17, PT, P4 ;  /* 0x0000001117007c0c */ /* 0x000fc6000bf86340 */
[----:B------:R-:W3:Y:S01]  /*08d0*/  @!P3 LDC.64 R30, c[0x0][0x3f8] ;  /* 0x0000fe00ff1ebb82 */ /* 0x000ee20000000a00 */
[C---:B------:R-:W-:Y:S01]  /*08e0*/  @!P5 SHF.L.U32 R25, R4.reuse, 0x1, RZ ;  /* 0x000000010419d819 */ /* 0x040fe200000006ff */
[----:B--2---:R-:W-:Y:S01]  /*08f0*/  @!P2 IMAD R6, R21, R36, RZ ;  /* 0x000000241506a224 */ /* 0x004fe200078e02ff */
[----:B------:R-:W-:Y:S02]  /*0900*/  @!P2 MOV R8, R58 ;  /* 0x0000003a0008a202 */ /* 0x000fe40000000f00 */
[----:B------:R-:W-:Y:S02]  /*0910*/  @!P2 MOV R9, R61 ;  /* 0x0000003d0009a202 */ /* 0x000fe40000000f00 */
[----:B------:R-:W-:Y:S02]  /*0920*/  @!P5 SHF.L.U64.HI R10, R4, 0x1, R5 ;  /* 0x00000001040ad819 */ /* 0x000fe40000010205 */
[----:B------:R-:W-:Y:S01]  /*0930*/  @!P5 IADD3 R4, P1, PT, R25, R34, RZ ;  /* 0x000000221904d210 */ /* 0x000fe20007f3e0ff */
[----:B------:R-:W-:-:S02]  /*0940*/  @!P2 IMAD R7, R15, R37, R6 ;  /* 0x000000250f07a224 */ /* 0x000fc400078e0206 */
[----:B------:R-:W-:Y:S01]  /*0950*/  @!P2 IMAD.WIDE.U32 R8, R15, R36, R8 ;  /* 0x000000240f08a225 */ /* 0x000fe200078e0008 */
[----:B------:R-:W-:Y:S02]  /*0960*/  @!P5 IADD3.X R5, PT, PT, R10, R35, RZ, P1, !PT ;  /* 0x000000230a05d210 */ /* 0x000fe40000ffe4ff */
[----:B0-----:R-:W-:Y:S01]  /*0970*/  @!P5 IADD3 R6, P0, PT, R25, R26, RZ ;  /* 0x0000001a1906d210 */ /* 0x001fe20007f1e0ff */
[----:B------:R-:W0:Y:S01]  /*0980*/  @!P4 LDC.64 R34, c[0x0][0x3f8] ;  /* 0x0000fe00ff22cb82 */ /* 0x000e220000000a00 */
[----:B------:R-:W-:Y:S01]  /*0990*/  @!P2 IADD3 R15, PT, PT, R9, R7, RZ ;  /* 0x00000007090fa210 */ /* 0x000fe20007ffe0ff */
[----:B------:R2:W5:Y:S01]  /*09a0*/  @!P5 LDG.E R49, desc[UR10][R4.64] ;  /* 0x0000000a0431d981 */ /* 0x000562000c1e1900 */
[----:B------:R-:W-:-:S05]  /*09b0*/  @!P2 SHF.L.U32 R9, R8, 0x1, RZ ;  /* 0x000000010809a819 */ /* 0x000fca00000006ff */
[----:B------:R-:W4:Y:S01]  /*09c0*/  @!P2 LDC.64 R24, c[0x0][0x398] ;  /* 0x0000e600ff18ab82 */ /* 0x000f220000000a00 */
[----:B------:R-:W-:Y:S02]  /*09d0*/  @!P5 IADD3.X R7, PT, PT, R10, R27, RZ, P0, !PT ;  /* 0x0000001b0a07d210 */ /* 0x000fe400007fe4ff */
[----:B------:R-:W-:Y:S02]  /*09e0*/  @!P2 SHF.L.U64.HI R8, R8, 0x1, R15 ;  /* 0x000000010808a819 */ /* 0x000fe4000001020f */
[----:B-1----:R-:W-:Y:S02]  /*09f0*/  @!P2 IADD3 R2, P0, PT, R9, R28, RZ ;  /* 0x0000001c0902a210 */ /* 0x002fe40007f1e0ff */
[----:B------:R-:W-:Y:S01]  /*0a00*/  IADD3 R21, PT, PT, R13, 0x60, RZ ;  /* 0x000000600d157810 */ /* 0x000fe20007ffe0ff */
[----:B------:R-:W1:Y:S01]  /*0a10*/  @!P3 LDC.64 R26, c[0x0][0x3a0] ;  /* 0x0000e800ff1abb82 */ /* 0x000e620000000a00 */
[----:B---3--:R-:W-:Y:S01]  /*0a20*/  @!P3 IMAD R10, R19, R30, RZ ;  /* 0x0000001e130ab224 */ /* 0x008fe200078e02ff */
[----:B------:R-:W-:Y:S01]  /*0a30*/  @!P2 IADD3.X R3, PT, PT, R8, R29, RZ, P0, !PT ;  /* 0x0000001d0803a210 */ /* 0x000fe200007fe4ff */
[----:B------:R4:W5:Y:S01]  /*0a40*/  @!P5 LDG.E R48, desc[UR10][R6.64] ;  /* 0x0000000a0630d981 */ /* 0x000962000c1e1900 */
[----:B------:R-:W-:-:S02]  /*0a50*/  ISETP.GE.U32.AND P0, PT, R21, UR16, PT ;  /* 0x0000001015007c0c */ /* 0x000fc4000bf06070 */
[----:B------:R-:W-:Y:S02]  /*0a60*/  SHF.R.S32.HI R19, RZ, 0x1f, R21 ;  /* 0x0000001fff137819 */ /* 0x000fe40000011415 */
[----:B--2---:R-:W-:Y:S02]  /*0a70*/  @!P3 MOV R4, R58 ;  /* 0x0000003a0004b202 */ /* 0x004fe40000000f00 */
[----:B------:R-:W-:Y:S01]  /*0a80*/  @!P3 MOV R5, R61 ;  /* 0x0000003d0005b202 */ /* 0x000fe20000000f00 */
[----:B------:R-:W-:Y:S01]  /*0a90*/  @!P3 IMAD R15, R17, R31, R10 ;  /* 0x0000001f110fb224 */ /* 0x000fe200078e020a */
[----:B------:R-:W-:Y:S01]  /*0aa0*/  ISETP.GE.AND.EX P0, PT, R19, UR17, PT, P0 ;  /* 0x0000001113007c0c */ /* 0x000fe2000bf06300 */
[----:B------:R-:W2:Y:S01]  /*0ab0*/  @!P3 LDC.64 R28, c[0x0][0x398] ;  /* 0x0000e600ff1cbb82 */ /* 0x000ea20000000a00 */
[----:B------:R3:W5:Y:S01]  /*0ac0*/  @!P2 LDG.E R47, desc[UR10][R2.64] ;  /* 0x0000000a022fa981 */ /* 0x000762000c1e1900 */
[----:B------:R-:W-:Y:S01]  /*0ad0*/  @!P3 IMAD.WIDE.U32 R4, R17, R30, R4 ;  /* 0x0000001e1104b225 */ /* 0x000fe200078e0004 */
[----:B----4-:R-:W-:-:S03]  /*0ae0*/  @!P2 IADD3 R6, P1, PT, R9, R24, RZ ;  /* 0x000000180906a210 */ /* 0x010fc60007f3e0ff */
[----:B0-----:R-:W-:Y:S01]  /*0af0*/  @!P4 IMAD R10, R23, R34, RZ ;  /* 0x00000022170ac224 */ /* 0x001fe200078e02ff */
[----:B------:R-:W-:Y:S01]  /*0b00*/  @!P3 IADD3 R5, PT, PT, R5, R15, RZ ;  /* 0x0000000f0505b210 */ /* 0x000fe20007ffe0ff */
[----:B------:R-:W0:Y:S01]  /*0b10*/  @!P4 LDC.64 R30, c[0x0][0x3a0] ;  /* 0x0000e800ff1ecb82 */ /* 0x000e220000000a00 */
[----:B---3--:R-:W-:Y:S02]  /*0b20*/  @!P4 MOV R2, R58 ;  /* 0x0000003a0002c202 */ /* 0x008fe40000000f00 */
[----:B------:R-:W-:Y:S02]  /*0b30*/  @!P4 MOV R3, R61 ;  /* 0x0000003d0003c202 */ /* 0x000fe40000000f00 */
[C---:B------:R-:W-:Y:S02]  /*0b40*/  @!P3 SHF.L.U32 R15, R4.reuse, 0x1, RZ ;  /* 0x00000001040fb819 */ /* 0x040fe400000006ff */
[----:B------:R-:W-:Y:S01]  /*0b50*/  @!P3 SHF.L.U64.HI R4, R4, 0x1, R5 ;  /* 0x000000010404b819 */ /* 0x000fe20000010205 */
[C---:B------:R-:W-:Y:S01]  /*0b60*/  @!P4 IMAD R5, R11.reuse, R35, R10 ;  /* 0x000000230b05c224 */ /* 0x040fe200078e020a */
[----:B------:R-:W-:Y:S01]  /*0b70*/  @!P2 IADD3.X R7, PT, PT, R8, R25, RZ, P1, !PT ;  /* 0x000000190807a210 */ /* 0x000fe20000ffe4ff */
[----:B------:R-:W-:Y:S01]  /*0b80*/  @!P4 IMAD.WIDE.U32 R2, R11, R34, R2 ;  /* 0x000000220b02c225 */ /* 0x000fe200078e0002 */
[----:B-1----:R-:W-:Y:S01]  /*0b90*/  @!P3 IADD3 R10, P1, PT, R15, R26, RZ ;  /* 0x0000001a0f0ab210 */ /* 0x002fe20007f3e0ff */
[----:B------:R-:W1:Y:S01]  /*0ba0*/  @!P0 LDC.64 R34, c[0x0][0x3f8] ;  /* 0x0000fe00ff228b82 */ /* 0x000e620000000a00 */
[----:B------:R-:W-:Y:S01]  /*0bb0*/  IADD3 R17, PT, PT, R13, 0x70, RZ ;  /* 0x000000700d117810 */ /* 0x000fe20007ffe0ff */
[----:B------:R3:W5:Y:S01]  /*0bc0*/  @!P2 LDG.E R46, desc[UR10][R6.64] ;  /* 0x0000000a062ea981 */ /* 0x000762000c1e1900 */
[----:B------:R-:W-:-:S02]  /*0bd0*/  @!P3 IADD3.X R11, PT, PT, R4, R27, RZ, P1, !PT ;  /* 0x0000001b040bb210 */ /* 0x000fc40000ffe4ff */
[----:B------:R-:W-:-:S03]  /*0be0*/  ISETP.GE.U32.AND P1, PT, R17, UR16, PT ;  /* 0x0000001011007c0c */ /* 0x000fc6000bf26070 */
[----:B------:R-:W4:Y:S01]  /*0bf0*/  @!P4 LDC.64 R8, c[0x0][0x398] ;  /* 0x0000e600ff08cb82 */ /* 0x000f220000000a00 */
[----:B------:R-:W-:Y:S01]  /*0c00*/  SHF.R.S32.HI R23, RZ, 0x1f, R17 ;  /* 0x0000001fff177819 */ /* 0x000fe20000011411 */
[----:B------:R1:W5:Y:S03]  /*0c10*/  @!P3 LDG.E R45, desc[UR10][R10.64] ;  /* 0x0000000a0a2db981 */ /* 0x000366000c1e1900 */
[----:B------:R-:W-:Y:S02]  /*0c20*/  ISETP.GE.AND.EX P1, PT, R23, UR17, PT, P1 ;  /* 0x0000001117007c0c */ /* 0x000fe4000bf26310 */
[----:B--2---:R-:W-:Y:S01]  /*0c30*/  @!P3 IADD3 R14, P2, PT, R15, R28, RZ ;  /* 0x0000001c0f0eb210 */ /* 0x004fe20007f5e0ff */
[----:B---3--:R-:W2:Y:S01]  /*0c40*/  @!P0 LDC.64 R6, c[0x0][0x3a0] ;  /* 0x0000e800ff068b82 */ /* 0x008ea20000000a00 */
[----:B------:R-:W-:Y:S02]  /*0c50*/  IADD3 R16, PT, PT, R13, 0x80, RZ ;  /* 0x000000800d107810 */ /* 0x000fe40007ffe0ff */
[----:B------:R-:W-:-:S02]  /*0c60*/  @!P3 IADD3.X R15, PT, PT, R4, R29, RZ, P2, !PT ;  /* 0x0000001d040fb210 */ /* 0x000fc400017fe4ff */
[----:B------:R-:W-:Y:S02]  /*0c70*/  ISETP.GE.U32.AND P2, PT, R16, UR16, PT ;  /* 0x0000001010007c0c */ /* 0x000fe4000bf46070 */
[----:B------:R-:W-:Y:S02]  /*0c80*/  SHF.R.S32.HI R27, RZ, 0x1f, R16 ;  /* 0x0000001fff1b7819 */ /* 0x000fe40000011410 */
[----:B------:R-:W-:Y:S01]  /*0c90*/  @!P4 IADD3 R3, PT, PT, R3, R5, RZ ;  /* 0x000000050303c210 */ /* 0x000fe20007ffe0ff */
[----:B-1----:R-:W-:Y:S01]  /*0ca0*/  @!P0 IMAD R10, R19, R34, RZ ;  /* 0x00000022130a8224 */ /* 0x002fe200078e02ff */
[----:B------:R-:W-:Y:S01]  /*0cb0*/  @!P4 SHF.L.U32 R25, R2, 0x1, RZ ;  /* 0x000000010219c819 */ /* 0x000fe200000006ff */
[----:B------:R-:W1:Y:S01]  /*0cc0*/  @!P1 LDC.64 R4, c[0x0][0x3f8] ;  /* 0x0000fe00ff049b82 */ /* 0x000e620000000a00 */
[----:B------:R-:W-:Y:S01]  /*0cd0*/  ISETP.GE.AND.EX P2, PT, R27, UR17, PT, P2 ;  /* 0x000000111b007c0c */ /* 0x000fe2000bf46320 */
[----:B------:R3:W5:Y:S01]  /*0ce0*/  @!P3 LDG.E R44, desc[UR10][R14.64] ;  /* 0x0000000a0e2cb981 */ /* 0x000762000c1e1900 */
[----:B0-----:R-:W-:-:S02]  /*0cf0*/  @!P4 IADD3 R18, P5, PT, R25, R30, RZ ;  /* 0x0000001e1912c210 */ /* 0x001fc40007fbe0ff */
[----:B----4-:R-:W-:Y:S01]  /*0d00*/  @!P4 IADD3 R20, P3, PT, R25, R8, RZ ;  /* 0x000000081914c210 */ /* 0x010fe20007f7e0ff */
[C---:B------:R-:W-:Y:S01]  /*0d10*/  @!P0 IMAD R25, R21.reuse, R35, R10 ;  /* 0x0000002315198224 */ /* 0x040fe200078e020a */
[----:B------:R-:W-:Y:S02]  /*0d20*/  @!P0 MOV R10, R58 ;  /* 0x0000003a000a8202 */ /* 0x000fe40000000f00 */
[----:B------:R-:W-:Y:S02]  /*0d30*/  @!P0 MOV R11, R61 ;  /* 0x0000003d000b8202 */ /* 0x000fe40000000f00 */
[----:B------:R-:W-:Y:S02]  /*0d40*/  @!P4 SHF.L.U64.HI R12, R2, 0x1, R3 ;  /* 0x00000001020cc819 */ /* 0x000fe40000010203 */
[----:B------:R-:W0:Y:S01]  /*0d50*/  @!P0 LDC.64 R2, c[0x0][0x398] ;  /* 0x0000e600ff028b82 */ /* 0x000e220000000a00 */
[----:B------:R-:W-:Y:S01]  /*0d60*/  @!P0 IMAD.WIDE.U32 R10, R21, R34, R10 ;  /* 0x00000022150a8225 */ /* 0x000fe200078e000a */
[----:B------:R-:W-:-:S02]  /*0d70*/  @!P4 IADD3.X R21, PT, PT, R12, R9, RZ, P3, !PT ;  /* 0x000000090c15c210 */ /* 0x000fc40001ffe4ff */
[----:B------:R-:W-:Y:S02]  /*0d80*/  @!P4 IADD3.X R19, PT, PT, R12, R31, RZ, P5, !PT ;  /* 0x0000001f0c13c210 */ /* 0x000fe40002ffe4ff */
[----:B---3--:R-:W-:Y:S01]  /*0d90*/  @!P0 IADD3 R15, PT, PT, R11, R25, RZ ;  /* 0x000000190b0f8210 */ /* 0x008fe20007ffe0ff */
[----:B------:R-:W5:Y:S01]  /*0da0*/  @!P4 LDG.E R42, desc[UR10][R20.64] ;  /* 0x0000000a142ac981 */ /* 0x000f62000c1e1900 */
[----:B------:R-:W3:Y:S01]  /*0db0*/  @!P2 LDC.64 R8, c[0x0][0x3f8] ;  /* 0x0000fe00ff08ab82 */ /* 0x000ee20000000a00 */
[C---:B------:R-:W-:Y:S02]  /*0dc0*/  @!P0 SHF.L.U32 R11, R10.reuse, 0x1, RZ ;  /* 0x000000010a0b8819 */ /* 0x040fe400000006ff */
[----:B------:R4:W5:Y:S01]  /*0dd0*/  @!P4 LDG.E R43, desc[UR10][R18.64] ;  /* 0x0000000a122bc981 */ /* 0x000962000c1e1900 */
[----:B------:R-:W-:Y:S02]  /*0de0*/  @!P0 SHF.L.U64.HI R24, R10, 0x1, R15 ;  /* 0x000000010a188819 */ /* 0x000fe4000001020f */
[----:B--2---:R-:W-:Y:S01]  /*0df0*/  @!P0 IADD3 R22, P4, PT, R11, R6, RZ ;  /* 0x000000060b168210 */ /* 0x004fe20007f9e0ff */
[----:B-1----:R-:W-:Y:S01]  /*0e00*/  @!P1 IMAD R12, R23, R4, RZ ;  /* 0x00000004170c9224 */ /* 0x002fe200078e02ff */
[----:B------:R-:W-:Y:S01]  /*0e10*/  IADD3 R25, PT, PT, R13, 0x90, RZ ;  /* 0x000000900d197810 */ /* 0x000fe20007ffe0ff */
[----:B------:R-:W1:Y:S01]  /*0e20*/  @!P1 LDC.64 R14, c[0x0][0x3a0] ;  /* 0x0000e800ff0e9b82 */ /* 0x000e620000000a00 */
[----:B------:R-:W-:-:S02]  /*0e30*/  @!P0 IADD3.X R23, PT, PT, R24, R7, RZ, P4, !PT ;  /* 0x0000000718178210 */ /* 0x000fc400027fe4ff */
[----:B------:R-:W-:Y:S02]  /*0e40*/  ISETP.GE.U32.AND P4, PT, R25, UR16, PT ;  /* 0x0000001019007c0c */ /* 0x000fe4000bf86070 */
[----:B------:R-:W-:Y:S02]  /*0e50*/  SHF.R.S32.HI R29, RZ, 0x1f, R25 ;  /* 0x0000001fff1d7819 */ /* 0x000fe40000011419 */
[----:B----4-:R-:W-:Y:S01]  /*0e60*/  @!P1 MOV R18, R58 ;  /* 0x0000003a00129202 */ /* 0x010fe20000000f00 */
[----:B------:R-:W2:Y:S01]  /*0e70*/  @!P1 LDC.64 R6, c[0x0][0x398] ;  /* 0x0000e600ff069b82 */ /* 0x000ea20000000a00 */
[----:B------:R-:W-:Y:S01]  /*0e80*/  @!P1 MOV R19, R61 ;  /* 0x0000003d00139202 */ /* 0x000fe20000000f00 */
[----:B------:R-:W-:Y:S01]  /*0e90*/  @!P1 IMAD R31, R17, R5, R12 ;  /* 0x00000005111f9224 */ /* 0x000fe200078e020c */
[----:B0-----:R-:W-:Y:S01]  /*0ea0*/  @!P0 IADD3 R10, P3, PT, R11, R2, RZ ;  /* 0x000000020b0a8210 */ /* 0x001fe20007f7e0ff */
[----:B------:R0:W5:Y:S01]  /*0eb0*/  @!P0 LDG.E R41, desc[UR10][R22.64] ;  /* 0x0000000a16298981 */ /* 0x000162000c1e1900 */
[----:B------:R-:W-:Y:S01]  /*0ec0*/  ISETP.GE.AND.EX P4, PT, R29, UR17, PT, P4 ;  /* 0x000000111d007c0c */ /* 0x000fe2000bf86340 */
[----:B------:R-:W-:Y:S01]  /*0ed0*/  @!P1 IMAD.WIDE.U32 R4, R17, R4, R18 ;  /* 0x0000000411049225 */ /* 0x000fe200078e0012 */
[----:B------:R-:W-:-:S02]  /*0ee0*/  IADD3 R12, PT, PT, R13, 0xa0, RZ ;  /* 0x000000a00d0c7810 */ /* 0x000fc40007ffe0ff */
[----:B------:R-:W-:Y:S01]  /*0ef0*/  @!P0 IADD3.X R11, PT, PT, R24, R3, RZ, P3, !PT ;  /* 0x00000003180b8210 */ /* 0x000fe20001ffe4ff */
[----:B---3--:R-:W-:Y:S01]  /*0f00*/  @!P2 IMAD R18, R27, R8, RZ ;  /* 0x000000081b12a224 */ /* 0x008fe200078e02ff */
[----:B------:R-:W-:Y:S01]  /*0f10*/  ISETP.GE.U32.AND P3, PT, R12, UR16, PT ;  /* 0x000000100c007c0c */ /* 0x000fe2000bf66070 */
[----:B------:R-:W3:Y:S01]  /*0f20*/  @!P2 LDC.64 R2, c[0x0][0x3a0] ;  /* 0x0000e800ff02ab82 */ /* 0x000ee20000000a00 */
[----:B------:R-:W-:Y:S02]  /*0f30*/  SHF.R.S32.HI R27, RZ, 0x1f, R12 ;  /* 0x0000001fff1b7819 */ /* 0x000fe4000001140c */
[----:B------:R-:W-:Y:S01]  /*0f40*/  @!P1 IADD3 R5, PT, PT, R5, R31, RZ ;  /* 0x0000001f05059210 */ /* 0x000fe20007ffe0ff */
[----:B------:R-:W-:Y:S01]  /*0f50*/  @!P2 IMAD R9, R16, R9, R18 ;  /* 0x000000091009a224 */ /* 0x000fe200078e0212 */
[----:B------:R-:W-:Y:S01]  /*0f60*/  ISETP.GE.AND.EX P3, PT, R27, UR17, PT, P3 ;  /* 0x000000111b007c0c */ /* 0x000fe2000bf66330 */
[----:B------:R-:W5:Y:S01]  /*0f70*/  @!P0 LDG.E R40, desc[UR10][R10.64] ;  /* 0x0000000a0a288981 */ /* 0x000f62000c1e1900 */
[----:B------:R-:W-:-:S02]  /*0f80*/  @!P2 MOV R18, R58 ;  /* 0x0000003a0012a202 */ /* 0x000fc40000000f00 */
[----:B------:R-:W-:Y:S02]  /*0f90*/  @!P2 MOV R19, R61 ;  /* 0x0000003d0013a202 */ /* 0x000fe40000000f00 */
[C---:B------:R-:W-:Y:S02]  /*0fa0*/  @!P1 SHF.L.U32 R17, R4.reuse, 0x1, RZ ;  /* 0x0000000104119819 */ /* 0x040fe400000006ff */
[----:B------:R-:W-:Y:S02]  /*0fb0*/  @!P1 SHF.L.U64.HI R20, R4, 0x1, R5 ;  /* 0x0000000104149819 */ /* 0x000fe40000010205 */
[----:B------:R-:W4:Y:S01]  /*0fc0*/  @!P4 LDC.64 R4, c[0x0][0x3f8] ;  /* 0x0000fe00ff04cb82 */ /* 0x000f220000000a00 */
[----:B------:R-:W-:Y:S01]  /*0fd0*/  @!P2 IMAD.WIDE.U32 R18, R16, R8, R18 ;  /* 0x000000081012a225 */ /* 0x000fe200078e0012 */
[C---:B--2---:R-:W-:Y:S02]  /*0fe0*/  @!P1 IADD3 R16, P0, PT, R17.reuse, R6, RZ ;  /* 0x0000000611109210 */ /* 0x044fe40007f1e0ff */
[----:B-1----:R-:W-:-:S02]  /*0ff0*/  @!P1 IADD3 R14, P5, PT, R17, R14, RZ ;  /* 0x0000000e110e9210 */ /* 0x002fc40007fbe0ff */
[----:B------:R-:W-:Y:S02]  /*1000*/  @!P2 IADD3 R19, PT, PT, R19, R9, RZ ;  /* 0x000000091313a210 */ /* 0x000fe40007ffe0ff */
[----:B------:R-:W1:Y:S01]  /*1010*/  @!P2 LDC.64 R8, c[0x0][0x398] ;  /* 0x0000e600ff08ab82 */ /* 0x000e620000000a00 */
[----:B------:R-:W-:Y:S02]  /*1020*/  @!P1 IADD3.X R17, PT, PT, R20, R7, RZ, P0, !PT ;  /* 0x0000000714119210 */ /* 0x000fe400007fe4ff */
[----:B0-----:R-:W-:Y:S02]  /*1030*/  @!P2 SHF.L.U32 R23, R18, 0x1, RZ ;  /* 0x000000011217a819 */ /* 0x001fe400000006ff */
[----:B------:R-:W-:Y:S01]  /*1040*/  @!P1 IADD3.X R15, PT, PT, R20, R15, RZ, P5, !PT ;  /* 0x0000000f140f9210 */ /* 0x000fe20002ffe4ff */
[----:B------:R0:W5:Y:S02]  /*1050*/  @!P1 LDG.E R38, desc[UR10][R16.64] ;  /* 0x0000000a10269981 */ /* 0x000164000c1e1900 */
[----:B------:R-:W2:Y:S01]  /*1060*/  @!P3 LDC.64 R6, c[0x0][0x3f8] ;  /* 0x0000fe00ff06bb82 */ /* 0x000ea20000000a00 */
[----:B------:R-:W-:Y:S01]  /*1070*/  @!P2 SHF.L.U64.HI R22, R18, 0x1, R19 ;  /* 0x000000011216a819 */ /* 0x000fe20000010213 */
[----:B------:R1:W5:Y:S01]  /*1080*/  @!P1 LDG.E R39, desc[UR10][R14.64] ;  /* 0x0000000a0e279981 */ /* 0x000362000c1e1900 */
[----:B---3--:R-:W-:-:S02]  /*1090*/  @!P2 IADD3 R20, P0, PT, R23, R2, RZ ;  /* 0x000000021714a210 */ /* 0x008fc40007f1e0ff */
[----:B------:R-:W-:Y:S02]  /*10a0*/  IADD3 R18, PT, PT, R13, 0xb0, RZ ;  /* 0x000000b00d127810 */ /* 0x000fe40007ffe0ff */
[----:B0-----:R-:W-:Y:S01]  /*10b0*/  @!P4 MOV R16, R58 ;  /* 0x0000003a0010c202 */ /* 0x001fe20000000f00 */
[-C--:B----4-:R-:W-:Y:S01]  /*10c0*/  @!P4 IMAD R10, R29, R4.reuse, RZ ;  /* 0x000000041d0ac224 */ /* 0x090fe200078e02ff */
[----:B------:R-:W-:Y:S02]  /*10d0*/  @!P4 MOV R17, R61 ;  /* 0x0000003d0011c202 */ /* 0x000fe40000000f00 */
[----:B------:R-:W-:Y:S01]  /*10e0*/  @!P2 IADD3.X R21, PT, PT, R22, R3, RZ, P0, !PT ;  /* 0x000000031615a210 */ /* 0x000fe200007fe4ff */
[C---:B------:R-:W-:Y:S01]  /*10f0*/  @!P4 IMAD R29, R25.reuse, R5, R10 ;  /* 0x00000005191dc224 */ /* 0x040fe200078e020a */
[----:B------:R-:W-:Y:S01]  /*1100*/  ISETP.GE.U32.AND P0, PT, R18, UR16, PT ;  /* 0x0000001012007c0c */ /* 0x000fe2000bf06070 */
[----:B------:R-:W-:Y:S01]  /*1110*/  @!P4 IMAD.WIDE.U32 R16, R25, R4, R16 ;  /* 0x000000041910c225 */ /* 0x000fe200078e0010 */
[----:B------:R-:W-:-:S02]  /*1120*/  SHF.R.S32.HI R19, RZ, 0x1f, R18 ;  /* 0x0000001fff137819 */ /* 0x000fc40000011412 */
[----:B------:R-:W-:Y:S02]  /*1130*/  CS2R R36, SRZ ;  /* 0x0000000000247805 */ /* 0x000fe4000001ff00 */
[----:B-1----:R-:W-:Y:S01]  /*1140*/  @!P2 IADD3 R14, P1, PT, R23, R8, RZ ;  /* 0x00000008170ea210 */ /* 0x002fe20007f3e0ff */
[----:B------:R-:W0:Y:S01]  /*1150*/  @!P4 LDC.64 R2, c[0x0][0x3a0] ;  /* 0x0000e800ff02cb82 */ /* 0x000e220000000a00 */
[----:B------:R-:W-:Y:S02]  /*1160*/  ISETP.GE.AND.EX P0, PT, R19, UR17, PT, P0 ;  /* 0x0000001113007c0c */ /* 0x000fe4000bf06300 */
[----:B------:R-:W-:Y:S01]  /*1170*/  @!P4 IADD3 R17, PT, PT, R17, R29, RZ ;  /* 0x0000001d1111c210 */ /* 0x000fe20007ffe0ff */
[----:B------:R1:W5:Y:S01]  /*1180*/  @!P2 LDG.E R37, desc[UR10][R20.64] ;  /* 0x0000000a1425a981 */ /* 0x000362000c1e1900 */
[----:B--2---:R-:W-:Y:S01]  /*1190*/  @!P3 IMAD R8, R27, R6, RZ ;  /* 0x000000061b08b224 */ /* 0x004fe200078e02ff */
[----:B------:R-:W-:Y:S02]  /*11a0*/  @!P2 IADD3.X R15, PT, PT, R22, R9, RZ, P1, !PT ;  /* 0x00000009160fa210 */ /* 0x000fe40000ffe4ff */
[----:B------:R-:W2:Y:S01]  /*11b0*/  @!P4 LDC.64 R10, c[0x0][0x398] ;  /* 0x0000e600ff0acb82 */ /* 0x000ea20000000a00 */
[----:B------:R-:W-:Y:S01]  /*11c0*/  @!P4 SHF.L.U64.HI R22, R16, 0x1, R17 ;  /* 0x000000011016c819 */ /* 0x000fe20000010211 */
[----:B------:R-:W-:Y:S01]  /*11d0*/  @!P3 IMAD R17, R12, R7, R8 ;  /* 0x000000070c11b224 */ /* 0x000fe200078e0208 */
[----:B-1----:R-:W-:Y:S01]  /*11e0*/  @!P3 MOV R20, R58 ;  /* 0x0000003a0014b202 */ /* 0x002fe20000000f00 */
[----:B------:R1:W5:Y:S01]  /*11f0*/  @!P2 LDG.E R36, desc[UR10][R14.64] ;  /* 0x0000000a0e24a981 */ /* 0x000362000c1e1900 */
[----:B------:R-:W-:-:S03]  /*1200*/  @!P3 MOV R21, R61 ;  /* 0x0000003d0015b202 */ /* 0x000fc60000000f00 */
[----:B------:R-:W3:Y:S01]  /*1210*/  @!P3 LDC.64 R8, c[0x0][0x398] ;  /* 0x0000e600ff08bb82 */ /* 0x000ee20000000a00 */
[----:B------:R-:W-:-:S07]  /*1220*/  @!P3 IMAD.WIDE.U32 R20, R12, R6, R20 ;  /* 0x000000060c14b225 */ /* 0x000fce00078e0014 */
[----:B------:R-:W4:Y:S01]  /*1230*/  @!P3 LDC.64 R4, c[0x0][0x3a0] ;  /* 0x0000e800ff04bb82 */ /* 0x000f220000000a00 */
[----:B------:R-:W-:-:S07]  /*1240*/  IADD3 R24, PT, PT, R13, 0xc0, RZ ;  /* 0x000000c00d187810 */ /* 0x000fce0007ffe0ff */
[----:B------:R-:W4:Y:S01]  /*1250*/  @!P0 LDC.64 R6, c[0x0][0x3f8] ;  /* 0x0000fe00ff068b82 */ /* 0x000f220000000a00 */
[----:B------:R-:W-:Y:S02]  /*1260*/  ISETP.GE.U32.AND P1, PT, R24, UR16, PT ;  /* 0x0000001018007c0c */ /* 0x000fe4000bf26070 */
[----:B------:R-:W-:Y:S02]  /*1270*/  SHF.R.S32.HI R25, RZ, 0x1f, R24 ;  /* 0x0000001fff197819 */ /* 0x000fe40000011418 */
[----:B------:R-:W-:Y:S02]  /*1280*/  @!P4 SHF.L.U32 R27, R16, 0x1, RZ ;  /* 0x00000001101bc819 */ /* 0x000fe400000006ff */
[----:B------:R-:W-:Y:S02]  /*1290*/  ISETP.GE.AND.EX P1, PT, R25, UR17, PT, P1 ;  /* 0x0000001119007c0c */ /* 0x000fe4000bf26310 */
[----:B------:R-:W-:Y:S02]  /*12a0*/  @!P3 IADD3 R17, PT, PT, R21, R17, RZ ;  /* 0x000000111511b210 */ /* 0x000fe40007ffe0ff */
[----:B0-----:R-:W-:-:S02]  /*12b0*/  @!P4 IADD3 R28, P5, PT, R27, R2, RZ ;  /* 0x000000021b1cc210 */ /* 0x001fc40007fbe0ff */
[----:B--2---:R-:W-:Y:S02]  /*12c0*/  @!P4 IADD3 R16, P2, PT, R27, R10, RZ ;  /* 0x0000000a1b10c210 */ /* 0x004fe40007f5e0ff */
[C---:B------:R-:W-:Y:S02]  /*12d0*/  @!P3 SHF.L.U32 R23, R20.reuse, 0x1, RZ ;  /* 0x000000011417b819 */ /* 0x040fe400000006ff */
[----:B------:R-:W-:Y:S02]  /*12e0*/  @!P3 SHF.L.U64.HI R2, R20, 0x1, R17 ;  /* 0x000000011402b819 */ /* 0x000fe40000010211 */
[C---:B------:R-:W-:Y:S01]  /*12f0*/  @!P4 IADD3.X R29, PT, PT, R22.reuse, R3, RZ, P5, !PT ;  /* 0x00000003161dc210 */ /* 0x040fe20002ffe4ff */
[----:B-1----:R-:W0:Y:S01]  /*1300*/  @!P1 LDC.64 R14, c[0x0][0x3f8] ;  /* 0x0000fe00ff0e9b82 */ /* 0x002e220000000a00 */
[----:B------:R-:W-:Y:S01]  /*1310*/  @!P4 IADD3.X R17, PT, PT, R22, R11, RZ, P2, !PT ;  /* 0x0000000b1611c210 */ /* 0x000fe200017fe4ff */
[----:B------:R-:W-:Y:S01]  /*1320*/  HFMA2 R3, -RZ, RZ, 0, 0 ;  /* 0x00000000ff037431 */ /* 0x000fe200000001ff */
[----:B---3--:R-:W-:-:S02]  /*1330*/  @!P3 IADD3 R22, P2, PT, R23, R8, RZ ;  /* 0x000000081716b210 */ /* 0x008fc40007f5e0ff */
[----:B----4-:R-:W-:Y:S01]  /*1340*/  @!P3 IADD3 R26, P5, PT, R23, R4, RZ ;  /* 0x00000004171ab210 */ /* 0x010fe20007fbe0ff */
[----:B------:R-:W-:Y:S01]  /*1350*/  @!P0 IMAD R19, R19, R6, RZ ;  /* 0x0000000613138224 */ /* 0x000fe200078e02ff */
[----:B------:R-:W-:Y:S01]  /*1360*/  @!P3 IADD3.X R23, PT, PT, R2, R9, RZ, P2, !PT ;  /* 0x000000090217b210 */ /* 0x000fe200017fe4ff */
[----:B------:R-:W1:Y:S01]  /*1370*/  @!P0 LDC.64 R10, c[0x0][0x3a0] ;  /* 0x0000e800ff0a8b82 */ /* 0x000e620000000a00 */
[----:B------:R-:W-:Y:S02]  /*1380*/  @!P0 MOV R8, R58 ;  /* 0x0000003a00088202 */ /* 0x000fe40000000f00 */
[----:B------:R-:W-:Y:S01]  /*1390*/  @!P0 MOV R9, R61 ;  /* 0x0000003d00098202 */ /* 0x000fe20000000f00 */
[C---:B------:R-:W-:Y:S01]  /*13a0*/  @!P0 IMAD R7, R18.reuse, R7, R19 ;  /* 0x0000000712078224 */ /* 0x040fe200078e0213 */
[----:B------:R2:W5:Y:S01]  /*13b0*/  @!P4 LDG.E R3, desc[UR10][R28.64] ;  /* 0x0000000a1c03c981 */ /* 0x000562000c1e1900 */
[----:B------:R-:W-:Y:S02]  /*13c0*/  @!P0 IMAD.WIDE.U32 R18, R18, R6, R8 ;  /* 0x0000000612128225 */ /* 0x000fe400078e0008 */
[----:B------:R-:W3:Y:S02]  /*13d0*/  @!P0 LDC.64 R20, c[0x0][0x398] ;  /* 0x0000e600ff148b82 */ /* 0x000ee40000000a00 */
[----:B------:R-:W-:Y:S01]  /*13e0*/  HFMA2 R6, -RZ, RZ, 0, 0 ;  /* 0x00000000ff067431 */ /* 0x000fe200000001ff */
[----:B--2---:R-:W-:-:S02]  /*13f0*/  IADD3 R28, PT, PT, R13, 0xd0, RZ ;  /* 0x000000d00d1c7810 */ /* 0x004fc40007ffe0ff */
[----:B------:R-:W-:Y:S02]  /*1400*/  @!P0 IADD3 R9, PT, PT, R19, R7, RZ ;  /* 0x0000000713098210 */ /* 0x000fe40007ffe0ff */
[----:B------:R-:W-:Y:S01]  /*1410*/  ISETP.GE.U32.AND P2, PT, R28, UR16, PT ;  /* 0x000000101c007c0c */ /* 0x000fe2000bf46070 */
[----:B------:R-:W-:Y:S01]  /*1420*/  UIMAD.WIDE UR6, UR5, 0x8, UR6 ;  /* 0x00000008050678a5 */ /* 0x000fe2000f8e0206 */
[----:B------:R-:W-:Y:S01]  /*1430*/  SHF.R.S32.HI R29, RZ, 0x1f, R28 ;  /* 0x0000001fff1d7819 */ /* 0x000fe2000001141c */
[----:B------:R2:W5:Y:S01]  /*1440*/  @!P3 LDG.E R6, desc[UR10][R22.64] ;  /* 0x0000000a1606b981 */ /* 0x000562000c1e1900 */
[----:B------:R-:W-:Y:S02]  /*1450*/  @!P3 IADD3.X R27, PT, PT, R2, R5, RZ, P5, !PT ;  /* 0x00000005021bb210 */ /* 0x000fe40002ffe4ff */
[----:B------:R-:W-:Y:S02]  /*1460*/  CS2R R4, SRZ ;  /* 0x0000000000047805 */ /* 0x000fe4000001ff00 */
[----:B------:R-:W-:-:S02]  /*1470*/  @!P0 SHF.L.U64.HI R12, R18, 0x1, R9 ;  /* 0x00000001120c8819 */ /* 0x000fc40000010209 */
[----:B------:R-:W-:Y:S01]  /*1480*/  ISETP.GE.AND.EX P2, PT, R29, UR17, PT, P2 ;  /* 0x000000111d007c0c */ /* 0x000fe2000bf46320 */
[----:B------:R-:W4:Y:S01]  /*1490*/  @!P1 LDC.64 R8, c[0x0][0x3a0] ;  /* 0x0000e800ff089b82 */ /* 0x000f220000000a00 */
[----:B------:R-:W-:Y:S01]  /*14a0*/  @!P0 SHF.L.U32 R7, R18, 0x1, RZ ;  /* 0x0000000112078819 */ /* 0x000fe200000006ff */
[----:B------:R1:W5:Y:S01]  /*14b0*/  @!P4 LDG.E R4, desc[UR10][R16.64] ;  /* 0x0000000a1004c981 */ /* 0x000362000c1e1900 */
[----:B--2---:R-:W-:Y:S02]  /*14c0*/  MOV R22, UR6 ;  /* 0x0000000600167c02 */ /* 0x004fe40008000f00 */
[----:B------:R-:W-:Y:S01]  /*14d0*/  MOV R23, UR7 ;  /* 0x0000000700177c02 */ /* 0x000fe20008000f00 */
[----:B0-----:R-:W-:Y:S01]  /*14e0*/  @!P1 IMAD R25, R25, R14, RZ ;  /* 0x0000000e19199224 */ /* 0x001fe200078e02ff */
[----:B------:R-:W-:Y:S01]  /*14f0*/  @!P1 MOV R18, R58 ;  /* 0x0000003a00129202 */ /* 0x000fe20000000f00 */
[----:B------:R0:W5:Y:S01]  /*1500*/  @!P3 LDG.E R5, desc[UR10][R26.64] ;  /* 0x0000000a1a05b981 */ /* 0x000162000c1e1900 */
[----:B------:R-:W-:Y:S01]  /*1510*/  @!P1 MOV R19, R61 ;  /* 0x0000003d00139202 */ /* 0x000fe20000000f00 */
[----:B------:R-:W2:Y:S01]  /*1520*/  LDCU.U8 UR7, c[0x0][0x414] ;  /* 0x00008280ff0777ac */ /* 0x000ea20008000000 */
[----:B-1----:R-:W-:Y:S01]  /*1530*/  @!P0 IADD3 R16, P5, PT, R7, R10, RZ ;  /* 0x0000000a07108210 */ /* 0x002fe20007fbe0ff */
[----:B------:R-:W2:Y:S01]  /*1540*/  LDG.E.64 R22, desc[UR10][R22.64] ;  /* 0x0000000a16167981 */ /* 0x000ea2000c1e1b00 */
[----:B------:R-:W-:-:S02]  /*1550*/  IADD3 R2, PT, PT, R13, 0xe0, RZ ;  /* 0x000000e00d027810 */ /* 0x000fc40007ffe0ff */
[----:B------:R-:W-:Y:S02]  /*1560*/  @!P0 IADD3.X R17, PT, PT, R12, R11, RZ, P5, !PT ;  /* 0x0000000b0c118210 */ /* 0x000fe40002ffe4ff */
[----:B------:R-:W1:Y:S01]  /*1570*/  @!P2 LDC.64 R10, c[0x0][0x3f8] ;  /* 0x0000fe00ff0aab82 */ /* 0x000e620000000a00 */
[C---:B0-----:R-:W-:Y:S02]  /*1580*/  @!P1 IMAD R27, R24.reuse, R15, R25 ;  /* 0x0000000f181b9224 */ /* 0x041fe400078e0219 */
[----:B------:R-:W-:Y:S01]  /*1590*/  @!P1 IMAD.WIDE.U32 R24, R24, R14, R18 ;  /* 0x0000000e18189225 */ /* 0x000fe200078e0012 */
[----:B------:R-:W-:Y:S02]  /*15a0*/  ISETP.GE.U32.AND P3, PT, R2, UR16, PT ;  /* 0x0000001002007c0c */ /* 0x000fe4000bf66070 */
[----:B------:R-:W-:Y:S02]  /*15b0*/  SHF.R.S32.HI R31, RZ, 0x1f, R2 ;  /* 0x0000001fff1f7819 */ /* 0x000fe40000011402 */
[----:B------:R-:W0:Y:S01]  /*15c0*/  @!P1 LDC.64 R14, c[0x0][0x398] ;  /* 0x0000e600ff0e9b82 */ /* 0x000e220000000a00 */
[----:B---3--:R-:W-:-:S02]  /*15d0*/  @!P0 IADD3 R20, P4, PT, R7, R20, RZ ;  /* 0x0000001407148210 */ /* 0x008fc40007f9e0ff */
[----:B------:R-:W-:Y:S02]  /*15e0*/  @!P1 IADD3 R27, PT, PT, R25, R27, RZ ;  /* 0x0000001b191b9210 */ /* 0x000fe40007ffe0ff */
[----:B------:R-:W-:Y:S02]  /*15f0*/  ISETP.GE.AND.EX P3, PT, R31, UR17, PT, P3 ;  /* 0x000000111f007c0c */ /* 0x000fe4000bf66330 */
[----:B------:R-:W-:Y:S02]  /*1600*/  MOV R7, RZ ;  /* 0x000000ff00077202 */ /* 0x000fe40000000f00 */
[C---:B------:R-:W-:Y:S02]  /*1610*/  @!P1 SHF.L.U32 R25, R24.reuse, 0x1, RZ ;  /* 0x0000000118199819 */ /* 0x040fe400000006ff */
[----:B------:R-:W-:Y:S02]  /*1620*/  @!P1 SHF.L.U64.HI R30, R24, 0x1, R27 ;  /* 0x00000001181e9819 */ /* 0x000fe4000001021b */
[----:B----4-:R-:W-:Y:S01]  /*1630*/  @!P1 IADD3 R26, P5, PT, R25, R8, RZ ;  /* 0x00000008191a9210 */ /* 0x010fe20007fbe0ff */
[----:B------:R3:W5:Y:S01]  /*1640*/  @!P0 LDG.E R7, desc[UR10][R16.64] ;  /* 0x0000000a10078981 */ /* 0x000762000c1e1900 */
[----:B------:R-:W-:-:S02]  /*1650*/  @!P0 IADD3.X R21, PT, PT, R12, R21, RZ, P4, !PT ;  /* 0x000000150c158210 */ /* 0x000fc400027fe4ff */
[----:B------:R-:W-:Y:S02]  /*1660*/  @!P1 IADD3.X R27, PT, PT, R30, R9, RZ, P5, !PT ;  /* 0x000000091e1b9210 */ /* 0x000fe40002ffe4ff */
[----:B------:R-:W-:Y:S01]  /*1670*/  CS2R R8, SRZ ;  /* 0x0000000000087805 */ /* 0x000fe2000001ff00 */
[----:B------:R-:W4:Y:S01]  /*1680*/  @!P3 LDC.64 R18, c[0x0][0x3f8] ;  /* 0x0000fe00ff12bb82 */ /* 0x000f220000000a00 */
[----:B------:R-:W-:Y:S01]  /*1690*/  IADD3 R32, PT, PT, R13, 0xf0, RZ ;  /* 0x000000f00d207810 */ /* 0x000fe20007ffe0ff */
[----:B-1----:R-:W-:-:S03]  /*16a0*/  @!P2 IMAD R29, R29, R10, RZ ;  /* 0x0000000a1d1da224 */ /* 0x002fc600078e02ff */
[----:B------:R1:W5:Y:S03]  /*16b0*/  @!P0 LDG.E R8, desc[UR10][R20.64] ;  /* 0x0000000a14088981 */ /* 0x000366000c1e1900 */
[----:B---3--:R-:W3:Y:S01]  /*16c0*/  @!P2 LDC.64 R16, c[0x0][0x3a0] ;  /* 0x0000e800ff10ab82 */ /* 0x008ee20000000a00 */
[----:B------:R-:W-:Y:S01]  /*16d0*/  ISETP.GE.U32.AND P4, PT, R32, UR16, PT ;  /* 0x0000001020007c0c */ /* 0x000fe2000bf86070 */
[----:B------:R-:W-:Y:S01]  /*16e0*/  @!P2 IMAD R11, R28, R11, R29 ;  /* 0x0000000b1c0ba224 */ /* 0x000fe200078e021d */
[----:B------:R-:W-:Y:S01]  /*16f0*/  SHF.R.S32.HI R35, RZ, 0x1f, R32 ;  /* 0x0000001fff237819 */ /* 0x000fe20000011420 */
[----:B------:R3:W5:Y:S01]  /*1700*/  @!P1 LDG.E R9, desc[UR10][R26.64] ;  /* 0x0000000a1a099981 */ /* 0x000762000c1e1900 */
[----:B-1----:R-:W-:-:S03]  /*1710*/  @!P2 MOV R20, R58 ;  /* 0x0000003a0014a202 */ /* 0x002fc60000000f00 */
[----:B------:R-:W1:Y:S01]  /*1720*/  @!P2 LDC.64 R12, c[0x0][0x398] ;  /* 0x0000e600ff0cab82 */ /* 0x000e620000000a00 */
[----:B------:R-:W-:Y:S02]  /*1730*/  @!P2 MOV R21, R61 ;  /* 0x0000003d0015a202 */ /* 0x000fe40000000f00 */
[----:B0-----:R-:W-:Y:S01]  /*1740*/  @!P1 IADD3 R24, P0, PT, R25, R14, RZ ;  /* 0x0000000e19189210 */ /* 0x001fe20007f1e0ff */
[----:B------:R-:W-:Y:S01]  /*1750*/  @!P2 IMAD.WIDE.U32 R28, R28, R10, R20 ;  /* 0x0000000a1c1ca225 */ /* 0x000fe200078e0014 */
[----:B------:R-:W-:Y:S02]  /*1760*/  ISETP.GE.AND.EX P4, PT, R35, UR17, PT, P4 ;  /* 0x0000001123007c0c */ /* 0x000fe4000bf86340 */
[----:B------:R-:W-:Y:S02]  /*1770*/  @!P1 IADD3.X R25, PT, PT, R30, R15, RZ, P0, !PT ;  /* 0x0000000f1e199210 */ /* 0x000fe400007fe4ff */
[----:B------:R-:W0:Y:S01]  /*1780*/  @!P3 LDC.64 R14, c[0x0][0x3a0] ;  /* 0x0000e800ff0ebb82 */ /* 0x000e220000000a00 */
[----:B------:R-:W-:-:S02]  /*1790*/  @!P2 IADD3 R11, PT, PT, R29, R11, RZ ;  /* 0x0000000b1d0ba210 */ /* 0x000fc40007ffe0ff */
[C---:B------:R-:W-:Y:S02]  /*17a0*/  @!P2 SHF.L.U32 R29, R28.reuse, 0x1, RZ ;  /* 0x000000011c1da819 */ /* 0x040fe400000006ff */
[----:B------:R-:W-:Y:S02]  /*17b0*/  @!P2 SHF.L.U64.HI R28, R28, 0x1, R11 ;  /* 0x000000011c1ca819 */ /* 0x000fe4000001020b */
[----:B---3--:R-:W-:Y:S01]  /*17c0*/  @!P2 IADD3 R26, P0, PT, R29, R16, RZ ;  /* 0x000000101d1aa210 */ /* 0x008fe20007f1e0ff */
[----:B------:R-:W-:Y:S01]  /*17d0*/  HFMA2 R10, -RZ, RZ, 0, 0 ;  /* 0x00000000ff0a7431 */ /* 0x000fe200000001ff */
[----:B------:R-:W-:Y:S02]  /*17e0*/  @!P3 MOV R20, R58 ;  /* 0x0000003a0014b202 */ /* 0x000fe40000000f00 */
[----:B------:R-:W-:Y:S01]  /*17f0*/  @!P2 IADD3.X R27, PT, PT, R28, R17, RZ, P0, !PT ;  /* 0x000000111c1ba210 */ /* 0x000fe200007fe4ff */
[----:B----4-:R-:W-:Y:S01]  /*1800*/  @!P3 IMAD R31, R31, R18, RZ ;  /* 0x000000121f1fb224 */ /* 0x010fe200078e02ff */
[----:B------:R-:W-:Y:S01]  /*1810*/  @!P3 MOV R21, R61 ;  /* 0x0000003d0015b202 */ /* 0x000fe20000000f00 */
[----:B------:R-:W3:Y:S01]  /*1820*/  @!P4 LDC.64 R16, c[0x0][0x3f8] ;  /* 0x0000fe00ff10cb82 */ /* 0x000ee20000000a00 */
[----:B------:R-:W-:-:S02]  /*1830*/  HFMA2 R11, -RZ, RZ, 0, 0 ;  /* 0x00000000ff0b7431 */ /* 0x000fc400000001ff */
[C---:B------:R-:W-:Y:S02]  /*1840*/  @!P3 IMAD R19, R2.reuse, R19, R31 ;  /* 0x000000130213b224 */ /* 0x040fe400078e021f */
[----:B------:R-:W-:Y:S01]  /*1850*/  @!P3 IMAD.WIDE.U32 R20, R2, R18, R20 ;  /* 0x000000120214b225 */ /* 0x000fe200078e0014 */
[----:B------:R-:W5:Y:S01]  /*1860*/  @!P1 LDG.E R10, desc[UR10][R24.64] ;  /* 0x0000000a180a9981 */ /* 0x000f62000c1e1900 */
[----:B-1----:R-:W-:Y:S01]  /*1870*/  @!P2 IADD3 R18, P1, PT, R29, R12, RZ ;  /* 0x0000000c1d12a210 */ /* 0x002fe20007f3e0ff */
[----:B------:R-:W1:Y:S02]  /*1880*/  @!P3 LDC.64 R30, c[0x0][0x398] ;  /* 0x0000e600ff1ebb82 */ /* 0x000e640000000a00 */
[----:B------:R-:W-:Y:S02]  /*1890*/  @!P3 IADD3 R21, PT, PT, R21, R19, RZ ;  /* 0x000000131515b210 */ /* 0x000fe40007ffe0ff */
[----:B------:R-:W-:Y:S01]  /*18a0*/  @!P3 SHF.L.U32 R57, R20, 0x1, RZ ;  /* 0x000000011439b819 */ /* 0x000fe200000006ff */
[----:B------:R4:W5:Y:S01]  /*18b0*/  @!P2 LDG.E R11, desc[UR10][R26.64] ;  /* 0x0000000a1a0ba981 */ /* 0x000962000c1e1900 */
[----:B------:R-:W-:-:S02]  /*18c0*/  @!P2 IADD3.X R19, PT, PT, R28, R13, RZ, P1, !PT ;  /* 0x0000000d1c13a210 */ /* 0x000fc40000ffe4ff */
[----:B------:R-:W-:Y:S01]  /*18d0*/  @!P3 SHF.L.U64.HI R34, R20, 0x1, R21 ;  /* 0x000000011422b819 */ /* 0x000fe20000010215 */
[----:B------:R-:W1:Y:S01]  /*18e0*/  @!P4 LDC.64 R28, c[0x0][0x398] ;  /* 0x0000e600ff1ccb82 */ /* 0x000e620000000a00 */
[----:B0-----:R-:W-:Y:S02]  /*18f0*/  @!P3 IADD3 R14, P1, PT, R57, R14, RZ ;  /* 0x0000000e390eb210 */ /* 0x001fe40007f3e0ff */
[----:B------:R-:W-:-:S05]  /*1900*/  CS2R R12, SRZ ;  /* 0x00000000000c7805 */ /* 0x000fca000001ff00 */
[----:B----4-:R-:W0:Y:S01]  /*1910*/  @!P4 LDC.64 R26, c[0x0][0x3a0] ;  /* 0x0000e800ff1acb82 */ /* 0x010e220000000a00 */
[----:B------:R-:W-:Y:S01]  /*1920*/  @!P3 IADD3.X R15, PT, PT, R34, R15, RZ, P1, !PT ;  /* 0x0000000f220fb210 */ /* 0x000fe20000ffe4ff */
[----:B---3--:R-:W-:Y:S01]  /*1930*/  @!P4 IMAD R35, R35, R16, RZ ;  /* 0x000000102323c224 */ /* 0x008fe200078e02ff */
[----:B------:R-:W5:Y:S04]  /*1940*/  @!P2 LDG.E R12, desc[UR10][R18.64] ;  /* 0x0000000a120ca981 */ /* 0x000f68000c1e1900 */
[----:B------:R3:W5:Y:S01]  /*1950*/  @!P3 LDG.E R13, desc[UR10][R14.64] ;  /* 0x0000000a0e0db981 */ /* 0x000762000c1e1900 */
[----:B------:R-:W4:Y:S01]  /*1960*/  LDC.64 R20, c[0x0][0x3a8] ;  /* 0x0000ea00ff147b82 */ /* 0x000f220000000a00 */
[----:B------:R-:W-:Y:S01]  /*1970*/  @!P4 IMAD R35, R32, R17, R35 ;  /* 0x000000112023c224 */ /* 0x000fe200078e0223 */
[----:B---3--:R-:W-:-:S02]  /*1980*/  @!P4 MOV R14, R58 ;  /* 0x0000003a000ec202 */ /* 0x008fc40000000f00 */
[----:B------:R-:W-:-:S03]  /*1990*/  @!P4 MOV R15, R61 ;  /* 0x0000003d000fc202 */ /* 0x000fc60000000f00 */
[----:B------:R-:W-:Y:S01]  /*19a0*/  @!P4 IMAD.WIDE.U32 R16, R32, R16, R14 ;  /* 0x000000102010c225 */ /* 0x000fe200078e000e */
[----:B-1----:R-:W-:-:S04]  /*19b0*/  @!P3 IADD3 R30, P1, PT, R57, R30, RZ ;  /* 0x0000001e391eb210 */ /* 0x002fc80007f3e0ff */
[----:B------:R-:W-:Y:S02]  /*19c0*/  @!P4 IADD3 R17, PT, PT, R17, R35, RZ ;  /* 0x000000231111c210 */ /* 0x000fe40007ffe0ff */
[----:B------:R-:W-:Y:S02]  /*19d0*/  @!P4 SHF.L.U32 R15, R16, 0x1, RZ ;  /* 0x00000001100fc819 */ /* 0x000fe400000006ff */
[----:B------:R-:W-:Y:S02]  /*19e0*/  @!P3 IADD3.X R31, PT, PT, R34, R31, RZ, P1, !PT ;  /* 0x0000001f221fb210 */ /* 0x000fe40000ffe4ff */
[----:B------:R-:W-:Y:S02]  /*19f0*/  LOP3.LUT R2, R54, 0xffff, RZ, 0xc0, !PT ;  /* 0x0000ffff36027812 */ /* 0x000fe400078ec0ff */
[----:B------:R-:W-:Y:S02]  /*1a00*/  @!P4 SHF.L.U64.HI R16, R16, 0x1, R17 ;  /* 0x000000011010c819 */ /* 0x000fe40000010211 */
[----:B0-----:R-:W-:-:S02]  /*1a10*/  @!P4 IADD3 R26, P1, PT, R15, R26, RZ ;  /* 0x0000001a0f1ac210 */ /* 0x001fc40007f3e0ff */
[----:B------:R-:W-:Y:S01]  /*1a20*/  @!P4 IADD3 R28, P2, PT, R15, R28, RZ ;  /* 0x0000001c0f1cc210 */ /* 0x000fe20007f5e0ff */
[----:B------:R-:W-:Y:S01]  /*1a30*/  IMAD R19, R33, 0x46, R2 ;  /* 0x0000004621137824 */ /* 0x000fe200078e0202 */
[C---:B------:R-:W-:Y:S01]  /*1a40*/  @!P4 IADD3.X R27, PT, PT, R16.reuse, R27, RZ, P1, !PT ;  /* 0x0000001b101bc210 */ /* 0x040fe20000ffe4ff */
[----:B------:R-:W-:Y:S01]  /*1a50*/  HFMA2 R14, -RZ, RZ, 0, 0 ;  /* 0x00000000ff0e7431 */ /* 0x000fe200000001ff */
[----:B------:R-:W-:Y:S01]  /*1a60*/  @!P4 IADD3.X R29, PT, PT, R16, R29, RZ, P2, !PT ;  /* 0x0000001d101dc210 */ /* 0x000fe200017fe4ff */
[----:B------:R-:W-:Y:S02]  /*1a70*/  HFMA2 R16, -RZ, RZ, 0, 0 ;  /* 0x00000000ff107431 */ /* 0x000fe400000001ff */
[----:B----4-:R-:W-:Y:S01]  /*1a80*/  IMAD.WIDE R20, R19, 0x4, R20 ;  /* 0x0000000413147825 */ /* 0x010fe200078e0214 */
[----:B------:R-:W-:-:S05]  /*1a90*/  MOV R15, RZ ;  /* 0x000000ff000f7202 */ /* 0x000fca0000000f00 */
[----:B------:R-:W5:Y:S04]  /*1aa0*/  LDG.E.64 R20, desc[UR10][R20.64] ;  /* 0x0000000a14147981 */ /* 0x000f68000c1e1b00 */
[----:B------:R0:W5:Y:S04]  /*1ab0*/  @!P3 LDG.E R14, desc[UR10][R30.64] ;  /* 0x0000000a1e0eb981 */ /* 0x000168000c1e1900 */
[----:B------:R0:W5:Y:S04]  /*1ac0*/  @!P4 LDG.E R15, desc[UR10][R26.64] ;  /* 0x0000000a1a0fc981 */ /* 0x000168000c1e1900 */
[----:B------:R0:W5:Y:S01]  /*1ad0*/  @!P4 LDG.E R16, desc[UR10][R28.64] ;  /* 0x0000000a1c10c981 */ /* 0x000162000c1e1900 */
[----:B--2---:R-:W-:-:S13]  /*1ae0*/  ISETP.NE.AND P0, PT, RZ, UR7, PT ;  /* 0x00000007ff007c0c */ /* 0x004fda000bf05270 */
[----:B------:R-:W1:Y:S02]  /*1af0*/  @P0 LDC.64 R24, c[0x0][0x3b0] ;  /* 0x0000ec00ff180b82 */ /* 0x000e640000000a00 */
[----:B-1----:R-:W-:Y:S01]  /*1b00*/  @P0 IMAD.WIDE R24, R19, 0x4, R24 ;  /* 0x0000000413180825 */ /* 0x002fe200078e0218 */
[----:B------:R-:W-:-:S06]  /*1b10*/  CS2R R18, SRZ ;  /* 0x0000000000127805 */ /* 0x000fcc000001ff00 */
[----:B------:R0:W5:Y:S01]  /*1b20*/  @P0 LDG.E.64 R18, desc[UR10][R24.64] ;  /* 0x0000000a18120981 */ /* 0x000162000c1e1b00 */
[----:B------:R-:W-:Y:S01]  /*1b30*/  UISETP.NE.AND UP1, UPT, UR7, URZ, UPT ;  /* 0x000000ff0700728c */ /* 0x000fe2000bf25270 */
[----:B------:R-:W-:-:S13]  /*1b40*/  R2UR UR8, R22 ;  /* 0x00000000160872ca */ /* 0x000fda00000e0000 */
        /* <DEDUP_REMOVED lines=8> */
[----:B------:R-:W-:Y:S01]  /*1bd0*/  UMOV UR9, 0x3f800000 ;  /* 0x3f80000000097882 */ /* 0x000fe20000000000 */
[----:B-1----:R-:W-:-:S13]  /*1be0*/  @P0 R2UR UR6, R17 ;  /* 0x00000000110602ca */ /* 0x002fda00000e0000 */
[----:B------:R-:W-:Y:S01]  /*1bf0*/  @UP0 UMOV UR9, UR6 ;  /* 0x0000000600090c82 */ /* 0x000fe20008000000 */
[----:B0-----:R-:W-:Y:S05]  /*1c00*/  BRA.U UP1, `(.L_x_690) ;  /* 0x0000001101847547 */ /* 0x001fea000b800000 */
        /* <DEDUP_REMOVED lines=9> */
[----:B------:R-:W-:Y:S01]  /*1ca0*/  FMUL.FTZ R26, R21, R22 ;  /* 0x00000016151a7220 */ /* 0x000fe20000410000 */
[----:B------:R-:W-:Y:S01]  /*1cb0*/  FMUL.FTZ R25, R25, UR9 ;  /* 0x0000000919197c20 */ /* 0x000fe20008410000 */
[----:B------:R-:W-:Y:S01]  /*1cc0*/  FADD.FTZ R23, RZ, R27 ;  /* 0x0000001bff177221 */ /* 0x000fe20000010000 */
[----:B------:R-:W-:Y:S01]  /*1cd0*/  FFMA.FTZ R28, R24, R27, RZ ;  /* 0x0000001b181c7223 */ /* 0x000fe200000100ff */
[--C-:B------:R-:W-:Y:S02]  /*1ce0*/  HADD2.F32 R27, -RZ, R51.reuse.H0_H0 ;  /* 0x20000033ff1b7230 */ /* 0x100fe40000004100 */
[----:B------:R-:W-:Y:S01]  /*1cf0*/  FFMA.FTZ R30, R17, R24, RZ ;  /* 0x00000018111e7223 */ /* 0x000fe200000100ff */
[----:B------:R-:W-:Y:S01]  /*1d00*/  FADD.FTZ R23, R26, R23 ;  /* 0x000000171a177221 */ /* 0x000fe20000010000 */
[----:B------:R-:W-:Y:S01]  /*1d10*/  FFMA.FTZ R28, R25, R26, R28 ;  /* 0x0000001a191c7223 */ /* 0x000fe2000001001c */
[----:B------:R-:W-:-:S02]  /*1d20*/  HADD2.F32 R26, -RZ, R51.H1_H1 ;  /* 0x30000033ff1a7230 */ /* 0x000fc40000004100 */
[----:B------:R-:W-:Y:S01]  /*1d30*/  FADD.FTZ R27, R27, -UR8 ;  /* 0x800000081b1b7e21 */ /* 0x000fe20008010000 */
[----:B------:R-:W-:Y:S01]  /*1d40*/  FADD.FTZ R32, RZ, R17 ;  /* 0x00000011ff207221 */ /* 0x000fe20000010000 */
[----:B------:R-:W-:Y:S02]  /*1d50*/  HADD2.F32 R24, -RZ, R50.H1_H1 ;  /* 0x30000032ff187230 */ /* 0x000fe40000004100 */
[----:B------:R-:W-:Y:S01]  /*1d60*/  FMUL.FTZ R34, R20, R29 ;  /* 0x0000001d14227220 */ /* 0x000fe20000410000 */
[----:B------:R-:W-:Y:S01]  /*1d70*/  FMUL.FTZ R27, R27, UR9 ;  /* 0x000000091b1b7c20 */ /* 0x000fe20008410000 */
[----:B------:R-:W-:Y:S01]  /*1d80*/  FADD.FTZ R26, R26, -UR8 ;  /* 0x800000081a1a7e21 */ /* 0x000fe20008010000 */
[C---:B------:R-:W-:Y:S01]  /*1d90*/  FADD.FTZ R32, R29.reuse, R32 ;  /* 0x000000201d207221 */ /* 0x040fe20000010000 */
[----:B------:R-:W-:Y:S01]  /*1da0*/  FFMA.FTZ R25, R22, R25, RZ ;  /* 0x0000001916197223 */ /* 0x000fe200000100ff */
[----:B------:R-:W-:Y:S01]  /*1db0*/  FFMA.FTZ R30, R29, R27, R30 ;  /* 0x0000001b1d1e7223 */ /* 0x000fe2000001001e */
[----:B------:R-:W-:Y:S01]  /*1dc0*/  FADD.FTZ R29, RZ, R22 ;  /* 0x00000016ff1d7221 */ /* 0x000fe20000010000 */
[----:B------:R-:W-:Y:S01]  /*1dd0*/  FMUL.FTZ R17, R26, UR9 ;  /* 0x000000091a117c20 */ /* 0x000fe20008410000 */
[----:B------:R-:W-:Y:S01]  /*1de0*/  FFMA.FTZ R28, R27, R34, R28 ;  /* 0x000000221b1c7223 */ /* 0x000fe2000001001c */
[----:B------:R-:W-:-:S02]  /*1df0*/  HADD2.F32 R22, -RZ, R49.H0_H0 ;  /* 0x20000031ff167230 */ /* 0x000fc40000004100 */
[C---:B------:R-:W-:Y:S01]  /*1e00*/  FADD.FTZ R29, R24.reuse, R29 ;  /* 0x0000001d181d7221 */ /* 0x040fe20000010000 */
[----:B------:R-:W-:Y:S01]  /*1e10*/  FFMA.FTZ R25, R24, R17, R25 ;  /* 0x0000001118197223 */ /* 0x000fe20000010019 */
[----:B------:R-:W-:Y:S01]  /*1e20*/  FMUL.FTZ R24, R21, R24 ;  /* 0x0000001815187220 */ /* 0x000fe20000410000 */
[----:B------:R-:W-:Y:S01]  /*1e30*/  FADD.FTZ R23, R23, R34 ;  /* 0x0000002217177221 */ /* 0x000fe20000010000 */
[----:B------:R-:W-:Y:S01]  /*1e40*/  FADD.FTZ R22, R22, -UR8 ;  /* 0x8000000816167e21 */ /* 0x000fe20008010000 */
[--C-:B------:R-:W-:Y:S02]  /*1e50*/  HADD2.F32 R27, -RZ, R48.reuse.H0_H0 ;  /* 0x20000030ff1b7230 */ /* 0x100fe40000004100 */
[----:B------:R-:W-:Y:S01]  /*1e60*/  FFMA.FTZ R28, R17, R24, R28 ;  /* 0x00000018111c7223 */ /* 0x000fe2000001001c */
[----:B------:R-:W-:Y:S02]  /*1e70*/  HADD2.F32 R17, -RZ, R49.H1_H1 ;  /* 0x30000031ff117230 */ /* 0x000fe40000004100 */
[----:B------:R-:W-:Y:S01]  /*1e80*/  FMUL.FTZ R31, R22, UR9 ;  /* 0x00000009161f7c20 */ /* 0x000fe20008410000 */
[----:B------:R-:W-:-:S02]  /*1e90*/  HADD2.F32 R22, -RZ, R48.H1_H1 ;  /* 0x30000030ff167230 */ /* 0x000fc40000004100 */
[----:B------:R-:W-:Y:S01]  /*1ea0*/  FADD.FTZ R23, R24, R23 ;  /* 0x0000001718177221 */ /* 0x000fe20000010000 */
[----:B------:R-:W-:Y:S01]  /*1eb0*/  FMUL.FTZ R24, R20, R27 ;  /* 0x0000001b14187220 */ /* 0x000fe20000410000 */
[----:B------:R-:W-:Y:S01]  /*1ec0*/  FADD.FTZ R17, R17, -UR8 ;  /* 0x8000000811117e21 */ /* 0x000fe20008010000 */
[----:B------:R-:W-:Y:S02]  /*1ed0*/  HADD2.F32 R26, -RZ, R47.H0_H0 ;  /* 0x2000002fff1a7230 */ /* 0x000fe40000004100 */
[----:B------:R-:W-:Y:S01]  /*1ee0*/  FADD.FTZ R29, R29, R22 ;  /* 0x000000161d1d7221 */ /* 0x000fe20000010000 */
[----:B------:R-:W-:Y:S01]  /*1ef0*/  FFMA.FTZ R28, R31, R24, R28 ;  /* 0x000000181f1c7223 */ /* 0x000fe2000001001c */
[----:B------:R-:W-:Y:S01]  /*1f00*/  FMUL.FTZ R17, R17, UR9 ;  /* 0x0000000911117c20 */ /* 0x000fe20008410000 */
[----:B------:R-:W-:Y:S01]  /*1f10*/  FADD.FTZ R23, R23, R24 ;  /* 0x0000001817177221 */ /* 0x000fe20000010000 */
[----:B------:R-:W-:Y:S01]  /*1f20*/  FADD.FTZ R32, R32, R27 ;  /* 0x0000001b20207221 */ /* 0x000fe20000010000 */
[----:B------:R-:W-:Y:S01]  /*1f30*/  FFMA.FTZ R30, R27, R31, R30 ;  /* 0x0000001f1b1e7223 */ /* 0x000fe2000001001e */
[----:B------:R-:W-:Y:S01]  /*1f40*/  FFMA.FTZ R25, R22, R17, R25 ;  /* 0x0000001116197223 */ /* 0x000fe20000010019 */
[----:B------:R-:W-:Y:S01]  /*1f50*/  FMUL.FTZ R22, R21, R22 ;  /* 0x0000001615167220 */ /* 0x000fe20000410000 */
[----:B------:R-:W-:-:S02]  /*1f60*/  HADD2.F32 R27, -RZ, R46.H0_H0 ;  /* 0x2000002eff1b7230 */ /* 0x000fc40000004100 */
[----:B------:R-:W-:Y:S01]  /*1f70*/  FADD.FTZ R26, R26, -UR8 ;  /* 0x800000081a1a7e21 */ /* 0x000fe20008010000 */
[----:B------:R-:W-:Y:S01]  /*1f80*/  FFMA.FTZ R28, R17, R22, R28 ;  /* 0x00000016111c7223 */ /* 0x000fe2000001001c */
[----:B------:R-:W-:Y:S02]  /*1f90*/  HADD2.F32 R17, -RZ, R47.H1_H1 ;  /* 0x3000002fff117230 */ /* 0x000fe40000004100 */
[----:B------:R-:W-:Y:S01]  /*1fa0*/  FADD.FTZ R23, R22, R23 ;  /* 0x0000001716177221 */ /* 0x000fe20000010000 */
[----:B------:R-:W-:Y:S02]  /*1fb0*/  HADD2.F32 R22, -RZ, R46.H1_H1 ;  /* 0x3000002eff167230 */ /* 0x000fe40000004100 */
[----:B------:R-:W-:Y:S01]  /*1fc0*/  FMUL.FTZ R31, R26, UR9 ;  /* 0x000000091a1f7c20 */ /* 0x000fe20008410000 */
[----:B------:R-:W-:Y:S01]  /*1fd0*/  FMUL.FTZ R24, R20, R27 ;  /* 0x0000001b14187220 */ /* 0x000fe20000410000 */
[----:B------:R-:W-:Y:S01]  /*1fe0*/  FADD.FTZ R17, R17, -UR8 ;  /* 0x8000000811117e21 */ /* 0x000fe20008010000 */
[----:B------:R-:W-:-:S02]  /*1ff0*/  HADD2.F32 R26, -RZ, R45.H0_H0 ;  /* 0x2000002dff1a7230 */ /* 0x000fc40000004100 */
        /* <DEDUP_REMOVED lines=8> */
[----:B------:R-:W-:Y:S02]  /*2080*/  HADD2.F32 R27, -RZ, R44.H0_H0 ;  /* 0x2000002cff1b7230 */ /* 0x000fe40000004100 */
[----:B------:R-:W-:Y:S01]  /*2090*/  FADD.FTZ R26, R26, -UR8 ;  /* 0x800000081a1a7e21 */ /* 0x000fe20008010000 */
[----:B------:R-:W-:Y:S01]  /*20a0*/  FFMA.FTZ R28, R17, R22, R28 ;  /* 0x00000016111c7223 */ /* 0x000fe2000001001c */
[----:B------:R-:W-:-:S02]  /*20b0*/  HADD2.F32 R17, -RZ, R45.H1_H1 ;  /* 0x3000002dff117230 */ /* 0x000fc40000004100 */
[----:B------:R-:W-:Y:S01]  /*20c0*/  FADD.FTZ R23, R22, R23 ;  /* 0x0000001716177221 */ /* 0x000fe20000010000 */
[----:B------:R-:W-:Y:S02]  /*20d0*/  HADD2.F32 R22, -RZ, R44.H1_H1 ;  /* 0x3000002cff167230 */ /* 0x000fe40000004100 */
[----:B------:R-:W-:Y:S01]  /*20e0*/  FMUL.FTZ R31, R26, UR9 ;  /* 0x000000091a1f7c20 */ /* 0x000fe20008410000 */
        /* <DEDUP_REMOVED lines=133> */
[----:B------:R-:W-:Y:S01]  /*2940*/  FFMA.FTZ R30, R27, R31, R30 ;  /* 0x0000001f1b1e7223 */ /* 0x000fe2000001001e */
[----:B------:R-:W-:Y:S01]  /*2950*/  FADD.FTZ R23, R23, R24 ;  /* 0x0000001817177221 */ /* 0x000fe20000010000 */
        /* <DEDUP_REMOVED lines=11> */
[----:B------:R-:W-:Y:S01]  /*2a10*/  FADD.FTZ R32, R32, R27 ;  /* 0x0000001b20207221 */ /* 0x000fe20000010000 */
[----:B------:R-:W-:Y:S01]  /*2a20*/  FMUL.FTZ R26, R21, R22 ;  /* 0x00000016151a7220 */ /* 0x000fe20000410000 */
[----:B------:R-:W-:Y:S01]  /*2a30*/  FFMA.FTZ R28, R31, R24, R28 ;  /* 0x000000181f1c7223 */ /* 0x000fe2000001001c */
[----:B------:R-:W-:Y:S01]  /*2a40*/  FMUL.FTZ R17, R17, UR9 ;  /* 0x0000000911117c20 */ /* 0x000fe20008410000 */
[----:B------:R-:W-:Y:S01]  /*2a50*/  FFMA.FTZ R30, R27, R31, R30 ;  /* 0x0000001f1b1e7223 */ /* 0x000fe2000001001e */
[----:B------:R-:W-:-:S02]  /*2a60*/  HADD2.F32 R27, -RZ, R11.H0_H0 ;  /* 0x2000000bff1b7230 */ /* 0x000fc40000004100 */
[----:B------:R-:W-:Y:S01]  /*2a70*/  FADD.FTZ R29, R29, R22 ;  /* 0x000000161d1d7221 */ /* 0x000fe20000010000 */
[----:B------:R-:W-:Y:S01]  /*2a80*/  FFMA.FTZ R25, R22, R17, R25 ;  /* 0x0000001116197223 */ /* 0x000fe20000010019 */
[----:B------:R-:W-:Y:S01]  /*2a90*/  FFMA.FTZ R28, R17, R26, R28 ;  /* 0x0000001a111c7223 */ /* 0x000fe2000001001c */
[----:B------:R-:W-:Y:S02]  /*2aa0*/  HADD2.F32 R17, -RZ, R11.H1_H1 ;  /* 0x3000000bff117230 */ /* 0x000fe40000004100 */
[----:B------:R-:W-:Y:S01]  /*2ab0*/  FADD.FTZ R22, R27, -UR8 ;  /* 0x800000081b167e21 */ /* 0x000fe20008010000 */
[--C-:B------:R-:W-:Y:S02]  /*2ac0*/  HADD2.F32 R27, -RZ, R12.reuse.H0_H0 ;  /* 0x2000000cff1b7230 */ /* 0x100fe40000004100 */
[----:B------:R-:W-:Y:S01]  /*2ad0*/  FADD.FTZ R23, R23, R24 ;  /* 0x0000001817177221 */ /* 0x000fe20000010000 */
[----:B------:R-:W-:Y:S01]  /*2ae0*/  FADD.FTZ R17, R17, -UR8 ;  /* 0x8000000811117e21 */ /* 0x000fe20008010000 */
[----:B------:R-:W-:Y:S01]  /*2af0*/  FMUL.FTZ R31, R22, UR9 ;  /* 0x00000009161f7c20 */ /* 0x000fe20008410000 */
[----:B------:R-:W-:-:S02]  /*2b00*/  HADD2.F32 R22, -RZ, R12.H1_H1 ;  /* 0x3000000cff167230 */ /* 0x000fc40000004100 */
[----:B------:R-:W-:Y:S01]  /*2b10*/  FMUL.FTZ R24, R20, R27 ;  /* 0x0000001b14187220 */ /* 0x000fe20000410000 */
[----:B------:R-:W-:Y:S01]  /*2b20*/  FMUL.FTZ R17, R17, UR9 ;  /* 0x0000000911117c20 */ /* 0x000fe20008410000 */
[----:B------:R-:W-:Y:S01]  /*2b30*/  FADD.FTZ R23, R26, R23 ;  /* 0x000000171a177221 */ /* 0x000fe20000010000 */
[----:B------:R-:W-:Y:S02]  /*2b40*/  HADD2.F32 R26, -RZ, R13.H0_H0 ;  /* 0x2000000dff1a7230 */ /* 0x000fe40000004100 */
[----:B------:R-:W-:Y:S01]  /*2b50*/  FADD.FTZ R29, R29, R22 ;  /* 0x000000161d1d7221 */ /* 0x000fe20000010000 */
[----:B------:R-:W-:Y:S01]  /*2b60*/  FFMA.FTZ R25, R22, R17, R25 ;  /* 0x0000001116197223 */ /* 0x000fe20000010019 */
[----:B------:R-:W-:Y:S01]  /*2b70*/  FFMA.FTZ R28, R31, R24, R28 ;  /* 0x000000181f1c7223 */ /* 0x000fe2000001001c */
[----:B------:R-:W-:Y:S01]  /*2b80*/  FMUL.FTZ R22, R21, R22 ;  /* 0x0000001615167220 */ /* 0x000fe20000410000 */
[----:B------:R-:W-:Y:S01]  /*2b90*/  FADD.FTZ R32, R32, R27 ;  /* 0x0000001b20207221 */ /* 0x000fe20000010000 */
[----:B------:R-:W-:Y:S01]  /*2ba0*/  FFMA.FTZ R30, R27, R31, R30 ;  /* 0x0000001f1b1e7223 */ /* 0x000fe2000001001e */
[----:B------:R-:W-:Y:S01]  /*2bb0*/  FADD.FTZ R23, R23, R24 ;  /* 0x0000001817177221 */ /* 0x000fe20000010000 */
[----:B------:R-:W-:-:S02]  /*2bc0*/  HADD2.F32 R27, -RZ, R14.H0_H0 ;  /* 0x2000000eff1b7230 */ /* 0x000fc40000004100 */
[----:B------:R-:W-:Y:S01]  /*2bd0*/  FFMA.FTZ R28, R17, R22, R28 ;  /* 0x00000016111c7223 */ /* 0x000fe2000001001c */
[----:B------:R-:W-:Y:S01]  /*2be0*/  FADD.FTZ R26, R26, -UR8 ;  /* 0x800000081a1a7e21 */ /* 0x000fe20008010000 */
[----:B------:R-:W-:Y:S02]  /*2bf0*/  HADD2.F32 R17, -RZ, R13.H1_H1 ;  /* 0x3000000dff117230 */ /* 0x000fe40000004100 */
[----:B------:R-:W-:Y:S01]  /*2c00*/  FADD.FTZ R23, R22, R23 ;  /* 0x0000001716177221 */ /* 0x000fe20000010000 */
[----:B------:R-:W-:Y:S01]  /*2c10*/  FMUL.FTZ R24, R20, R27 ;  /* 0x0000001b14187220 */ /* 0x000fe20000410000 */
[----:B------:R-:W-:Y:S01]  /*2c20*/  FMUL.FTZ R31, R26, UR9 ;  /* 0x000000091a1f7c20 */ /* 0x000fe20008410000 */
[----:B------:R-:W-:Y:S02]  /*2c30*/  HADD2.F32 R22, -RZ, R14.H1_H1 ;  /* 0x3000000eff167230 */ /* 0x000fe40000004100 */
[----:B------:R-:W-:Y:S01]  /*2c40*/  FADD.FTZ R17, R17, -UR8 ;  /* 0x8000000811117e21 */ /* 0x000fe20008010000 */
[----:B------:R-:W-:Y:S01]  /*2c50*/  FADD.FTZ R23, R23, R24 ;  /* 0x0000001817177221 */ /* 0x000fe20000010000 */
[----:B------:R-:W-:Y:S01]  /*2c60*/  FFMA.FTZ R28, R31, R24, R28 ;  /* 0x000000181f1c7223 */ /* 0x000fe2000001001c */
[----:B------:R-:W-:-:S02]  /*2c70*/  HADD2.F32 R26, -RZ, R15.H0_H0 ;  /* 0x2000000fff1a7230 */ /* 0x000fc40000004100 */
[----:B------:R-:W-:Y:S01]  /*2c80*/  FMUL.FTZ R17, R17, UR9 ;  /* 0x0000000911117c20 */ /* 0x000fe20008410000 */
[----:B------:R-:W-:Y:S01]  /*2c90*/  FMUL.FTZ R24, R21, R22 ;  /* 0x0000001615187220 */ /* 0x000fe20000410000 */
[----:B------:R-:W-:Y:S01]  /*2ca0*/  FADD.FTZ R32, R32, R27 ;  /* 0x0000001b20207221 */ /* 0x000fe20000010000 */
[----:B------:R-:W-:Y:S01]  /*2cb0*/  FFMA.FTZ R30, R27, R31, R30 ;  /* 0x0000001f1b1e7223 */ /* 0x000fe2000001001e */
[----:B------:R-:W-:Y:S01]  /*2cc0*/  FFMA.FTZ R25, R22, R17, R25 ;  /* 0x0000001116197223 */ /* 0x000fe20000010019 */
[--C-:B------:R-:W-:Y:S02]  /*2cd0*/  HADD2.F32 R27, -RZ, R16.reuse.H0_H0 ;  /* 0x20000010ff1b7230 */ /* 0x100fe40000004100 */
[----:B------:R-:W-:Y:S01]  /*2ce0*/  FFMA.FTZ R28, R17, R24, R28 ;  /* 0x00000018111c7223 */ /* 0x000fe2000001001c */
[----:B------:R-:W-:Y:S01]  /*2cf0*/  FADD.FTZ R26, R26, -UR8 ;  /* 0x800000081a1a7e21 */ /* 0x000fe20008010000 */
[----:B------:R-:W-:Y:S02]  /*2d00*/  HADD2.F32 R17, -RZ, R15.H1_H1 ;  /* 0x3000000fff117230 */ /* 0x000fe40000004100 */
[----:B------:R-:W-:Y:S01]  /*2d10*/  FADD.FTZ R29, R29, R22 ;  /* 0x000000161d1d7221 */ /* 0x000fe20000010000 */
[----:B------:R-:W-:Y:S01]  /*2d20*/  FADD.FTZ R23, R24, R23 ;  /* 0x0000001718177221 */ /* 0x000fe20000010000 */
[----:B------:R-:W-:Y:S01]  /*2d30*/  FMUL.FTZ R24, R20, R27 ;  /* 0x0000001b14187220 */ /* 0x000fe20000410000 */
[----:B------:R-:W-:Y:S01]  /*2d40*/  FMUL.FTZ R31, R26, UR9 ;  /* 0x000000091a1f7c20 */ /* 0x000fe20008410000 */
[----:B------:R-:W-:-:S02]  /*2d50*/  HADD2.F32 R22, -RZ, R16.H1_H1 ;  /* 0x30000010ff167230 */ /* 0x000fc40000004100 */
[----:B------:R-:W-:Y:S01]  /*2d60*/  FADD.FTZ R17, R17, -UR8 ;  /* 0x8000000811117e21 */ /* 0x000fe20008010000 */
[----:B------:R-:W-:Y:S01]  /*2d70*/  FADD.FTZ R23, R23, R24 ;  /* 0x0000001817177221 */ /* 0x000fe20000010000 */
[----:B------:R-:W-:Y:S01]  /*2d80*/  FFMA.FTZ R28, R31, R24, R28 ;  /* 0x000000181f1c7223 */ /* 0x000fe2000001001c */
[----:B------:R-:W-:Y:S01]  /*2d90*/  FADD.FTZ R26, R32, R27 ;  /* 0x0000001b201a7221 */ /* 0x000fe20000010000 */
[----:B------:R-:W-:Y:S01]  /*2da0*/  FMUL.FTZ R24, R21, R22 ;  /* 0x0000001615187220 */ /* 0x000fe20000410000 */
[----:B------:R-:W-:-:S03]  /*2db0*/  FMUL.FTZ R17, R17, UR9 ;  /* 0x0000000911117c20 */ /* 0x000fc60008410000 */
[----:B------:R-:W-:Y:S01]  /*2dc0*/  FADD.FTZ R23, R24, R23 ;  /* 0x0000001718177221 */ /* 0x000fe20000010000 */
[----:B------:R-:W-:Y:S01]  /*2dd0*/  FFMA.FTZ R28, R17, R24, R28 ;  /* 0x00000018111c7223 */ /* 0x000fe2000001001c */
[----:B------:R-:W-:Y:S01]  /*2de0*/  FFMA.FTZ R24, R27, R31, R30 ;  /* 0x0000001f1b187223 */ /* 0x000fe2000001001e */
[----:B------:R-:W-:Y:S01]  /*2df0*/  FADD.FTZ R27, R29, R22 ;  /* 0x000000161d1b7221 */ /* 0x000fe20000010000 */
[----:B------:R-:W-:Y:S01]  /*2e00*/  FFMA.FTZ R25, R22, R17, R25 ;  /* 0x0000001116197223 */ /* 0x000fe20000010019 */
[----:B------:R-:W-:Y:S06]  /*2e10*/  BRA `(.L_x_691) ;  /* 0x0000002400007947 */ /* 0x000fec0003800000 */
.L_x_690:
[--C-:B-----5:R-:W-:Y:S02]  /*2e20*/  HADD2.F32 R17, -RZ, R53.reuse.H0_H0 ;  /* 0x20000035ff117230 */ /* 0x120fe40000004100 */
[----:B------:R-:W-:Y:S02]  /*2e30*/  HADD2.F32 R22, -RZ, R53.H1_H1 ;  /* 0x30000035ff167230 */ /* 0x000fe40000004100 */
[----:B------:R-:W-:Y:S02]  /*2e40*/  HADD2.F32 R23, -RZ, R51.H0_H0 ;  /* 0x20000033ff177230 */ /* 0x000fe40000004100 */
[----:B------:R-:W-:Y:S01]  /*2e50*/  FADD.FTZ R17, R17, -UR8 ;  /* 0x8000000811117e21 */ /* 0x000fe20008010000 */
[----:B------:R-:W-:Y:S02]  /*2e60*/  HADD2.F32 R56, -RZ, R52.H1_H1 ;  /* 0x30000034ff387230 */ /* 0x000fe40000004100 */
[----:B------:R-:W-:Y:S01]  /*2e70*/  FADD.FTZ R22, R22, -UR8 ;  /* 0x8000000816167e21 */ /* 0x000fe20008010000 */
[----:B------:R-:W-:-:S02]  /*2e80*/  HADD2.F32 R57, -RZ, R50.H0_H0 ;  /* 0x20000032ff397230 */ /* 0x000fc40000004100 */
[----:B------:R-:W-:Y:S01]  /*2e90*/  FMUL.FTZ R17, R17, UR9 ;  /* 0x0000000911117c20 */ /* 0x000fe20008410000 */
[----:B------:R-:W-:Y:S01]  /*2ea0*/  FADD.FTZ R23, R23, -UR8 ;  /* 0x8000000817177e21 */ /* 0x000fe20008010000 */
[----:B------:R-:W-:Y:S01]  /*2eb0*/  FMUL.FTZ R22, R22, UR9 ;  /* 0x0000000916167c20 */ /* 0x000fe20008410000 */
[----:B------:R-:W-:Y:S02]  /*2ec0*/  HADD2.F32 R64, -RZ, R48.H1_H1 ;  /* 0x30000030ff407230 */ /* 0x000fe40000004100 */
[--C-:B------:R-:W-:Y:S01]  /*2ed0*/  FFMA.FTZ R24, R20, R17, R18.reuse ;  /* 0x0000001114187223 */ /* 0x100fe20000010012 */
[----:B------:R-:W-:Y:S01]  /*2ee0*/  FMUL.FTZ R23, R23, UR9 ;  /* 0x0000000917177c20 */ /* 0x000fe20008410000 */
[----:B------:R-:W-:Y:S02]  /*2ef0*/  FFMA.FTZ R25, R21, R22, R19 ;  /* 0x0000001615197223 */ /* 0x000fe40000010013 */
[----:B------:R-:W-:Y:S01]  /*2f00*/  FMUL.FTZ R26, R24, -1.4426950216293334961 ;  /* 0xbfb8aa3b181a7820 */ /* 0x000fe20000410000 */
[----:B------:R-:W-:Y:S01]  /*2f10*/  FFMA.FTZ R30, R20, R23, R18 ;  /* 0x00000017141e7223 */ /* 0x000fe20000010012 */
[----:B------:R-:W-:-:S03]  /*2f20*/  FMUL.FTZ R28, R25, -1.4426950216293334961 ;  /* 0xbfb8aa3b191c7820 */ /* 0x000fc60000410000 */
[----:B------:R-:W-:Y:S01]  /*2f30*/  FMUL.FTZ R32, R30, -1.4426950216293334961 ;  /* 0xbfb8aa3b1e207820 */ /* 0x000fe20000410000 */
[----:B------:R-:W0:Y:S08]  /*2f40*/  MUFU.EX2 R26, R26 ;  /* 0x0000001a001a7308 */ /* 0x000e300000000800 */
[----:B------:R-:W1:Y:S08]  /*2f50*/  MUFU.EX2 R28, R28 ;  /* 0x0000001c001c7308 */ /* 0x000e700000000800 */
[----:B------:R-:W2:Y:S01]  /*2f60*/  MUFU.EX2 R32, R32 ;  /* 0x0000002000207308 */ /* 0x000ea20000000800 */
[----:B0-----:R-:W-:Y:S01]  /*2f70*/  FADD.FTZ R27, R26, 1 ;  /* 0x3f8000001a1b7421 */ /* 0x001fe20000010000 */
[----:B------:R-:W-:-:S06]  /*2f80*/  HADD2.F32 R26, -RZ, R51.H1_H1 ;  /* 0x30000033ff1a7230 */ /* 0x000fcc0000004100 */
[----:B------:R-:W0:Y:S01]  /*2f90*/  MUFU.RCP R27, R27 ;  /* 0x0000001b001b7308 */ /* 0x000e220000001000 */
[----:B-1----:R-:W-:-:S07]  /*2fa0*/  FADD.FTZ R29, R28, 1 ;  /* 0x3f8000001c1d7421 */ /* 0x002fce0000010000 */
[----:B------:R-:W1:Y:S01]  /*2fb0*/  MUFU.RCP R29, R29 ;  /* 0x0000001d001d7308 */ /* 0x000e620000001000 */
[----:B--2---:R-:W-:-:S07]  /*2fc0*/  FADD.FTZ R34, R32, 1 ;  /* 0x3f80000020227421 */ /* 0x004fce0000010000 */
[----:B------:R-:W2:Y:S01]  /*2fd0*/  MUFU.RCP R34, R34 ;  /* 0x0000002200227308 */ /* 0x000ea20000001000 */
[----:B0-----:R-:W-:-:S04]  /*2fe0*/  FADD.FTZ R31, -R27, 1 ;  /* 0x3f8000001b1f7421 */ /* 0x001fc80000010100 */
[----:B------:R-:W-:Y:S01]  /*2ff0*/  FFMA.FTZ R31, R24, R31, 1 ;  /* 0x3f800000181f7423 */ /* 0x000fe2000001001f */
[----:B------:R-:W-:Y:S01]  /*3000*/  FADD.FTZ R24, R26, -UR8 ;  /* 0x800000081a187e21 */ /* 0x000fe20008010000 */
[----:B------:R-:W-:Y:S02]  /*3010*/  HADD2.F32 R26, -RZ, R52.H0_H0 ;  /* 0x20000034ff1a7230 */ /* 0x000fe40000004100 */
[----:B-1----:R-:W-:Y:S01]  /*3020*/  FADD.FTZ R28, -R29, 1 ;  /* 0x3f8000001d1c7421 */ /* 0x002fe20000010100 */
[----:B------:R-:W-:Y:S02]  /*3030*/  FMUL.FTZ R24, R24, UR9 ;  /* 0x0000000918187c20 */ /* 0x000fe40008410000 */
[----:B------:R-:W-:Y:S01]  /*3040*/  FMUL.FTZ R26, R26, R27 ;  /* 0x0000001b1a1a7220 */ /* 0x000fe20000410000 */
[----:B------:R-:W-:Y:S01]  /*3050*/  FFMA.FTZ R28, R25, R28, 1 ;  /* 0x3f800000191c7423 */ /* 0x000fe2000001001c */
[----:B------:R-:W-:Y:S01]  /*3060*/  FFMA.FTZ R32, R21, R24, R19 ;  /* 0x0000001815207223 */ /* 0x000fe20000010013 */
[----:B------:R-:W-:Y:S01]  /*3070*/  FMUL.FTZ R27, R56, R29 ;  /* 0x0000001d381b7220 */ /* 0x000fe20000410000 */
[----:B------:R-:W-:Y:S01]  /*3080*/  FMUL.FTZ R26, R26, R31 ;  /* 0x0000001f1a1a7220 */ /* 0x000fe20000410000 */
[----:B------:R-:W-:-:S02]  /*3090*/  HADD2.F32 R29, -RZ, R49.H0_H0 ;  /* 0x20000031ff1d7230 */ /* 0x000fc40000004100 */
[----:B------:R-:W-:Y:S01]  /*30a0*/  FMUL.FTZ R31, R32, -1.4426950216293334961 ;  /* 0xbfb8aa3b201f7820 */ /* 0x000fe20000410000 */
[----:B--2---:R-:W-:Y:S01]  /*30b0*/  FADD.FTZ R25, -R34, 1 ;  /* 0x3f80000022197421 */ /* 0x004fe20000010100 */
[----:B------:R-:W-:Y:S01]  /*30c0*/  FMUL.FTZ R34, R57, R34 ;  /* 0x0000002239227220 */ /* 0x000fe20000410000 */
[----:B------:R-:W-:Y:S01]  /*30d0*/  FMUL.FTZ R27, R27, R28 ;  /* 0x0000001c1b1b7220 */ /* 0x000fe20000410000 */
[----:B------:R-:W-:Y:S01]  /*30e0*/  FMUL.FTZ R28, R20, R26 ;  /* 0x0000001a141c7220 */ /* 0x000fe20000410000 */
[----:B------:R-:W-:Y:S01]  /*30f0*/  FFMA.FTZ R35, R30, R25, 1 ;  /* 0x3f8000001e237423 */ /* 0x000fe20000010019 */
[----:B------:R-:W0:Y:S01]  /*3100*/  MUFU.EX2 R31, R31 ;  /* 0x0000001f001f7308 */ /* 0x000e220000000800 */
[----:B------:R-:W-:Y:S01]  /*3110*/  FADD.FTZ R25, R29, -UR8 ;  /* 0x800000081d197e21 */ /* 0x000fe20008010000 */
[----:B------:R-:W-:Y:S02]  /*3120*/  HADD2.F32 R30, -RZ, R50.H1_H1 ;  /* 0x30000032ff1e7230 */ /* 0x000fe40000004100 */
[----:B------:R-:W-:Y:S01]  /*3130*/  FMUL.FTZ R35, R34, R35 ;  /* 0x0000002322237220 */ /* 0x000fe20000410000 */
[----:B------:R-:W-:-:S04]  /*3140*/  FMUL.FTZ R25, R25, UR9 ;  /* 0x0000000919197c20 */ /* 0x000fc80008410000 */
[----:B------:R-:W-:-:S04]  /*3150*/  FFMA.FTZ R56, R20, R25, R18 ;  /* 0x0000001914387223 */ /* 0x000fc80000010012 */
[----:B------:R-:W-:Y:S01]  /*3160*/  FMUL.FTZ R57, R56, -1.4426950216293334961 ;  /* 0xbfb8aa3b38397820 */ /* 0x000fe20000410000 */
[----:B0-----:R-:W-:-:S05]  /*3170*/  FADD.FTZ R29, R31, 1 ;  /* 0x3f8000001f1d7421 */ /* 0x001fca0000010000 */
[----:B------:R-:W-:Y:S08]  /*3180*/  MUFU.EX2 R57, R57 ;  /* 0x0000003900397308 */ /* 0x000ff00000000800 */
[----:B------:R-:W0:Y:S02]  /*3190*/  MUFU.RCP R29, R29 ;  /* 0x0000001d001d7308 */ /* 0x000e240000001000 */
[----:B0-----:R-:W-:Y:S01]  /*31a0*/  FADD.FTZ R31, -R29, 1 ;  /* 0x3f8000001d1f7421 */ /* 0x001fe20000010100 */
[----:B------:R-:W-:Y:S01]  /*31b0*/  FMUL.FTZ R30, R30, R29 ;  /* 0x0000001d1e1e7220 */ /* 0x000fe20000410000 */
[----:B------:R-:W-:-:S02]  /*31c0*/  FMUL.FTZ R29, R21, R27 ;  /* 0x0000001b151d7220 */ /* 0x000fc40000410000 */
[----:B------:R-:W-:Y:S01]  /*31d0*/  FFMA.FTZ R31, R32, R31, 1 ;  /* 0x3f800000201f7423 */ /* 0x000fe2000001001f */
[----:B------:R-:W-:-:S03]  /*31e0*/  FADD.FTZ R32, R57, 1 ;  /* 0x3f80000039207421 */ /* 0x000fc60000010000 */
[----:B------:R-:W-:Y:S01]  /*31f0*/  FMUL.FTZ R30, R30, R31 ;  /* 0x0000001f1e1e7220 */ /* 0x000fe20000410000 */
[----:B------:R-:W-:Y:S01]  /*3200*/  FFMA.FTZ R31, R17, R28, RZ ;  /* 0x0000001c111f7223 */ /* 0x000fe200000100ff */
[----:B------:R-:W-:Y:S01]  /*3210*/  FADD.FTZ R28, RZ, R28 ;  /* 0x0000001cff1c7221 */ /* 0x000fe20000010000 */
[----:B------:R-:W0:Y:S02]  /*3220*/  MUFU.RCP R32, R32 ;  /* 0x0000002000207308 */ /* 0x000e240000001000 */
[----:B------:R-:W-:Y:S01]  /*3230*/  FFMA.FTZ R34, R22, R29, R31 ;  /* 0x0000001d16227223 */ /* 0x000fe2000001001f */
[----:B------:R-:W-:Y:S01]  /*3240*/  FADD.FTZ R31, R29, R28 ;  /* 0x0000001c1d1f7221 */ /* 0x000fe20000010000 */
[----:B------:R-:W-:-:S05]  /*3250*/  HADD2.F32 R29, -RZ, R48.H0_H0 ;  /* 0x20000030ff1d7230 */ /* 0x000fca0000004100 */
[----:B0-----:R-:W-:Y:S01]  /*3260*/  FMUL.FTZ R28, R29, R32 ;  /* 0x000000201d1c7220 */ /* 0x001fe20000410000 */
[----:B------:R-:W-:Y:S01]  /*3270*/  FADD.FTZ R29, -R32, 1 ;  /* 0x3f800000201d7421 */ /* 0x000fe20000010100 */
[----:B------:R-:W-:Y:S01]  /*3280*/  FFMA.FTZ R32, R17, R26, RZ ;  /* 0x0000001a11207223 */ /* 0x000fe200000100ff */
[----:B------:R-:W-:Y:S02]  /*3290*/  HADD2.F32 R17, -RZ, R49.H1_H1 ;  /* 0x30000031ff117230 */ /* 0x000fe40000004100 */
[----:B------:R-:W-:Y:S01]  /*32a0*/  FFMA.FTZ R29, R56, R29, 1 ;  /* 0x3f800000381d7423 */ /* 0x000fe2000001001d */
[----:B------:R-:W-:Y:S02]  /*32b0*/  FFMA.FTZ R32, R23, R35, R32 ;  /* 0x0000002317207223 */ /* 0x000fe40000010020 */
[----:B------:R-:W-:Y:S01]  /*32c0*/  FADD.FTZ R17, R17, -UR8 ;  /* 0x8000000811117e21 */ /* 0x000fe20008010000 */
[----:B------:R-:W-:Y:S01]  /*32d0*/  FMUL.FTZ R28, R28, R29 ;  /* 0x0000001d1c1c7220 */ /* 0x000fe20000410000 */
[----:B------:R-:W-:-:S02]  /*32e0*/  FADD.FTZ R29, RZ, R26 ;  /* 0x0000001aff1d7221 */ /* 0x000fc40000010000 */
[----:B------:R-:W-:Y:S01]  /*32f0*/  FMUL.FTZ R26, R17, UR9 ;  /* 0x00000009111a7c20 */ /* 0x000fe20008410000 */
[----:B------:R-:W-:Y:S01]  /*3300*/  FFMA.FTZ R32, R25, R28, R32 ;  /* 0x0000001c19207223 */ /* 0x000fe20000010020 */
[----:B------:R-:W-:Y:S01]  /*3310*/  FADD.FTZ R29, R29, R35 ;  /* 0x000000231d1d7221 */ /* 0x000fe20000010000 */
[----:B------:R-:W-:Y:S01]  /*3320*/  FMUL.FTZ R35, R20, R35 ;  /* 0x0000002314237220 */ /* 0x000fe20000410000 */
[----:B------:R-:W-:Y:S02]  /*3330*/  FFMA.FTZ R17, R21, R26, R19 ;  /* 0x0000001a15117223 */ /* 0x000fe40000010013 */
[----:B------:R-:W-:Y:S01]  /*3340*/  FADD.FTZ R29, R29, R28 ;  /* 0x0000001c1d1d7221 */ /* 0x000fe20000010000 */
[----:B------:R-:W-:Y:S01]  /*3350*/  FFMA.FTZ R56, R23, R35, R34 ;  /* 0x0000002317387223 */ /* 0x000fe20000010022 */
[----:B------:R-:W-:Y:S01]  /*3360*/  FMUL.FTZ R34, R17, -1.4426950216293334961 ;  /* 0xbfb8aa3b11227820 */ /* 0x000fe20000410000 */
[----:B------:R-:W-:Y:S01]  /*3370*/  FADD.FTZ R62, R31, R35 ;  /* 0x000000231f3e7221 */ /* 0x000fe20000010000 */
[----:B------:R-:W-:-:S04]  /*3380*/  FMUL.FTZ R31, R21, R30 ;  /* 0x0000001e151f7220 */ /* 0x000fc80000410000 */
[----:B------:R-:W0:Y:S01]  /*3390*/  MUFU.EX2 R34, R34 ;  /* 0x0000002200227308 */ /* 0x000e220000000800 */
[----:B------:R-:W-:Y:S01]  /*33a0*/  FFMA.FTZ R56, R24, R31, R56 ;  /* 0x0000001f18387223 */ /* 0x000fe20000010038 */
[----:B------:R-:W-:Y:S01]  /*33b0*/  FADD.FTZ R62, R31, R62 ;  /* 0x0000003e1f3e7221 */ /* 0x000fe20000010000 */
[----:B0-----:R-:W-:-:S06]  /*33c0*/  FADD.FTZ R57, R34, 1 ;  /* 0x3f80000022397421 */ /* 0x001fcc0000010000 */
[----:B------:R-:W0:Y:S02]  /*33d0*/  MUFU.RCP R57, R57 ;  /* 0x0000003900397308 */ /* 0x000e240000001000 */
[----:B0-----:R-:W-:Y:S01]  /*33e0*/  FMUL.FTZ R23, R64, R57 ;  /* 0x0000003940177220 */ /* 0x001fe20000410000 */
[----:B------:R-:W-:-:S04]  /*33f0*/  FADD.FTZ R64, -R57, 1 ;  /* 0x3f80000039407421 */ /* 0x000fc80000010100 */
[----:B------:R-:W-:Y:S01]  /*3400*/  FFMA.FTZ R64, R17, R64, 1 ;  /* 0x3f80000011407423 */ /* 0x000fe20000010040 */
[----:B------:R-:W-:Y:S01]  /*3410*/  FFMA.FTZ R17, R22, R27, RZ ;  /* 0x0000001b16117223 */ /* 0x000fe200000100ff */
[----:B------:R-:W-:Y:S02]  /*3420*/  HADD2.F32 R22, -RZ, R47.H0_H0 ;  /* 0x2000002fff167230 */ /* 0x000fe40000004100 */
[----:B------:R-:W-:Y:S01]  /*3430*/  FADD.FTZ R27, RZ, R27 ;  /* 0x0000001bff1b7221 */ /* 0x000fe20000010000 */
[----:B------:R-:W-:Y:S02]  /*3440*/  FMUL.FTZ R23, R23, R64 ;  /* 0x0000004017177220 */ /* 0x000fe40000410000 */
[----:B------:R-:W-:Y:S01]  /*3450*/  FADD.FTZ R22, R22, -UR8 ;  /* 0x8000000816167e21 */ /* 0x000fe20008010000 */
[----:B------:R-:W-:Y:S01]  /*3460*/  FADD.FTZ R34, R27, R30 ;  /* 0x0000001e1b227221 */ /* 0x000fe20000010000 */
[----:B------:R-:W-:Y:S01]  /*3470*/  FFMA.FTZ R27, R24, R30, R17 ;  /* 0x0000001e181b7223 */ /* 0x000fe20000010011 */
[----:B------:R-:W-:-:S02]  /*3480*/  HADD2.F32 R24, -RZ, R46.H0_H0 ;  /* 0x2000002eff187230 */ /* 0x000fc40000004100 */
        /* <DEDUP_REMOVED lines=10> */
[----:B------:R-:W-:-:S03]  /*3530*/  HADD2.F32 R22, -RZ, R47.H1_H1 ;  /* 0x3000002fff167230 */ /* 0x000fc60000004100 */
[----:B------:R-:W-:Y:S01]  /*3540*/  FMUL.FTZ R24, R24, R31 ;  /* 0x0000001f18187220 */ /* 0x000fe20000410000 */
[----:B------:R-:W-:Y:S01]  /*3550*/  FMUL.FTZ R31, R20, R28 ;  /* 0x0000001c141f7220 */ /* 0x000fe20000410000 */
[----:B------:R-:W-:Y:S02]  /*3560*/  FADD.FTZ R22, R22, -UR8 ;  /* 0x8000000816167e21 */ /* 0x000fe40008010000 */
[----:B------:R-:W-:Y:S01]  /*3570*/  FADD.FTZ R29, R29, R24 ;  /* 0x000000181d1d7221 */ /* 0x000fe20000010000 */
[----:B------:R-:W-:Y:S01]  /*3580*/  FFMA.FTZ R56, R25, R31, R56 ;  /* 0x0000001f19387223 */ /* 0x000fe20000010038 */
[----:B------:R-:W-:Y:S01]  /*3590*/  FMUL.FTZ R22, R22, UR9 ;  /* 0x0000000916167c20 */ /* 0x000fe20008410000 */
[----:B------:R-:W-:Y:S01]  /*35a0*/  FADD.FTZ R62, R62, R31 ;  /* 0x0000001f3e3e7221 */ /* 0x000fe20000010000 */
[----:B------:R-:W-:Y:S02]  /*35b0*/  HADD2.F32 R31, -RZ, R46.H1_H1 ;  /* 0x3000002eff1f7230 */ /* 0x000fe40000004100 */
[----:B------:R-:W-:Y:S01]  /*35c0*/  FFMA.FTZ R32, R17, R24, R32 ;  /* 0x0000001811207223 */ /* 0x000fe20000010020 */
        /* <DEDUP_REMOVED lines=9> */
[----:B------:R-:W-:-:S03]  /*3660*/  HADD2.F32 R31, -RZ, R45.H0_H0 ;  /* 0x2000002dff1f7230 */ /* 0x000fc60000004100 */
[----:B------:R-:W-:Y:S02]  /*3670*/  FADD.FTZ R34, R34, R25 ;  /* 0x0000001922227221 */ /* 0x000fe40000010000 */
        /* <DEDUP_REMOVED lines=8> */
[----:B------:R-:W-:-:S02]  /*3700*/  HADD2.F32 R27, -RZ, R44.H0_H0 ;  /* 0x2000002cff1b7230 */ /* 0x000fc40000004100 */
[----:B------:R-:W-:Y:S01]  /*3710*/  FMUL.FTZ R25, R21, R25 ;  /* 0x0000001915197220 */ /* 0x000fe20000410000 */
        /* <DEDUP_REMOVED lines=8> */
[----:B------:R-:W-:-:S03]  /*37a0*/  HADD2.F32 R27, -RZ, R45.H1_H1 ;  /* 0x3000002dff1b7230 */ /* 0x000fc60000004100 */
[----:B------:R-:W-:Y:S02]  /*37b0*/  FFMA.FTZ R32, R23, R26, R32 ;  /* 0x0000001a17207223 */ /* 0x000fe40000010020 */
[----:B------:R-:W-:Y:S01]  /*37c0*/  FADD.FTZ R35, R27, -UR8 ;  /* 0x800000081b237e21 */ /* 0x000fe20008010000 */
[----:B------:R-:W-:-:S03]  /*37d0*/  FMUL.FTZ R27, R20, R24 ;  /* 0x00000018141b7220 */ /* 0x000fc60000410000 */
[----:B------:R-:W-:Y:S01]  /*37e0*/  FMUL.FTZ R24, R35, UR9 ;  /* 0x0000000923187c20 */ /* 0x000fe20008410000 */
[----:B------:R-:W-:Y:S01]  /*37f0*/  FFMA.FTZ R56, R17, R27, R56 ;  /* 0x0000001b11387223 */ /* 0x000fe20000010038 */
[----:B------:R-:W-:Y:S01]  /*3800*/  FADD.FTZ R62, R62, R27 ;  /* 0x0000001b3e3e7221 */ /* 0x000fe20000010000 */
[----:B------:R-:W-:Y:S02]  /*3810*/  HADD2.F32 R27, -RZ, R44.H1_H1 ;  /* 0x3000002cff1b7230 */ /* 0x000fe40000004100 */
[----:B------:R-:W-:Y:S01]  /*3820*/  FFMA.FTZ R17, R21, R24, R19 ;  /* 0x0000001815117223 */ /* 0x000fe20000010013 */
[----:B------:R-:W-:Y:S01]  /*3830*/  FFMA.FTZ R56, R22, R25, R56 ;  /* 0x0000001916387223 */ /* 0x000fe20000010038 */
[----:B------:R-:W-:Y:S01]  /*3840*/  FADD.FTZ R62, R25, R62 ;  /* 0x0000003e193e7221 */ /* 0x000fe20000010000 */
[----:B------:R-:W-:Y:S02]  /*3850*/  HADD2.F32 R25, -RZ, R42.H0_H0 ;  /* 0x2000002aff197230 */ /* 0x000fe40000004100 */
        /* <DEDUP_REMOVED lines=16> */
[----:B------:R-:W-:Y:S01]  /*3960*/  FADD.FTZ R28, R29, R26 ;  /* 0x0000001a1d1c7221 */ /* 0x000fe20000010000 */
[----:B------:R-:W-:Y:S01]  /*3970*/  FMUL.FTZ R29, R20, R26 ;  /* 0x0000001a141d7220 */ /* 0x000fe20000410000 */
[----:B------:R-:W-:-:S03]  /*3980*/  HADD2.F32 R26, -RZ, R42.H1_H1 ;  /* 0x3000002aff1a7230 */ /* 0x000fc60000004100 */
[----:B------:R-:W0:Y:S01]  /*3990*/  MUFU.RCP R30, R30 ;  /* 0x0000001e001e7308 */ /* 0x000e220000001000 */
[----:B------:R-:W-:Y:S01]  /*39a0*/  FFMA.FTZ R56, R23, R29, R56 ;  /* 0x0000001d17387223 */ /* 0x000fe20000010038 */
[----:B------:R-:W-:Y:S01]  /*39b0*/  FADD.FTZ R62, R62, R29 ;  /* 0x0000001d3e3e7221 */ /* 0x000fe20000010000 */
[----:B------:R-:W-:Y:S01]  /*39c0*/  FADD.FTZ R29, R34, R27 ;  /* 0x0000001b221d7221 */ /* 0x000fe20000010000 */
[----:B------:R-:W-:-:S04]  /*39d0*/  FMUL.FTZ R27, R21, R27 ;  /* 0x0000001b151b7220 */ /* 0x000fc80000410000 */
[----:B------:R-:W-:Y:S01]  /*39e0*/  FFMA.FTZ R56, R24, R27, R56 ;  /* 0x0000001b18387223 */ /* 0x000fe20000010038 */
[----:B------:R-:W-:Y:S01]  /*39f0*/  FADD.FTZ R62, R27, R62 ;  /* 0x0000003e1b3e7221 */ /* 0x000fe20000010000 */
[----:B------:R-:W-:Y:S02]  /*3a00*/  HADD2.F32 R27, -RZ, R40.H0_H0 ;  /* 0x20000028ff1b7230 */ /* 0x000fe40000004100 */
[----:B0-----:R-:W-:Y:S01]  /*3a10*/  FADD.FTZ R35, -R30, 1 ;  /* 0x3f8000001e237421 */ /* 0x001fe20000010100 */
[----:B------:R-:W-:-:S03]  /*3a20*/  FMUL.FTZ R25, R25, R30 ;  /* 0x0000001e19197220 */ /* 0x000fc60000410000 */
[----:B------:R-:W-:-:S04]  /*3a30*/  FFMA.FTZ R22, R22, R35, 1 ;  /* 0x3f80000016167423 */ /* 0x000fc80000010023 */
[----:B------:R-:W-:Y:S01]  /*3a40*/  FMUL.FTZ R25, R25, R22 ;  /* 0x0000001619197220 */ /* 0x000fe20000410000 */
[----:B------:R-:W-:-:S03]  /*3a50*/  HADD2.F32 R22, -RZ, R43.H1_H1 ;  /* 0x3000002bff167230 */ /* 0x000fc60000004100 */
[----:B------:R-:W-:Y:S01]  /*3a60*/  FADD.FTZ R28, R28, R25 ;  /* 0x000000191c1c7221 */ /* 0x000fe20000010000 */
[-C--:B------:R-:W-:Y:S01]  /*3a70*/  FFMA.FTZ R32, R17, R25.reuse, R32 ;  /* 0x0000001911207223 */ /* 0x080fe20000010020 */
[----:B------:R-:W-:Y:S01]  /*3a80*/  FADD.FTZ R22, R22, -UR8 ;  /* 0x8000000816167e21 */ /* 0x000fe20008010000 */
[----:B------:R-:W-:-:S03]  /*3a90*/  FMUL.FTZ R25, R20, R25 ;  /* 0x0000001914197220 */ /* 0x000fc60000410000 */
[----:B------:R-:W-:Y:S01]  /*3aa0*/  FMUL.FTZ R22, R22, UR9 ;  /* 0x0000000916167c20 */ /* 0x000fe20008410000 */
[----:B------:R-:W-:Y:S01]  /*3ab0*/  FFMA.FTZ R56, R17, R25, R56 ;  /* 0x0000001911387223 */ /* 0x000fe20000010038 */
[----:B------:R-:W-:Y:S01]  /*3ac0*/  FADD.FTZ R62, R62, R25 ;  /* 0x000000193e3e7221 */ /* 0x000fe20000010000 */
[----:B------:R-:W-:Y:S02]  /*3ad0*/  HADD2.F32 R25, -RZ, R40.H1_H1 ;  /* 0x30000028ff197230 */ /* 0x000fe40000004100 */
        /* <DEDUP_REMOVED lines=31> */
[----:B------:R-:W-:Y:S01]  /*3cd0*/  FMUL.FTZ R29, R21, R26 ;  /* 0x0000001a151d7220 */ /* 0x000fe20000410000 */
[----:B------:R-:W-:-:S03]  /*3ce0*/  HADD2.F32 R26, -RZ, R38.H0_H0 ;  /* 0x20000026ff1a7230 */ /* 0x000fc60000004100 */
[----:B------:R-:W0:Y:S01]  /*3cf0*/  MUFU.RCP R34, R34 ;  /* 0x0000002200227308 */ /* 0x000e220000001000 */
[----:B------:R-:W-:Y:S01]  /*3d00*/  FFMA.FTZ R56, R22, R29, R56 ;  /* 0x0000001d16387223 */ /* 0x000fe20000010038 */
[----:B------:R-:W-:Y:S01]  /*3d10*/  FADD.FTZ R62, R29, R62 ;  /* 0x0000003e1d3e7221 */ /* 0x000fe20000010000 */
[----:B0-----:R-:W-:Y:S01]  /*3d20*/  FADD.FTZ R64, -R34, 1 ;  /* 0x3f80000022407421 */ /* 0x001fe20000010100 */
[----:B------:R-:W-:-:S03]  /*3d30*/  FMUL.FTZ R25, R25, R34 ;  /* 0x0000002219197220 */ /* 0x000fc60000410000 */
[----:B------:R-:W-:Y:S01]  /*3d40*/  FFMA.FTZ R64, R17, R64, 1 ;  /* 0x3f80000011407423 */ /* 0x000fe20000010040 */
[----:B------:R-:W-:-:S03]  /*3d50*/  HADD2.F32 R17, -RZ, R39.H0_H0 ;  /* 0x20000027ff117230 */ /* 0x000fc60000004100 */
[----:B------:R-:W-:Y:S02]  /*3d60*/  FMUL.FTZ R25, R25, R64 ;  /* 0x0000004019197220 */ /* 0x000fe40000410000 */
[----:B------:R-:W-:Y:S02]  /*3d70*/  FADD.FTZ R17, R17, -UR8 ;  /* 0x8000000811117e21 */ /* 0x000fe40008010000 */
[----:B------:R-:W-:Y:S01]  /*3d80*/  FADD.FTZ R30, R30, R25 ;  /* 0x000000191e1e7221 */ /* 0x000fe20000010000 */
[-C--:B------:R-:W-:Y:S01]  /*3d90*/  FFMA.FTZ R31, R24, R25.reuse, R31 ;  /* 0x00000019181f7223 */ /* 0x080fe2000001001f */
[----:B------:R-:W-:Y:S01]  /*3da0*/  FMUL.FTZ R17, R17, UR9 ;  /* 0x0000000911117c20 */ /* 0x000fe20008410000 */
[----:B------:R-:W-:-:S03]  /*3db0*/  FMUL.FTZ R25, R21, R25 ;  /* 0x0000001915197220 */ /* 0x000fc60000410000 */
        /* <DEDUP_REMOVED lines=10> */
[----:B------:R-:W-:Y:S01]  /*3e60*/  FADD.FTZ R29, R28, R27 ;  /* 0x0000001b1c1d7221 */ /* 0x000fe20000010000 */
[----:B------:R-:W-:Y:S01]  /*3e70*/  FADD.FTZ R22, R22, -UR8 ;  /* 0x8000000816167e21 */ /* 0x000fe20008010000 */
[----:B------:R-:W-:Y:S01]  /*3e80*/  FMUL.FTZ R27, R20, R27 ;  /* 0x0000001b141b7220 */ /* 0x000fe20000410000 */
[----:B------:R-:W-:Y:S02]  /*3e90*/  FFMA.FTZ R32, R17, R26, R32 ;  /* 0x0000001a11207223 */ /* 0x000fe40000010020 */
[----:B------:R-:W-:Y:S01]  /*3ea0*/  FMUL.FTZ R22, R22, UR9 ;  /* 0x0000000916167c20 */ /* 0x000fe20008410000 */
[----:B------:R-:W-:Y:S01]  /*3eb0*/  FFMA.FTZ R56, R23, R27, R56 ;  /* 0x0000001b17387223 */ /* 0x000fe20000010038 */
[----:B------:R-:W-:Y:S01]  /*3ec0*/  FADD.FTZ R62, R62, R27 ;  /* 0x0000001b3e3e7221 */ /* 0x000fe20000010000 */
[----:B------:R-:W-:Y:S02]  /*3ed0*/  HADD2.F32 R27, -RZ, R38.H1_H1 ;  /* 0x30000026ff1b7230 */ /* 0x000fe40000004100 */
[----:B------:R-:W-:Y:S01]  /*3ee0*/  FFMA.FTZ R23, R21, R22, R19 ;  /* 0x0000001615177223 */ /* 0x000fe20000010013 */
[----:B------:R-:W-:Y:S01]  /*3ef0*/  FFMA.FTZ R56, R24, R25, R56 ;  /* 0x0000001918387223 */ /* 0x000fe20000010038 */
[----:B------:R-:W-:Y:S01]  /*3f00*/  FADD.FTZ R62, R25, R62 ;  /* 0x0000003e193e7221 */ /* 0x000fe20000010000 */
[----:B------:R-:W-:-:S02]  /*3f10*/  HADD2.F32 R25, -RZ, R36.H0_H0 ;  /* 0x20000024ff197230 */ /* 0x000fc40000004100 */
        /* <DEDUP_REMOVED lines=274> */
[----:B------:R-:W-:-:S05]  /*5040*/  HADD2.F32 R22, -RZ, R15.H1_H1 ;  /* 0x3000000fff167230 */ /* 0x000fca0000004100 */
[----:B------:R-:W-:Y:S01]  /*5050*/  FADD.FTZ R27, R22, -UR8 ;  /* 0x80000008161b7e21 */ /* 0x000fe20008010000 */
[----:B------:R-:W-:Y:S01]  /*5060*/  FADD.FTZ R22, R28, R25 ;  /* 0x000000191c167221 */ /* 0x000fe20000010000 */
[----:B------:R-:W-:Y:S02]  /*5070*/  FMUL.FTZ R25, R20, R25 ;  /* 0x0000001914197220 */ /* 0x000fe40000410000 */
[----:B------:R-:W-:Y:S02]  /*5080*/  FMUL.FTZ R34, R27, UR9 ;  /* 0x000000091b227c20 */ /* 0x000fe40008410000 */
[----:B------:R-:W-:Y:S01]  /*5090*/  FFMA.FTZ R56, R23, R25, R56 ;  /* 0x0000001917387223 */ /* 0x000fe20000010038 */
[----:B------:R-:W-:Y:S01]  /*50a0*/  FADD.FTZ R62, R62, R25 ;  /* 0x000000193e3e7221 */ /* 0x000fe20000010000 */
[----:B------:R-:W-:Y:S01]  /*50b0*/  FFMA.FTZ R23, R21, R34, R19 ;  /* 0x0000002215177223 */ /* 0x000fe20000010013 */
[----:B------:R-:W-:-:S03]  /*50c0*/  HADD2.F32 R25, -RZ, R16.H1_H1 ;  /* 0x30000010ff197230 */ /* 0x000fc60000004100 */
[----:B------:R-:W-:-:S06]  /*50d0*/  FMUL.FTZ R27, R23, -1.4426950216293334961 ;  /* 0xbfb8aa3b171b7820 */ /* 0x000fcc0000410000 */
[----:B------:R-:W0:Y:S02]  /*50e0*/  MUFU.EX2 R27, R27 ;  /* 0x0000001b001b7308 */ /* 0x000e240000000800 */
[----:B0-----:R-:W-:-:S06]  /*50f0*/  FADD.FTZ R28, R27, 1 ;  /* 0x3f8000001b1c7421 */ /* 0x001fcc0000010000 */
[----:B------:R-:W0:Y:S02]  /*5100*/  MUFU.RCP R28, R28 ;  /* 0x0000001c001c7308 */ /* 0x000e240000001000 */
[----:B0-----:R-:W-:Y:S01]  /*5110*/  FADD.FTZ R30, -R28, 1 ;  /* 0x3f8000001c1e7421 */ /* 0x001fe20000010100 */
[----:B------:R-:W-:-:S03]  /*5120*/  FMUL.FTZ R25, R25, R28 ;  /* 0x0000001c19197220 */ /* 0x000fc60000410000 */
[----:B------:R-:W-:Y:S01]  /*5130*/  FFMA.FTZ R30, R23, R30, 1 ;  /* 0x3f800000171e7423 */ /* 0x000fe2000001001e */
[----:B------:R-:W-:Y:S01]  /*5140*/  FMUL.FTZ R23, R21, R26 ;  /* 0x0000001a15177220 */ /* 0x000fe20000410000 */
[----:B------:R-:W-:Y:S02]  /*5150*/  FADD.FTZ R26, R22, R35 ;  /* 0x00000023161a7221 */ /* 0x000fe40000010000 */
[----:B------:R-:W-:Y:S01]  /*5160*/  FMUL.FTZ R30, R25, R30 ;  /* 0x0000001e191e7220 */ /* 0x000fe20000410000 */
[----:B------:R-:W-:Y:S01]  /*5170*/  FFMA.FTZ R56, R24, R23, R56 ;  /* 0x0000001718387223 */ /* 0x000fe20000010038 */
[----:B------:R-:W-:Y:S01]  /*5180*/  FADD.FTZ R62, R23, R62 ;  /* 0x0000003e173e7221 */ /* 0x000fe20000010000 */
[-C--:B------:R-:W-:Y:S01]  /*5190*/  FMUL.FTZ R23, R20, R35.reuse ;  /* 0x0000002314177220 */ /* 0x080fe20000410000 */
[----:B------:R-:W-:Y:S01]  /*51a0*/  FFMA.FTZ R24, R17, R35, R32 ;  /* 0x0000002311187223 */ /* 0x000fe20000010020 */
[-C--:B------:R-:W-:Y:S01]  /*51b0*/  FFMA.FTZ R25, R34, R30.reuse, R31 ;  /* 0x0000001e22197223 */ /* 0x080fe2000001001f */
[----:B------:R-:W-:Y:S01]  /*51c0*/  FADD.FTZ R27, R29, R30 ;  /* 0x0000001e1d1b7221 */ /* 0x000fe20000010000 */
[----:B------:R-:W-:Y:S01]  /*51d0*/  FFMA.FTZ R56, R17, R23, R56 ;  /* 0x0000001711387223 */ /* 0x000fe20000010038 */
[----:B------:R-:W-:Y:S01]  /*51e0*/  FADD.FTZ R62, R62, R23 ;  /* 0x000000173e3e7221 */ /* 0x000fe20000010000 */
[----:B------:R-:W-:-:S04]  /*51f0*/  FMUL.FTZ R23, R21, R30 ;  /* 0x0000001e15177220 */ /* 0x000fc80000410000 */
[----:B------:R-:W-:Y:S01]  /*5200*/  FFMA.FTZ R28, R34, R23, R56 ;  /* 0x00000017221c7223 */ /* 0x000fe20000010038 */
[----:B------:R-:W-:-:S07]  /*5210*/  FADD.FTZ R23, R23, R62 ;  /* 0x0000003e17177221 */ /* 0x000fce0000010000 */
.L_x_691:
        /* <DEDUP_REMOVED lines=57> */
[----:B------:R-:W1:Y:S04]  /*55b0*/  LDS.128 R32, [UR6+0x20] ;  /* 0x00002006ff207984 */ /* 0x000e680008000c00 */
[----:B0-----:R-:W0:Y:S01]  /*55c0*/  LDS.128 R28, [UR6+0x30] ;  /* 0x00003006ff1c7984 */ /* 0x001e220008000c00 */
[----:B-1----:R-:W-:Y:S01]  /*55d0*/  FADD.FTZ R57, R22, R32 ;  /* 0x0000002016397221 */ /* 0x002fe20000010000 */
[----:B------:R-:W-:-:S03]  /*55e0*/  FADD.FTZ R22, R23, R33 ;  /* 0x0000002117167221 */ /* 0x000fc60000010000 */
[----:B------:R-:W-:Y:S01]  /*55f0*/  FADD.FTZ R57, R57, R34 ;  /* 0x0000002239397221 */ /* 0x000fe20000010000 */
[----:B------:R-:W-:Y:S02]  /*5600*/  FADD.FTZ R22, R22, R35 ;  /* 0x0000002316167221 */ /* 0x000fe40000010000 */
[----:B------:R-:W1:Y:S01]  /*5610*/  LDS.128 R32, [UR6+0x40] ;  /* 0x00004006ff207984 */ /* 0x000e620008000c00 */
        /* <DEDUP_REMOVED lines=36> */
.L_x_693:
[----:B------:R-:W-:Y:S05]  /*5860*/  BSYNC.RECONVERGENT B0 ;  /* 0x0000000000007941 */ /* 0x000fea0003800200 */
.L_x_692:
[----:B------:R-:W-:Y:S06]  /*5870*/  BAR.SYNC.DEFER_BLOCKING 0x0 ;  /* 0x0000000000007b1d */ /* 0x000fec0000010000 */
[----:B------:R-:W-:Y:S04]  /*5880*/  BSSY.RECONVERGENT B0, `(.L_x_694) ;  /* 0x000004d000007945 */ /* 0x000fe80003800200 */
[----:B------:R-:W-:Y:S05]  /*5890*/  @P0 BRA `(.L_x_695) ;  /* 0x00000004002c0947 */ /* 0x000fea0003800000 */
[----:B0-----:R-:W0:Y:S04]  /*58a0*/  LDS.128 R28, [R56+0x230] ;  /* 0x00023000381c7984 */ /* 0x001e280000000c00 */
[----:B------:R-:W1:Y:S01]  /*58b0*/  LDS.128 R32, [R56+0x460] ;  /* 0x0004600038207984 */ /* 0x000e620000000c00 */
        /* <DEDUP_REMOVED lines=8> */
[----:B------:R-:W-:-:S02]  /*5940*/  FADD.FTZ R34, R30, R35 ;  /* 0x000000231e227221 */ /* 0x000fc40000010000 */
        /* <DEDUP_REMOVED lines=50> */
[----:B------:R-:W-:Y:S01]  /*5c70*/  LDS.128 R28, [R56+0x20d0] ;  /* 0x0020d000381c7984 */ /* 0x000fe20000000c00 */
[----:B0-----:R-:W-:Y:S01]  /*5c80*/  FADD.FTZ R57, R57, R24 ;  /* 0x0000001839397221 */ /* 0x001fe20000010000 */
[----:B------:R-:W-:Y:S01]  /*5c90*/  FADD.FTZ R32, R32, R25 ;  /* 0x0000001920207221 */ /* 0x000fe20000010000 */
[----:B------:R-:W-:Y:S01]  /*5ca0*/  FADD.FTZ R33, R33, R26 ;  /* 0x0000001a21217221 */ /* 0x000fe20000010000 */
[----:B------:R-:W-:Y:S02]  /*5cb0*/  FADD.FTZ R34, R34, R27 ;  /* 0x0000001b22227221 */ /* 0x000fe40000010000 */
[----:B------:R-:W0:Y:S02]  /*5cc0*/  LDS.128 R24, [R56+0x1ea0] ;  /* 0x001ea00038187984 */ /* 0x000e240000000c00 */
[----:B0-----:R-:W-:Y:S01]  /*5cd0*/  FADD.FTZ R57, R57, R24 ;  /* 0x0000001839397221 */ /* 0x001fe20000010000 */
[----:B------:R-:W-:Y:S01]  /*5ce0*/  FADD.FTZ R32, R32, R25 ;  /* 0x0000001920207221 */ /* 0x000fe20000010000 */
[----:B------:R-:W-:Y:S01]  /*5cf0*/  FADD.FTZ R33, R33, R26 ;  /* 0x0000001a21217221 */ /* 0x000fe20000010000 */
[----:B------:R-:W-:Y:S01]  /*5d00*/  FADD.FTZ R34, R34, R27 ;  /* 0x0000001b22227221 */ /* 0x000fe20000010000 */
[----:B------:R-:W-:Y:S01]  /*5d10*/  FADD.FTZ R24, R57, R28 ;  /* 0x0000001c39187221 */ /* 0x000fe20000010000 */
[----:B------:R-:W-:Y:S01]  /*5d20*/  FADD.FTZ R25, R32, R29 ;  /* 0x0000001d20197221 */ /* 0x000fe20000010000 */
[----:B------:R-:W-:Y:S01]  /*5d30*/  FADD.FTZ R26, R33, R30 ;  /* 0x0000001e211a7221 */ /* 0x000fe20000010000 */
[----:B------:R-:W-:-:S07]  /*5d40*/  FADD.FTZ R27, R34, R31 ;  /* 0x0000001f221b7221 */ /* 0x000fce0000010000 */
.L_x_695:
[----:B------:R-:W-:Y:S05]  /*5d50*/  BSYNC.RECONVERGENT B0 ;  /* 0x0000000000007941 */ /* 0x000fea0003800200 */
.L_x_694:
[----:B------:R-:W-:Y:S04]  /*5d60*/  BSSY.RECONVERGENT B0, `(.L_x_696) ;  /* 0x000001c000007945 */ /* 0x000fe80003800200 */
[----:B------:R-:W-:Y:S05]  /*5d70*/  @P0 BRA `(.L_x_697) ;  /* 0x0000000000680947 */ /* 0x000fea0003800000 */
[----:B0-----:R-:W0:Y:S08]  /*5d80*/  LDC.64 R28, c[0x0][0x3f8] ;  /* 0x0000fe00ff1c7b82 */ /* 0x001e300000000a00 */
[----:B------:R-:W1:Y:S01]  /*5d90*/  LDC.64 R30, c[0x0][0x3d8] ;  /* 0x0000f600ff1e7b82 */ /* 0x000e620000000a00 */
[----:B0-----:R-:W-:Y:S01]  /*5da0*/  IMAD.WIDE.U32 R32, R28, 0x3, RZ ;  /* 0x000000031c207825 */ /* 0x001fe200078e00ff */
[----:B------:R-:W-:-:S04]  /*5db0*/  LEA R35, R29, R29, 0x1 ;  /* 0x0000001d1d237211 */ /* 0x000fc800078e08ff */
[----:B------:R-:W-:Y:S01]  /*5dc0*/  IADD3 R33, PT, PT, R33, R35, RZ ;  /* 0x0000002321217210 */ /* 0x000fe20007ffe0ff */
[----:B-1----:R-:W-:-:S03]  /*5dd0*/  IMAD.WIDE R30, R17, 0x4, R30 ;  /* 0x00000004111e7825 */ /* 0x002fc600078e021e */
[----:B------:R-:W-:-:S04]  /*5de0*/  LEA.HI R17, P0, R33, R32, RZ, 0x1 ;  /* 0x0000002021117211 */ /* 0x000fc800078108ff */
[----:B------:R-:W-:Y:S01]  /*5df0*/  IADD3.X R32, PT, PT, RZ, R33, RZ, P0, !PT ;  /* 0x00000021ff207210 */ /* 0x000fe200007fe4ff */
[----:B------:R1:W-:Y:S01]  /*5e00*/  REDG.E.ADD.F32.FTZ.RN.STRONG.GPU desc[UR10][R30.64], R24 ;  /* 0x000000181e0079a6 */ /* 0x0003e2000c12f30a */
[----:B------:R-:W-:Y:S02]  /*5e10*/  LEA.HI R63, P0, R29, R28, RZ, 0x1 ;  /* 0x0000001c1d3f7211 */ /* 0x000fe400078108ff */
[----:B------:R-:W-:Y:S02]  /*5e20*/  SHF.L.U64.HI R57, R17, 0x1, R32 ;  /* 0x0000000111397819 */ /* 0x000fe40000010220 */
[----:B------:R-:W-:Y:S02]  /*5e30*/  IADD3.X R32, PT, PT, RZ, R29, RZ, P0, !PT ;  /* 0x0000001dff207210 */ /* 0x000fe400007fe4ff */
[----:B------:R-:W-:Y:S02]  /*5e40*/  SHF.L.U32 R35, R63, 0x1, RZ ;  /* 0x000000013f237819 */ /* 0x000fe400000006ff */
[----:B------:R-:W-:-:S02]  /*5e50*/  SHF.L.U32 R17, R17, 0x1, RZ ;  /* 0x0000000111117819 */ /* 0x000fc400000006ff */
[----:B------:R-:W-:Y:S02]  /*5e60*/  SHF.L.U64.HI R63, R63, 0x1, R32 ;  /* 0x000000013f3f7819 */ /* 0x000fe40000010220 */
[----:B------:R-:W-:Y:S02]  /*5e70*/  LOP3.LUT R35, R35, 0xfffffffc, RZ, 0xc0, !PT ;  /* 0xfffffffc23237812 */ /* 0x000fe400078ec0ff */
[----:B------:R-:W-:Y:S02]  /*5e80*/  LEA R32, P2, R28, R30, 0x2 ;  /* 0x0000001e1c207211 */ /* 0x000fe400078410ff */
[----:B------:R-:W-:Y:S02]  /*5e90*/  LOP3.LUT R17, R17, 0xfffffffc, RZ, 0xc0, !PT ;  /* 0xfffffffc11117812 */ /* 0x000fe400078ec0ff */
[----:B------:R-:W-:Y:S02]  /*5ea0*/  IADD3 R34, P0, PT, R30, R35, RZ ;  /* 0x000000231e227210 */ /* 0x000fe40007f1e0ff */
[----:B------:R-:W-:-:S02]  /*5eb0*/  LEA.HI.X R33, R28, R31, R29, 0x2, P2 ;  /* 0x0000001f1c217211 */ /* 0x000fc400010f141d */
[----:B------:R-:W-:Y:S02]  /*5ec0*/  IADD3 R28, P2, PT, R30, R17, RZ ;  /* 0x000000111e1c7210 */ /* 0x000fe40007f5e0ff */
[C---:B------:R-:W-:Y:S02]  /*5ed0*/  IADD3.X R35, PT, PT, R31.reuse, R63, RZ, P0, !PT ;  /* 0x0000003f1f237210 */ /* 0x040fe400007fe4ff */
[----:B------:R-:W-:-:S03]  /*5ee0*/  IADD3.X R29, PT, PT, R31, R57, RZ, P2, !PT ;  /* 0x000000391f1d7210 */ /* 0x000fc600017fe4ff */
[----:B------:R1:W-:Y:S04]  /*5ef0*/  REDG.E.ADD.F32.FTZ.RN.STRONG.GPU desc[UR10][R34.64], R25 ;  /* 0x00000019220079a6 */ /* 0x0003e8000c12f30a */
[----:B------:R1:W-:Y:S04]  /*5f00*/  REDG.E.ADD.F32.FTZ.RN.STRONG.GPU desc[UR10][R32.64], R26 ;  /* 0x0000001a200079a6 */ /* 0x0003e8000c12f30a */
[----:B------:R1:W-:Y:S02]  /*5f10*/  REDG.E.ADD.F32.FTZ.RN.STRONG.GPU desc[UR10][R28.64], R27 ;  /* 0x0000001b1c0079a6 */ /* 0x0003e4000c12f30a */
.L_x_697:
[----:B------:R-:W-:Y:S05]  /*5f20*/  BSYNC.RECONVERGENT B0 ;  /* 0x0000000000007941 */ /* 0x000fea0003800200 */
.L_x_696:
[----:B------:R-:W2:Y:S02]  /*5f30*/  LDCU UR6, c[0x0][0x370] ;  /* 0x00006e00ff0677ac */ /* 0x000ea40008000800 */
[----:B--2---:R-:W-:-:S09]  /*5f40*/  UISETP.GE.U32.AND UP0, UPT, UR6, 0x2, UPT ;  /* 0x000000020600788c */ /* 0x004fd2000bf06070 */
[----:B------:R-:W-:Y:S05]  /*5f50*/  BRA.U !UP0, `(.L_x_698) ;  /* 0x0000000908cc7547 */ /* 0x000fea000b800000 */
[----:B-1----:R-:W0:Y:S01]  /*5f60*/  LDC R30, c[0x0][0x374] ;  /* 0x0000dd00ff1e7b82 */ /* 0x002e220000000800 */
[----:B------:R-:W-:-:S07]  /*5f70*/  ULOP3.LUT UR6, UR4, 0x1, URZ, 0xc0, !UPT ;  /* 0x0000000104067892 */ /* 0x000fce000f8ec0ff */
[----:B------:R-:W1:Y:S08]  /*5f80*/  LDC R17, c[0x0][0x370] ;  /* 0x0000dc00ff117b82 */ /* 0x000e700000000800 */
[----:B------:R-:W2:Y:S01]  /*5f90*/  LDC.64 R24, c[0x0][0x3d0] ;  /* 0x0000f400ff187b82 */ /* 0x000ea20000000a00 */
[----:B0-----:R-:W-:-:S04]  /*5fa0*/  IMAD R28, R30, UR6, RZ ;  /* 0x000000061e1c7c24 */ /* 0x001fc8000f8e02ff */
[----:B-1----:R-:W-:-:S05]  /*5fb0*/  IMAD R17, R28, R17, RZ ;  /* 0x000000111c117224 */ /* 0x002fca00078e02ff */
[----:B------:R-:W-:Y:S02]  /*5fc0*/  SHF.L.U32 R27, R17, 0x1, RZ ;  /* 0x00000001111b7819 */ /* 0x000fe400000006ff */
[----:B------:R-:W0:Y:S03]  /*5fd0*/  S2R R17, SR_CTAID.Y ;  /* 0x0000000000117919 */ /* 0x000e260000002600 */
[----:B--2---:R-:W-:Y:S01]  /*5fe0*/  IMAD.WIDE R24, R27, 0x4, R24 ;  /* 0x000000041b187825 */ /* 0x004fe200078e0218 */
[----:B------:R-:W-:Y:S06]  /*5ff0*/  @P1 BRA `(.L_x_699) ;  /* 0x00000000005c1947 */ /* 0x000fec0003800000 */
[----:B------:R-:W1:Y:S01]  /*6000*/  LDC.64 R26, c[0x0][0x3c8] ;  /* 0x0000f200ff1a7b82 */ /* 0x000e620000000a00 */
[----:B0-----:R-:W-:Y:S01]  /*6010*/  IADD3 R29, PT, PT, R28, R17, RZ ;  /* 0x000000111c1d7210 */ /* 0x001fe20007ffe0ff */
[----:B------:R-:W-:Y:S01]  /*6020*/  IMAD R31, R30, UR14, R17 ;  /* 0x0000000e1e1f7c24 */ /* 0x000fe2000f8e0211 */
[----:B------:R-:W-:-:S04]  /*6030*/  ULOP3.LUT UP0, UR6, UR4, 0x2, URZ, 0xc0, !UPT ;  /* 0x0000000204067892 */ /* 0x000fc8000f80c0ff */
[----:B------:R-:W-:Y:S01]  /*6040*/  UIADD3 UR6, UPT, UPT, -UR6, 0x1, URZ ;  /* 0x0000000106067890 */ /* 0x000fe2000fffe1ff */
[----:B-1----:R-:W-:Y:S01]  /*6050*/  IMAD.WIDE.U32 R26, R29, 0x4, R26 ;  /* 0x000000041d1a7825 */ /* 0x002fe200078e001a */
[----:B------:R-:W-:-:S04]  /*6060*/  PLOP3.LUT P0, PT, PT, PT, UP0, 0x80, 0x8 ;  /* 0x000000000008781c */ /* 0x000fc80003f0f008 */
[----:B------:R-:W-:Y:S01]  /*6070*/  MOV R33, UR6 ;  /* 0x0000000600217c02 */ /* 0x000fe20008000f00 */
[----:B------:R-:W-:Y:S02]  /*6080*/  IMAD.WIDE.U32 R28, R31, 0x8, R24 ;  /* 0x000000081f1c7825 */ /* 0x000fe400078e0018 */
[----:B------:R-:W0:Y:S03]  /*6090*/  LDC R31, c[0x0][0x370] ;  /* 0x0000dc00ff1f7b82 */ /* 0x000e260000000800 */
        /* <DEDUP_REMOVED lines=8> */
.L_x_700:
[----:B------:R-:W2:Y:S04]  /*6120*/  LDG.E.STRONG.GPU R28, desc[UR10][R26.64] ;  /* 0x0000000a1a1c7981 */ /* 0x000ea8000c1ef900 */
[----:B--2---:R-:W-:Y:S01]  /*6130*/  CCTL.IVALL ;  /* 0x00000000ff00798f */ /* 0x004fe20002000000 */
[----:B------:R-:W-:Y:S05]  /*6140*/  YIELD ;  /* 0x0000000000007946 */ /* 0x000fea0003800000 */
[----:B------:R-:W-:-:S13]  /*6150*/  ISETP.NE.AND P0, PT, R28, R31, PT ;  /* 0x0000001f1c00720c */ /* 0x000fda0003f05270 */
[----:B------:R-:W-:Y:S05]  /*6160*/  @P0 BRA `(.L_x_700) ;  /* 0xfffffffc00ec0947 */ /* 0x000fea000383ffff */
.L_x_699:
[----:B------:R-:W1:Y:S01]  /*6170*/  LDC R26, c[0x0][0x370] ;  /* 0x0000dc00ff1a7b82 */ /* 0x000e620000000800 */
[----:B------:R-:W-:Y:S05]  /*6180*/  WARPSYNC.ALL ;  /* 0x0000000000007948 */ /* 0x000fea0003800000 */
[----:B-1----:R-:W-:Y:S02]  /*6190*/  ISETP.GE.U32.AND P0, PT, R26, 0x8, PT ;  /* 0x000000081a00780c */ /* 0x002fe40003f06070 */
[----:B------:R-:W-:Y:S01]  /*61a0*/  BAR.SYNC.DEFER_BLOCKING 0x0 ;  /* 0x0000000000007b1d */ /* 0x000fe20000010000 */
[----:B------:R-:W-:-:S10]  /*61b0*/  HFMA2 R34, -RZ, RZ, 0, 0 ;  /* 0x00000000ff227431 */ /* 0x000fd400000001ff */
[----:B------:R-:W-:Y:S05]  /*61c0*/  @!P0 BRA `(.L_x_701) ;  /* 0x0000000400208947 */ /* 0x000fea0003800000 */
[C-C-:B0-----:R-:W-:Y:S01]  /*61d0*/  IMAD R67, R30.reuse, 0x7, R17.reuse ;  /* 0x000000071e437824 */ /* 0x141fe200078e0211 */
        /* <DEDUP_REMOVED lines=9> */
.L_x_702:
[----:B------:R-:W-:-:S13]  /*6270*/  ISETP.EQ.OR P0, PT, RZ, UR6, P1 ;  /* 0x00000006ff007c0c */ /* 0x000fda0008f02670 */
[----:B------:R-:W-:-:S06]  /*6280*/  @!P0 IMAD.WIDE.U32 R26, R69, 0x8, R24 ;  /* 0x00000008451a8825 */ /* 0x000fcc00078e0018 */
[----:B------:R-:W2:Y:S01]  /*6290*/  @!P0 LDG.E.64 R26, desc[UR10][R26.64] ;  /* 0x0000000a1a1a8981 */ /* 0x000ea2000c1e1b00 */
[----:B------:R-:W-:Y:S01]  /*62a0*/  IADD3 R28, PT, PT, R30, 0x1, RZ ;  /* 0x000000011e1c7810 */ /* 0x000fe20007ffe0ff */
[----:B--2---:R-:W-:Y:S01]  /*62b0*/  @!P0 FADD.FTZ R22, R22, R26 ;  /* 0x0000001a16168221 */ /* 0x004fe20000010000 */
[----:B------:R-:W-:Y:S02]  /*62c0*/  @!P0 FADD.FTZ R23, R23, R27 ;  /* 0x0000001b17178221 */ /* 0x000fe40000010000 */
[----:B------:R-:W-:-:S13]  /*62d0*/  ISETP.EQ.OR P0, PT, R28, UR14, P1 ;  /* 0x0000000e1c007c0c */ /* 0x000fda0008f02670 */
        /* <DEDUP_REMOVED lines=38> */
[----:B------:R-:W0:Y:S01]  /*6540*/  LDC R32, c[0x0][0x374] ;  /* 0x0000dd00ff207b82 */ /* 0x000e220000000800 */
[----:B------:R-:W-:Y:S01]  /*6550*/  IADD3 R30, PT, PT, R30, 0x8, RZ ;  /* 0x000000081e1e7810 */ /* 0x000fe20007ffe0ff */
[----:B------:R-:W-:-:S06]  /*6560*/  UIADD3 UR6, UPT, UPT, UR6, 0x8, URZ ;  /* 0x0000000806067890 */ /* 0x000fcc000fffe0ff */
[----:B------:R-:W1:Y:S01]  /*6570*/  LDC R34, c[0x0][0x370] ;  /* 0x0000dc00ff227b82 */ /* 0x000e620000000800 */
[C---:B0-----:R-:W-:Y:S02]  /*6580*/  LEA R69, R32.reuse, R69, 0x3 ;  /* 0x0000004520457211 */ /* 0x041fe400078e18ff */
[C---:B------:R-:W-:Y:S02]  /*6590*/  LEA R67, R32.reuse, R67, 0x3 ;  /* 0x0000004320437211 */ /* 0x040fe400078e18ff */
[C---:B------:R-:W-:Y:S02]  /*65a0*/  LEA R31, R32.reuse, R31, 0x3 ;  /* 0x0000001f201f7211 */ /* 0x040fe400078e18ff */
[----:B------:R-:W-:Y:S02]  /*65b0*/  LEA R65, R32, R65, 0x3 ;  /* 0x0000004120417211 */ /* 0x000fe400078e18ff */
[----:B-1----:R-:W-:Y:S02]  /*65c0*/  LOP3.LUT R34, R34, 0x7ffffff8, RZ, 0xc0, !PT ;  /* 0x7ffffff822227812 */ /* 0x002fe400078ec0ff */
[----:B------:R-:W-:-:S02]  /*65d0*/  LEA R63, R32, R63, 0x3 ;  /* 0x0000003f203f7211 */ /* 0x000fc400078e18ff */
[C---:B------:R-:W-:Y:S02]  /*65e0*/  LEA R35, R32.reuse, R35, 0x3 ;  /* 0x0000002320237211 */ /* 0x040fe400078e18ff */
[C---:B------:R-:W-:Y:S02]  /*65f0*/  LEA R57, R32.reuse, R57, 0x3 ;  /* 0x0000003920397211 */ /* 0x040fe400078e18ff */
[----:B------:R-:W-:Y:S01]  /*6600*/  LEA R33, R32, R33, 0x3 ;  /* 0x0000002120217211 */ /* 0x000fe200078e18ff */
[----:B--2---:R-:W-:Y:S01]  /*6610*/  @!P0 FADD.FTZ R22, R22, R28 ;  /* 0x0000001c16168221 */ /* 0x004fe20000010000 */
[----:B------:R-:W-:Y:S01]  /*6620*/  @!P0 FADD.FTZ R23, R23, R29 ;  /* 0x0000001d17178221 */ /* 0x000fe20000010000 */
[----:B------:R-:W-:-:S13]  /*6630*/  ISETP.NE.AND P0, PT, R30, R34, PT ;  /* 0x000000221e00720c */ /* 0x000fda0003f05270 */
[----:B------:R-:W-:Y:S05]  /*6640*/  @P0 BRA `(.L_x_702) ;  /* 0xfffffffc00080947 */ /* 0x000fea000383ffff */
.L_x_701:
[----:B------:R-:W1:Y:S02]  /*6650*/  LDCU UR6, c[0x0][0x370] ;  /* 0x00006e00ff0677ac */ /* 0x000e640008000800 */
[----:B-1----:R-:W-:-:S09]  /*6660*/  ULOP3.LUT UP0, URZ, UR6, 0x7, URZ, 0xc0, !UPT ;  /* 0x0000000706ff7892 */ /* 0x002fd2000f80c0ff */
[----:B------:R-:W-:Y:S05]  /*6670*/  BRA.U !UP0, `(.L_x_698) ;  /* 0x0000000508047547 */ /* 0x000fea000b800000 */
[----:B------:R-:W1:Y:S01]  /*6680*/  LDC R56, c[0x0][0x374] ;  /* 0x0000dd00ff387b82 */ /* 0x000e620000000800 */
[----:B------:R-:W2:Y:S01]  /*6690*/  LDCU UR6, c[0x0][0x370] ;  /* 0x00006e00ff0677ac */ /* 0x000ea20008000800 */
[----:B------:R-:W3:Y:S01]  /*66a0*/  LDCU UR7, c[0x0][0x370] ;  /* 0x00006e00ff0777ac */ /* 0x000ee20008000800 */
[----:B--2---:R-:W-:-:S04]  /*66b0*/  ULOP3.LUT UR6, UR6, 0x7, URZ, 0xc0, !UPT ;  /* 0x0000000706067892 */ /* 0x004fc8000f8ec0ff */
[----:B------:R-:W-:Y:S02]  /*66c0*/  UIADD3 UR6, UPT, UPT, UR6, -0x1, URZ ;  /* 0xffffffff06067890 */ /* 0x000fe4000fffe0ff */
[----:B---3--:R-:W-:Y:S02]  /*66d0*/  ULOP3.LUT UP1, UR7, UR7, 0x3, URZ, 0xc0, !UPT ;  /* 0x0000000307077892 */ /* 0x008fe4000f82c0ff */
[----:B------:R-:W-:-:S09]  /*66e0*/  UISETP.GE.U32.AND UP0, UPT, UR6, 0x3, UPT ;  /* 0x000000030600788c */ /* 0x000fd2000bf06070 */
[----:B------:R-:W-:Y:S05]  /*66f0*/  BRA.U !UP0, `(.L_x_703) ;  /* 0x0000000108707547 */ /* 0x000fea000b800000 */
[C---:B------:R-:W-:Y:S02]  /*6700*/  ISETP.EQ.OR P0, PT, R34.reuse, UR14, P1 ;  /* 0x0000000e22007c0c */ /* 0x040fe40008f02670 */
[C---:B------:R-:W-:Y:S02]  /*6710*/  IADD3 R29, PT, PT, R34.reuse, 0x1, RZ ;  /* 0x00000001221d7810 */ /* 0x040fe40007ffe0ff */
[C---:B------:R-:W-:Y:S02]  /*6720*/  IADD3 R27, PT, PT, R34.reuse, 0x2, RZ ;  /* 0x00000002221b7810 */ /* 0x040fe40007ffe0ff */
[----:B------:R-:W-:Y:S02]  /*6730*/  ISETP.EQ.OR P2, PT, R29, UR14, P1 ;  /* 0x0000000e1d007c0c */ /* 0x000fe40008f42670 */
[----:B------:R-:W-:Y:S02]  /*6740*/  ISETP.EQ.OR P3, PT, R27, UR14, P1 ;  /* 0x0000000e1b007c0c */ /* 0x000fe40008f62670 */
[----:B------:R-:W-:-:S03]  /*6750*/  IADD3 R33, PT, PT, R34, 0x3, RZ ;  /* 0x0000000322217810 */ /* 0x000fc60007ffe0ff */
[----:B01----:R-:W-:Y:S01]  /*6760*/  @!P0 IMAD R31, R34, R56, R17 ;  /* 0x00000038221f8224 */ /* 0x003fe200078e0211 */
[----:B------:R-:W-:-:S03]  /*6770*/  ISETP.EQ.OR P4, PT, R33, UR14, P1 ;  /* 0x0000000e21007c0c */ /* 0x000fc60008f82670 */
[----:B------:R-:W-:-:S04]  /*6780*/  @!P0 IMAD.WIDE.U32 R30, R31, 0x8, R24 ;  /* 0x000000081f1e8825 */ /* 0x000fc800078e0018 */
[-CC-:B------:R-:W-:Y:S02]  /*6790*/  @!P2 IMAD R29, R29, R56.reuse, R17.reuse ;  /* 0x000000381d1da224 */ /* 0x180fe400078e0211 */
[----:B------:R-:W-:Y:S01]  /*67a0*/  @!P3 IMAD R27, R27, R56, R17 ;  /* 0x000000381b1bb224 */ /* 0x000fe200078e0211 */
[----:B------:R-:W2:Y:S01]  /*67b0*/  @!P0 LDG.E.64 R30, desc[UR10][R30.64] ;  /* 0x0000000a1e1e8981 */ /* 0x000ea2000c1e1b00 */
[----:B------:R-:W-:-:S04]  /*67c0*/  @!P2 IMAD.WIDE.U32 R28, R29, 0x8, R24 ;  /* 0x000000081d1ca825 */ /* 0x000fc800078e0018 */
[----:B------:R-:W-:Y:S02]  /*67d0*/  @!P3 IMAD.WIDE.U32 R26, R27, 0x8, R24 ;  /* 0x000000081b1ab825 */ /* 0x000fe400078e0018 */
[----:B------:R-:W3:Y:S02]  /*67e0*/  @!P2 LDG.E.64 R28, desc[UR10][R28.64] ;  /* 0x0000000a1c1ca981 */ /* 0x000ee4000c1e1b00 */
[----:B------:R-:W-:Y:S02]  /*67f0*/  @!P4 IMAD R33, R33, R56, R17 ;  /* 0x000000382121c224 */ /* 0x000fe400078e0211 */
[----:B------:R-:W4:Y:S02]  /*6800*/  @!P3 LDG.E.64 R26, desc[UR10][R26.64] ;  /* 0x0000000a1a1ab981 */ /* 0x000f24000c1e1b00 */
[----:B------:R-:W-:-:S06]  /*6810*/  @!P4 IMAD.WIDE.U32 R32, R33, 0x8, R24 ;  /* 0x000000082120c825 */ /* 0x000fcc00078e0018 */
        /* <DEDUP_REMOVED lines=10> */
.L_x_703:
[----:B------:R-:W-:Y:S05]  /*68c0*/  BRA.U !UP1, `(.L_x_698) ;  /* 0x0000000109707547 */ /* 0x000fea000b800000 */
[----:B------:R-:W2:Y:S01]  /*68d0*/  LDC R30, c[0x0][0x370] ;  /* 0x0000dc00ff1e7b82 */ /* 0x000ea20000000800 */
[----:B------:R-:W-:Y:S01]  /*68e0*/  UISETP.NE.AND UP0, UPT, UR7, 0x1, UPT ;  /* 0x000000010700788c */ /* 0x000fe2000bf05270 */
[----:B--2---:R-:W-:-:S08]  /*68f0*/  LOP3.LUT R30, R30, 0x1, RZ, 0xc0, !PT ;  /* 0x000000011e1e7812 */ /* 0x004fd000078ec0ff */
[----:B------:R-:W-:Y:S05]  /*6900*/  BRA.U !UP0, `(.L_x_704) ;  /* 0x0000000108387547 */ /* 0x000fea000b800000 */
[C---:B------:R-:W-:Y:S02]  /*6910*/  IADD3 R27, PT, PT, R34.reuse, 0x1, RZ ;  /* 0x00000001221b7810 */ /* 0x040fe40007ffe0ff */
[----:B------:R-:W-:Y:S02]  /*6920*/  ISETP.EQ.OR P2, PT, R34, UR14, P1 ;  /* 0x0000000e22007c0c */ /* 0x000fe40008f42670 */
[----:B------:R-:W-:-:S11]  /*6930*/  ISETP.EQ.OR P0, PT, R27, UR14, P1 ;  /* 0x0000000e1b007c0c */ /* 0x000fd60008f02670 */
[-CC-:B01----:R-:W-:Y:S02]  /*6940*/  @!P2 IMAD R29, R34, R56.reuse, R17.reuse ;  /* 0x00000038221da224 */ /* 0x183fe400078e0211 */
        /* <DEDUP_REMOVED lines=10> */
.L_x_704:
[----:B------:R-:W-:Y:S01]  /*69f0*/  ISETP.EQ.OR P0, PT, R34, UR14, P1 ;  /* 0x0000000e22007c0c */ /* 0x000fe20008f02670 */
[----:B------:R-:W-:Y:S03]  /*6a00*/  BSSY.RECONVERGENT B0, `(.L_x_698) ;  /* 0x0000008000007945 */ /* 0x000fe60003800200 */
[----:B------:R-:W-:-:S13]  /*6a10*/  ISETP.NE.U32.OR P0, PT, R30, 0x1, P0 ;  /* 0x000000011e00780c */ /* 0x000fda0000705470 */
[----:B------:R-:W-:Y:S05]  /*6a20*/  @P0 BRA `(.L_x_705) ;  /* 0x0000000000140947 */ /* 0x000fea0003800000 */
[----:B01----:R-:W-:-:S04]  /*6a30*/  IMAD R17, R56, R34, R17 ;  /* 0x0000002238117224 */ /* 0x003fc800078e0211 */
[----:B------:R-:W-:-:S06]  /*6a40*/  IMAD.WIDE.U32 R24, R17, 0x8, R24 ;  /* 0x0000000811187825 */ /* 0x000fcc00078e0018 */
[----:B------:R-:W2:Y:S02]  /*6a50*/  LDG.E.64 R24, desc[UR10][R24.64] ;  /* 0x0000000a18187981 */ /* 0x000ea4000c1e1b00 */
[----:B--2---:R-:W-:Y:S01]  /*6a60*/  FADD.FTZ R22, R22, R24 ;  /* 0x0000001816167221 */ /* 0x004fe20000010000 */
[----:B------:R-:W-:-:S07]  /*6a70*/  FADD.FTZ R23, R23, R25 ;  /* 0x0000001917177221 */ /* 0x000fce0000010000 */
.L_x_705:
[----:B------:R-:W-:Y:S05]  /*6a80*/  BSYNC.RECONVERGENT B0 ;  /* 0x0000000000007941 */ /* 0x000fea0003800200 */
.L_x_698:
[----:B------:R-:W2:Y:S01]  /*6a90*/  S2UR UR7, SR_CgaCtaId ;  /* 0x00000000000779c3 */ /* 0x000ea20000008800 */
[----:B------:R-:W-:Y:S01]  /*6aa0*/  UMOV UR6, 0x400 ;  /* 0x0000040000067882 */ /* 0x000fe20000000000 */
[----:B------:R-:W3:Y:S01]  /*6ab0*/  LDCU UR13, c[0x0][0x42c] ;  /* 0x00008580ff0d77ac */ /* 0x000ee20008000800 */
[----:B-1----:R-:W-:Y:S01]  /*6ac0*/  HADD2.F32 R56, -RZ, R51.H0_H0 ;  /* 0x20000033ff387230 */ /* 0x002fe20000004100 */
[----:B------:R-:W1:Y:S04]  /*6ad0*/  LDCU.U8 UR15, c[0x0][0x414] ;  /* 0x00008280ff0f77ac */ /* 0x000e680008000000 */
[----:B------:R-:W0:Y:S01]  /*6ae0*/  LDC R26, c[0x0][0x41c] ;  /* 0x00010700ff1a7b82 */ /* 0x000e220000000800 */
[----:B--2---:R-:W-:Y:S02]  /*6af0*/  ULEA UR6, UR7, UR6, 0x18 ;  /* 0x0000000607067291 */ /* 0x004fe4000f8ec0ff */
[----:B-1----:R-:W-:Y:S01]  /*6b00*/  UISETP.NE.AND UP0, UPT, UR15, URZ, UPT ;  /* 0x000000ff0f00728c */ /* 0x002fe2000bf05270 */
[----:B0-----:R-:W-:-:S06]  /*6b10*/  IMAD R17, R26, UR14, R55 ;  /* 0x0000000e1a117c24 */ /* 0x001fcc000f8e0237 */
[----:B------:R0:W-:Y:S01]  /*6b20*/  @!P1 STS.64 [UR6+0xb0], R22 ;  /* 0x0000b016ff009988 */ /* 0x0001e20008000a06 */
[--C-:B------:R-:W-:Y:S02]  /*6b30*/  HADD2.F32 R26, -RZ, R53.reuse.H0_H0 ;  /* 0x20000035ff1a7230 */ /* 0x100fe40000004100 */
[----:B------:R-:W-:Y:S01]  /*6b40*/  HADD2.F32 R53, -RZ, R53.H1_H1 ;  /* 0x30000035ff357230 */ /* 0x000fe20000004100 */
[----:B------:R-:W-:Y:S01]  /*6b50*/  BAR.SYNC.DEFER_BLOCKING 0x0 ;  /* 0x0000000000007b1d */ /* 0x000fe20000010000 */
[----:B------:R-:W-:Y:S01]  /*6b60*/  SHF.R.S32.HI R34, RZ, 0x1f, R17 ;  /* 0x0000001fff227819 */ /* 0x000fe20000011411 */
[----:B------:R-:W-:Y:S01]  /*6b70*/  FADD.FTZ R26, R26, -UR8 ;  /* 0x800000081a1a7e21 */ /* 0x000fe20008010000 */
[----:B0-----:R-:W-:-:S03]  /*6b80*/  IADD3 R22, PT, PT, R17, 0x10, RZ ;  /* 0x0000001011167810 */ /* 0x001fc60007ffe0ff */
[----:B------:R-:W-:Y:S01]  /*6b90*/  FMUL.FTZ R27, R26, UR9 ;  /* 0x000000091a1b7c20 */ /* 0x000fe20008410000 */
[----:B------:R-:W-:Y:S01]  /*6ba0*/  FADD.FTZ R26, R53, -UR8 ;  /* 0x80000008351a7e21 */ /* 0x000fe20008010000 */
[----:B------:R-:W-:-:S03]  /*6bb0*/  SHF.R.S32.HI R23, RZ, 0x1f, R22 ;  /* 0x0000001fff177819 */ /* 0x000fc60000011416 */
[----:B------:R-:W-:Y:S01]  /*6bc0*/  FMUL.FTZ R57, R26, UR9 ;  /* 0x000000091a397c20 */ /* 0x000fe20008410000 */
[----:B------:R-:W3:Y:S01]  /*6bd0*/  LDS.64 R24, [UR6+0xb0] ;  /* 0x0000b006ff187984 */ /* 0x000ee20008000a00 */
[----:B------:R-:W0:Y:S02]  /*6be0*/  LDCU.64 UR6, c[0x0][0x400] ;  /* 0x00008000ff0677ac */ /* 0x000e240008000a00 */
[----:B0-----:R-:W-:Y:S02]  /*6bf0*/  ISETP.GE.U32.AND P0, PT, R17, UR6, PT ;  /* 0x0000000611007c0c */ /* 0x001fe4000bf06070 */
[----:B------:R-:W-:Y:S02]  /*6c00*/  ISETP.GE.U32.AND P1, PT, R22, UR6, PT ;  /* 0x0000000616007c0c */ /* 0x000fe4000bf26070 */
[----:B------:R-:W-:Y:S02]  /*6c10*/  ISETP.GE.AND.EX P0, PT, R34, UR7, PT, P0 ;  /* 0x0000000722007c0c */ /* 0x000fe4000bf06300 */
[----:B------:R-:W-:Y:S01]  /*6c20*/  ISETP.GE.AND.EX P1, PT, R23, UR7, PT, P1 ;  /* 0x0000000717007c0c */ /* 0x000fe2000bf26310 */
[----:B---3--:R-:W-:-:S05]  /*6c30*/  FMUL.FTZ R24, R24, UR13 ;  /* 0x0000000d18187c20 */ /* 0x008fca0008410000 */
[----:B------:R-:W-:Y:S01]  /*6c40*/  R2UR UR12, R24 ;  /* 0x00000000180c72ca */ /* 0x000fe200000e0000 */
[----:B------:R-:W-:Y:S01]  /*6c50*/  FMUL.FTZ R24, R25, UR13 ;  /* 0x0000000d19187c20 */ /* 0x000fe20008410000 */
[--C-:B------:R-:W-:Y:S02]  /*6c60*/  HADD2.F32 R25, -RZ, R52.reuse.H0_H0 ;  /* 0x20000034ff197230 */ /* 0x100fe40000004100 */
[----:B------:R-:W-:-:S09]  /*6c70*/  HADD2.F32 R52, -RZ, R52.H1_H1 ;  /* 0x30000034ff347230 */ /* 0x000fd20000004100 */
        /* <DEDUP_REMOVED lines=14> */
[----:B------:R-:W-:Y:S01]  /*6d60*/  FFMA.FTZ R26, R26, R35, 1 ;  /* 0x3f8000001a1a7423 */ /* 0x000fe20000010023 */
[----:B-1----:R-:W-:Y:S01]  /*6d70*/  FADD.FTZ R30, -R33, 1 ;  /* 0x3f800000211e7421 */ /* 0x002fe20000010100 */
[----:B------:R-:W-:Y:S02]  /*6d80*/  FMUL.FTZ R52, R52, R33 ;  /* 0x0000002134347220 */ /* 0x000fe40000410000 */
[----:B------:R-:W-:Y:S01]  /*6d90*/  FMUL.FTZ R25, R25, R26 ;  /* 0x0000001a19197220 */ /* 0x000fe20000410000 */
[----:B------:R-:W-:-:S04]  /*6da0*/  FFMA.FTZ R27, R27, R30, 1 ;  /* 0x3f8000001b1b7423 */ /* 0x000fc8000001001e */
[----:B------:R-:W-:-:S07]  /*6db0*/  FMUL.FTZ R52, R52, R27 ;  /* 0x0000001b34347220 */ /* 0x000fce0000410000 */
.L_x_706:
[----:B------:R-:W-:Y:S01]  /*6dc0*/  FFMA.FTZ R26, R57, UR12, R24 ;  /* 0x0000000c391a7c23 */ /* 0x000fe20008010018 */
        /* <DEDUP_REMOVED lines=12> */
[----:B------:R-:W-:Y:S01]  /*6e90*/  F2FP.F16.F32.PACK_AB R25, R25, R30 ;  /* 0x0000001e1919723e */ /* 0x000fe200000000ff */
[----:B0-----:R-:W-:Y:S02]  /*6ea0*/  IMAD R34, R34, UR16, RZ ;  /* 0x0000001022227c24 */ /* 0x001fe4000f8e02ff */
[----:B------:R-:W-:-:S04]  /*6eb0*/  IMAD.WIDE.U32 R26, R17, UR16, R26 ;  /* 0x00000010111a7c25 */ /* 0x000fc8000f8e001a */
[----:B------:R-:W-:Y:S01]  /*6ec0*/  IMAD R29, R17, UR17, R34 ;  /* 0x00000011111d7c24 */ /* 0x000fe2000f8e0222 */
[----:B-1----:R-:W-:-:S04]  /*6ed0*/  LEA R28, P0, R26, UR14, 0x1 ;  /* 0x0000000e1a1c7c11 */ /* 0x002fc8000f8008ff */
[----:B------:R-:W-:-:S04]  /*6ee0*/  IADD3 R29, PT, PT, R27, R29, RZ ;  /* 0x0000001d1b1d7210 */ /* 0x000fc80007ffe0ff */
[----:B------:R-:W-:-:S05]  /*6ef0*/  LEA.HI.X R29, R26, UR15, R29, 0x1, P0 ;  /* 0x0000000f1a1d7c11 */ /* 0x000fca00080f0c1d */
[----:B------:R0:W-:Y:S02]  /*6f00*/  STG.E desc[UR10][R28.64], R25 ;  /* 0x000000191c007986 */ /* 0x0001e4000c10190a */
.L_x_708:
[----:B------:R-:W-:Y:S05]  /*6f10*/  BSYNC.RECONVERGENT B0 ;  /* 0x0000000000007941 */ /* 0x000fea0003800200 */
.L_x_707:
[----:B------:R-:W-:Y:S01]  /*6f20*/  FMUL.FTZ R27, R56, UR9 ;  /* 0x00000009381b7c20 */ /* 0x000fe20008410000 */
[----:B------:R-:W-:Y:S01]  /*6f30*/  FADD.FTZ R26, R51, -UR8 ;  /* 0x80000008331a7e21 */ /* 0x000fe20008010000 */
[--C-:B0-----:R-:W-:Y:S02]  /*6f40*/  HADD2.F32 R25, -RZ, R50.reuse.H0_H0 ;  /* 0x20000032ff197230 */ /* 0x101fe40000004100 */
[----:B------:R-:W-:Y:S02]  /*6f50*/  HADD2.F32 R50, -RZ, R50.H1_H1 ;  /* 0x30000032ff327230 */ /* 0x000fe40000004100 */
        /* <DEDUP_REMOVED lines=21> */
.L_x_709:
        /* <DEDUP_REMOVED lines=21> */
.L_x_711:
[----:B------:R-:W-:Y:S05]  /*7200*/  BSYNC.RECONVERGENT B0 ;  /* 0x0000000000007941 */ /* 0x000fea0003800200 */
.L_x_710:
[--C-:B0-----:R-:W-:Y:S01]  /*7210*/  HADD2.F32 R23, -RZ, R49.reuse.H0_H0 ;  /* 0x20000031ff177230 */ /* 0x101fe20000004100 */
[----:B------:R-:W-:Y:S01]  /*7220*/  ISETP.GE.U32.AND P0, PT, R28, UR6, PT ;  /* 0x000000061c007c0c */ /* 0x000fe2000bf06070 */
[----:B------:R-:W-:Y:S01]  /*7230*/  HADD2.F32 R49, -RZ, R49.H1_H1 ;  /* 0x30000031ff317230 */ /* 0x000fe20000004100 */
[----:B------:R-:W-:Y:S01]  /*7240*/  ISETP.GE.U32.AND P1, PT, R25, UR6, PT ;  /* 0x0000000619007c0c */ /* 0x000fe2000bf26070 */
[----:B------:R-:W-:Y:S02]  /*7250*/  HADD2.F32 R52, -RZ, R47.H0_H0 ;  /* 0x2000002fff347230 */ /* 0x000fe40000004100 */
[----:B------:R-:W-:Y:S01]  /*7260*/  FADD.FTZ R26, R23, -UR8 ;  /* 0x80000008171a7e21 */ /* 0x000fe20008010000 */
[----:B------:R-:W-:Y:S01]  /*7270*/  SHF.R.S32.HI R50, RZ, 0x1f, R28 ;  /* 0x0000001fff327819 */ /* 0x000fe2000001141c */
[--C-:B------:R-:W-:Y:S01]  /*7280*/  HADD2.F32 R23, -RZ, R48.reuse.H0_H0 ;  /* 0x20000030ff177230 */ /* 0x100fe20000004100 */
[----:B------:R-:W-:Y:S01]  /*7290*/  SHF.R.S32.HI R22, RZ, 0x1f, R25 ;  /* 0x0000001fff167819 */ /* 0x000fe20000011419 */
[----:B------:R-:W-:Y:S01]  /*72a0*/  FMUL.FTZ R27, R26, UR9 ;  /* 0x000000091a1b7c20 */ /* 0x000fe20008410000 */
[----:B------:R-:W-:Y:S01]  /*72b0*/  FADD.FTZ R26, R49, -UR8 ;  /* 0x80000008311a7e21 */ /* 0x000fe20008010000 */
[----:B------:R-:W-:Y:S01]  /*72c0*/  ISETP.GE.AND.EX P0, PT, R50, UR7, PT, P0 ;  /* 0x0000000732007c0c */ /* 0x000fe2000bf06300 */
[----:B------:R-:W-:Y:S01]  /*72d0*/  HADD2.F32 R48, -RZ, R48.H1_H1 ;  /* 0x30000030ff307230 */ /* 0x000fe20000004100 */
[----:B------:R-:W-:Y:S01]  /*72e0*/  ISETP.GE.AND.EX P1, PT, R22, UR7, PT, P1 ;  /* 0x0000000716007c0c */ /* 0x000fe2000bf26310 */
[----:B------:R-:W-:Y:S01]  /*72f0*/  FFMA.FTZ R49, R27, UR12, R24 ;  /* 0x0000000c1b317c23 */ /* 0x000fe20008010018 */
[----:B------:R-:W-:Y:S01]  /*7300*/  FMUL.FTZ R51, R26, UR9 ;  /* 0x000000091a337c20 */ /* 0x000fe20008410000 */
[----:B------:R-:W-:Y:S10]  /*7310*/  BRA.U !UP0, `(.L_x_712) ;  /* 0x0000000108487547 */ /* 0x000ff4000b800000 */
        /* <DEDUP_REMOVED lines=18> */
.L_x_712:
        /* <DEDUP_REMOVED lines=21> */
.L_x_714:
[----:B------:R-:W-:Y:S05]  /*7590*/  BSYNC.RECONVERGENT B0 ;  /* 0x0000000000007941 */ /* 0x000fea0003800200 */
.L_x_713:
        /* <DEDUP_REMOVED lines=25> */
.L_x_715:
        /* <DEDUP_REMOVED lines=18> */
[----:B------:R-:W-:Y:S02]  /*7850*/  F2FP.F16.F32.PACK_AB R25, R22, R25 ;  /* 0x000000191619723e */ /* 0x000fe400000000ff */
[----:B------:R-:W-:-:S05]  /*7860*/  LEA.HI.X R29, R30, UR17, R27, 0x1, P0 ;  /* 0x000000111e1d7c11 */ /* 0x000fca00080f0c1b */
[----:B------:R0:W-:Y:S02]  /*7870*/  STG.E desc[UR10][R28.64], R25 ;  /* 0x000000191c007986 */ /* 0x0001e4000c10190a */
.L_x_717:
[----:B------:R-:W-:Y:S05]  /*7880*/  BSYNC.RECONVERGENT B0 ;  /* 0x0000000000007941 */ /* 0x000fea0003800200 */
.L_x_716:
[--C-:B------:R-:W-:Y:S01]  /*7890*/  HADD2.F32 R22, -RZ, R45.reuse.H0_H0 ;  /* 0x2000002dff167230 */ /* 0x100fe20000004100 */
[----:B------:R-:W-:Y:S01]  /*78a0*/  ISETP.GE.U32.AND P0, PT, R26, UR6, PT ;  /* 0x000000061a007c0c */ /* 0x000fe2000bf06070 */
[----:B------:R-:W-:Y:S01]  /*78b0*/  HADD2.F32 R45, -RZ, R45.H1_H1 ;  /* 0x3000002dff2d7230 */ /* 0x000fe20000004100 */
[----:B------:R-:W-:Y:S01]  /*78c0*/  ISETP.GE.U32.AND P1, PT, R23, UR6, PT ;  /* 0x0000000617007c0c */ /* 0x000fe2000bf26070 */
[--C-:B------:R-:W-:Y:S02]  /*78d0*/  HADD2.F32 R27, -RZ, R44.reuse.H0_H0 ;  /* 0x2000002cff1b7230 */ /* 0x100fe40000004100 */
[----:B------:R-:W-:Y:S01]  /*78e0*/  FADD.FTZ R22, R22, -UR8 ;  /* 0x8000000816167e21 */ /* 0x000fe20008010000 */
[----:B------:R-:W-:Y:S01]  /*78f0*/  SHF.R.S32.HI R34, RZ, 0x1f, R26 ;  /* 0x0000001fff227819 */ /* 0x000fe2000001141a */
[----:B------:R-:W-:Y:S01]  /*7900*/  FADD.FTZ R45, R45, -UR8 ;  /* 0x800000082d2d7e21 */ /* 0x000fe20008010000 */
[----:B0-----:R-:W-:Y:S01]  /*7910*/  SHF.R.S32.HI R25, RZ, 0x1f, R23 ;  /* 0x0000001fff197819 */ /* 0x001fe20000011417 */
[----:B------:R-:W-:Y:S01]  /*7920*/  FMUL.FTZ R29, R22, UR9 ;  /* 0x00000009161d7c20 */ /* 0x000fe20008410000 */
[----:B------:R-:W-:Y:S01]  /*7930*/  ISETP.GE.AND.EX P0, PT, R34, UR7, PT, P0 ;  /* 0x0000000722007c0c */ /* 0x000fe2000bf06300 */
[----:B------:R-:W-:Y:S01]  /*7940*/  HADD2.F32 R44, -RZ, R44.H1_H1 ;  /* 0x3000002cff2c7230 */ /* 0x000fe20000004100 */
[----:B------:R-:W-:Y:S01]  /*7950*/  ISETP.GE.AND.EX P1, PT, R25, UR7, PT, P1 ;  /* 0x0000000719007c0c */ /* 0x000fe2000bf26310 */
[----:B------:R-:W-:-:S02]  /*7960*/  HADD2.F32 R46, -RZ, R43.H0_H0 ;  /* 0x2000002bff2e7230 */ /* 0x000fc40000004100 */
[----:B------:R-:W-:Y:S01]  /*7970*/  FFMA.FTZ R47, R29, UR12, R24 ;  /* 0x0000000c1d2f7c23 */ /* 0x000fe20008010018 */
        /* <DEDUP_REMOVED lines=20> */
.L_x_718:
        /* <DEDUP_REMOVED lines=18> */
[----:B------:R-:W-:Y:S02]  /*7be0*/  F2FP.F16.F32.PACK_AB R29, R22, R47 ;  /* 0x0000002f161d723e */ /* 0x000fe400000000ff */
[----:B------:R-:W-:-:S05]  /*7bf0*/  LEA.HI.X R27, R28, UR17, R27, 0x1, P0 ;  /* 0x000000111c1b7c11 */ /* 0x000fca00080f0c1b */
[----:B------:R0:W-:Y:S02]  /*7c00*/  STG.E desc[UR10][R26.64], R29 ;  /* 0x0000001d1a007986 */ /* 0x0001e4000c10190a */
.L_x_720:
[----:B------:R-:W-:Y:S05]  /*7c10*/  BSYNC.RECONVERGENT B0 ;  /* 0x0000000000007941 */ /* 0x000fea0003800200 */
.L_x_719:
[----:B0-----:R-:W-:Y:S01]  /*7c20*/  FMUL.FTZ R29, R46, UR9 ;  /* 0x000000092e1d7c20 */ /* 0x001fe20008410000 */
[----:B------:R-:W-:Y:S01]  /*7c30*/  FADD.FTZ R43, R43, -UR8 ;  /* 0x800000082b2b7e21 */ /* 0x000fe20008010000 */
[--C-:B------:R-:W-:Y:S02]  /*7c40*/  HADD2.F32 R27, -RZ, R42.reuse.H0_H0 ;  /* 0x2000002aff1b7230 */ /* 0x100fe40000004100 */
        /* <DEDUP_REMOVED lines=22> */
.L_x_721:
        /* <DEDUP_REMOVED lines=21> */
.L_x_723:
[----:B------:R-:W-:Y:S05]  /*7f00*/  BSYNC.RECONVERGENT B0 ;  /* 0x0000000000007941 */ /* 0x000fea0003800200 */
.L_x_722:
        /* <DEDUP_REMOVED lines=35> */
.L_x_724:
        /* <DEDUP_REMOVED lines=21> */
.L_x_726:
[----:B------:R-:W-:Y:S05]  /*8290*/  BSYNC.RECONVERGENT B0 ;  /* 0x0000000000007941 */ /* 0x000fea0003800200 */
.L_x_725:
        /* <DEDUP_REMOVED lines=25> */
.L_x_727:
        /* <DEDUP_REMOVED lines=21> */
.L_x_729:
[----:B------:R-:W-:Y:S05]  /*8580*/  BSYNC.RECONVERGENT B0 ;  /* 0x0000000000007941 */ /* 0x000fea0003800200 */
.L_x_728:
        /* <DEDUP_REMOVED lines=35> */
.L_x_730:
        /* <DEDUP_REMOVED lines=21> */
.L_x_732:
[----:B------:R-:W-:Y:S05]  /*8910*/  BSYNC.RECONVERGENT B0 ;  /* 0x0000000000007941 */ /* 0x000fea0003800200 */
.L_x_731:
        /* <DEDUP_REMOVED lines=25> */
.L_x_733:
        /* <DEDUP_REMOVED lines=21> */
.L_x_735:
[----:B------:R-:W-:Y:S05]  /*8c00*/  BSYNC.RECONVERGENT B0 ;  /* 0x0000000000007941 */ /* 0x000fea0003800200 */
.L_x_734:
[--C-:B0-----:R-:W-:Y:S01]  /*8c10*/  HADD2.F32 R22, -RZ, R5.reuse.H0_H0 ;  /* 0x20000005ff167230 */ /* 0x101fe20000004100 */
[----:B------:R-:W-:Y:S01]  /*8c20*/  ISETP.GE.U32.AND P0, PT, R37, UR6, PT ;  /* 0x0000000625007c0c */ /* 0x000fe2000bf06070 */
[----:B------:R-:W-:Y:S01]  /*8c30*/  HADD2.F32 R23, -RZ, R5.H1_H1 ;  /* 0x30000005ff177230 */ /* 0x000fe20000004100 */
[----:B------:R-:W-:Y:S01]  /*8c40*/  ISETP.GE.U32.AND P1, PT, R3, UR6, PT ;  /* 0x0000000603007c0c */ /* 0x000fe2000bf26070 */
[--C-:B------:R-:W-:Y:S02]  /*8c50*/  HADD2.F32 R5, -RZ, R6.reuse.H0_H0 ;  /* 0x20000006ff057230 */ /* 0x100fe40000004100 */
        /* <DEDUP_REMOVED lines=30> */
.L_x_736:
        /* <DEDUP_REMOVED lines=21> */
.L_x_738:
[----:B------:R-:W-:Y:S05]  /*8f90*/  BSYNC.RECONVERGENT B0 ;  /* 0x0000000000007941 */ /* 0x000fea0003800200 */
.L_x_737:
        /* <DEDUP_REMOVED lines=25> */
.L_x_739:
[----:B------:R-:W-:Y:S01]  /*9130*/  FFMA.FTZ R6, R33, UR12, R24 ;  /* 0x0000000c21067c23 */ /* 0x000fe20008010018 */
[----:B------:R-:W-:Y:S01]  /*9140*/  BSSY.RECONVERGENT B0, `(.L_x_740) ;  /* 0x0000014000007945 */ /* 0x000fe20003800200 */
[----:B------:R-:W-:Y:S01]  /*9150*/  FFMA.FTZ R31, R20, R5, -R31 ;  /* 0x00000005141f7223 */ /* 0x000fe2000001081f */
[----:B------:R-:W-:Y:S01]  /*9160*/  HADD2.F32 R23, -RZ, R9.H0_H0 ;  /* 0x20000009ff177230 */ /* 0x000fe20000004100 */
[----:B------:R-:W-:Y:S01]  /*9170*/  IADD3 R35, PT, PT, R17, 0xc0, RZ ;  /* 0x000000c011237810 */ /* 0x000fe20007ffe0ff */
        /* <DEDUP_REMOVED lines=16> */
.L_x_741:
[----:B------:R-:W-:Y:S05]  /*9280*/  BSYNC.RECONVERGENT B0 ;  /* 0x0000000000007941 */ /* 0x000fea0003800200 */
.L_x_740:
[----:B------:R-:W-:Y:S01]  /*9290*/  HADD2.F32 R9, -RZ, R9.H1_H1 ;  /* 0x30000009ff097230 */ /* 0x000fe20000004100 */
[----:B0-----:R-:W-:Y:S01]  /*92a0*/  IADD3 R4, PT, PT, R17, 0xd0, RZ ;  /* 0x000000d011047810 */ /* 0x001fe20007ffe0ff */
[----:B------:R-:W-:Y:S01]  /*92b0*/  FADD.FTZ R23, R23, -UR8 ;  /* 0x8000000817177e21 */ /* 0x000fe20008010000 */
[----:B------:R-:W-:Y:S01]  /*92c0*/  IADD3 R3, PT, PT, R17, 0xe0, RZ ;  /* 0x000000e011037810 */ /* 0x000fe20007ffe0ff */
[--C-:B------:R-:W-:Y:S01]  /*92d0*/  HADD2.F32 R7, -RZ, R10.reuse.H0_H0 ;  /* 0x2000000aff077230 */ /* 0x100fe20000004100 */
[----:B------:R-:W-:Y:S01]  /*92e0*/  ISETP.GE.U32.AND P1, PT, R35, UR6, PT ;  /* 0x0000000623007c0c */ /* 0x000fe2000bf26070 */
[----:B------:R-:W-:Y:S01]  /*92f0*/  FADD.FTZ R9, R9, -UR8 ;  /* 0x8000000809097e21 */ /* 0x000fe20008010000 */
[----:B------:R-:W-:Y:S01]  /*9300*/  ISETP.GE.U32.AND P2, PT, R4, UR6, PT ;  /* 0x0000000604007c0c */ /* 0x000fe2000bf46070 */
[----:B------:R-:W-:Y:S01]  /*9310*/  HADD2.F32 R10, -RZ, R10.H1_H1 ;  /* 0x3000000aff0a7230 */ /* 0x000fe20000004100 */
[----:B------:R-:W-:Y:S01]  /*9320*/  SHF.R.S32.HI R26, RZ, 0x1f, R35 ;  /* 0x0000001fff1a7819 */ /* 0x000fe20000011423 */
[--C-:B------:R-:W-:Y:S01]  /*9330*/  HADD2.F32 R28, -RZ, R11.reuse.H0_H0 ;  /* 0x2000000bff1c7230 */ /* 0x100fe20000004100 */
[----:B------:R-:W-:Y:S01]  /*9340*/  SHF.R.S32.HI R5, RZ, 0x1f, R4 ;  /* 0x0000001fff057819 */ /* 0x000fe20000011404 */
[----:B------:R-:W-:Y:S01]  /*9350*/  HADD2.F32 R30, -RZ, R11.H1_H1 ;  /* 0x3000000bff1e7230 */ /* 0x000fe20000004100 */
[----:B------:R-:W-:Y:S01]  /*9360*/  ISETP.GE.U32.AND P0, PT, R3, UR6, PT ;  /* 0x0000000603007c0c */ /* 0x000fe2000bf06070 */
[----:B------:R-:W-:Y:S01]  /*9370*/  FMUL.FTZ R31, R23, UR9 ;  /* 0x00000009171f7c20 */ /* 0x000fe20008410000 */
[----:B------:R-:W-:Y:S01]  /*9380*/  ISETP.GE.AND.EX P1, PT, R26, UR7, PT, P1 ;  /* 0x000000071a007c0c */ /* 0x000fe2000bf26310 */
[----:B------:R-:W-:Y:S01]  /*9390*/  FMUL.FTZ R33, R9, UR9 ;  /* 0x0000000909217c20 */ /* 0x000fe20008410000 */
        /* <DEDUP_REMOVED lines=20> */
.L_x_742:
        /* <DEDUP_REMOVED lines=24> */
.L_x_744:
[----:B------:R-:W-:Y:S05]  /*9660*/  BSYNC.RECONVERGENT B0 ;  /* 0x0000000000007941 */ /* 0x000fea0003800200 */
.L_x_743:
[--C-:B0-----:R-:W-:Y:S02]  /*9670*/  HADD2.F32 R7, -RZ, R12.reuse.H0_H0 ;  /* 0x2000000cff077230 */ /* 0x101fe40000004100 */
[--C-:B------:R-:W-:Y:S01]  /*9680*/  FFMA.FTZ R29, R23, UR12, R24.reuse ;  /* 0x0000000c171d7c23 */ /* 0x100fe20008010018 */
[----:B------:R-:W-:Y:S01]  /*9690*/  FFMA.FTZ R26, R25, UR12, R24 ;  /* 0x0000000c191a7c23 */ /* 0x000fe20008010018 */
[----:B------:R-:W-:Y:S01]  /*96a0*/  HADD2.F32 R12, -RZ, R12.H1_H1 ;  /* 0x3000000cff0c7230 */ /* 0x000fe20000004100 */
        /* <DEDUP_REMOVED lines=19> */
.L_x_745:
[----:B------:R-:W-:Y:S01]  /*97e0*/  BSSY.RECONVERGENT B0, `(.L_x_746) ;  /* 0x0000013000007945 */ /* 0x000fe20003800200 */
[----:B------:R-:W-:Y:S01]  /*97f0*/  FFMA.FTZ R29, R20, R7, -R29 ;  /* 0x00000007141d7223 */ /* 0x000fe2000001081d */
[----:B------:R-:W-:Y:S02]  /*9800*/  HADD2.F32 R9, -RZ, R13.H0_H0 ;  /* 0x2000000dff097230 */ /* 0x000fe40000004100 */
        /* <DEDUP_REMOVED lines=16> */
.L_x_747:
[----:B------:R-:W-:Y:S05]  /*9910*/  BSYNC.RECONVERGENT B0 ;  /* 0x0000000000007941 */ /* 0x000fea0003800200 */
.L_x_746:
[----:B------:R-:W-:Y:S02]  /*9920*/  HADD2.F32 R13, -RZ, R13.H1_H1 ;  /* 0x3000000dff0d7230 */ /* 0x000fe40000004100 */
[----:B------:R-:W-:Y:S01]  /*9930*/  FADD.FTZ R9, R9, -UR8 ;  /* 0x8000000809097e21 */ /* 0x000fe20008010000 */
[----:B------:R-:W-:Y:S01]  /*9940*/  SHF.R.S32.HI R12, RZ, 0x1f, R3 ;  /* 0x0000001fff0c7819 */ /* 0x000fe20000011403 */
[--C-:B0-----:R-:W-:Y:S02]  /*9950*/  HADD2.F32 R5, -RZ, R14.reuse.H0_H0 ;  /* 0x2000000eff057230 */ /* 0x101fe40000004100 */
[----:B------:R-:W-:Y:S01]  /*9960*/  FMUL.FTZ R9, R9, UR9 ;  /* 0x0000000909097c20 */ /* 0x000fe20008410000 */
[----:B------:R-:W-:Y:S01]  /*9970*/  FADD.FTZ R13, R13, -UR8 ;  /* 0x800000080d0d7e21 */ /* 0x000fe20008010000 */
[----:B------:R-:W-:Y:S01]  /*9980*/  ISETP.GE.AND.EX P0, PT, R12, UR7, PT, P0 ;  /* 0x000000070c007c0c */ /* 0x000fe2000bf06300 */
[----:B------:R-:W-:Y:S02]  /*9990*/  HADD2.F32 R14, -RZ, R14.H1_H1 ;  /* 0x3000000eff0e7230 */ /* 0x000fe40000004100 */
[----:B------:R-:W-:Y:S01]  /*99a0*/  FFMA.FTZ R23, R9, UR12, R24 ;  /* 0x0000000c09177c23 */ /* 0x000fe20008010018 */
[----:B------:R-:W-:-:S02]  /*99b0*/  HADD2.F32 R22, -RZ, R15.H0_H0 ;  /* 0x2000000fff167230 */ /* 0x000fc40000004100 */
[----:B------:R-:W-:Y:S01]  /*99c0*/  FMUL.FTZ R25, R13, UR9 ;  /* 0x000000090d197c20 */ /* 0x000fe20008410000 */
        /* <DEDUP_REMOVED lines=20> */
.L_x_748:
        /* <DEDUP_REMOVED lines=22> */
.L_x_750:
[----:B------:R-:W-:Y:S05]  /*9c70*/  BSYNC.RECONVERGENT B0 ;  /* 0x0000000000007941 */ /* 0x000fea0003800200 */
.L_x_749:
[----:B0-----:R-:W-:Y:S01]  /*9c80*/  FMUL.FTZ R5, R22, UR9 ;  /* 0x0000000916057c20 */ /* 0x001fe20008410000 */
[----:B------:R-:W-:Y:S01]  /*9c90*/  FMUL.FTZ R7, R26, UR9 ;  /* 0x000000091a077c20 */ /* 0x000fe20008410000 */
[--C-:B------:R-:W-:Y:S01]  /*9ca0*/  HADD2.F32 R3, -RZ, R16.reuse.H0_H0 ;  /* 0x20000010ff037230 */ /* 0x100fe20000004100 */
[----:B------:R-:W-:Y:S01]  /*9cb0*/  ISETP.GE.U32.AND P0, PT, R17, UR6, PT ;  /* 0x0000000611007c0c */ /* 0x000fe2000bf06070 */
[--C-:B------:R-:W-:Y:S01]  /*9cc0*/  FFMA.FTZ R13, R5, UR12, R24.reuse ;  /* 0x0000000c050d7c23 */ /* 0x100fe20008010018 */
[----:B------:R-:W-:Y:S01]  /*9cd0*/  SHF.R.S32.HI R12, RZ, 0x1f, R17 ;  /* 0x0000001fff0c7819 */ /* 0x000fe20000011411 */
[----:B------:R-:W-:Y:S01]  /*9ce0*/  FFMA.FTZ R24, R7, UR12, R24 ;  /* 0x0000000c07187c23 */ /* 0x000fe20008010018 */
[----:B------:R-:W-:Y:S01]  /*9cf0*/  HADD2.F32 R16, -RZ, R16.H1_H1 ;  /* 0x30000010ff107230 */ /* 0x000fe20000004100 */
        /* <DEDUP_REMOVED lines=19> */
.L_x_751:
        /* <DEDUP_REMOVED lines=9> */
[----:B------:R-:W-:Y:S01]  /*9ec0*/  F2FP.F16.F32.PACK_AB R3, R24, R3 ;  /* 0x000000031803723e */ /* 0x000fe200000000ff */
        /* <DEDUP_REMOVED lines=8> */
.L_x_753:
[----:B------:R-:W-:Y:S05]  /*9f50*/  BSYNC.RECONVERGENT B0 ;  /* 0x0000000000007941 */ /* 0x000fea0003800200 */
.L_x_752:
        /* <DEDUP_REMOVED lines=8> */
.L_x_689:
        /* <DEDUP_REMOVED lines=16> */
.L_x_756:
[----:B------:R-:W-:Y:S05]  /*a0e0*/  BSYNC.RECONVERGENT B0 ;  /* 0x0000000000007941 */ /* 0x000fea0003800200 */
.L_x_755:
        /* <DEDUP_REMOVED lines=11> */
.L_x_758:
[----:B------:R-:W2:Y:S04]  /*a1a0*/  LDG.E.STRONG.GPU R5, desc[UR10][R2.64] ;  /* 0x0000000a02057981 */ /* 0x000ea8000c1ef900 */
[----:B--2---:R-:W-:Y:S01]  /*a1b0*/  CCTL.IVALL ;  /* 0x00000000ff00798f */ /* 0x004fe20002000000 */
[----:B------:R-:W-:Y:S05]  /*a1c0*/  YIELD ;  /* 0x0000000000007946 */ /* 0x000fea0003800000 */
[----:B------:R-:W-:-:S13]  /*a1d0*/  ISETP.NE.AND P0, PT, R5, R0, PT ;  /* 0x000000000500720c */ /* 0x000fda0003f05270 */
[----:B------:R-:W-:Y:S05]  /*a1e0*/  @P0 BRA `(.L_x_758) ;  /* 0xfffffffc00ec0947 */ /* 0x000fea000383ffff */
.L_x_757:
        /* <DEDUP_REMOVED lines=74> */
.L_x_761:
        /* <DEDUP_REMOVED lines=29> */
.L_x_760:
[----:B------:R-:W-:Y:S05]  /*a860*/  BSYNC.RECONVERGENT B0 ;  /* 0x0000000000007941 */ /* 0x000fea0003800200 */
.L_x_759:
        /* <DEDUP_REMOVED lines=10> */
.L_x_762:
        /* <DEDUP_REMOVED lines=82> */
.L_x_763:
        /* <DEDUP_REMOVED lines=13> */
.L_x_4366:


//--------------------- .text._Z35group_norm_nhwc_bwd_one_pass_kernelI11Fp16IOFp32WLi512ELi70ELi560EEv26Group_norm_nhwc_bwd_params --------------------------
	.section	.text._Z35group_norm_nhwc_bwd_one_pass_kernelI11Fp16IOFp32WLi512ELi70ELi560EEv26Group_norm_nhwc_bwd_params,"ax",@progbits
	.align	128
        .global         _Z35group_norm_nhwc_bwd_one_pass_kernelI11Fp16IOFp32WLi512ELi70ELi560EEv26Group_norm_nhwc_bwd_params
        .type           _Z35group_norm_nhwc_bwd_one_pass_kernelI11Fp16IOFp32WLi512ELi70ELi560EEv26Group_norm_nhwc_bwd_params,@function
        .size           _Z35group_norm_nhwc_bwd_one_pass_kernelI11Fp16IOFp32WLi512ELi70ELi560EEv26Group_norm_nhwc_bwd_params,(.L_x_4367 - _Z35group_norm_nhwc_bwd_one_pass_kernelI11Fp16IOFp32WLi512ELi70ELi560EEv26Group_norm_nhwc_bwd_params)
        .other          _Z35group_norm_nhwc_bwd_one_pass_kernelI11Fp16IOFp32WLi512ELi70ELi560EEv26Group_norm_nhwc_bwd_params,@"STO_CUDA_ENTRY STV_DEFAULT"
_Z35group_norm_nhwc_bwd_one_pass_kernelI11Fp16IOFp32WLi512ELi70ELi560EEv26Group_norm_nhwc_bwd_params:
.text._Z35group_norm_nhwc_bwd_one_pass_kernelI11Fp16IOFp32WLi512ELi70ELi560EEv26Group_norm_nhwc_bwd_params:
        /* <DEDUP_REMOVED lines=28> */
.L_x_788:
        /* <DEDUP_REMOVED lines=34> */
[----:B------:R-:W-:Y:S02]  /*03e0*/  @!UP4 UIADD3 UR5, UPT, UPT, -UR5, URZ, URZ ;  /* 0x000000ff0505c290 */ /* 0x000fe4000fffe1ff */
[----:B------:R-:W-:Y:S02]  /*03f0*/  @UP1 UIADD3 UR7, UPT, UPT, UR7, 0x1, URZ ;  /* 0x0000000107071890 */ /* 0x000fe4000fffe0ff */
[----:B------:R-:W-:Y:S02]  /*0400*/  USEL UR13, UR9, UR5, !UP0 ;  /* 0x00000005090d7287 */ /* 0x000fe4000c000000 */
[----:B------:R-:W-:Y:S01]  /*0410*/  @!UP2 UIADD3 UR7, UPT, UPT, -UR7, URZ, URZ ;  /* 0x000000ff0707a290 */ /* 0x000fe2000fffe1ff */
[----:B------:R-:W-:Y:S01]  /*0420*/  IADD3 R5, PT, PT, R27, 0x10, RZ ;  /* 0x000000101b057810 */ /* 0x000fe20007ffe0ff */
[----:B------:R-:W-:-:S02]  /*0430*/  UIMAD UR5, UR13, 0x46, URZ ;  /* 0x000000460d0578a4 */ /* 0x000fc4000f8e02ff */
[----:B------:R-:W-:Y:S01]  /*0440*/  USEL UR7, UR9, UR7, !UP0 ;  /* 0x0000000709077287 */ /* 0x000fe2000c000000 */
[----:B------:R-:W-:Y:S02]  /*0450*/  ISETP.GE.U32.AND P1, PT, R5, UR16, PT ;  /* 0x0000001005007c0c */ /* 0x000fe4000bf26070 */
[----:B------:R-:W-:Y:S02]  /*0460*/  IADD3 R7, PT, PT, R27, 0x20, RZ ;  /* 0x000000201b077810 */ /* 0x000fe40007ffe0ff */
[----:B------:R-:W-:Y:S02]  /*0470*/  LOP3.LUT R65, R65, 0xfeffffff, RZ, 0xc0, !PT ;  /* 0xfeffffff41417812 */ /* 0x000fe400078ec0ff */
[C---:B------:R-:W-:Y:S02]  /*0480*/  IADD3 R11, PT, PT, R27.reuse, 0x30, RZ ;  /* 0x000000301b0b7810 */ /* 0x040fe40007ffe0ff */
[----:B------:R-:W-:Y:S02]  /*0490*/  LOP3.LUT R64, R64, 0xfffffff7, RZ, 0xc0, !PT ;  /* 0xfffffff740407812 */ /* 0x000fe400078ec0ff */
[----:B------:R-:W-:-:S02]  /*04a0*/  IADD3 R61, PT, PT, R27, 0x110, RZ ;  /* 0x000001101b3d7810 */ /* 0x000fc40007ffe0ff */
[C---:B------:R-:W-:Y:S02]  /*04b0*/  IADD3 R89, PT, PT, R27.reuse, 0x120, RZ ;  /* 0x000001201b597810 */ /* 0x040fe40007ffe0ff */
[----:B------:R-:W-:Y:S01]  /*04c0*/  IADD3 R93, PT, PT, R27, 0x130, RZ ;  /* 0x000001301b5d7810 */ /* 0x000fe20007ffe0ff */
[----:B------:R-:W-:Y:S01]  /*04d0*/  STL.S16 [R1+0x122], RZ ;  /* 0x000122ff01007387 */ /* 0x000fe20000100600 */
[----:B------:R-:W-:Y:S01]  /*04e0*/  SHF.R.S32.HI R9, RZ, 0x1f, R5 ;  /* 0x0000001fff097819 */ /* 0x000fe20000011405 */
[----:B------:R-:W0:Y:S01]  /*04f0*/  LDCU.U8 UR9, c[0x0][0x414] ;  /* 0x00008280ff0977ac */ /* 0x000e220008000000 */
[----:B------:R-:W-:Y:S02]  /*0500*/  MOV R0, UR5 ;  /* 0x0000000500007c02 */ /* 0x000fe40008000f00 */
[----:B------:R-:W-:Y:S02]  /*0510*/  ISETP.GE.AND.EX P4, PT, R9, UR17, PT, P1 ;  /* 0x0000001109007c0c */ /* 0x000fe4000bf86310 */
[----:B------:R-:W-:-:S02]  /*0520*/  MOV R3, UR18 ;  /* 0x0000001200037c02 */ /* 0x000fc40008000f00 */
[----:B------:R-:W-:Y:S02]  /*0530*/  ISETP.GE.U32.AND P1, PT, R7, UR16, PT ;  /* 0x0000001007007c0c */ /* 0x000fe4000bf26070 */
[----:B------:R-:W-:-:S04]  /*0540*/  SHF.R.S32.HI R15, RZ, 0x1f, R7 ;  /* 0x0000001fff0f7819 */ /* 0x000fc80000011407 */
[----:B------:R-:W-:-:S03]  /*0550*/  ISETP.GE.AND.EX P3, PT, R15, UR17, PT, P1 ;  /* 0x000000110f007c0c */ /* 0x000fc6000bf66310 */
[----:B------:R-:W1:Y:S01]  /*0560*/  @!P4 LDC.64 R20, c[0x0][0x3f8] ;  /* 0x0000fe00ff14cb82 */ /* 0x000e620000000a00 */
[----:B------:R-:W-:Y:S02]  /*0570*/  @P4 LOP3.LUT R65, R65, 0x1000000, RZ, 0xfc, !PT ;  /* 0x0100000041414812 */ /* 0x000fe400078efcff */
[----:B------:R-:W-:Y:S02]  /*0580*/  ISETP.GE.U32.AND P1, PT, R11, UR16, PT ;  /* 0x000000100b007c0c */ /* 0x000fe4000bf26070 */
[----:B------:R-:W-:Y:S02]  /*0590*/  LOP3.LUT R65, R65, 0xff7fffff, RZ, 0xc0, !PT ;  /* 0xff7fffff41417812 */ /* 0x000fe400078ec0ff */
[----:B------:R-:W-:Y:S01]  /*05a0*/  SHF.R.S32.HI R17, RZ, 0x1f, R11 ;  /* 0x0000001fff117819 */ /* 0x000fe2000001140b */
[----:B------:R-:W4:Y:S02]  /*05b0*/  @!P4 LDC.64 R84, c[0x0][0x3a0] ;  /* 0x0000e800ff54cb82 */ /* 0x000f240000000a00 */
[----:B------:R-:W-:-:S02]  /*05c0*/  @P3 LOP3.LUT R65, R65, 0x800000, RZ, 0xfc, !PT ;  /* 0x0080000041413812 */ /* 0x000fc400078efcff */
[----:B------:R-:W-:-:S04]  /*05d0*/  ISETP.GE.AND.EX P6, PT, R17, UR17, PT, P1 ;  /* 0x0000001111007c0c */ /* 0x000fc8000bfc6310 */
[----:B------:R-:W0:Y:S08]  /*05e0*/  @!P3 LDC.64 R24, c[0x0][0x3f8] ;  /* 0x0000fe00ff18bb82 */ /* 0x000e300000000a00 */
[----:B------:R-:W4:Y:S08]  /*05f0*/  @!P4 LDC.64 R22, c[0x0][0x398] ;  /* 0x0000e600ff16cb82 */ /* 0x000f300000000a00 */
[----:B------:R-:W4:Y:S08]  /*0600*/  @!P6 LDC.64 R34, c[0x0][0x3f8] ;  /* 0x0000fe00ff22eb82 */ /* 0x000f300000000a00 */
[----:B------:R-:W4:Y:S01]  /*0610*/  @!P6 LDC.64 R82, c[0x0][0x3a0] ;  /* 0x0000e800ff52eb82 */ /* 0x000f220000000a00 */
[----:B--2---:R-:W-:-:S02]  /*0620*/  ISETP.GE.AND.EX P0, PT, R4, UR17, PT, P0 ;  /* 0x0000001104007c0c */ /* 0x004fc4000bf06300 */
[----:B---3--:R-:W-:-:S11]  /*0630*/  IADD3 R30, P2, PT, R6, UR5, RZ ;  /* 0x00000005061e7c10 */ /* 0x008fd6000ff5e0ff */
[----:B------:R-:W2:Y:S01]  /*0640*/  @!P0 LDC.64 R12, c[0x0][0x3f8] ;  /* 0x0000fe00ff0c8b82 */ /* 0x000ea20000000a00 */
[----:B------:R-:W-:Y:S01]  /*0650*/  USHF.R.S32.HI UR5, URZ, 0x1f, UR7 ;  /* 0x0000001fff057899 */ /* 0x000fe20008011407 */
[----:B------:R-:W-:-:S03]  /*0660*/  LEA.HI.X.SX32 R31, R0, RZ, 0x1, P2 ;  /* 0x000000ff001f7211 */ /* 0x000fc600010f0eff */
[----:B------:R-:W-:-:S03]  /*0670*/  UIMAD UR5, UR5, UR18, URZ ;  /* 0x00000012050572a4 */ /* 0x000fc6000f8e02ff */
[----:B------:R-:W3:Y:S01]  /*0680*/  @!P0 LDC.64 R18, c[0x0][0x398] ;  /* 0x0000e600ff128b82 */ /* 0x000ee20000000a00 */
[----:B------:R-:W-:Y:S02]  /*0690*/  UIMAD UR5, UR7, UR19, UR5 ;  /* 0x00000013070572a4 */ /* 0x000fe4000f8e0205 */
[----:B------:R-:W-:Y:S01]  /*06a0*/  IMAD.WIDE.U32 R30, R3, UR7, R30 ;  /* 0x00000007031e7c25 */ /* 0x000fe2000f8e001e */
[----:B------:R-:W-:Y:S01]  /*06b0*/  @!P0 SHF.R.S32.HI R4, RZ, 0x1f, R27 ;  /* 0x0000001fff048819 */ /* 0x000fe2000001141b */
[----:B------:R-:W4:Y:S03]  /*06c0*/  LDCU.64 UR6, c[0x0][0x3b8] ;  /* 0x00007700ff0677ac */ /* 0x000f260008000a00 */
[----:B------:R-:W1:Y:S01]  /*06d0*/  @!P0 LDC.64 R50, c[0x0][0x3a0] ;  /* 0x0000e800ff328b82 */ /* 0x000e620000000a00 */
[----:B------:R-:W-:Y:S02]  /*06e0*/  IADD3 R33, PT, PT, R31, UR5, RZ ;  /* 0x000000051f217c10 */ /* 0x000fe4000fffe0ff */
[----:B------:R-:W-:Y:S01]  /*06f0*/  @!P0 MOV R32, R30 ;  /* 0x0000001e00208202 */ /* 0x000fe20000000f00 */
[----:B--2---:R-:W-:-:S04]  /*0700*/  @!P0 IMAD R0, R4, R12, RZ ;  /* 0x0000000c04008224 */ /* 0x004fc800078e02ff */
[----:B------:R-:W-:-:S04]  /*0710*/  @!P0 IMAD.WIDE.U32 R2, R27, R12, R32 ;  /* 0x0000000c1b028225 */ /* 0x000fc800078e0020 */
[----:B------:R-:W-:Y:S01]  /*0720*/  @!P0 IMAD R13, R27, R13, R0 ;  /* 0x0000000d1b0d8224 */ /* 0x000fe200078e0200 */
[----:B------:R-:W-:-:S04]  /*0730*/  @!P0 SHF.L.U32 R55, R2, 0x1, RZ ;  /* 0x0000000102378819 */ /* 0x000fc800000006ff */
[----:B------:R-:W-:Y:S02]  /*0740*/  @!P0 IADD3 R3, PT, PT, R3, R13, RZ ;  /* 0x0000000d03038210 */ /* 0x000fe40007ffe0ff */
[----:B---3--:R-:W-:Y:S02]  /*0750*/  @!P0 IADD3 R54, P3, PT, R55, R18, RZ ;  /* 0x0000001237368210 */ /* 0x008fe40007f7e0ff */
[----:B------:R-:W-:Y:S02]  /*0760*/  @!P0 SHF.L.U64.HI R2, R2, 0x1, R3 ;  /* 0x0000000102028819 */ /* 0x000fe40000010203 */
[----:B------:R-:W-:Y:S02]  /*0770*/  IADD3 R13, PT, PT, R27, 0x40, RZ ;  /* 0x000000401b0d7810 */ /* 0x000fe40007ffe0ff */
[----:B-1----:R-:W-:Y:S02]  /*0780*/  @!P0 IADD3 R50, P2, PT, R55, R50, RZ ;  /* 0x0000003237328210 */ /* 0x002fe40007f5e0ff */
[----:B------:R-:W-:-:S02]  /*0790*/  @!P0 IADD3.X R55, PT, PT, R2, R19, RZ, P3, !PT ;  /* 0x0000001302378210 */ /* 0x000fc40001ffe4ff */
[----:B------:R-:W-:Y:S02]  /*07a0*/  ISETP.GE.U32.AND P1, PT, R13, UR16, PT ;  /* 0x000000100d007c0c */ /* 0x000fe4000bf26070 */
[----:B------:R-:W-:Y:S02]  /*07b0*/  SHF.R.S32.HI R19, RZ, 0x1f, R13 ;  /* 0x0000001fff137819 */ /* 0x000fe4000001140d */
[----:B------:R-:W-:Y:S02]  /*07c0*/  LOP3.LUT P3, RZ, R65, 0x800000, RZ, 0xc0, !PT ;  /* 0x0080000041ff7812 */ /* 0x000fe4000786c0ff */
[----:B------:R-:W-:Y:S02]  /*07d0*/  @!P0 IADD3.X R51, PT, PT, R2, R51, RZ, P2, !PT ;  /* 0x0000003302338210 */ /* 0x000fe400017fe4ff */
[----:B------:R-:W-:Y:S01]  /*07e0*/  ISETP.GE.AND.EX P5, PT, R19, UR17, PT, P1 ;  /* 0x0000001113007c0c */ /* 0x000fe2000bfa6310 */
[----:B------:R-:W-:Y:S01]  /*07f0*/  @!P4 IMAD R0, R9, R20, RZ ;  /* 0x000000140900c224 */ /* 0x000fe200078e02ff */
[----:B------:R-:W-:-:S02]  /*0800*/  LOP3.LUT R65, R65, 0xffbfffff, RZ, 0xc0, !PT ;  /* 0xffbfffff41417812 */ /* 0x000fc400078ec0ff */
[----:B------:R-:W-:Y:S02]  /*0810*/  @!P4 MOV R2, R30 ;  /* 0x0000001e0002c202 */ /* 0x000fe40000000f00 */
[----:B------:R-:W-:Y:S01]  /*0820*/  @!P4 MOV R3, R33 ;  /* 0x000000210003c202 */ /* 0x000fe20000000f00 */
[----:B------:R-:W-:Y:S01]  /*0830*/  @!P4 IMAD R9, R5, R21, R0 ;  /* 0x000000150509c224 */ /* 0x000fe200078e0200 */
[----:B------:R-:W-:Y:S01]  /*0840*/  @P6 LOP3.LUT R65, R65, 0x400000, RZ, 0xfc, !PT ;  /* 0x0040000041416812 */ /* 0x000fe200078efcff */
[----:B------:R0:W-:Y:S01]  /*0850*/  @!P0 STL [R1+0x194], R4 ;  /* 0x0001940401008387 */ /* 0x0001e20000100800 */
[----:B------:R-:W1:Y:S01]  /*0860*/  @!P3 LDC.64 R28, c[0x0][0x398] ;  /* 0x0000e600ff1cbb82 */ /* 0x000e620000000a00 */
[----:B------:R-:W-:Y:S01]  /*0870*/  @!P4 IMAD.WIDE.U32 R2, R5, R20, R2 ;  /* 0x000000140502c225 */ /* 0x000fe200078e0002 */
[----:B------:R-:W-:Y:S02]  /*0880*/  IADD3 R0, PT, PT, R27, 0x50, RZ ;  /* 0x000000501b007810 */ /* 0x000fe40007ffe0ff */
[----:B------:R-:W-:-:S02]  /*0890*/  LOP3.LUT R65, R65, 0xffdfffff, RZ, 0xc0, !PT ;  /* 0xffdfffff41417812 */ /* 0x000fc400078ec0ff */
[----:B------:R-:W-:Y:S02]  /*08a0*/  @!P4 IADD3 R3, PT, PT, R3, R9, RZ ;  /* 0x000000090303c210 */ /* 0x000fe40007ffe0ff */
[----:B------:R-:W-:Y:S01]  /*08b0*/  @!P4 SHF.L.U32 R87, R2, 0x1, RZ ;  /* 0x000000010257c819 */ /* 0x000fe200000006ff */
[----:B0-----:R-:W-:Y:S01]  /*08c0*/  @!P3 IMAD R4, R15, R24, RZ ;  /* 0x000000180f04b224 */ /* 0x001fe200078e02ff */
[----:B------:R-:W0:Y:S01]  /*08d0*/  @!P3 LDC.64 R20, c[0x0][0x3a0] ;  /* 0x0000e800ff14bb82 */ /* 0x000e220000000a00 */
[----:B------:R-:W-:Y:S02]  /*08e0*/  ISETP.GE.U32.AND P2, PT, R0, UR16, PT ;  /* 0x0000001000007c0c */ /* 0x000fe4000bf46070 */
[----:B------:R-:W-:Y:S02]  /*08f0*/  SHF.R.S32.HI R15, RZ, 0x1f, R0 ;  /* 0x0000001fff0f7819 */ /* 0x000fe40000011400 */
[----:B------:R-:W-:Y:S02]  /*0900*/  @P5 LOP3.LUT R65, R65, 0x200000, RZ, 0xfc, !PT ;  /* 0x0020000041415812 */ /* 0x000fe400078efcff */
[----:B------:R-:W-:Y:S01]  /*0910*/  @!P4 SHF.L.U64.HI R6, R2, 0x1, R3 ;  /* 0x000000010206c819 */ /* 0x000fe20000010203 */
[----:B----4-:R-:W-:Y:S01]  /*0920*/  @!P6 IMAD R8, R17, R34, RZ ;  /* 0x000000221108e224 */ /* 0x010fe200078e02ff */
[----:B------:R-:W-:Y:S01]  /*0930*/  @!P4 IADD3 R84, P1, PT, R87, R84, RZ ;  /* 0x000000545754c210 */ /* 0x000fe20007f3e0ff */
[----:B------:R-:W-:Y:S01]  /*0940*/  @!P3 IMAD R9, R7, R25, R4 ;  /* 0x000000190709b224 */ /* 0x000fe200078e0204 */
[----:B------:R-:W-:Y:S01]  /*0950*/  ISETP.GE.AND.EX P4, PT, R15, UR17, PT, P2 ;  /* 0x000000110f007c0c */ /* 0x000fe2000bf86320 */
[----:B------:R-:W2:Y:S01]  /*0960*/  @!P5 LDC.64 R2, c[0x0][0x3f8] ;  /* 0x0000fe00ff02db82 */ /* 0x000ea20000000a00 */
[----:B------:R-:W-:-:S02]  /*0970*/  LOP3.LUT P2, RZ, R65, 0x1000000, RZ, 0xc0, !PT ;  /* 0x0100000041ff7812 */ /* 0x000fc4000784c0ff */
[----:B------:R-:W-:Y:S02]  /*0980*/  @!P3 MOV R4, R30 ;  /* 0x0000001e0004b202 */ /* 0x000fe40000000f00 */
[----:B------:R-:W-:-:S03]  /*0990*/  @!P3 MOV R5, R33 ;  /* 0x000000210005b202 */ /* 0x000fc60000000f00 */
[----:B------:R-:W3:Y:S01]  /*09a0*/  @!P5 LDC.64 R70, c[0x0][0x3a0] ;  /* 0x0000e800ff46db82 */ /* 0x000ee20000000a00 */
[----:B------:R-:W-:-:S05]  /*09b0*/  @!P3 IMAD.WIDE.U32 R4, R7, R24, R4 ;  /* 0x000000180704b225 */ /* 0x000fca00078e0004 */
[----:B------:R-:W-:Y:S01]  /*09c0*/  @!P2 IADD3.X R85, PT, PT, R6, R85, RZ, P1, !PT ;  /* 0x000000550655a210 */ /* 0x000fe20000ffe4ff */
[----:B------:R-:W-:Y:S01]  /*09d0*/  @!P6 IMAD R17, R11, R35, R8 ;  /* 0x000000230b11e224 */ /* 0x000fe200078e0208 */
[----:B------:R-:W-:Y:S02]  /*09e0*/  @!P2 IADD3 R86, P1, PT, R87, R22, RZ ;  /* 0x000000165756a210 */ /* 0x000fe40007f3e0ff */
[----:B------:R-:W-:Y:S02]  /*09f0*/  @!P3 IADD3 R5, PT, PT, R5, R9, RZ ;  /* 0x000000090505b210 */ /* 0x000fe40007ffe0ff */
[----:B------:R-:W-:Y:S02]  /*0a00*/  @!P3 SHF.L.U32 R49, R4, 0x1, RZ ;  /* 0x000000010431b819 */ /* 0x000fe400000006ff */
[----:B------:R-:W-:Y:S02]  /*0a10*/  @!P6 MOV R8, R30 ;  /* 0x0000001e0008e202 */ /* 0x000fe40000000f00 */
[----:B------:R-:W-:-:S02]  /*0a20*/  @!P6 MOV R9, R33 ;  /* 0x000000210009e202 */ /* 0x000fc40000000f00 */
[----:B------:R-:W-:Y:S02]  /*0a30*/  @!P2 IADD3.X R87, PT, PT, R6, R23, RZ, P1, !PT ;  /* 0x000000170657a210 */ /* 0x000fe40000ffe4ff */
[----:B------:R-:W-:Y:S01]  /*0a40*/  @!P3 SHF.L.U64.HI R10, R4, 0x1, R5 ;  /* 0x00000001040ab819 */ /* 0x000fe20000010205 */
[----:B------:R-:W-:Y:S01]  /*0a50*/  @!P6 IMAD.WIDE.U32 R8, R11, R34, R8 ;  /* 0x000000220b08e225 */ /* 0x000fe200078e0008 */
[C---:B0-----:R-:W-:Y:S01]  /*0a60*/  @!P3 IADD3 R4, P1, PT, R49.reuse, R20, RZ ;  /* 0x000000143104b210 */ /* 0x041fe20007f3e0ff */
[----:B------:R-:W0:Y:S03]  /*0a70*/  @!P6 LDC.64 R22, c[0x0][0x398] ;  /* 0x0000e600ff16eb82 */ /* 0x000e260000000a00 */
[----:B------:R-:W-:Y:S02]  /*0a80*/  @!P3 IADD3.X R5, PT, PT, R10, R21, RZ, P1, !PT ;  /* 0x000000150a05b210 */ /* 0x000fe40000ffe4ff */
[----:B-1----:R-:W-:-:S03]  /*0a90*/  @!P3 IADD3 R48, P1, PT, R49, R28, RZ ;  /* 0x0000001c3130b210 */ /* 0x002fc60007f3e0ff */
[----:B------:R-:W1:Y:S01]  /*0aa0*/  @!P4 LDC.64 R6, c[0x0][0x3f8] ;  /* 0x0000fe00ff06cb82 */ /* 0x000e620000000a00 */
[----:B------:R-:W-:Y:S02]  /*0ab0*/  @!P6 IADD3 R9, PT, PT, R9, R17, RZ ;  /* 0x000000110909e210 */ /* 0x000fe40007ffe0ff */
[----:B------:R-:W-:Y:S01]  /*0ac0*/  @!P3 IADD3.X R49, PT, PT, R10, R29, RZ, P1, !PT ;  /* 0x0000001d0a31b210 */ /* 0x000fe20000ffe4ff */
[----:B--2---:R-:W-:Y:S01]  /*0ad0*/  @!P5 IMAD R12, R19, R2, RZ ;  /* 0x00000002130cd224 */ /* 0x004fe200078e02ff */
[C---:B------:R-:W-:Y:S02]  /*0ae0*/  @!P6 SHF.L.U32 R53, R8.reuse, 0x1, RZ ;  /* 0x000000010835e819 */ /* 0x040fe400000006ff */
[----:B------:R-:W-:Y:S01]  /*0af0*/  @!P6 SHF.L.U64.HI R10, R8, 0x1, R9 ;  /* 0x00000001080ae819 */ /* 0x000fe20000010209 */
[----:B------:R-:W2:Y:S01]  /*0b00*/  @!P5 LDC.64 R16, c[0x0][0x398] ;  /* 0x0000e600ff10db82 */ /* 0x000ea20000000a00 */
[----:B------:R-:W-:Y:S02]  /*0b10*/  @!P5 MOV R8, R30 ;  /* 0x0000001e0008d202 */ /* 0x000fe40000000f00 */
[----:B------:R-:W-:Y:S01]  /*0b20*/  @!P5 MOV R9, R33 ;  /* 0x000000210009d202 */ /* 0x000fe20000000f00 */
[----:B------:R-:W-:-:S02]  /*0b30*/  @!P5 IMAD R11, R13, R3, R12 ;  /* 0x000000030d0bd224 */ /* 0x000fc400078e020c */
[----:B------:R-:W-:Y:S02]  /*0b40*/  @!P5 IMAD.WIDE.U32 R2, R13, R2, R8 ;  /* 0x000000020d02d225 */ /* 0x000fe400078e0008 */
[----:B------:R-:W4:Y:S01]  /*0b50*/  @!P4 LDC.64 R18, c[0x0][0x3a0] ;  /* 0x0000e800ff12cb82 */ /* 0x000f220000000a00 */
[----:B------:R-:W-:Y:S02]  /*0b60*/  @!P6 IADD3 R82, P1, PT, R53, R82, RZ ;  /* 0x000000523552e210 */ /* 0x000fe40007f3e0ff */
[----:B------:R-:W-:-:S05]  /*0b70*/  @!P5 IADD3 R3, PT, PT, R3, R11, RZ ;  /* 0x0000000b0303d210 */ /* 0x000fca0007ffe0ff */
[----:B------:R-:W4:Y:S01]  /*0b80*/  @!P4 LDC.64 R12, c[0x0][0x398] ;  /* 0x0000e600ff0ccb82 */ /* 0x000f220000000a00 */
[----:B------:R-:W-:Y:S01]  /*0b90*/  @!P6 IADD3.X R83, PT, PT, R10, R83, RZ, P1, !PT ;  /* 0x000000530a53e210 */ /* 0x000fe20000ffe4ff */
[----:B-1----:R-:W-:Y:S01]  /*0ba0*/  @!P4 IMAD R15, R15, R6, RZ ;  /* 0x000000060f0fc224 */ /* 0x002fe200078e02ff */
[C---:B------:R-:W-:Y:S02]  /*0bb0*/  @!P5 SHF.L.U32 R81, R2.reuse, 0x1, RZ ;  /* 0x000000010251d819 */ /* 0x040fe400000006ff */
[----:B------:R-:W-:Y:S02]  /*0bc0*/  @!P5 SHF.L.U64.HI R8, R2, 0x1, R3 ;  /* 0x000000010208d819 */ /* 0x000fe40000010203 */
[----:B0-----:R-:W-:Y:S02]  /*0bd0*/  @!P6 IADD3 R52, P1, PT, R53, R22, RZ ;  /* 0x000000163534e210 */ /* 0x001fe40007f3e0ff */
[----:B------:R-:W-:Y:S02]  /*0be0*/  @!P4 MOV R2, R30 ;  /* 0x0000001e0002c202 */ /* 0x000fe40000000f00 */
[----:B------:R-:W-:Y:S01]  /*0bf0*/  @!P4 MOV R3, R33 ;  /* 0x000000210003c202 */ /* 0x000fe20000000f00 */
[----:B------:R-:W-:Y:S01]  /*0c00*/  @!P4 IMAD R15, R0, R7, R15 ;  /* 0x00000007000fc224 */ /* 0x000fe200078e020f */
[----:B------:R-:W-:-:S02]  /*0c10*/  @!P6 IADD3.X R53, PT, PT, R10, R23, RZ, P1, !PT ;  /* 0x000000170a35e210 */ /* 0x000fc40000ffe4ff */
[----:B---3--:R-:W-:Y:S01]  /*0c20*/  @!P5 IADD3 R70, P1, PT, R81, R70, RZ ;  /* 0x000000465146d210 */ /* 0x008fe20007f3e0ff */
[----:B------:R-:W-:-:S03]  /*0c30*/  @!P4 IMAD.WIDE.U32 R6, R0, R6, R2 ;  /* 0x000000060006c225 */ /* 0x000fc600078e0002 */
[----:B------:R-:W-:Y:S02]  /*0c40*/  @!P5 IADD3.X R71, PT, PT, R8, R71, RZ, P1, !PT ;  /* 0x000000470847d210 */ /* 0x000fe40000ffe4ff */
[----:B--2---:R-:W-:Y:S02]  /*0c50*/  @!P5 IADD3 R80, P1, PT, R81, R16, RZ ;  /* 0x000000105150d210 */ /* 0x004fe40007f3e0ff */
[----:B------:R-:W-:Y:S02]  /*0c60*/  @!P4 IADD3 R3, PT, PT, R7, R15, RZ ;  /* 0x0000000f0703c210 */ /* 0x000fe40007ffe0ff */
[----:B------:R-:W-:Y:S02]  /*0c70*/  @!P4 SHF.L.U32 R47, R6, 0x1, RZ ;  /* 0x00000001062fc819 */ /* 0x000fe400000006ff */
[----:B------:R-:W-:Y:S02]  /*0c80*/  @!P5 IADD3.X R81, PT, PT, R8, R17, RZ, P1, !PT ;  /* 0x000000110851d210 */ /* 0x000fe40000ffe4ff */
[----:B------:R-:W-:-:S02]  /*0c90*/  @!P4 SHF.L.U64.HI R0, R6, 0x1, R3 ;  /* 0x000000010600c819 */ /* 0x000fc40000010203 */
[----:B----4-:R-:W-:Y:S02]  /*0ca0*/  @!P4 IADD3 R6, P1, PT, R47, R18, RZ ;  /* 0x000000122f06c210 */ /* 0x010fe40007f3e0ff */
        /* <DEDUP_REMOVED lines=9> */
[----:B------:R-:W-:Y:S01]  /*0d40*/  @!P2 MOV R2, R30 ;  /* 0x0000001e0002a202 */ /* 0x000fe20000000f00 */
        /* <DEDUP_REMOVED lines=9> */
[----:B------:R-:W0:Y:S01]  /*0de0*/  @!P2 LDC.64 R12, c[0x0][0x398] ;  /* 0x0000e600ff0cab82 */ /* 0x000e220000000a00 */
[----:B------:R-:W-:-:S04]  /*0df0*/  LOP3.LUT R65, R65, 0xffefffff, RZ, 0xc0, !PT ;  /* 0xffefffff41417812 */ /* 0x000fc800078ec0ff */
[----:B------:R-:W-:-:S04]  /*0e00*/  @P4 LOP3.LUT R65, R65, 0x100000, RZ, 0xfc, !PT ;  /* 0x0010000041414812 */ /* 0x000fc800078efcff */
[----:B------:R-:W-:Y:S02]  /*0e10*/  LOP3.LUT R65, R65, 0xfff7ffff, RZ, 0xc0, !PT ;  /* 0xfff7ffff41417812 */ /* 0x000fe400078ec0ff */
[----:B0-----:R-:W-:-:S04]  /*0e20*/  @!P2 IADD3 R10, P1, PT, R11, R12, RZ ;  /* 0x0000000c0b0aa210 */ /* 0x001fc80007f3e0ff */
[----:B------:R-:W-:Y:S02]  /*0e30*/  @!P2 IADD3.X R11, PT, PT, R2, R13, RZ, P1, !PT ;  /* 0x0000000d020ba210 */ /* 0x000fe40000ffe4ff */
[----:B------:R-:W-:-:S04]  /*0e40*/  IADD3 R13, PT, PT, R27, 0x70, RZ ;  /* 0x000000701b0d7810 */ /* 0x000fc80007ffe0ff */
        /* <DEDUP_REMOVED lines=15> */
[----:B-1----:R-:W-:-:S04]  /*0f40*/  @!P2 IADD3 R42, P1, PT, R13, R42, RZ ;  /* 0x0000002a0d2aa210 */ /* 0x002fc80007f3e0ff */
[----:B------:R-:W-:Y:S02]  /*0f50*/  @!P2 IADD3.X R43, PT, PT, R2, R43, RZ, P1, !PT ;  /* 0x0000002b022ba210 */ /* 0x000fe40000ffe4ff */
        /* <DEDUP_REMOVED lines=22> */
[----:B------:R-:W-:Y:S02]  /*10c0*/  @P2 LOP3.LUT R65, R65, 0x20000, RZ, 0xfc, !PT ;  /* 0x0002000041412812 */ /* 0x000fe400078efcff */
[----:B0-----:R-:W-:-:S04]  /*10d0*/  @!P2 IADD3 R16, P1, PT, R17, R18, RZ ;  /* 0x000000121110a210 */ /* 0x001fc80007f3e0ff */
[----:B------:R-:W-:Y:S02]  /*10e0*/  @!P2 IADD3.X R17, PT, PT, R2, R19, RZ, P1, !PT ;  /* 0x000000130211a210 */ /* 0x000fe40000ffe4ff */
[----:B------:R-:W-:-:S04]  /*10f0*/  IADD3 R19, PT, PT, R27, 0x90, RZ ;  /* 0x000000901b137810 */ /* 0x000fc80007ffe0ff */
[----:B------:R-:W-:Y:S02]  /*1100*/  SHF.R.S32.HI R3, RZ, 0x1f, R19 ;  /* 0x0000001fff037819 */ /* 0x000fe40000011413 */
        /* <DEDUP_REMOVED lines=51> */
[----:B------:R-:W-:-:S04]  /*1440*/  @!P2 IADD3 R29, PT, PT, R3, R35, RZ ;  /* 0x00000023031da210 */ /* 0x000fc80007ffe0ff */
[C---:B------:R-:W-:Y:S02]  /*1450*/  @!P2 SHF.L.U64.HI R0, R2.reuse, 0x1, R29 ;  /* 0x000000010200a819 */ /* 0x040fe4000001021d */
[----:B------:R-:W0:Y:S01]  /*1460*/  @!P2 LDC.64 R28, c[0x0][0x398] ;  /* 0x0000e600ff1cab82 */ /* 0x000e220000000a00 */
[----:B------:R-:W-:-:S04]  /*1470*/  @!P2 SHF.L.U32 R3, R2, 0x1, RZ ;  /* 0x000000010203a819 */ /* 0x000fc800000006ff */
[----:B-1----:R-:W-:Y:S02]  /*1480*/  @!P2 IADD3 R44, P1, PT, R3, R44, RZ ;  /* 0x0000002c032ca210 */ /* 0x002fe40007f3e0ff */
[----:B------:R-:W-:Y:S02]  /*1490*/  IADD3 R35, PT, PT, R27, 0xc0, RZ ;  /* 0x000000c01b237810 */ /* 0x000fe40007ffe0ff */
[----:B------:R-:W-:Y:S02]  /*14a0*/  @!P2 IADD3.X R45, PT, PT, R0, R45, RZ, P1, !PT ;  /* 0x0000002d002da210 */ /* 0x000fe40000ffe4ff */
[----:B0-----:R-:W-:-:S04]  /*14b0*/  @!P2 IADD3 R2, P1, PT, R3, R28, RZ ;  /* 0x0000001c0302a210 */ /* 0x001fc80007f3e0ff */
[----:B------:R-:W-:Y:S02]  /*14c0*/  @!P2 IADD3.X R3, PT, PT, R0, R29, RZ, P1, !PT ;  /* 0x0000001d0003a210 */ /* 0x000fe40000ffe4ff */
        /* <DEDUP_REMOVED lines=14> */
[----:B-1----:R-:W-:-:S04]  /*15b0*/  @!P3 IADD3 R78, P1, PT, R77, R78, RZ ;  /* 0x0000004e4d4eb210 */ /* 0x002fc80007f3e0ff */
[----:B------:R-:W-:Y:S02]  /*15c0*/  @!P3 IADD3.X R79, PT, PT, R28, R79, RZ, P1, !PT ;  /* 0x0000004f1c4fb210 */ /* 0x000fe40000ffe4ff */
        /* <DEDUP_REMOVED lines=19> */
[----:B------:R-:W-:Y:S02]  /*1700*/  LOP3.LUT R65, R65, 0xffffbfff, RZ, 0xc0, !PT ;  /* 0xffffbfff41417812 */ /* 0x000fe400078ec0ff */
[----:B------:R-:W-:Y:S02]  /*1710*/  @P2 LOP3.LUT R64, R64, 0x8, RZ, 0xfc, !PT ;  /* 0x0000000840402812 */ /* 0x000fe400078efcff */
        /* <DEDUP_REMOVED lines=19> */
[----:B------:R-:W-:Y:S02]  /*1850*/  LOP3.LUT R65, R65, 0xffffdfff, RZ, 0xc0, !PT ;  /* 0xffffdfff41417812 */ /* 0x000fe400078ec0ff */
[----:B------:R-:W-:Y:S02]  /*1860*/  @!P2 IADD3.X R75, PT, PT, R28, R75, RZ, P1, !PT ;  /* 0x0000004b1c4ba210 */ /* 0x000fe40000ffe4ff */
[----:B------:R-:W-:Y:S02]  /*1870*/  @P3 LOP3.LUT R65, R65, 0x2000, RZ, 0xfc, !PT ;  /* 0x0000200041413812 */ /* 0x000fe400078efcff */
[----:B0-----:R-:W-:-:S04]  /*1880*/  @!P2 IADD3 R72, P1, PT, R73, R38, RZ ;  /* 0x000000264948a210 */ /* 0x001fc80007f3e0ff */
[----:B------:R-:W-:Y:S02]  /*1890*/  @!P2 IADD3.X R73, PT, PT, R28, R39, RZ, P1, !PT ;  /* 0x000000271c49a210 */ /* 0x000fe40000ffe4ff */
[----:B------:R-:W-:Y:S02]  /*18a0*/  IADD3 R39, PT, PT, R27, 0xf0, RZ ;  /* 0x000000f01b277810 */ /* 0x000fe40007ffe0ff */
[----:B------:R-:W-:Y:S02]  /*18b0*/  LOP3.LUT R65, R65, 0xffffefff, RZ, 0xc0, !PT ;  /* 0xffffefff41417812 */ /* 0x000fe400078ec0ff */
[----:B------:R-:W-:Y:S02]  /*18c0*/  SHF.R.S32.HI R29, RZ, 0x1f, R39 ;  /* 0x0000001fff1d7819 */ /* 0x000fe40000011427 */
[----:B------:R-:W-:Y:S02]  /*18d0*/  ISETP.GE.U32.AND P1, PT, R39, UR16, PT ;  /* 0x0000001027007c0c */ /* 0x000fe4000bf26070 */
[----:B------:R-:W-:-:S02]  /*18e0*/  @P4 LOP3.LUT R65, R65, 0x1000, RZ, 0xfc, !PT ;  /* 0x0000100041414812 */ /* 0x000fc400078efcff */
        /* <DEDUP_REMOVED lines=35> */
[----:B------:R-:W-:Y:S02]  /*1b20*/  SHF.R.S32.HI R59, RZ, 0x1f, R61 ;  /* 0x0000001fff3b7819 */ /* 0x000fe4000001143d */
[----:B0-----:R-:W-:-:S04]  /*1b30*/  @!P2 IADD3 R66, P1, PT, R67, R56, RZ ;  /* 0x000000384342a210 */ /* 0x001fc80007f3e0ff */
[----:B------:R-:W-:Y:S02]  /*1b40*/  @!P2 IADD3.X R67, PT, PT, R28, R57, RZ, P1, !PT ;  /* 0x000000391c43a210 */ /* 0x000fe40000ffe4ff */
        /* <DEDUP_REMOVED lines=31> */
[----:B-1----:R-:W-:Y:S02]  /*1d40*/  @!P6 IADD3 R58, P1, PT, R61, R58, RZ ;  /* 0x0000003a3d3ae210 */ /* 0x002fe40007f3e0ff */
[----:B------:R-:W-:Y:S02]  /*1d50*/  LOP3.LUT R65, R65, 0xfffffbff, RZ, 0xc0, !PT ;  /* 0xfffffbff41417812 */ /* 0x000fe400078ec0ff */
[----:B------:R-:W-:-:S02]  /*1d60*/  @!P6 IADD3.X R59, PT, PT, R0, R59, RZ, P1, !PT ;  /* 0x0000003b003be210 */ /* 0x000fc40000ffe4ff */
[----:B------:R-:W-:Y:S02]  /*1d70*/  @P4 LOP3.LUT R65, R65, 0x400, RZ, 0xfc, !PT ;  /* 0x0000040041414812 */ /* 0x000fe400078efcff */
[----:B------:R-:W-:Y:S02]  /*1d80*/  SHF.R.S32.HI R91, RZ, 0x1f, R93 ;  /* 0x0000001fff5b7819 */ /* 0x000fe4000001145d */
[----:B------:R-:W-:-:S04]  /*1d90*/  LOP3.LUT R65, R65, 0xfffffdff, RZ, 0xc0, !PT ;  /* 0xfffffdff41417812 */ /* 0x000fc800078ec0ff */
[----:B------:R-:W-:Y:S02]  /*1da0*/  @P2 LOP3.LUT R65, R65, 0x200, RZ, 0xfc, !PT ;  /* 0x0000020041412812 */ /* 0x000fe400078efcff */
        /* <DEDUP_REMOVED lines=17> */
[----:B------:R-:W-:Y:S02]  /*1ec0*/  LOP3.LUT R64, R64, 0xffffffef, RZ, 0xc0, !PT ;  /* 0xffffffef40407812 */ /* 0x000fe400078ec0ff */
[----:B0-----:R-:W-:Y:S02]  /*1ed0*/  @!P2 IADD3 R92, P1, PT, R26, R92, RZ ;  /* 0x0000005c1a5ca210 */ /* 0x001fe40007f3e0ff */
[----:B------:R-:W-:Y:S02]  /*1ee0*/  IADD3 R26, PT, PT, R27, 0x140, RZ ;  /* 0x000001401b1a7810 */ /* 0x000fe40007ffe0ff */
[----:B------:R-:W-:Y:S02]  /*1ef0*/  @!P2 IADD3.X R93, PT, PT, R0, R93, RZ, P1, !PT ;  /* 0x0000005d005da210 */ /* 0x000fe40000ffe4ff */
[----:B------:R-:W-:-:S02]  /*1f00*/  SHF.R.S32.HI R89, RZ, 0x1f, R26 ;  /* 0x0000001fff597819 */ /* 0x000fc4000001141a */
[----:B------:R-:W-:Y:S02]  /*1f10*/  ISETP.GE.U32.AND P1, PT, R26, UR16, PT ;  /* 0x000000101a007c0c */ /* 0x000fe4000bf26070 */
[----:B------:R-:W-:Y:S02]  /*1f20*/  @P3 LOP3.LUT R64, R64, 0x10, RZ, 0xfc, !PT ;  /* 0x0000001040403812 */ /* 0x000fe400078efcff */
[----:B------:R-:W-:-:S13]  /*1f30*/  ISETP.GE.AND.EX P3, PT, R89, UR17, PT, P1 ;  /* 0x0000001159007c0c */ /* 0x000fda000bf66310 */
[----:B------:R-:W0:Y:S01]  /*1f40*/  @!P3 LDC.64 R90, c[0x0][0x3f8] ;  /* 0x0000fe00ff5abb82 */ /* 0x000e220000000a00 */
[----:B------:R-:W-:Y:S01]  /*1f50*/  @!P3 MOV R88, R30 ;  /* 0x0000001e0058b202 */ /* 0x000fe20000000f00 */
[----:B0-----:R-:W-:Y:S01]  /*1f60*/  @!P3 IMAD R0, R89, R90, RZ ;  /* 0x0000005a5900b224 */ /* 0x001fe200078e02ff */
[----:B------:R-:W-:-:S03]  /*1f70*/  @!P3 MOV R89, R33 ;  /* 0x000000210059b202 */ /* 0x000fc60000000f00 */
[C---:B------:R-:W-:Y:S02]  /*1f80*/  @!P3 IMAD R0, R26.reuse, R91, R0 ;  /* 0x0000005b1a00b224 */ /* 0x040fe400078e0200 */
[----:B------:R-:W-:Y:S02]  /*1f90*/  @!P3 IMAD.WIDE.U32 R90, R26, R90, R88 ;  /* 0x0000005a1a5ab225 */ /* 0x000fe400078e0058 */
[----:B------:R-:W0:Y:S03]  /*1fa0*/  @!P3 LDC.64 R88, c[0x0][0x3a0] ;  /* 0x0000e800ff58bb82 */ /* 0x000e260000000a00 */
[----:B------:R-:W-:-:S04]  /*1fb0*/  @!P3 IADD3 R91, PT, PT, R91, R0, RZ ;  /* 0x000000005b5bb210 */ /* 0x000fc80007ffe0ff */
[C---:B------:R-:W-:Y:S02]  /*1fc0*/  @!P3 SHF.L.U64.HI R0, R90.reuse, 0x1, R91 ;  /* 0x000000015a00b819 */ /* 0x040fe4000001025b */
[----:B------:R-:W-:Y:S01]  /*1fd0*/  @!P3 SHF.L.U32 R90, R90, 0x1, RZ ;  /* 0x000000015a5ab819 */ /* 0x000fe200000006ff */
[----:B------:R0:W-:Y:S03]  /*1fe0*/  STL.64 [R1+0x208], R50 ;  /* 0x0002083201007387 */ /* 0x0001e60000100a00 */
[----:B0-----:R-:W-:-:S04]  /*1ff0*/  @!P3 IADD3 R50, P1, PT, R90, R88, RZ ;  /* 0x000000585a32b210 */ /* 0x001fc80007f3e0ff */
[----:B------:R-:W-:Y:S02]  /*2000*/  @!P3 IADD3.X R51, PT, PT, R0, R89, RZ, P1, !PT ;  /* 0x000000590033b210 */ /* 0x000fe40000ffe4ff */
[----:B------:R-:W0:Y:S03]  /*2010*/  @!P3 LDC.64 R88, c[0x0][0x398] ;  /* 0x0000e600ff58bb82 */ /* 0x000e260000000a00 */
[----:B------:R1:W-:Y:S04]  /*2020*/  @!P3 STL.64 [R1+0x110], R50 ;  /* 0x000110320100b387 */ /* 0x0003e80000100a00 */
[----:B-1----:R-:W2:Y:S01]  /*2030*/  LDL.LU.64 R50, [R1+0x208] ;  /* 0x0002080001327983 */ /* 0x002ea20000300a00 */
[----:B------:R-:W-:Y:S01]  /*2040*/  HFMA2 R26, -RZ, RZ, 0, 0 ;  /* 0x00000000ff1a7431 */ /* 0x000fe200000001ff */
[----:B0-----:R-:W-:-:S04]  /*2050*/  @!P3 IADD3 R88, P1, PT, R90, R88, RZ ;  /* 0x000000585a58b210 */ /* 0x001fc80007f3e0ff */
[----:B------:R-:W-:Y:S02]  /*2060*/  @!P3 IADD3.X R89, PT, PT, R0, R89, RZ, P1, !PT ;  /* 0x000000590059b210 */ /* 0x000fe40000ffe4ff */
[----:B------:R-:W-:-:S06]  /*2070*/  MOV R0, RZ ;  /* 0x000000ff00007202 */ /* 0x000fcc0000000f00 */
[----:B------:R-:W3:Y:S01]  /*2080*/  @!P0 LDG.E R0, desc[UR10][R54.64] ;  /* 0x0000000a36008981 */ /* 0x000ee2000c1e1900 */
[----:B------:R-:W-:-:S04]  /*2090*/  LOP3.LUT R64, R64, 0xffffffdf, RZ, 0xc0, !PT ;  /* 0xffffffdf40407812 */ /* 0x000fc800078ec0ff */
[----:B------:R-:W-:Y:S02]  /*20a0*/  @P4 LOP3.LUT R64, R64, 0x20, RZ, 0xfc, !PT ;  /* 0x0000002040404812 */ /* 0x000fe400078efcff */
[----:B------:R-:W-:Y:S02]  /*20b0*/  LOP3.LUT P4, RZ, R65, 0x1000000, RZ, 0xc0, !PT ;  /* 0x0100000041ff7812 */ /* 0x000fe4000788c0ff */
[----:B------:R-:W-:-:S11]  /*20c0*/  CS2R R90, SRZ ;  /* 0x00000000005a7805 */ /* 0x000fd6000001ff00 */
[----:B------:R0:W4:Y:S04]  /*20d0*/  @!P4 LDG.E R90, desc[UR10][R86.64] ;  /* 0x0000000a565ac981 */ /* 0x000128000c1e1900 */
[----:B------:R-:W4:Y:S04]  /*20e0*/  @!P4 LDG.E R91, desc[UR10][R84.64] ;  /* 0x0000000a545bc981 */ /* 0x000f28000c1e1900 */
[----:B--2---:R-:W2:Y:S01]  /*20f0*/  @!P0 LDG.E R26, desc[UR10][R50.64] ;  /* 0x0000000a321a8981 */ /* 0x004ea2000c1e1900 */
[----:B------:R-:W-:Y:S02]  /*2100*/  LOP3.LUT R65, R65, 0xfffffeff, RZ, 0xc0, !PT ;  /* 0xfffffeff41417812 */ /* 0x000fe400078ec0ff */
[----:B------:R-:W-:-:S02]  /*2110*/  LOP3.LUT R64, R64, 0xffffffbf, RZ, 0xc0, !PT ;  /* 0xffffffbf40407812 */ /* 0x000fc400078ec0ff */
[----:B------:R-:W-:Y:S02]  /*2120*/  @P5 LOP3.LUT R65, R65, 0x100, RZ, 0xfc, !PT ;  /* 0x0000010041415812 */ /* 0x000fe400078efcff */
[----:B------:R-:W-:Y:S01]  /*2130*/  @P5 LOP3.LUT R64, R64, 0x40, RZ, 0xfc, !PT ;  /* 0x0000004040405812 */ /* 0x000fe200078efcff */
[----:B---3--:R1:W-:Y:S02]  /*2140*/  STL [R1+0x118], R0 ;  /* 0x0001180001007387 */ /* 0x0083e40000100800 */
[----:B-1----:R-:W-:-:S04]  /*2150*/  IADD3 R0, PT, PT, R27, 0x150, RZ ;  /* 0x000001501b007810 */ /* 0x002fc80007ffe0ff */
[----:B------:R-:W-:Y:S02]  /*2160*/  ISETP.GE.U32.AND P1, PT, R0, UR16, PT ;  /* 0x0000001000007c0c */ /* 0x000fe4000bf26070 */
[----:B------:R-:W-:-:S04]  /*2170*/  LOP3.LUT R65, R65, 0xffffff7f, RZ, 0xc0, !PT ;  /* 0xffffff7f41417812 */ /* 0x000fc800078ec0ff */
[----:B------:R-:W-:-:S04]  /*2180*/  @P6 LOP3.LUT R65, R65, 0x80, RZ, 0xfc, !PT ;  /* 0x0000008041416812 */ /* 0x000fc800078efcff */
[----:B------:R-:W-:-:S04]  /*2190*/  LOP3.LUT R65, R65, 0xffffffbf, RZ, 0xc0, !PT ;  /* 0xffffffbf41417812 */ /* 0x000fc800078ec0ff */
[----:B------:R-:W-:-:S04]  /*21a0*/  @P2 LOP3.LUT R65, R65, 0x40, RZ, 0xfc, !PT ;  /* 0x0000004041412812 */ /* 0x000fc800078efcff */
[C---:B------:R-:W-:Y:S02]  /*21b0*/  LOP3.LUT P2, RZ, R65.reuse, 0x800000, RZ, 0xc0, !PT ;  /* 0x0080000041ff7812 */ /* 0x040fe4000784c0ff */
[----:B------:R-:W-:-:S04]  /*21c0*/  LOP3.LUT R65, R65, 0xffffffdf, RZ, 0xc0, !PT ;  /* 0xffffffdf41417812 */ /* 0x000fc800078ec0ff */
[----:B------:R-:W-:-:S04]  /*21d0*/  @P3 LOP3.LUT R65, R65, 0x20, RZ, 0xfc, !PT ;  /* 0x0000002041413812 */ /* 0x000fc800078efcff */
[C---:B------:R-:W-:Y:S02]  /*21e0*/  LOP3.LUT P3, RZ, R65.reuse, 0x400000, RZ, 0xc0, !PT ;  /* 0x0040000041ff7812 */ /* 0x040fe4000786c0ff */
[----:B------:R-:W-:Y:S02]  /*21f0*/  LOP3.LUT R65, R65, 0xffffffef, RZ, 0xc0, !PT ;  /* 0xffffffef41417812 */ /* 0x000fe400078ec0ff */
[----:B0-----:R-:W-:-:S06]  /*2200*/  CS2R R86, SRZ ;  /* 0x0000000000567805 */ /* 0x001fcc000001ff00 */
[----:B------:R0:W3:Y:S04]  /*2210*/  @!P2 LDG.E R87, desc[UR10][R4.64] ;  /* 0x0000000a0457a981 */ /* 0x0000e8000c1e1900 */
[----:B------:R1:W3:Y:S04]  /*2220*/  @!P2 LDG.E R86, desc[UR10][R48.64] ;  /* 0x0000000a3056a981 */ /* 0x0002e8000c1e1900 */
[----:B----4-:R-:W-:Y:S04]  /*2230*/  STL [R1+0x1e8], R90 ;  /* 0x0001e85a01007387 */ /* 0x010fe80000100800 */
[----:B------:R-:W-:Y:S04]  /*2240*/  STL [R1+0x1f4], R90 ;  /* 0x0001f45a01007387 */ /* 0x000fe80000100800 */
[----:B------:R-:W-:Y:S04]  /*2250*/  STL [R1+0x1fc], R90 ;  /* 0x0001fc5a01007387 */ /* 0x000fe80000100800 */
[----:B------:R-:W-:Y:S01]  /*2260*/  STL [R1+0x1f0], R91 ;  /* 0x0001f05b01007387 */ /* 0x000fe20000100800 */
[----:B------:R-:W-:-:S06]  /*2270*/  CS2R R84, SRZ ;  /* 0x0000000000547805 */ /* 0x000fcc000001ff00 */
[----:B------:R4:W3:Y:S04]  /*2280*/  @!P3 LDG.E R85, desc[UR10][R82.64] ;  /* 0x0000000a5255b981 */ /* 0x0008e8000c1e1900 */
[----:B------:R-:W3:Y:S04]  /*2290*/  @!P3 LDG.E R84, desc[UR10][R52.64] ;  /* 0x0000000a3454b981 */ /* 0x000ee8000c1e1900 */
[----:B--2---:R2:W-:Y:S02]  /*22a0*/  STL [R1+0x11c], R26 ;  /* 0x00011c1a01007387 */ /* 0x0045e40000100800 */
[----:B--2---:R-:W-:-:S04]  /*22b0*/  SHF.R.S32.HI R26, RZ, 0x1f, R0 ;  /* 0x0000001fff1a7819 */ /* 0x004fc80000011400 */
[----:B------:R-:W-:-:S13]  /*22c0*/  ISETP.GE.AND.EX P5, PT, R26, UR17, PT, P1 ;  /* 0x000000111a007c0c */ /* 0x000fda000bfa6310 */
[----:B------:R-:W2:Y:S01]  /*22d0*/  @!P5 LDC.64 R50, c[0x0][0x3f8] ;  /* 0x0000fe00ff32db82 */ /* 0x000ea20000000a00 */
[----:B------:R-:W-:Y:S02]  /*22e0*/  @!P5 MOV R54, R30 ;  /* 0x0000001e0036d202 */ /* 0x000fe40000000f00 */
[----:B------:R-:W-:Y:S01]  /*22f0*/  @!P5 MOV R55, R33 ;  /* 0x000000210037d202 */ /* 0x000fe20000000f00 */
[----:B--2---:R-:W-:-:S04]  /*2300*/  @!P5 IMAD R26, R26, R50, RZ ;  /* 0x000000321a1ad224 */ /* 0x004fc800078e02ff */
[C---:B------:R-:W-:Y:S02]  /*2310*/  @!P5 IMAD R26, R0.reuse, R51, R26 ;  /* 0x00000033001ad224 */ /* 0x040fe400078e021a */
[----:B------:R-:W-:Y:S02]  /*2320*/  @!P5 IMAD.WIDE.U32 R50, R0, R50, R54 ;  /* 0x000000320032d225 */ /* 0x000fe400078e0036 */
[----:B------:R-:W2:Y:S03]  /*2330*/  @!P5 LDC.64 R54, c[0x0][0x3a0] ;  /* 0x0000e800ff36db82 */ /* 0x000ea60000000a00 */
[----:B------:R-:W-:Y:S02]  /*2340*/  @!P5 IADD3 R51, PT, PT, R51, R26, RZ ;  /* 0x0000001a3333d210 */ /* 0x000fe40007ffe0ff */
[C---:B------:R-:W-:Y:S02]  /*2350*/  @!P5 SHF.L.U32 R26, R50.reuse, 0x1, RZ ;  /* 0x00000001321ad819 */ /* 0x040fe400000006ff */
[----:B------:R-:W-:-:S02]  /*2360*/  @!P5 SHF.L.U64.HI R0, R50, 0x1, R51 ;  /* 0x000000013200d819 */ /* 0x000fc40000010233 */
[----:B------:R-:W0:Y:S01]  /*2370*/  @!P5 LDC.64 R50, c[0x0][0x398] ;  /* 0x0000e600ff32db82 */ /* 0x000e220000000a00 */
[----:B--2---:R-:W-:-:S04]  /*2380*/  @!P5 IADD3 R54, P1, PT, R26, R54, RZ ;  /* 0x000000361a36d210 */ /* 0x004fc80007f3e0ff */
[----:B------:R-:W-:Y:S02]  /*2390*/  @!P5 IADD3.X R55, PT, PT, R0, R55, RZ, P1, !PT ;  /* 0x000000370037d210 */ /* 0x000fe40000ffe4ff */
        /* <DEDUP_REMOVED lines=8> */
[----:B-1----:R-:W-:Y:S02]  /*2420*/  @!P5 MOV R48, R30 ;  /* 0x0000001e0030d202 */ /* 0x002fe40000000f00 */
[----:B------:R-:W-:Y:S01]  /*2430*/  @!P5 MOV R49, R33 ;  /* 0x000000210031d202 */ /* 0x000fe20000000f00 */
[-C--:B0-----:R-:W-:Y:S02]  /*2440*/  @!P5 IMAD R26, R26, R4.reuse, RZ ;  /* 0x000000041a1ad224 */ /* 0x081fe400078e02ff */
[----:B------:R-:W-:-:S04]  /*2450*/  @!P5 IMAD.WIDE.U32 R48, R0, R4, R48 ;  /* 0x000000040030d225 */ /* 0x000fc800078e0030 */
[----:B------:R-:W-:Y:S02]  /*2460*/  @!P5 IMAD R26, R0, R5, R26 ;  /* 0x00000005001ad224 */ /* 0x000fe400078e021a */
[----:B------:R-:W0:Y:S03]  /*2470*/  @!P5 LDC.64 R4, c[0x0][0x3a0] ;  /* 0x0000e800ff04db82 */ /* 0x000e260000000a00 */
[----:B------:R-:W-:-:S04]  /*2480*/  @!P5 IADD3 R49, PT, PT, R49, R26, RZ ;  /* 0x0000001a3131d210 */ /* 0x000fc80007ffe0ff */
[C---:B------:R-:W-:Y:S02]  /*2490*/  @!P5 SHF.L.U64.HI R0, R48.reuse, 0x1, R49 ;  /* 0x000000013000d819 */ /* 0x040fe40000010231 */
[----:B------:R-:W-:-:S04]  /*24a0*/  @!P5 SHF.L.U32 R48, R48, 0x1, RZ ;  /* 0x000000013030d819 */ /* 0x000fc800000006ff */
[----:B0-----:R-:W-:-:S04]  /*24b0*/  @!P5 IADD3 R90, P1, PT, R48, R4, RZ ;  /* 0x00000004305ad210 */ /* 0x001fc80007f3e0ff */
[----:B------:R-:W-:Y:S02]  /*24c0*/  @!P5 IADD3.X R91, PT, PT, R0, R5, RZ, P1, !PT ;  /* 0x00000005005bd210 */ /* 0x000fe40000ffe4ff */
[----:B------:R-:W0:Y:S01]  /*24d0*/  @!P5 LDC.64 R4, c[0x0][0x398] ;  /* 0x0000e600ff04db82 */ /* 0x000e220000000a00 */
[C---:B------:R-:W-:Y:S02]  /*24e0*/  LOP3.LUT P4, RZ, R65.reuse, 0x200000, RZ, 0xc0, !PT ;  /* 0x0020000041ff7812 */ /* 0x040fe4000788c0ff */
[----:B----4-:R-:W-:Y:S02]  /*24f0*/  CS2R R82, SRZ ;  /* 0x0000000000527805 */ /* 0x010fe4000001ff00 */
[----:B------:R-:W-:-:S09]  /*2500*/  LOP3.LUT P2, RZ, R65, 0x100000, RZ, 0xc0, !PT ;  /* 0x0010000041ff7812 */ /* 0x000fd2000784c0ff */
[----:B------:R-:W2:Y:S04]  /*2510*/  @!P4 LDG.E R83, desc[UR10][R70.64] ;  /* 0x0000000a4653c981 */ /* 0x000ea8000c1e1900 */
[----:B------:R-:W4:Y:S01]  /*2520*/  @!P4 LDG.E R82, desc[UR10][R80.64] ;  /* 0x0000000a5052c981 */ /* 0x000f22000c1e1900 */
[----:B0-----:R-:W-:-:S04]  /*2530*/  @!P5 IADD3 R48, P1, PT, R48, R4, RZ ;  /* 0x000000043030d210 */ /* 0x001fc80007f3e0ff */
[----:B------:R-:W-:Y:S02]  /*2540*/  @!P5 IADD3.X R49, PT, PT, R0, R5, RZ, P1, !PT ;  /* 0x000000050031d210 */ /* 0x000fe40000ffe4ff */
[----:B------:R-:W-:Y:S01]  /*2550*/  IADD3 R0, PT, PT, R27, 0x170, RZ ;  /* 0x000001701b007810 */ /* 0x000fe20007ffe0ff */
[----:B------:R-:W-:-:S03]  /*2560*/  HFMA2 R5, -RZ, RZ, 0, 0 ;  /* 0x00000000ff057431 */ /* 0x000fc600000001ff */
[----:B------:R-:W-:Y:S02]  /*2570*/  SHF.R.S32.HI R4, RZ, 0x1f, R0 ;  /* 0x0000001fff047819 */ /* 0x000fe40000011400 */
[----:B------:R-:W-:-:S04]  /*2580*/  ISETP.GE.U32.AND P1, PT, R0, UR16, PT ;  /* 0x0000001000007c0c */ /* 0x000fc8000bf26070 */
[----:B------:R-:W-:Y:S01]  /*2590*/  ISETP.GE.AND.EX P4, PT, R4, UR17, PT, P1 ;  /* 0x0000001104007c0c */ /* 0x000fe2000bf86310 */
[----:B------:R0:W4:Y:S02]  /*25a0*/  @!P2 LDG.E R5, desc[UR10][R6.64] ;  /* 0x0000000a0605a981 */ /* 0x000124000c1e1900 */
[----:B0-----:R-:W-:Y:S02]  /*25b0*/  CS2R R6, SRZ ;  /* 0x0000000000067805 */ /* 0x001fe4000001ff00 */
[----:B------:R0:W-:Y:S08]  /*25c0*/  @!P5 STL.64 [R1+0x140], R48 ;  /* 0x000140300100d387 */ /* 0x0001f00000100a00 */
[----:B------:R-:W1:Y:S01]  /*25d0*/  @!P4 LDC.64 R70, c[0x0][0x3a0] ;  /* 0x0000e800ff46cb82 */ /* 0x000e620000000a00 */
[----:B------:R3:W4:Y:S07]  /*25e0*/  @!P2 LDG.E R6, desc[UR10][R46.64] ;  /* 0x0000000a2e06a981 */ /* 0x00072e000c1e1900 */
[----:B---3--:R-:W3:Y:S01]  /*25f0*/  @!P4 LDC.64 R46, c[0x0][0x3f8] ;  /* 0x0000fe00ff2ecb82 */ /* 0x008ee20000000a00 */
[----:B0-----:R-:W-:-:S02]  /*2600*/  @!P4 MOV R48, R30 ;  /* 0x0000001e0030c202 */ /* 0x001fc40000000f00 */
[----:B------:R-:W-:Y:S02]  /*2610*/  @!P4 MOV R49, R33 ;  /* 0x000000210031c202 */ /* 0x000fe40000000f00 */
[----:B------:R-:W-:Y:S01]  /*2620*/  LOP3.LUT R65, R65, 0xfffffff7, RZ, 0xc0, !PT ;  /* 0xfffffff741417812 */ /* 0x000fe200078ec0ff */
[-C--:B---3--:R-:W-:Y:S02]  /*2630*/  @!P4 IMAD R4, R4, R46.reuse, RZ ;  /* 0x0000002e0404c224 */ /* 0x088fe400078e02ff */
[----:B------:R-:W-:-:S04]  /*2640*/  @!P4 IMAD.WIDE.U32 R48, R0, R46, R48 ;  /* 0x0000002e0030c225 */ /* 0x000fc800078e0030 */
[----:B------:R-:W-:-:S05]  /*2650*/  @!P4 IMAD R47, R0, R47, R4 ;  /* 0x0000002f002fc224 */ /* 0x000fca00078e0204 */
[----:B------:R-:W-:Y:S02]  /*2660*/  @!P4 IADD3 R49, PT, PT, R49, R47, RZ ;  /* 0x0000002f3131c210 */ /* 0x000fe40007ffe0ff */
[----:B------:R-:W0:Y:S01]  /*2670*/  @!P4 LDC.64 R46, c[0x0][0x398] ;  /* 0x0000e600ff2ecb82 */ /* 0x000e220000000a00 */
[----:B------:R-:W-:Y:S02]  /*2680*/  @P5 LOP3.LUT R65, R65, 0x8, RZ, 0xfc, !PT ;  /* 0x0000000841415812 */ /* 0x000fe400078efcff */
[C---:B------:R-:W-:Y:S02]  /*2690*/  @!P4 SHF.L.U64.HI R0, R48.reuse, 0x1, R49 ;  /* 0x000000013000c819 */ /* 0x040fe40000010231 */
[----:B------:R-:W-:Y:S02]  /*26a0*/  LOP3.LUT P3, RZ, R65, 0x80000, RZ, 0xc0, !PT ;  /* 0x0008000041ff7812 */ /* 0x000fe4000786c0ff */
[----:B------:R-:W-:-:S04]  /*26b0*/  @!P4 SHF.L.U32 R48, R48, 0x1, RZ ;  /* 0x000000013030c819 */ /* 0x000fc800000006ff */
[----:B-1----:R-:W-:-:S04]  /*26c0*/  @!P4 IADD3 R70, P1, PT, R48, R70, RZ ;  /* 0x000000463046c210 */ /* 0x002fc80007f3e0ff */
[----:B------:R-:W-:-:S03]  /*26d0*/  @!P4 IADD3.X R71, PT, PT, R0, R71, RZ, P1, !PT ;  /* 0x000000470047c210 */ /* 0x000fc60000ffe4ff */
[----:B------:R1:W3:Y:S01]  /*26e0*/  @!P3 LDG.E R7, desc[UR10][R8.64] ;  /* 0x0000000a0807b981 */ /* 0x0002e2000c1e1900 */
[----:B0-----:R-:W-:Y:S01]  /*26f0*/  @!P4 IADD3 R52, P1, PT, R48, R46, RZ ;  /* 0x0000002e3034c210 */ /* 0x001fe20007f3e0ff */
[----:B-1----:R-:W-:-:S03]  /*2700*/  HFMA2 R8, -RZ, RZ, 0, 0 ;  /* 0x00000000ff087431 */ /* 0x002fc600000001ff */
[----:B------:R-:W-:Y:S02]  /*2710*/  @!P4 IADD3.X R53, PT, PT, R0, R47, RZ, P1, !PT ;  /* 0x0000002f0035c210 */ /* 0x000fe40000ffe4ff */
[----:B------:R-:W-:Y:S02]  /*2720*/  IADD3 R0, PT, PT, R27, 0x180, RZ ;  /* 0x000001801b007810 */ /* 0x000fe40007ffe0ff */
[----:B------:R-:W-:Y:S02]  /*2730*/  LOP3.LUT R65, R65, 0xfffffffb, RZ, 0xc0, !PT ;  /* 0xfffffffb41417812 */ /* 0x000fe400078ec0ff */
[----:B------:R-:W-:Y:S02]  /*2740*/  SHF.R.S32.HI R4, RZ, 0x1f, R0 ;  /* 0x0000001fff047819 */ /* 0x000fe40000011400 */
[----:B------:R-:W-:Y:S01]  /*2750*/  ISETP.GE.U32.AND P1, PT, R0, UR16, PT ;  /* 0x0000001000007c0c */ /* 0x000fe2000bf26070 */
[----:B------:R0:W3:Y:S01]  /*2760*/  @!P3 LDG.E R8, desc[UR10][R10.64] ;  /* 0x0000000a0a08b981 */ /* 0x0000e2000c1e1900 */
[----:B------:R-:W-:-:S02]  /*2770*/  @P4 LOP3.LUT R65, R65, 0x4, RZ, 0xfc, !PT ;  /* 0x0000000441414812 */ /* 0x000fc400078efcff */
[----:B------:R-:W-:Y:S02]  /*2780*/  ISETP.GE.AND.EX P3, PT, R4, UR17, PT, P1 ;  /* 0x0000001104007c0c */ /* 0x000fe4000bf66310 */
[----:B------:R-:W-:Y:S02]  /*2790*/  LOP3.LUT P1, RZ, R65, 0x40000, RZ, 0xc0, !PT ;  /* 0x0004000041ff7812 */ /* 0x000fe4000782c0ff */
[----:B0-----:R-:W-:-:S11]  /*27a0*/  CS2R R10, SRZ ;  /* 0x00000000000a7805 */ /* 0x001fd6000001ff00 */
[----:B------:R0:W3:Y:S04]  /*27b0*/  @!P1 LDG.E R11, desc[UR10][R12.64] ;  /* 0x0000000a0c0b9981 */ /* 0x0000e8000c1e1900 */
[----:B------:R1:W3:Y:S01]  /*27c0*/  @!P1 LDG.E R10, desc[UR10][R42.64] ;  /* 0x0000000a2a0a9981 */ /* 0x0002e2000c1e1900 */
[----:B0-----:R-:W0:Y:S01]  /*27d0*/  @!P3 LDC.64 R12, c[0x0][0x3f8] ;  /* 0x0000fe00ff0cbb82 */ /* 0x001e220000000a00 */
[----:B-1----:R-:W-:Y:S02]  /*27e0*/  @!P3 MOV R42, R30 ;  /* 0x0000001e002ab202 */ /* 0x002fe40000000f00 */
[----:B------:R-:W-:Y:S01]  /*27f0*/  @!P3 MOV R43, R33 ;  /* 0x00000021002bb202 */ /* 0x000fe20000000f00 */
[----:B0-----:R-:W-:-:S04]  /*2800*/  @!P3 IMAD R4, R4, R12, RZ ;  /* 0x0000000c0404b224 */ /* 0x001fc800078e02ff */
[C---:B------:R-:W-:Y:S02]  /*2810*/  @!P3 IMAD R4, R0.reuse, R13, R4 ;  /* 0x0000000d0004b224 */ /* 0x040fe400078e0204 */
[----:B------:R-:W-:Y:S02]  /*2820*/  @!P3 IMAD.WIDE.U32 R12, R0, R12, R42 ;  /* 0x0000000c000cb225 */ /* 0x000fe400078e002a */
[----:B------:R-:W0:Y:S03]  /*2830*/  @!P3 LDC.64 R42, c[0x0][0x3a0] ;  /* 0x0000e800ff2abb82 */ /* 0x000e260000000a00 */
[----:B------:R-:W-:Y:S02]  /*2840*/  @!P3 IADD3 R9, PT, PT, R13, R4, RZ ;  /* 0x000000040d09b210 */ /* 0x000fe40007ffe0ff */
[C---:B------:R-:W-:Y:S02]  /*2850*/  @!P3 SHF.L.U32 R4, R12.reuse, 0x1, RZ ;  /* 0x000000010c04b819 */ /* 0x040fe400000006ff */
[----:B------:R-:W-:-:S02]  /*2860*/  @!P3 SHF.L.U64.HI R0, R12, 0x1, R9 ;  /* 0x000000010c00b819 */ /* 0x000fc40000010209 */
[----:B------:R-:W1:Y:S01]  /*2870*/  @!P3 LDC.64 R12, c[0x0][0x398] ;  /* 0x0000e600ff0cbb82 */ /* 0x000e620000000a00 */
[----:B------:R-:W-:Y:S02]  /*2880*/  LOP3.LUT P2, RZ, R65, 0x20000, RZ, 0xc0, !PT ;  /* 0x0002000041ff7812 */ /* 0x000fe4000784c0ff */
[----:B0-----:R-:W-:-:S04]  /*2890*/  @!P3 IADD3 R42, P1, PT, R4, R42, RZ ;  /* 0x0000002a042ab210 */ /* 0x001fc80007f3e0ff */
[----:B------:R-:W-:Y:S02]  /*28a0*/  @!P3 IADD3.X R43, PT, PT, R0, R43, RZ, P1, !PT ;  /* 0x0000002b002bb210 */ /* 0x000fe40000ffe4ff */
[----:B-1----:R-:W-:-:S04]  /*28b0*/  @!P3 IADD3 R48, P1, PT, R4, R12, RZ ;  /* 0x0000000c0430b210 */ /* 0x002fc80007f3e0ff */
[----:B------:R-:W-:Y:S01]  /*28c0*/  @!P3 IADD3.X R49, PT, PT, R0, R13, RZ, P1, !PT ;  /* 0x0000000d0031b210 */ /* 0x000fe20000ffe4ff */
[----:B------:R-:W-:Y:S01]  /*28d0*/  HFMA2 R13, -RZ, RZ, 0, 0 ;  /* 0x00000000ff0d7431 */ /* 0x000fe200000001ff */
[----:B------:R-:W-:Y:S02]  /*28e0*/  IADD3 R0, PT, PT, R27, 0x190, RZ ;  /* 0x000001901b007810 */ /* 0x000fe40007ffe0ff */
[----:B------:R-:W-:Y:S02]  /*28f0*/  LOP3.LUT R65, R65, 0xfffffffd, RZ, 0xc0, !PT ;  /* 0xfffffffd41417812 */ /* 0x000fe400078ec0ff */
[----:B------:R-:W-:Y:S01]  /*2900*/  SHF.R.S32.HI R4, RZ, 0x1f, R0 ;  /* 0x0000001fff047819 */ /* 0x000fe20000011400 */
[----:B------:R0:W3:Y:S01]  /*2910*/  @!P2 LDG.E R13, desc[UR10][R14.64] ;  /* 0x0000000a0e0da981 */ /* 0x0000e2000c1e1900 */
[----:B------:R-:W-:Y:S02]  /*2920*/  ISETP.GE.U32.AND P1, PT, R0, UR16, PT ;  /* 0x0000001000007c0c */ /* 0x000fe4000bf26070 */
[----:B------:R-:W-:-:S02]  /*2930*/  @P3 LOP3.LUT R65, R65, 0x2, RZ, 0xfc, !PT ;  /* 0x0000000241413812 */ /* 0x000fc400078efcff */
[----:B0-----:R-:W-:-:S06]  /*2940*/  MOV R14, RZ ;  /* 0x000000ff000e7202 */ /* 0x001fcc0000000f00 */
[----:B------:R0:W3:Y:S01]  /*2950*/  @!P2 LDG.E R14, desc[UR10][R16.64] ;  /* 0x0000000a100ea981 */ /* 0x0000e2000c1e1900 */
[----:B------:R-:W-:Y:S02]  /*2960*/  ISETP.GE.AND.EX P2, PT, R4, UR17, PT, P1 ;  /* 0x0000001104007c0c */ /* 0x000fe4000bf46310 */
[----:B------:R-:W-:Y:S02]  /*2970*/  LOP3.LUT P1, RZ, R65, 0x10000, RZ, 0xc0, !PT ;  /* 0x0001000041ff7812 */ /* 0x000fe4000782c0ff */
[----:B0-----:R-:W-:-:S11]  /*2980*/  CS2R R16, SRZ ;  /* 0x0000000000107805 */ /* 0x001fd6000001ff00 */
[----:B------:R0:W3:Y:S02]  /*2990*/  @!P1 LDG.E R16, desc[UR10][R18.64] ;  /* 0x0000000a12109981 */ /* 0x0000e4000c1e1900 */
[----:B0-----:R-:W-:-:S06]  /*29a0*/  CS2R R18, SRZ ;  /* 0x0000000000127805 */ /* 0x001fcc000001ff00 */
[----:B------:R0:W3:Y:S02]  /*29b0*/  @!P1 LDG.E R18, desc[UR10][R20.64] ;  /* 0x0000000a14129981 */ /* 0x0000e4000c1e1900 */
[----:B0-----:R-:W0:Y:S01]  /*29c0*/  @!P2 LDC.64 R20, c[0x0][0x3f8] ;  /* 0x0000fe00ff14ab82 */ /* 0x001e220000000a00 */
[----:B------:R-:W-:Y:S02]  /*29d0*/  @!P2 MOV R46, R30 ;  /* 0x0000001e002ea202 */ /* 0x000fe40000000f00 */
[----:B------:R-:W-:Y:S01]  /*29e0*/  @!P2 MOV R47, R33 ;  /* 0x00000021002fa202 */ /* 0x000fe20000000f00 */
[----:B------:R1:W-:Y:S04]  /*29f0*/  @!P3 STL.64 [R1+0x128], R48 ;  /* 0x000128300100b387 */ /* 0x0003e80000100a00 */
[----:B-1----:R-:W1:Y:S01]  /*2a00*/  @!P2 LDC.64 R48, c[0x0][0x3a0] ;  /* 0x0000e800ff30ab82 */ /* 0x002e620000000a00 */
[----:B0-----:R-:W-:-:S02]  /*2a10*/  @!P2 IMAD R4, R4, R20, RZ ;  /* 0x000000140404a224 */ /* 0x001fc400078e02ff */
[----:B------:R-:W-:-:S04]  /*2a20*/  @!P2 IMAD.WIDE.U32 R46, R0, R20, R46 ;  /* 0x00000014002ea225 */ /* 0x000fc800078e002e */
[----:B------:R-:W-:Y:S01]  /*2a30*/  @!P2 IMAD R21, R0, R21, R4 ;  /* 0x000000150015a224 */ /* 0x000fe200078e0204 */
[----:B------:R-:W-:-:S04]  /*2a40*/  @!P2 SHF.L.U32 R4, R46, 0x1, RZ ;  /* 0x000000012e04a819 */ /* 0x000fc800000006ff */
[----:B------:R-:W-:-:S04]  /*2a50*/  @!P2 IADD3 R9, PT, PT, R47, R21, RZ ;  /* 0x000000152f09a210 */ /* 0x000fc80007ffe0ff */
[----:B------:R-:W-:Y:S02]  /*2a60*/  @!P2 SHF.L.U64.HI R0, R46, 0x1, R9 ;  /* 0x000000012e00a819 */ /* 0x000fe40000010209 */
[----:B------:R-:W0:Y:S01]  /*2a70*/  @!P2 LDC.64 R46, c[0x0][0x398] ;  /* 0x0000e600ff2eab82 */ /* 0x000e220000000a00 */
[----:B-1----:R-:W-:Y:S02]  /*2a80*/  @!P2 IADD3 R48, P1, PT, R4, R48, RZ ;  /* 0x000000300430a210 */ /* 0x002fe40007f3e0ff */
[----:B------:R-:W-:Y:S02]  /*2a90*/  LOP3.LUT R65, R65, 0xfffffffe, RZ, 0xc0, !PT ;  /* 0xfffffffe41417812 */ /* 0x000fe400078ec0ff */
[----:B------:R-:W-:Y:S02]  /*2aa0*/  @!P2 IADD3.X R49, PT, PT, R0, R49, RZ, P1, !PT ;  /* 0x000000310031a210 */ /* 0x000fe40000ffe4ff */
[----:B------:R-:W-:Y:S01]  /*2ab0*/  @P2 LOP3.LUT R65, R65, 0x1, RZ, 0xfc, !PT ;  /* 0x0000000141412812 */ /* 0x000fe200078efcff */
[----:B------:R-:W-:Y:S01]  /*2ac0*/  HFMA2 R20, -RZ, RZ, 0, 0 ;  /* 0x00000000ff147431 */ /* 0x000fe200000001ff */
[----:B0-----:R-:W-:-:S04]  /*2ad0*/  @!P2 IADD3 R46, P1, PT, R4, R46, RZ ;  /* 0x0000002e042ea210 */ /* 0x001fc80007f3e0ff */
[----:B------:R-:W-:Y:S02]  /*2ae0*/  @!P2 IADD3.X R47, PT, PT, R0, R47, RZ, P1, !PT ;  /* 0x0000002f002fa210 */ /* 0x000fe40000ffe4ff */
[----:B------:R-:W-:Y:S02]  /*2af0*/  LOP3.LUT P1, RZ, R65, 0x8000, RZ, 0xc0, !PT ;  /* 0x0000800041ff7812 */ /* 0x000fe4000782c0ff */
[----:B------:R-:W-:-:S11]  /*2b00*/  IADD3 R0, PT, PT, R27, 0x1a0, RZ ;  /* 0x000001a01b007810 */ /* 0x000fd60007ffe0ff */
[----:B------:R0:W3:Y:S01]  /*2b10*/  @!P1 LDG.E R20, desc[UR10][R22.64] ;  /* 0x0000000a16149981 */ /* 0x0000e2000c1e1900 */
[----:B------:R-:W-:Y:S02]  /*2b20*/  SHF.R.S32.HI R4, RZ, 0x1f, R0 ;  /* 0x0000001fff047819 */ /* 0x000fe40000011400 */
[----:B0-----:R-:W-:Y:S02]  /*2b30*/  CS2R R22, SRZ ;  /* 0x0000000000167805 */ /* 0x001fe4000001ff00 */
[----:B------:R-:W-:-:S04]  /*2b40*/  LOP3.LUT P2, RZ, R64, 0x8, RZ, 0xc0, !PT ;  /* 0x0000000840ff7812 */ /* 0x000fc8000784c0ff */
[----:B------:R-:W3:Y:S01]  /*2b50*/  @!P1 LDG.E R23, desc[UR10][R24.64] ;  /* 0x0000000a18179981 */ /* 0x000ee2000c1e1900 */
[----:B------:R-:W-:-:S04]  /*2b60*/  ISETP.GE.U32.AND P1, PT, R0, UR16, PT ;  /* 0x0000001000007c0c */ /* 0x000fc8000bf26070 */
[----:B------:R-:W-:Y:S02]  /*2b70*/  ISETP.GE.AND.EX P1, PT, R4, UR17, PT, P1 ;  /* 0x0000001104007c0c */ /* 0x000fe4000bf26310 */
[----:B------:R-:W-:-:S06]  /*2b80*/  MOV R26, RZ ;  /* 0x000000ff001a7202 */ /* 0x000fcc0000000f00 */
[----:B------:R0:W3:Y:S05]  /*2b90*/  @!P2 LDG.E R26, desc[UR10][R2.64] ;  /* 0x0000000a021aa981 */ /* 0x0000ea000c1e1900 */
[----:B0-----:R-:W0:Y:S01]  /*2ba0*/  @!P1 LDC.64 R2, c[0x0][0x3f8] ;  /* 0x0000fe00ff029b82 */ /* 0x001e220000000a00 */
[----:B------:R-:W-:-:S06]  /*2bb0*/  CS2R R24, SRZ ;  /* 0x0000000000187805 */ /* 0x000fcc000001ff00 */
[----:B------:R1:W3:Y:S02]  /*2bc0*/  @!P2 LDG.E R24, desc[UR10][R44.64] ;  /* 0x0000000a2c18a981 */ /* 0x0002e4000c1e1900 */
[----:B-1----:R-:W-:Y:S02]  /*2bd0*/  @!P1 MOV R44, R30 ;  /* 0x0000001e002c9202 */ /* 0x002fe40000000f00 */
[----:B------:R-:W-:Y:S01]  /*2be0*/  @!P1 MOV R45, R33 ;  /* 0x00000021002d9202 */ /* 0x000fe20000000f00 */
[----:B0-----:R-:W-:-:S04]  /*2bf0*/  @!P1 IMAD R4, R4, R2, RZ ;  /* 0x0000000204049224 */ /* 0x001fc800078e02ff */
[C---:B------:R-:W-:Y:S02]  /*2c00*/  @!P1 IMAD R4, R0.reuse, R3, R4 ;  /* 0x0000000300049224 */ /* 0x040fe400078e0204 */
[----:B------:R-:W-:Y:S02]  /*2c10*/  @!P1 IMAD.WIDE.U32 R2, R0, R2, R44 ;  /* 0x0000000200029225 */ /* 0x000fe400078e002c */
[----:B------:R-:W0:Y:S01]  /*2c20*/  @!P1 LDC.64 R44, c[0x0][0x3a0] ;  /* 0x0000e800ff2c9b82 */ /* 0x000e220000000a00 */
[----:B------:R1:W-:Y:S02]  /*2c30*/  @!P4 STL.64 [R1+0x138], R52 ;  /* 0x000138340100c387 */ /* 0x0003e40000100a00 */
[----:B------:R-:W-:-:S05]  /*2c40*/  @!P1 IADD3 R9, PT, PT, R3, R4, RZ ;  /* 0x0000000403099210 */ /* 0x000fca0007ffe0ff */
[----:B-1----:R-:W1:Y:S01]  /*2c50*/  @!P1 LDC.64 R52, c[0x0][0x398] ;  /* 0x0000e600ff349b82 */ /* 0x002e620000000a00 */
[C---:B------:R-:W-:Y:S02]  /*2c60*/  @!P1 SHF.L.U64.HI R0, R2.reuse, 0x1, R9 ;  /* 0x0000000102009819 */ /* 0x040fe40000010209 */
[----:B------:R-:W-:-:S04]  /*2c70*/  @!P1 SHF.L.U32 R2, R2, 0x1, RZ ;  /* 0x0000000102029819 */ /* 0x000fc800000006ff */
[----:B0-----:R-:W-:-:S04]  /*2c80*/  @!P1 IADD3 R44, P2, PT, R2, R44, RZ ;  /* 0x0000002c022c9210 */ /* 0x001fc80007f5e0ff */
[----:B------:R-:W-:Y:S01]  /*2c90*/  @!P1 IADD3.X R45, PT, PT, R0, R45, RZ, P2, !PT ;  /* 0x0000002d002d9210 */ /* 0x000fe200017fe4ff */
[----:B------:R0:W-:Y:S01]  /*2ca0*/  @!P5 STL.64 [R1+0x130], R90 ;  /* 0x0001305a0100d387 */ /* 0x0001e20000100a00 */
[----:B------:R-:W-:Y:S02]  /*2cb0*/  LOP3.LUT P5, RZ, R64, 0x40, RZ, 0xc0, !PT ;  /* 0x0000004040ff7812 */ /* 0x000fe400078ac0ff */
[----:B-1----:R-:W-:Y:S02]  /*2cc0*/  @!P1 IADD3 R52, P2, PT, R2, R52, RZ ;  /* 0x0000003402349210 */ /* 0x002fe40007f5e0ff */
[----:B------:R-:W-:Y:S02]  /*2cd0*/  LOP3.LUT P4, RZ, R64, 0x20, RZ, 0xc0, !PT ;  /* 0x0000002040ff7812 */ /* 0x000fe4000788c0ff */
[----:B------:R-:W-:Y:S02]  /*2ce0*/  @!P1 IADD3.X R53, PT, PT, R0, R53, RZ, P2, !PT ;  /* 0x0000003500359210 */ /* 0x000fe400017fe4ff */
[C---:B------:R-:W-:Y:S01]  /*2cf0*/  LOP3.LUT P3, RZ, R64.reuse, 0x10, RZ, 0xc0, !PT ;  /* 0x0000001040ff7812 */ /* 0x040fe2000786c0ff */
[----:B------:R-:W-:Y:S01]  /*2d00*/  HFMA2 R4, -RZ, RZ, 0, 0 ;  /* 0x00000000ff047431 */ /* 0x000fe200000001ff */
[----:B------:R-:W-:Y:S01]  /*2d10*/  IADD3 R0, PT, PT, R27, 0x1b0, RZ ;  /* 0x000001b01b007810 */ /* 0x000fe20007ffe0ff */
[----:B0-----:R-:W2:Y:S01]  /*2d20*/  LDL.LU.64 R90, [R1+0x110] ;  /* 0x00011000015a7983 */ /* 0x001ea20000300a00 */
[----:B------:R-:W-:-:S02]  /*2d30*/  LOP3.LUT R64, R64, 0xfffffffd, RZ, 0xc0, !PT ;  /* 0xfffffffd40407812 */ /* 0x000fc400078ec0ff */
[----:B------:R-:W-:Y:S02]  /*2d40*/  SHF.R.S32.HI R12, RZ, 0x1f, R0 ;  /* 0x0000001fff0c7819 */ /* 0x000fe40000011400 */
[----:B------:R-:W-:Y:S02]  /*2d50*/  ISETP.GE.U32.AND P2, PT, R0, UR16, PT ;  /* 0x0000001000007c0c */ /* 0x000fe4000bf46070 */
[----:B------:R-:W-:Y:S02]  /*2d60*/  MOV R9, RZ ;  /* 0x000000ff00097202 */ /* 0x000fe40000000f00 */
[----:B------:R-:W-:Y:S02]  /*2d70*/  CS2R R2, SRZ ;  /* 0x0000000000027805 */ /* 0x000fe4000001ff00 */
[----:B------:R-:W-:Y:S01]  /*2d80*/  @P1 LOP3.LUT R64, R64, 0x2, RZ, 0xfc, !PT ;  /* 0x0000000240401812 */ /* 0x000fe200078efcff */
[----:B------:R-:W3:Y:S01]  /*2d90*/  @!P4 LDG.E R19, desc[UR10][R38.64] ;  /* 0x0000000a2613c981 */ /* 0x000ee2000c1e1900 */
[----:B------:R-:W-:-:S02]  /*2da0*/  LOP3.LUT P1, RZ, R65, 0x1000, RZ, 0xc0, !PT ;  /* 0x0000100041ff7812 */ /* 0x000fc4000782c0ff */
[----:B------:R-:W-:Y:S01]  /*2db0*/  ISETP.GE.AND.EX P2, PT, R12, UR17, PT, P2 ;  /* 0x000000110c007c0c */ /* 0x000fe2000bf46320 */
[----:B------:R-:W3:Y:S04]  /*2dc0*/  @!P3 LDG.E R2, desc[UR10][R78.64] ;  /* 0x0000000a4e02b981 */ /* 0x000ee8000c1e1900 */
[----:B------:R-:W3:Y:S04]  /*2dd0*/  @!P3 LDG.E R3, desc[UR10][R76.64] ;  /* 0x0000000a4c03b981 */ /* 0x000ee8000c1e1900 */
[----:B------:R-:W3:Y:S04]  /*2de0*/  @!P4 LDG.E R17, desc[UR10][R40.64] ;  /* 0x0000000a2811c981 */ /* 0x000ee8000c1e1900 */
[----:B------:R0:W3:Y:S04]  /*2df0*/  @!P1 LDG.E R9, desc[UR10][R34.64] ;  /* 0x0000000a22099981 */ /* 0x0000e8000c1e1900 */
[----:B------:R1:W3:Y:S01]  /*2e00*/  @!P1 LDG.E R4, desc[UR10][R36.64] ;  /* 0x0000000a24049981 */ /* 0x0002e2000c1e1900 */
[----:B0-----:R-:W0:Y:S01]  /*2e10*/  @!P2 LDC.64 R34, c[0x0][0x3f8] ;  /* 0x0000fe00ff22ab82 */ /* 0x001e220000000a00 */
[----:B-1----:R-:W-:-:S02]  /*2e20*/  @!P2 MOV R36, R30 ;  /* 0x0000001e0024a202 */ /* 0x002fc40000000f00 */
        /* <DEDUP_REMOVED lines=9> */
[----:B0-----:R-:W-:-:S04]  /*2ec0*/  @!P2 IADD3 R36, P3, PT, R12, R36, RZ ;  /* 0x000000240c24a210 */ /* 0x001fc80007f7e0ff */
[----:B------:R-:W-:Y:S02]  /*2ed0*/  @!P2 IADD3.X R37, PT, PT, R0, R37, RZ, P3, !PT ;  /* 0x000000250025a210 */ /* 0x000fe40001ffe4ff */
[----:B-1----:R-:W-:-:S04]  /*2ee0*/  @!P2 IADD3 R34, P3, PT, R12, R34, RZ ;  /* 0x000000220c22a210 */ /* 0x002fc80007f7e0ff */
[----:B------:R-:W-:Y:S02]  /*2ef0*/  @!P2 IADD3.X R35, PT, PT, R0, R35, RZ, P3, !PT ;  /* 0x000000230023a210 */ /* 0x000fe40001ffe4ff */
[----:B------:R-:W-:-:S04]  /*2f00*/  IADD3 R0, PT, PT, R27, 0x1c0, RZ ;  /* 0x000001c01b007810 */ /* 0x000fc80007ffe0ff */
[----:B------:R-:W-:Y:S02]  /*2f10*/  SHF.R.S32.HI R21, RZ, 0x1f, R0 ;  /* 0x0000001fff157819 */ /* 0x000fe40000011400 */
[----:B------:R-:W-:-:S04]  /*2f20*/  ISETP.GE.U32.AND P3, PT, R0, UR16, PT ;  /* 0x0000001000007c0c */ /* 0x000fc8000bf66070 */
[----:B------:R-:W-:-:S13]  /*2f30*/  ISETP.GE.AND.EX P3, PT, R21, UR17, PT, P3 ;  /* 0x0000001115007c0c */ /* 0x000fda000bf66330 */
[----:B------:R-:W0:Y:S01]  /*2f40*/  @!P3 LDC.64 R38, c[0x0][0x3f8] ;  /* 0x0000fe00ff26bb82 */ /* 0x000e220000000a00 */
[----:B------:R-:W-:Y:S02]  /*2f50*/  @!P3 MOV R40, R30 ;  /* 0x0000001e0028b202 */ /* 0x000fe40000000f00 */
[----:B------:R-:W-:Y:S02]  /*2f60*/  @!P3 MOV R41, R33 ;  /* 0x000000210029b202 */ /* 0x000fe40000000f00 */
[----:B------:R-:W-:Y:S01]  /*2f70*/  LOP3.LUT R64, R64, 0xfffffffb, RZ, 0xc0, !PT ;  /* 0xfffffffb40407812 */ /* 0x000fe200078ec0ff */
[----:B0-----:R-:W-:-:S04]  /*2f80*/  @!P3 IMAD R21, R21, R38, RZ ;  /* 0x000000261515b224 */ /* 0x001fc800078e02ff */
[C---:B------:R-:W-:Y:S02]  /*2f90*/  @!P3 IMAD R21, R0.reuse, R39, R21 ;  /* 0x000000270015b224 */ /* 0x040fe400078e0215 */
[----:B------:R-:W-:Y:S02]  /*2fa0*/  @!P3 IMAD.WIDE.U32 R38, R0, R38, R40 ;  /* 0x000000260026b225 */ /* 0x000fe400078e0028 */
[----:B------:R-:W0:Y:S03]  /*2fb0*/  @!P3 LDC.64 R40, c[0x0][0x3a0] ;  /* 0x0000e800ff28bb82 */ /* 0x000e260000000a00 */
[----:B------:R-:W-:-:S04]  /*2fc0*/  @!P3 IADD3 R21, PT, PT, R39, R21, RZ ;  /* 0x000000152715b210 */ /* 0x000fc80007ffe0ff */
[C---:B------:R-:W-:Y:S02]  /*2fd0*/  @!P3 SHF.L.U64.HI R0, R38.reuse, 0x1, R21 ;  /* 0x000000012600b819 */ /* 0x040fe40000010215 */
[----:B------:R-:W-:Y:S02]  /*2fe0*/  @!P3 SHF.L.U32 R21, R38, 0x1, RZ ;  /* 0x000000012615b819 */ /* 0x000fe400000006ff */
[----:B------:R-:W1:Y:S01]  /*2ff0*/  @!P3 LDC.64 R38, c[0x0][0x398] ;  /* 0x0000e600ff26bb82 */ /* 0x000e620000000a00 */
[----:B------:R-:W-:-:S04]  /*3000*/  @P1 LOP3.LUT R64, R64, 0x4, RZ, 0xfc, !PT ;  /* 0x0000000440401812 */ /* 0x000fc800078efcff */
[----:B------:R-:W-:-:S04]  /*3010*/  LOP3.LUT R64, R64, 0xfffffffe, RZ, 0xc0, !PT ;  /* 0xfffffffe40407812 */ /* 0x000fc800078ec0ff */
[----:B------:R-:W-:Y:S02]  /*3020*/  @P2 LOP3.LUT R64, R64, 0x1, RZ, 0xfc, !PT ;  /* 0x0000000140402812 */ /* 0x000fe400078efcff */
[----:B------:R-:W-:Y:S02]  /*3030*/  LOP3.LUT P2, RZ, R65, 0x200, RZ, 0xc0, !PT ;  /* 0x0000020041ff7812 */ /* 0x000fe4000784c0ff */
[----:B0-----:R-:W-:-:S04]  /*3040*/  @!P3 IADD3 R40, P4, PT, R21, R40, RZ ;  /* 0x000000281528b210 */ /* 0x001fc80007f9e0ff */
[----:B------:R-:W-:Y:S02]  /*3050*/  @!P3 IADD3.X R41, PT, PT, R0, R41, RZ, P4, !PT ;  /* 0x000000290029b210 */ /* 0x000fe400027fe4ff */
[----:B-1----:R-:W-:-:S05]  /*3060*/  @!P3 IADD3 R38, P4, PT, R21, R38, RZ ;  /* 0x000000261526b210 */ /* 0x002fca0007f9e0ff */
[----:B------:R0:W3:Y:S01]  /*3070*/  @!P2 LDG.E R25, desc[UR10][R66.64] ;  /* 0x0000000a4219a981 */ /* 0x0000e2000c1e1900 */
[----:B------:R-:W-:-:S03]  /*3080*/  @!P3 IADD3.X R39, PT, PT, R0, R39, RZ, P4, !PT ;  /* 0x000000270027b210 */ /* 0x000fc600027fe4ff */
[----:B------:R-:W3:Y:S01]  /*3090*/  @!P2 LDG.E R22, desc[UR10][R68.64] ;  /* 0x0000000a4416a981 */ /* 0x000ee2000c1e1900 */
[----:B0-----:R-:W-:-:S04]  /*30a0*/  IADD3 R66, PT, PT, R27, 0x1d0, RZ ;  /* 0x000001d01b427810 */ /* 0x001fc80007ffe0ff */
[----:B------:R-:W-:Y:S02]  /*30b0*/  SHF.R.S32.HI R67, RZ, 0x1f, R66 ;  /* 0x0000001fff437819 */ /* 0x000fe40000011442 */
[----:B------:R-:W-:-:S04]  /*30c0*/  ISETP.GE.U32.AND P4, PT, R66, UR16, PT ;  /* 0x0000001042007c0c */ /* 0x000fc8000bf86070 */
[----:B------:R-:W-:Y:S02]  /*30d0*/  ISETP.GE.AND.EX P4, PT, R67, UR17, PT, P4 ;  /* 0x0000001143007c0c */ /* 0x000fe4000bf86340 */
[----:B------:R-:W-:-:S06]  /*30e0*/  MOV R0, RZ ;  /* 0x000000ff00007202 */ /* 0x000fcc0000000f00 */
[----:B------:R0:W3:Y:S05]  /*30f0*/  @!P5 LDG.E R0, desc[UR10][R28.64] ;  /* 0x0000000a1c00d981 */ /* 0x0000ea000c1e1900 */
[----:B0-----:R-:W0:Y:S01]  /*3100*/  @!P4 LDC.64 R28, c[0x0][0x3f8] ;  /* 0x0000fe00ff1ccb82 */ /* 0x001e220000000a00 */
[----:B------:R-:W-:-:S06]  /*3110*/  HFMA2 R21, -RZ, RZ, 0, 0 ;  /* 0x00000000ff157431 */ /* 0x000fcc00000001ff */
[----:B------:R1:W3:Y:S02]  /*3120*/  @!P5 LDG.E R21, desc[UR10][R56.64] ;  /* 0x0000000a3815d981 */ /* 0x0002e4000c1e1900 */
[----:B-1----:R-:W-:Y:S02]  /*3130*/  @!P4 MOV R56, R30 ;  /* 0x0000001e0038c202 */ /* 0x002fe40000000f00 */
[----:B------:R-:W-:Y:S01]  /*3140*/  @!P4 MOV R57, R33 ;  /* 0x000000210039c202 */ /* 0x000fe20000000f00 */
        /* <DEDUP_REMOVED lines=8> */
[----:B------:R-:W-:Y:S02]  /*31d0*/  LOP3.LUT P1, RZ, R65, 0x800, RZ, 0xc0, !PT ;  /* 0x0000080041ff7812 */ /* 0x000fe4000782c0ff */
[----:B0-----:R-:W-:-:S04]  /*31e0*/  @!P4 IADD3 R28, P5, PT, R67, R28, RZ ;  /* 0x0000001c431cc210 */ /* 0x001fc80007fbe0ff */
[----:B------:R-:W-:Y:S02]  /*31f0*/  @!P4 IADD3.X R29, PT, PT, R66, R29, RZ, P5, !PT ;  /* 0x0000001d421dc210 */ /* 0x000fe40002ffe4ff */
[----:B-1----:R-:W-:-:S04]  /*3200*/  @!P4 IADD3 R56, P5, PT, R67, R56, RZ ;  /* 0x000000384338c210 */ /* 0x002fc80007fbe0ff */
[----:B------:R-:W-:Y:S02]  /*3210*/  @!P4 IADD3.X R57, PT, PT, R66, R57, RZ, P5, !PT ;  /* 0x000000394239c210 */ /* 0x000fe40002ffe4ff */
[----:B------:R-:W-:Y:S02]  /*3220*/  CS2R R66, SRZ ;  /* 0x0000000000427805 */ /* 0x000fe4000001ff00 */
[----:B------:R-:W-:Y:S02]  /*3230*/  LOP3.LUT R65, R65, 0x7fffffff, RZ, 0xc0, !PT ;  /* 0x7fffffff41417812 */ /* 0x000fe400078ec0ff */
[----:B------:R-:W-:Y:S02]  /*3240*/  IADD3 R68, PT, PT, R27, 0x1e0, RZ ;  /* 0x000001e01b447810 */ /* 0x000fe40007ffe0ff */
[----:B------:R-:W-:Y:S01]  /*3250*/  @P3 LOP3.LUT R65, R65, 0x80000000, RZ, 0xfc, !PT ;  /* 0x8000000041413812 */ /* 0x000fe200078efcff */
[----:B------:R0:W3:Y:S01]  /*3260*/  @!P6 LDG.E R66, desc[UR10][R58.64] ;  /* 0x0000000a3a42e981 */ /* 0x0000e2000c1e1900 */
[----:B------:R-:W-:-:S02]  /*3270*/  ISETP.GE.U32.AND P5, PT, R68, UR16, PT ;  /* 0x0000001044007c0c */ /* 0x000fc4000bfa6070 */
[----:B------:R-:W-:Y:S01]  /*3280*/  LOP3.LUT P3, RZ, R65, 0x40, RZ, 0xc0, !PT ;  /* 0x0000004041ff7812 */ /* 0x000fe2000786c0ff */
[----:B------:R1:W3:Y:S01]  /*3290*/  @!P6 LDG.E R67, desc[UR10][R62.64] ;  /* 0x0000000a3e43e981 */ /* 0x0002e2000c1e1900 */
[----:B0-----:R-:W-:-:S04]  /*32a0*/  SHF.R.S32.HI R58, RZ, 0x1f, R68 ;  /* 0x0000001fff3a7819 */ /* 0x001fc80000011444 */
[----:B------:R-:W-:Y:S02]  /*32b0*/  ISETP.GE.AND.EX P5, PT, R58, UR17, PT, P5 ;  /* 0x000000113a007c0c */ /* 0x000fe4000bfa6350 */
[----:B-1----:R-:W-:-:S06]  /*32c0*/  CS2R R62, SRZ ;  /* 0x00000000003e7805 */ /* 0x002fcc000001ff00 */
[----:B------:R0:W3:Y:S01]  /*32d0*/  @!P3 LDG.E R62, desc[UR10][R60.64] ;  /* 0x0000000a3c3eb981 */ /* 0x0000e2000c1e1900 */
[----:B------:R-:W-:Y:S01]  /*32e0*/  HFMA2 R12, -RZ, RZ, 0, 0 ;  /* 0x00000000ff0c7431 */ /* 0x000fe200000001ff */
[----:B------:R-:W-:Y:S02]  /*32f0*/  MOV R15, RZ ;  /* 0x000000ff000f7202 */ /* 0x000fe40000000f00 */
[----:B------:R-:W-:Y:S01]  /*3300*/  STL [R1+0x1ec], R87 ;  /* 0x0001ec5701007387 */ /* 0x000fe20000100800 */
[----:B------:R-:W-:-:S03]  /*3310*/  @!P5 MOV R59, R33 ;  /* 0x00000021003bd202 */ /* 0x000fc60000000f00 */
[----:B------:R-:W3:Y:S01]  /*3320*/  @!P1 LDG.E R15, desc[UR10][R72.64] ;  /* 0x0000000a480f9981 */ /* 0x000ee2000c1e1900 */
[----:B0-----:R-:W0:Y:S03]  /*3330*/  @!P5 LDC.64 R60, c[0x0][0x3f8] ;  /* 0x0000fe00ff3cdb82 */ /* 0x001e260000000a00 */
[----:B------:R1:W3:Y:S04]  /*3340*/  @!P1 LDG.E R12, desc[UR10][R74.64] ;  /* 0x0000000a4a0c9981 */ /* 0x0002e8000c1e1900 */
[----:B------:R-:W-:Y:S04]  /*3350*/  STL [R1+0x1f8], R87 ;  /* 0x0001f85701007387 */ /* 0x000fe80000100800 */
[----:B------:R4:W-:Y:S04]  /*3360*/  STL [R1+0x200], R87 ;  /* 0x0002005701007387 */ /* 0x0009e80000100800 */
[----:B------:R2:W-:Y:S04]  /*3370*/  STL [R1+0x204], R86 ;  /* 0x0002045601007387 */ /* 0x0005e80000100800 */
[----:B------:R-:W-:Y:S04]  /*3380*/  STL.S16 [R1+0x114], RZ ;  /* 0x000114ff01007387 */ /* 0x000fe80000100600 */
[----:B------:R-:W-:Y:S01]  /*3390*/  STL.64 [R1+0x1e0], R42 ;  /* 0x0001e02a01007387 */ /* 0x000fe20000100a00 */
[----:B0-----:R-:W-:Y:S01]  /*33a0*/  @!P5 IMAD R69, R58, R60, RZ ;  /* 0x0000003c3a45d224 */ /* 0x001fe200078e02ff */
[----:B------:R-:W-:-:S02]  /*33b0*/  @!P5 MOV R58, R30 ;  /* 0x0000001e003ad202 */ /* 0x000fc40000000f00 */
[----:B------:R-:W-:Y:S01]  /*33c0*/  STL.64 [R1+0x1d8], R48 ;  /* 0x0001d83001007387 */ /* 0x000fe20000100a00 */
[C---:B------:R-:W-:Y:S02]  /*33d0*/  @!P5 IMAD R69, R68.reuse, R61, R69 ;  /* 0x0000003d4445d224 */ /* 0x040fe400078e0245 */
[----:B------:R-:W-:Y:S01]  /*33e0*/  @!P5 IMAD.WIDE.U32 R60, R68, R60, R58 ;  /* 0x0000003c443cd225 */ /* 0x000fe200078e003a */
[----:B------:R-:W3:Y:S01]  /*33f0*/  @!P3 LDG.E R63, desc[UR10][R92.64] ;  /* 0x0000000a5c3fb981 */ /* 0x000ee2000c1e1900 */
[----:B------:R-:W0:Y:S03]  /*3400*/  @!P5 LDC.64 R58, c[0x0][0x3a0] ;  /* 0x0000e800ff3adb82 */ /* 0x000e260000000a00 */
[----:B------:R-:W-:-:S04]  /*3410*/  @!P5 IADD3 R69, PT, PT, R61, R69, RZ ;  /* 0x000000453d45d210 */ /* 0x000fc80007ffe0ff */
[C---:B------:R-:W-:Y:S02]  /*3420*/  @!P5 SHF.L.U64.HI R68, R60.reuse, 0x1, R69 ;  /* 0x000000013c44d819 */ /* 0x040fe40000010245 */
[----:B------:R-:W-:Y:S02]  /*3430*/  @!P5 SHF.L.U32 R69, R60, 0x1, RZ ;  /* 0x000000013c45d819 */ /* 0x000fe400000006ff */
[----:B------:R-:W1:Y:S01]  /*3440*/  @!P5 LDC.64 R60, c[0x0][0x398] ;  /* 0x0000e600ff3cdb82 */ /* 0x000e620000000a00 */
[----:B------:R-:W-:Y:S02]  /*3450*/  LOP3.LUT P1, RZ, R65, 0x20, RZ, 0xc0, !PT ;  /* 0x0000002041ff7812 */ /* 0x000fe4000782c0ff */
[----:B0-----:R-:W-:-:S04]  /*3460*/  @!P5 IADD3 R58, P6, PT, R69, R58, RZ ;  /* 0x0000003a453ad210 */ /* 0x001fc80007fde0ff */
[C---:B------:R-:W-:Y:S02]  /*3470*/  @!P5 IADD3.X R59, PT, PT, R68.reuse, R59, RZ, P6, !PT ;  /* 0x0000003b443bd210 */ /* 0x040fe400037fe4ff */
[----:B-1----:R-:W-:Y:S02]  /*3480*/  @!P5 IADD3 R60, P6, PT, R69, R60, RZ ;  /* 0x0000003c453cd210 */ /* 0x002fe40007fde0ff */
[----:B----4-:R-:W-:Y:S02]  /*3490*/  PRMT R87, RZ, 0x7610, R87 ;  /* 0x00007610ff577816 */ /* 0x010fe40000000057 */
[----:B------:R-:W-:Y:S02]  /*34a0*/  @!P5 IADD3.X R61, PT, PT, R68, R61, RZ, P6, !PT ;  /* 0x0000003d443dd210 */ /* 0x000fe400037fe4ff */
[----:B------:R-:W-:Y:S02]  /*34b0*/  CS2R R68, SRZ ;  /* 0x0000000000447805 */ /* 0x000fe4000001ff00 */
[----:B--2---:R-:W-:Y:S01]  /*34c0*/  PRMT R86, R87, 0x7610, R86 ;  /* 0x0000761057567816 */ /* 0x004fe20000000056 */
[----:B------:R0:W-:Y:S04]  /*34d0*/  STL.S16 [R1+0x120], R87 ;  /* 0x0001205701007387 */ /* 0x0001e80000100600 */
[----:B------:R1:W2:Y:S01]  /*34e0*/  @!P1 LDG.E R68, desc[UR10][R90.64] ;  /* 0x0000000a5a449981 */ /* 0x0002a2000c1e1900 */
[----:B------:R-:W-:-:S02]  /*34f0*/  LOP3.LUT R65, R65, 0xdfffffff, RZ, 0xc0, !PT ;  /* 0xdfffffff41417812 */ /* 0x000fc400078ec0ff */
[----:B------:R-:W-:Y:S02]  /*3500*/  IADD3 R74, PT, PT, R27, 0x1f0, RZ ;  /* 0x000001f01b4a7810 */ /* 0x000fe40007ffe0ff */
[----:B------:R-:W-:Y:S01]  /*3510*/  CS2R R72, SRZ ;  /* 0x0000000000487805 */ /* 0x000fe2000001ff00 */
[----:B------:R-:W4:Y:S04]  /*3520*/  @!P1 LDG.E R69, desc[UR10][R88.64] ;  /* 0x0000000a58459981 */ /* 0x000f28000c1e1900 */
[----:B0-----:R-:W3:Y:S04]  /*3530*/  LDL.S16 R87, [R1+0x122] ;  /* 0x0001220001577983 */ /* 0x001ee80000100600 */
[----:B------:R-:W2:Y:S04]  /*3540*/  LDL.LU R90, [R1+0x11c] ;  /* 0x00011c00015a7983 */ /* 0x000ea80000300800 */
[----:B------:R-:W4:Y:S01]  /*3550*/  LDL.LU R91, [R1+0x118] ;  /* 0x00011800015b7983 */ /* 0x000f220000300800 */
[----:B--2---:R-:W-:-:S03]  /*3560*/  @!P0 PRMT R86, R90, 0x7610, R86 ;  /* 0x000076105a568816 */ /* 0x004fc60000000056 */
[----:B------:R0:W-:Y:S01]  /*3570*/  STL [R1+0x10], R90 ;  /* 0x0000105a01007387 */ /* 0x0001e20000100800 */
[----:B---3--:R-:W-:-:S05]  /*3580*/  @!P0 PRMT R87, R90, 0x7632, R87 ;  /* 0x000076325a578816 */ /* 0x008fca0000000057 */
[----:B------:R2:W-:Y:S04]  /*3590*/  @!P0 STL.S16 [R1+0x122], R87 ;  /* 0x0001225701008387 */ /* 0x0005e80000100600 */
[----:B0-----:R-:W1:Y:S04]  /*35a0*/  LDL.LU R90, [R1+0x1fc] ;  /* 0x0001fc00015a7983 */ /* 0x001e680000300800 */
[----:B--2---:R-:W2:Y:S01]  /*35b0*/  LDL.LU R87, [R1+0x200] ;  /* 0x0002000001577983 */ /* 0x004ea20000300800 */
[----:B-1----:R-:W-:-:S05]  /*35c0*/  PRMT R90, RZ, 0x7610, R90 ;  /* 0x00007610ff5a7816 */ /* 0x002fca000000005a */
[----:B------:R0:W-:Y:S01]  /*35d0*/  STL.S16 [R1+0x116], R90 ;  /* 0x0001165a01007387 */ /* 0x0001e20000100600 */
[----:B--2---:R-:W-:-:S03]  /*35e0*/  PRMT R87, R90, 0x7610, R87 ;  /* 0x000076105a577816 */ /* 0x004fc60000000057 */
[----:B0-----:R-:W2:Y:S01]  /*35f0*/  LDL.S16 R90, [R1+0x114] ;  /* 0x00011400015a7983 */ /* 0x001ea20000100600 */
[----:B----4-:R-:W-:-:S05]  /*3600*/  @!P0 PRMT R87, R91, 0x7610, R87 ;  /* 0x000076105b578816 */ /* 0x010fca0000000057 */
[----:B------:R0:W-:Y:S04]  /*3610*/  @!P0 STL.S16 [R1+0x116], R87 ;  /* 0x0001165701008387 */ /* 0x0001e80000100600 */
[----:B------:R1:W-:Y:S04]  /*3620*/  STL [R1+0x90], R91 ;  /* 0x0000905b01007387 */ /* 0x0003e80000100800 */
[----:B0-----:R-:W3:Y:S01]  /*3630*/  LDL.LU R87, [R1+0x1f8] ;  /* 0x0001f80001577983 */ /* 0x001ee20000300800 */
[----:B------:R-:W-:-:S04]  /*3640*/  @P4 LOP3.LUT R65, R65, 0x20000000, RZ, 0xfc, !PT ;  /* 0x2000000041414812 */ /* 0x000fc800078efcff */
[----:B------:R-:W-:Y:S02]  /*3650*/  LOP3.LUT P4, RZ, R65, 0x10, RZ, 0xc0, !PT ;  /* 0x0000001041ff7812 */ /* 0x000fe4000788c0ff */
[----:B--2---:R-:W-:-:S11]  /*3660*/  @!P0 PRMT R90, R91, 0x7632, R90 ;  /* 0x000076325b5a8816 */ /* 0x004fd6000000005a */
[----:B------:R0:W2:Y:S04]  /*3670*/  @!P4 LDG.E R73, desc[UR10][R50.64] ;  /* 0x0000000a3249c981 */ /* 0x0000a8000c1e1900 */
[----:B-1----:R-:W4:Y:S04]  /*3680*/  LDL.LU R91, [R1+0x1f0] ;  /* 0x0001f000015b7983 */ /* 0x002f280000300800 */
[----:B------:R1:W-:Y:S01]  /*3690*/  @!P0 STL.S16 [R1+0x114], R90 ;  /* 0x0001145a01008387 */ /* 0x0003e20000100600 */
[----:B------:R-:W-:Y:S02]  /*36a0*/  LOP3.LUT R65, R65, 0xf7ffffff, RZ, 0xc0, !PT ;  /* 0xf7ffffff41417812 */ /* 0x000fe400078ec0ff */
[----:B------:R-:W-:Y:S01]  /*36b0*/  SHF.R.S32.HI R75, RZ, 0x1f, R74 ;  /* 0x0000001fff4b7819 */ /* 0x000fe2000001144a */
[----:B------:R0:W2:Y:S04]  /*36c0*/  @!P4 LDG.E R72, desc[UR10][R54.64] ;  /* 0x0000000a3648c981 */ /* 0x0000a8000c1e1900 */
[----:B-1----:R-:W2:Y:S01]  /*36d0*/  LDL.LU R90, [R1+0x1f4] ;  /* 0x0001f400015a7983 */ /* 0x002ea20000300800 */
[----:B------:R-:W-:-:S04]  /*36e0*/  @P5 LOP3.LUT R65, R65, 0x8000000, RZ, 0xfc, !PT ;  /* 0x0800000041415812 */ /* 0x000fc800078efcff */
[----:B------:R-:W-:Y:S02]  /*36f0*/  LOP3.LUT P5, RZ, R65, 0x1000000, RZ, 0xc0, !PT ;  /* 0x0100000041ff7812 */ /* 0x000fe400078ac0ff */
[----:B---3--:R-:W-:Y:S02]  /*3700*/  PRMT R87, RZ, 0x7610, R87 ;  /* 0x00007610ff577816 */ /* 0x008fe40000000057 */
[----:B------:R-:W-:-:S04]  /*3710*/  ISETP.GE.U32.AND P6, PT, R74, UR16, PT ;  /* 0x000000104a007c0c */ /* 0x000fc8000bfc6070 */
[----:B------:R-:W-:-:S13]  /*3720*/  ISETP.GE.AND.EX P6, PT, R75, UR17, PT, P6 ;  /* 0x000000114b007c0c */ /* 0x000fda000bfc6360 */
[----:B0-----:R-:W0:Y:S01]  /*3730*/  @!P6 LDC.64 R50, c[0x0][0x3f8] ;  /* 0x0000fe00ff32eb82 */ /* 0x001e220000000a00 */
[----:B------:R-:W-:Y:S02]  /*3740*/  @!P6 MOV R54, R30 ;  /* 0x0000001e0036e202 */ /* 0x000fe40000000f00 */
[----:B------:R-:W-:Y:S02]  /*3750*/  @!P6 MOV R55, R33 ;  /* 0x000000210037e202 */ /* 0x000fe40000000f00 */
[----:B----4-:R-:W-:-:S05]  /*3760*/  @!P5 PRMT R87, R91, 0x7610, R87 ;  /* 0x000076105b57d816 */ /* 0x010fca0000000057 */
[----:B------:R1:W-:Y:S04]  /*3770*/  STL.S16 [R1+0x11e], R87 ;  /* 0x00011e5701007387 */ /* 0x0003e80000100600 */
[----:B-1----:R-:W3:Y:S01]  /*3780*/  LDL.LU R87, [R1+0x1ec] ;  /* 0x0001ec0001577983 */ /* 0x002ee20000300800 */
[----:B--2---:R-:W-:Y:S01]  /*3790*/  PRMT R90, RZ, 0x7610, R90 ;  /* 0x00007610ff5a7816 */ /* 0x004fe2000000005a */
[----:B0-----:R-:W-:-:S03]  /*37a0*/  @!P6 IMAD R75, R75, R50, RZ ;  /* 0x000000324b4be224 */ /* 0x001fc600078e02ff */
[----:B------:R-:W-:Y:S01]  /*37b0*/  @!P5 PRMT R90, R91, 0x7632, R90 ;  /* 0x000076325b5ad816 */ /* 0x000fe2000000005a */
[C---:B------:R-:W-:Y:S02]  /*37c0*/  @!P6 IMAD R75, R74.reuse, R51, R75 ;  /* 0x000000334a4be224 */ /* 0x040fe400078e024b */
[----:B------:R-:W-:Y:S02]  /*37d0*/  @!P6 IMAD.WIDE.U32 R54, R74, R50, R54 ;  /* 0x000000324a36e225 */ /* 0x000fe400078e0036 */
[----:B------:R0:W-:Y:S01]  /*37e0*/  STL.S16 [R1+0x11c], R90 ;  /* 0x00011c5a01007387 */ /* 0x0001e20000100600 */
[----:B------:R-:W1:Y:S02]  /*37f0*/  @!P6 LDC.64 R50, c[0x0][0x3a0] ;  /* 0x0000e800ff32eb82 */ /* 0x000e640000000a00 */
[----:B------:R-:W-:Y:S01]  /*3800*/  @!P6 IADD3 R75, PT, PT, R55, R75, RZ ;  /* 0x0000004b374be210 */ /* 0x000fe20007ffe0ff */
[----:B0-----:R-:W2:Y:S03]  /*3810*/  LDL.LU R90, [R1+0x1e8] ;  /* 0x0001e800015a7983 */ /* 0x001ea60000300800 */
[----:B------:R-:W-:-:S02]  /*3820*/  @!P6 SHF.L.U64.HI R74, R54, 0x1, R75 ;  /* 0x00000001364ae819 */ /* 0x000fc4000001024b */
[----:B------:R-:W-:Y:S02]  /*3830*/  @!P6 SHF.L.U32 R75, R54, 0x1, RZ ;  /* 0x00000001364be819 */ /* 0x000fe400000006ff */
[----:B------:R-:W0:Y:S01]  /*3840*/  @!P6 LDC.64 R54, c[0x0][0x398] ;  /* 0x0000e600ff36eb82 */ /* 0x000e220000000a00 */
[----:B------:R-:W-:-:S04]  /*3850*/  LOP3.LUT R65, R65, 0xbfffffff, RZ, 0xc0, !PT ;  /* 0xbfffffff41417812 */ /* 0x000fc800078ec0ff */
[----:B------:R-:W-:Y:S02]  /*3860*/  @P4 LOP3.LUT R65, R65, 0x40000000, RZ, 0xfc, !PT ;  /* 0x4000000041414812 */ /* 0x000fe400078efcff */
[----:B-1----:R-:W-:-:S04]  /*3870*/  @!P6 IADD3 R50, P1, PT, R75, R50, RZ ;  /* 0x000000324b32e210 */ /* 0x002fc80007f3e0ff */
[----:B------:R-:W-:Y:S02]  /*3880*/  @!P6 IADD3.X R51, PT, PT, R74, R51, RZ, P1, !PT ;  /* 0x000000334a33e210 */ /* 0x000fe40000ffe4ff */
[----:B------:R-:W-:Y:S02]  /*3890*/  LOP3.LUT P1, RZ, R65, 0x800000, RZ, 0xc0, !PT ;  /* 0x0080000041ff7812 */ /* 0x000fe4000782c0ff */
[----:B0-----:R-:W-:-:S04]  /*38a0*/  @!P6 IADD3 R54, P4, PT, R75, R54, RZ ;  /* 0x000000364b36e210 */ /* 0x001fc80007f9e0ff */
[----:B------:R-:W-:Y:S02]  /*38b0*/  @!P6 IADD3.X R55, PT, PT, R74, R55, RZ, P4, !PT ;  /* 0x000000374a37e210 */ /* 0x000fe400027fe4ff */
[C---:B------:R-:W-:Y:S02]  /*38c0*/  LOP3.LUT P4, RZ, R65.reuse, 0x200000, RZ, 0xc0, !PT ;  /* 0x0020000041ff7812 */ /* 0x040fe4000788c0ff */
[----:B------:R-:W-:-:S04]  /*38d0*/  LOP3.LUT R65, R65, 0xfbffffff, RZ, 0xc0, !PT ;  /* 0xfbffffff41417812 */ /* 0x000fc800078ec0ff */
[----:B------:R-:W-:-:S04]  /*38e0*/  @P6 LOP3.LUT R65, R65, 0x4000000, RZ, 0xfc, !PT ;  /* 0x0400000041416812 */ /* 0x000fc800078efcff */
[----:B------:R-:W-:Y:S02]  /*38f0*/  LOP3.LUT P6, RZ, R65, 0x400000, RZ, 0xc0, !PT ;  /* 0x0040000041ff7812 */ /* 0x000fe400078cc0ff */
[----:B------:R-:W-:Y:S02]  /*3900*/  PRMT R43, RZ, 0x7610, R43 ;  /* 0x00007610ff2b7816 */ /* 0x000fe4000000002b */
[----:B------:R-:W-:-:S09]  /*3910*/  PRMT R42, RZ, 0x7610, R42 ;  /* 0x00007610ff2a7816 */ /* 0x000fd2000000002a */
[----:B------:R-:W-:-:S05]  /*3920*/  @!P6 PRMT R42, R85, 0x7610, R42 ;  /* 0x00007610552ae816 */ /* 0x000fca000000002a */
[----:B------:R-:W-:Y:S01]  /*3930*/  STL.S16 [R1+0x110], R42 ;  /* 0x0001102a01007387 */ /* 0x000fe20000100600 */
[----:B---3--:R-:W-:-:S05]  /*3940*/  @!P1 PRMT R43, R87, 0x7632, R43 ;  /* 0x00007632572b9816 */ /* 0x008fca000000002b */
[----:B------:R0:W-:Y:S04]  /*3950*/  STL.S16 [R1+0x112], R43 ;  /* 0x0001122b01007387 */ /* 0x0001e80000100600 */
[----:B0-----:R-:W3:Y:S04]  /*3960*/  LDL.LU.64 R42, [R1+0x130] ;  /* 0x00013000012a7983 */ /* 0x001ee80000300a00 */
[----:B------:R0:W-:Y:S04]  /*3970*/  @!P0 STL.S16 [R1+0x120], R86 ;  /* 0x0001205601008387 */ /* 0x0001e80000100600 */
[----:B0-----:R-:W4:Y:S01]  /*3980*/  LDL.LU R86, [R1+0x204] ;  /* 0x0002040001567983 */ /* 0x001f220000300800 */
[----:B------:R-:W-:-:S02]  /*3990*/  PRMT R49, RZ, 0x7610, R49 ;  /* 0x00007610ff317816 */ /* 0x000fc40000000031 */
[----:B------:R-:W-:Y:S02]  /*39a0*/  PRMT R48, RZ, 0x7610, R48 ;  /* 0x00007610ff307816 */ /* 0x000fe40000000030 */
[----:B--2---:R-:W-:Y:S02]  /*39b0*/  @!P5 PRMT R49, R90, 0x7610, R49 ;  /* 0x000076105a31d816 */ /* 0x004fe40000000031 */
[----:B------:R-:W-:-:S03]  /*39c0*/  @!P1 PRMT R48, R87, 0x7610, R48 ;  /* 0x0000761057309816 */ /* 0x000fc60000000030 */
[----:B------:R-:W-:Y:S04]  /*39d0*/  STL.S16 [R1+0x118], R49 ;  /* 0x0001183101007387 */ /* 0x000fe80000100600 */
[----:B------:R0:W-:Y:S04]  /*39e0*/  STL.S16 [R1+0x11a], R48 ;  /* 0x00011a3001007387 */ /* 0x0001e80000100600 */
[----:B0-----:R-:W2:Y:S01]  /*39f0*/  LDL.LU.64 R48, [R1+0x140] ;  /* 0x0001400001307983 */ /* 0x001ea20000300a00 */
[----:B------:R-:W-:-:S03]  /*3a00*/  PRMT R93, R93, 0x5410, RZ ;  /* 0x000054105d5d7816 */ /* 0x000fc600000000ff */
[----:B------:R0:W-:Y:S01]  /*3a10*/  STL [R1+0x94], R90 ;  /* 0x0000945a01007387 */ /* 0x0001e20000100800 */
[----:B------:R-:W-:Y:S02]  /*3a20*/  @!P5 PRMT R93, R93, 0x7610, R90 ;  /* 0x000076105d5dd816 */ /* 0x000fe4000000005a */
[----:B------:R-:W-:Y:S02]  /*3a30*/  LOP3.LUT P5, RZ, R65, 0x100000, RZ, 0xc0, !PT ;  /* 0x0010000041ff7812 */ /* 0x000fe400078ac0ff */
[----:B------:R-:W-:Y:S02]  /*3a40*/  PRMT R89, R89, 0x5410, RZ ;  /* 0x0000541059597816 */ /* 0x000fe400000000ff */
[----:B0-----:R-:W-:Y:S01]  /*3a50*/  PRMT R90, R90, 0x5410, RZ ;  /* 0x000054105a5a7816 */ /* 0x001fe200000000ff */
[----:B------:R0:W-:Y:S03]  /*3a60*/  STL [R1+0x14], R91 ;  /* 0x0000145b01007387 */ /* 0x0001e60000100800 */
[----:B------:R-:W-:-:S02]  /*3a70*/  @!P4 PRMT R90, R90, 0x5410, R83 ;  /* 0x000054105a5ac816 */ /* 0x000fc40000000053 */
[----:B------:R-:W-:Y:S02]  /*3a80*/  @!P4 PRMT R89, R89, 0x7610, R83 ;  /* 0x000076105959c816 */ /* 0x000fe40000000053 */
[----:B------:R-:W-:Y:S02]  /*3a90*/  PRMT R90, RZ, 0x7610, R90 ;  /* 0x00007610ff5a7816 */ /* 0x000fe4000000005a */
[----:B0-----:R-:W-:Y:S02]  /*3aa0*/  PRMT R91, R91, 0x5410, RZ ;  /* 0x000054105b5b7816 */ /* 0x001fe400000000ff */
[----:B------:R-:W-:Y:S01]  /*3ab0*/  PRMT R88, R88, 0x5410, RZ ;  /* 0x0000541058587816 */ /* 0x000fe200000000ff */
[----:B------:R0:W-:Y:S01]  /*3ac0*/  STL [R1+0x1c], R85 ;  /* 0x00001c5501007387 */ /* 0x0001e20000100800 */
[----:B------:R-:W-:Y:S02]  /*3ad0*/  @!P6 PRMT R91, R91, 0x7610, R85 ;  /* 0x000076105b5be816 */ /* 0x000fe40000000055 */
[----:B------:R-:W-:-:S02]  /*3ae0*/  PRMT R89, RZ, 0x7610, R89 ;  /* 0x00007610ff597816 */ /* 0x000fc40000000059 */
[----:B------:R-:W-:Y:S02]  /*3af0*/  @!P4 PRMT R90, R82, 0x7610, R90 ;  /* 0x00007610525ac816 */ /* 0x000fe4000000005a */
[----:B------:R-:W-:Y:S02]  /*3b00*/  @!P4 PRMT R88, R88, 0x7610, R82 ;  /* 0x000076105858c816 */ /* 0x000fe40000000052 */
[----:B0-----:R-:W-:Y:S02]  /*3b10*/  PRMT R85, R85, 0x5410, RZ ;  /* 0x0000541055557816 */ /* 0x001fe400000000ff */
[----:B------:R-:W-:Y:S01]  /*3b20*/  LOP3.LUT P4, RZ, R65, 0x8, RZ, 0xc0, !PT ;  /* 0x0000000841ff7812 */ /* 0x000fe2000788c0ff */
[----:B------:R0:W-:Y:S01]  /*3b30*/  STL [R1+0x24], R5 ;  /* 0x0000240501007387 */ /* 0x0001e20000100800 */
[----:B------:R-:W-:Y:S02]  /*3b40*/  @!P5 PRMT R89, R5, 0x7610, R89 ;  /* 0x000076100559d816 */ /* 0x000fe40000000059 */
[----:B------:R-:W-:Y:S01]  /*3b50*/  @!P5 PRMT R85, R85, 0x7610, R5 ;  /* 0x000076105555d816 */ /* 0x000fe20000000005 */
[----:B0-----:R-:W-:-:S08]  /*3b60*/  HFMA2 R5, -RZ, RZ, 0, 0 ;  /* 0x00000000ff057431 */ /* 0x001fd000000001ff */
[----:B---3--:R-:W3:Y:S04]  /*3b70*/  @!P4 LDG.E R5, desc[UR10][R42.64] ;  /* 0x0000000a2a05c981 */ /* 0x008ee8000c1e1900 */
[----:B------:R-:W3:Y:S01]  /*3b80*/  LDL.LU.64 R42, [R1+0x138] ;  /* 0x00013800012a7983 */ /* 0x000ee20000300a00 */
[----:B------:R-:W-:Y:S02]  /*3b90*/  PRMT R93, RZ, 0x7610, R93 ;  /* 0x00007610ff5d7816 */ /* 0x000fe4000000005d */
[----:B------:R-:W-:Y:S02]  /*3ba0*/  PRMT R92, RZ, 0x7610, R92 ;  /* 0x00007610ff5c7816 */ /* 0x000fe4000000005c */
[C---:B----4-:R-:W-:Y:S02]  /*3bb0*/  @!P1 PRMT R93, R86.reuse, 0x7610, R93 ;  /* 0x00007610565d9816 */ /* 0x050fe4000000005d */
[----:B------:R-:W-:-:S02]  /*3bc0*/  @!P1 PRMT R92, R86, 0x7632, R92 ;  /* 0x00007632565c9816 */ /* 0x000fc4000000005c */
[----:B------:R-:W-:Y:S01]  /*3bd0*/  LOP3.LUT P1, RZ, R65, 0x80000, RZ, 0xc0, !PT ;  /* 0x0008000041ff7812 */ /* 0x000fe2000782c0ff */
[----:B------:R0:W-:Y:S01]  /*3be0*/  STL [R1+0x18], R87 ;  /* 0x0000185701007387 */ /* 0x0001e20000100800 */
[----:B------:R-:W-:Y:S02]  /*3bf0*/  PRMT R88, RZ, 0x7610, R88 ;  /* 0x00007610ff587816 */ /* 0x000fe40000000058 */
[----:B------:R-:W-:Y:S01]  /*3c00*/  PRMT R85, RZ, 0x7610, R85 ;  /* 0x00007610ff557816 */ /* 0x000fe20000000055 */
[----:B------:R1:W-:Y:S01]  /*3c10*/  STL [R1+0x98], R86 ;  /* 0x0000985601007387 */ /* 0x0003e20000100800 */
[----:B------:R-:W-:Y:S02]  /*3c20*/  @!P5 PRMT R88, R6, 0x7610, R88 ;  /* 0x000076100658d816 */ /* 0x000fe40000000058 */
[----:B0-----:R-:W-:Y:S02]  /*3c30*/  PRMT R87, R87, 0x5410, RZ ;  /* 0x0000541057577816 */ /* 0x001fe400000000ff */
[----:B-1----:R-:W-:Y:S01]  /*3c40*/  PRMT R86, RZ, 0x7610, R86 ;  /* 0x00007610ff567816 */ /* 0x002fe20000000056 */
[----:B------:R-:W-:Y:S01]  /*3c50*/  STL [R1+0xa4], R6 ;  /* 0x0000a40601007387 */ /* 0x000fe20000100800 */
[----:B------:R-:W-:-:S02]  /*3c60*/  @!P5 PRMT R87, R87, 0x7610, R6 ;  /* 0x000076105757d816 */ /* 0x000fc40000000006 */
[C---:B------:R-:W-:Y:S01]  /*3c70*/  @!P1 PRMT R86, R7.reuse, 0x7610, R86 ;  /* 0x0000761007569816 */ /* 0x040fe20000000056 */
[----:B------:R0:W-:Y:S01]  /*3c80*/  STL [R1+0x28], R7 ;  /* 0x0000280701007387 */ /* 0x0001e20000100800 */
[----:B------:R-:W-:Y:S02]  /*3c90*/  @!P1 PRMT R85, R7, 0x7632, R85 ;  /* 0x0000763207559816 */ /* 0x000fe40000000055 */
[----:B0-----:R-:W-:-:S06]  /*3ca0*/  CS2R R6, SRZ ;  /* 0x0000000000067805 */ /* 0x001fcc000001ff00 */
[----:B--2---:R-:W2:Y:S04]  /*3cb0*/  @!P4 LDG.E R6, desc[UR10][R48.64] ;  /* 0x0000000a3006c981 */ /* 0x004ea8000c1e1900 */
[----:B------:R-:W4:Y:S01]  /*3cc0*/  LDL.LU.64 R48, [R1+0x128] ;  /* 0x0001280001307983 */ /* 0x000f220000300a00 */
[----:B------:R-:W-:Y:S02]  /*3cd0*/  PRMT R92, R92, 0x5410, RZ ;  /* 0x000054105c5c7816 */ /* 0x000fe400000000ff */
[----:B------:R-:W-:Y:S01]  /*3ce0*/  PRMT R91, RZ, 0x7610, R91 ;  /* 0x00007610ff5b7816 */ /* 0x000fe2000000005b */
[----:B------:R0:W-:Y:S01]  /*3cf0*/  STL [R1+0x9c], R84 ;  /* 0x00009c5401007387 */ /* 0x0001e20000100800 */
[----:B------:R-:W-:Y:S02]  /*3d00*/  LOP3.LUT P5, RZ, R65, 0x4, RZ, 0xc0, !PT ;  /* 0x0000000441ff7812 */ /* 0x000fe400078ac0ff */
[----:B------:R-:W-:-:S02]  /*3d10*/  @!P6 PRMT R92, R92, 0x5410, R84 ;  /* 0x000054105c5ce816 */ /* 0x000fc40000000054 */
[----:B------:R-:W-:Y:S02]  /*3d20*/  @!P6 PRMT R91, R84, 0x7632, R91 ;  /* 0x00007632545be816 */ /* 0x000fe4000000005b */
[----:B------:R-:W-:Y:S02]  /*3d30*/  PRMT R86, R86, 0x5410, RZ ;  /* 0x0000541056567816 */ /* 0x000fe400000000ff */
[----:B0-----:R-:W-:Y:S01]  /*3d40*/  PRMT R84, RZ, 0x7610, R84 ;  /* 0x00007610ff547816 */ /* 0x001fe20000000054 */
[----:B------:R0:W-:Y:S01]  /*3d50*/  STL [R1+0xa8], R8 ;  /* 0x0000a80801007387 */ /* 0x0001e20000100800 */
[----:B------:R-:W-:Y:S02]  /*3d60*/  @!P1 PRMT R86, R86, 0x5410, R8 ;  /* 0x0000541056569816 */ /* 0x000fe40000000008 */
[----:B------:R-:W-:Y:S01]  /*3d70*/  @!P1 PRMT R84, R8, 0x7632, R84 ;  /* 0x0000763208549816 */ /* 0x000fe20000000054 */
[----:B------:R1:W-:Y:S01]  /*3d80*/  STL [R1+0x20], R83 ;  /* 0x0000205301007387 */ /* 0x0003e20000100800 */
[----:B------:R-:W-:-:S03]  /*3d90*/  LOP3.LUT P0, RZ, R65, 0x40000, RZ, 0xc0, !PT ;  /* 0x0004000041ff7812 */ /* 0x000fc6000780c0ff */
[----:B------:R-:W-:Y:S01]  /*3da0*/  STL [R1+0x1bc], R36 ;  /* 0x0001bc2401007387 */ /* 0x000fe20000100800 */
[----:B0-----:R-:W-:-:S03]  /*3db0*/  MOV R8, RZ ;  /* 0x000000ff00087202 */ /* 0x001fc60000000f00 */
[----:B------:R0:W-:Y:S01]  /*3dc0*/  STL [R1+0x1c8], R36 ;  /* 0x0001c82401007387 */ /* 0x0001e20000100800 */
[----:B-1----:R-:W-:Y:S02]  /*3dd0*/  PRMT R83, RZ, 0x7610, R83 ;  /* 0x00007610ff537816 */ /* 0x002fe40000000053 */
[----:B------:R-:W-:Y:S01]  /*3de0*/  LOP3.LUT P1, RZ, R65, 0x10000, RZ, 0xc0, !PT ;  /* 0x0001000041ff7812 */ /* 0x000fe2000782c0ff */
[----:B------:R1:W-:Y:S02]  /*3df0*/  STL [R1+0xa0], R82 ;  /* 0x0000a05201007387 */ /* 0x0003e40000100800 */
[----:B------:R-:W-:Y:S02]  /*3e00*/  @!P0 PRMT R83, R10, 0x7632, R83 ;  /* 0x000076320a538816 */ /* 0x000fe40000000053 */
[----:B------:R-:W-:Y:S01]  /*3e10*/  PRMT R78, R78, 0x5410, RZ ;  /* 0x000054104e4e7816 */ /* 0x000fe200000000ff */
[----:B------:R3:W2:Y:S01]  /*3e20*/  @!P5 LDG.E R7, desc[UR10][R70.64] ;  /* 0x0000000a4607d981 */ /* 0x0006a2000c1e1900 */
[----:B0-----:R-:W-:-:S02]  /*3e30*/  PRMT R36, RZ, 0x7610, R36 ;  /* 0x00007610ff247816 */ /* 0x001fc40000000024 */
[----:B------:R-:W-:Y:S02]  /*3e40*/  PRMT R84, R84, 0x5410, RZ ;  /* 0x0000541054547816 */ /* 0x000fe400000000ff */
[----:B------:R-:W-:Y:S02]  /*3e50*/  PRMT R83, R83, 0x5410, RZ ;  /* 0x0000541053537816 */ /* 0x000fe400000000ff */
[----:B-1----:R-:W-:Y:S02]  /*3e60*/  PRMT R82, R82, 0x5410, RZ ;  /* 0x0000541052527816 */ /* 0x002fe400000000ff */
[----:B------:R-:W-:Y:S02]  /*3e70*/  @!P2 PRMT R36, R22, 0x7610, R36 ;  /* 0x000076101624a816 */ /* 0x000fe40000000024 */
[----:B------:R-:W-:Y:S02]  /*3e80*/  LOP3.LUT P6, RZ, R65, 0x20000, RZ, 0xc0, !PT ;  /* 0x0002000041ff7812 */ /* 0x000fe400078cc0ff */
[----:B------:R-:W-:Y:S01]  /*3e90*/  @!P0 PRMT R84, R84, 0x5410, R10 ;  /* 0x0000541054548816 */ /* 0x000fe2000000000a */
[----:B------:R0:W-:Y:S01]  /*3ea0*/  STL.S16 [R1+0x128], R36 ;  /* 0x0001282401007387 */ /* 0x0001e20000100600 */
[----:B------:R-:W-:-:S02]  /*3eb0*/  @!P0 PRMT R83, R83, 0x5410, R11 ;  /* 0x0000541053538816 */ /* 0x000fc4000000000b */
[----:B------:R-:W-:Y:S01]  /*3ec0*/  @!P0 PRMT R82, R82, 0x7610, R11 ;  /* 0x0000761052528816 */ /* 0x000fe2000000000b */
[----:B---3--:R-:W3:Y:S01]  /*3ed0*/  @!P5 LDG.E R8, desc[UR10][R42.64] ;  /* 0x0000000a2a08d981 */ /* 0x008ee2000c1e1900 */
[----:B------:R-:W-:Y:S02]  /*3ee0*/  PRMT R79, R79, 0x5410, RZ ;  /* 0x000054104f4f7816 */ /* 0x000fe400000000ff */
[----:B------:R-:W-:Y:S01]  /*3ef0*/  PRMT R77, RZ, 0x7610, R77 ;  /* 0x00007610ff4d7816 */ /* 0x000fe2000000004d */
[----:B0-----:R-:W2:Y:S04]  /*3f00*/  LDL.LU R36, [R1+0x1c8] ;  /* 0x0001c80001247983 */ /* 0x001ea80000300800 */
[----:B------:R-:W3:Y:S01]  /*3f10*/  LDL.LU.64 R42, [R1+0x1e0] ;  /* 0x0001e000012a7983 */ /* 0x000ee20000300a00 */
[----:B------:R-:W-:-:S02]  /*3f20*/  LOP3.LUT P0, RZ, R65, 0x8000, RZ, 0xc0, !PT ;  /* 0x0000800041ff7812 */ /* 0x000fc4000780c0ff */
[----:B------:R-:W-:Y:S02]  /*3f30*/  PRMT R81, RZ, 0x5410, RZ ;  /* 0x00005410ff517816 */ /* 0x000fe400000000ff */
[----:B------:R-:W-:Y:S02]  /*3f40*/  @!P1 PRMT R78, R78, 0x7610, R16 ;  /* 0x000076104e4e9816 */ /* 0x000fe40000000010 */
[----:B------:R-:W-:Y:S02]  /*3f50*/  @!P1 PRMT R79, R79, 0x5410, R18 ;  /* 0x000054104f4f9816 */ /* 0x000fe40000000012 */
[----:B------:R-:W-:Y:S02]  /*3f60*/  @!P1 PRMT R77, R18, 0x7632, R77 ;  /* 0x00007632124d9816 */ /* 0x000fe4000000004d */
[----:B------:R-:W-:Y:S02]  /*3f70*/  PRMT R82, RZ, 0x7610, R82 ;  /* 0x00007610ff527816 */ /* 0x000fe40000000052 */
[----:B------:R-:W-:-:S02]  /*3f80*/  PRMT R80, R80, 0x5410, RZ ;  /* 0x0000541050507816 */ /* 0x000fc400000000ff */
[----:B------:R-:W-:Y:S02]  /*3f90*/  @!P6 PRMT R81, R13, 0x7632, R81 ;  /* 0x000076320d51e816 */ /* 0x000fe40000000051 */
[----:B------:R-:W-:Y:S02]  /*3fa0*/  PRMT R79, RZ, 0x7610, R79 ;  /* 0x00007610ff4f7816 */ /* 0x000fe4000000004f */
[----:B------:R-:W-:Y:S02]  /*3fb0*/  PRMT R77, R77, 0x5410, RZ ;  /* 0x000054104d4d7816 */ /* 0x000fe400000000ff */
[----:B------:R-:W-:Y:S02]  /*3fc0*/  PRMT R78, RZ, 0x7610, R78 ;  /* 0x00007610ff4e7816 */ /* 0x000fe4000000004e */
[----:B------:R-:W-:Y:S02]  /*3fd0*/  PRMT R76, R76, 0x5410, RZ ;  /* 0x000054104c4c7816 */ /* 0x000fe400000000ff */
[----:B------:R-:W-:-:S02]  /*3fe0*/  @!P6 PRMT R82, R13, 0x7610, R82 ;  /* 0x000076100d52e816 */ /* 0x000fc40000000052 */
[--C-:B------:R-:W-:Y:S02]  /*3ff0*/  @!P6 PRMT R81, R81, 0x5410, R14.reuse ;  /* 0x000054105151e816 */ /* 0x100fe4000000000e */
[----:B------:R-:W-:Y:S02]  /*4000*/  @!P6 PRMT R80, R80, 0x7610, R14 ;  /* 0x000076105050e816 */ /* 0x000fe4000000000e */
[----:B------:R-:W-:Y:S02]  /*4010*/  @!P0 PRMT R79, R20, 0x7610, R79 ;  /* 0x00007610144f8816 */ /* 0x000fe4000000004f */
[----:B------:R-:W-:Y:S02]  /*4020*/  @!P0 PRMT R77, R77, 0x7610, R20 ;  /* 0x000076104d4d8816 */ /* 0x000fe40000000014 */
[----:B------:R-:W-:Y:S02]  /*4030*/  @!P0 PRMT R78, R23, 0x7610, R78 ;  /* 0x00007610174e8816 */ /* 0x000fe4000000004e */
[----:B------:R-:W-:-:S02]  /*4040*/  @!P0 PRMT R76, R76, 0x7610, R23 ;  /* 0x000076104c4c8816 */ /* 0x000fc40000000017 */
[C---:B------:R-:W-:Y:S02]  /*4050*/  LOP3.LUT P6, RZ, R65.reuse, 0x2, RZ, 0xc0, !PT ;  /* 0x0000000241ff7812 */ /* 0x040fe400078cc0ff */
[C---:B------:R-:W-:Y:S02]  /*4060*/  LOP3.LUT P4, RZ, R65.reuse, 0x4000, RZ, 0xc0, !PT ;  /* 0x0000400041ff7812 */ /* 0x040fe4000788c0ff */
[C---:B------:R-:W-:Y:S02]  /*4070*/  LOP3.LUT P0, RZ, R65.reuse, 0x1, RZ, 0xc0, !PT ;  /* 0x0000000141ff7812 */ /* 0x040fe4000780c0ff */
[----:B------:R-:W-:-:S04]  /*4080*/  LOP3.LUT R65, R65, 0xefffffff, RZ, 0xc0, !PT ;  /* 0xefffffff41417812 */ /* 0x000fc800078ec0ff */
[----:B------:R-:W-:Y:S02]  /*4090*/  @P5 LOP3.LUT R65, R65, 0x10000000, RZ, 0xfc, !PT ;  /* 0x1000000041415812 */ /* 0x000fe400078efcff */
[----:B------:R-:W-:Y:S02]  /*40a0*/  PRMT R76, RZ, 0x7610, R76 ;  /* 0x00007610ff4c7816 */ /* 0x000fe4000000004c */
[----:B------:R-:W-:Y:S02]  /*40b0*/  LOP3.LUT P5, RZ, R65, 0x2000, RZ, 0xc0, !PT ;  /* 0x0000200041ff7812 */ /* 0x000fe400078ac0ff */
[----:B------:R-:W-:Y:S02]  /*40c0*/  PRMT R74, R74, 0x5410, RZ ;  /* 0x000054104a4a7816 */ /* 0x000fe400000000ff */
[----:B------:R-:W-:Y:S02]  /*40d0*/  PRMT R75, R75, 0x5410, RZ ;  /* 0x000054104b4b7816 */ /* 0x000fe400000000ff */
[----:B------:R-:W-:-:S02]  /*40e0*/  PRMT R71, RZ, 0x7610, R71 ;  /* 0x00007610ff477816 */ /* 0x000fc40000000047 */
[----:B------:R-:W-:Y:S02]  /*40f0*/  @!P4 PRMT R76, R24, 0x7610, R76 ;  /* 0x00007610184cc816 */ /* 0x000fe4000000004c */
[----:B------:R-:W-:Y:S02]  /*4100*/  @!P4 PRMT R74, R74, 0x7610, R24 ;  /* 0x000076104a4ac816 */ /* 0x000fe40000000018 */
[----:B------:R-:W-:Y:S02]  /*4110*/  @!P4 PRMT R75, R75, 0x5410, R26 ;  /* 0x000054104b4bc816 */ /* 0x000fe4000000001a */
[----:B------:R-:W-:Y:S01]  /*4120*/  @!P4 PRMT R71, R26, 0x7632, R71 ;  /* 0x000076321a47c816 */ /* 0x000fe20000000047 */
[----:B------:R0:W-:Y:S01]  /*4130*/  STL [R1+0xac], R11 ;  /* 0x0000ac0b01007387 */ /* 0x0001e20000100800 */
[----:B------:R-:W-:-:S03]  /*4140*/  LOP3.LUT P4, RZ, R65, 0x800, RZ, 0xc0, !PT ;  /* 0x0000080041ff7812 */ /* 0x000fc6000788c0ff */
[----:B------:R1:W-:Y:S01]  /*4150*/  STL [R1+0x1d4], R47 ;  /* 0x0001d42f01007387 */ /* 0x0003e20000100800 */
[----:B0-----:R-:W-:-:S04]  /*4160*/  PRMT R11, RZ, 0x7610, R11 ;  /* 0x00007610ff0b7816 */ /* 0x001fc8000000000b */
[----:B------:R-:W-:Y:S02]  /*4170*/  @!P5 PRMT R11, R3, 0x7632, R11 ;  /* 0x00007632030bd816 */ /* 0x000fe4000000000b */
[----:B-1----:R-:W-:-:S03]  /*4180*/  PRMT R47, RZ, 0x7610, R47 ;  /* 0x00007610ff2f7816 */ /* 0x002fc6000000002f */
[----:B------:R0:W-:Y:S01]  /*4190*/  STL.S16 [R1+0x126], R11 ;  /* 0x0001260b01007387 */ /* 0x0001e20000100600 */
[----:B------:R-:W-:Y:S02]  /*41a0*/  @!P4 PRMT R47, R15, 0x7610, R47 ;  /* 0x000076100f2fc816 */ /* 0x000fe4000000002f */
[----:B0-----:R-:W-:-:S03]  /*41b0*/  MOV R11, RZ ;  /* 0x000000ff000b7202 */ /* 0x001fc60000000f00 */
[----:B------:R0:W-:Y:S04]  /*41c0*/  STL.S16 [R1+0x124], R47 ;  /* 0x0001242f01007387 */ /* 0x0001e80000100600 */
[----:B----4-:R-:W4:Y:S04]  /*41d0*/  @!P6 LDG.E R11, desc[UR10][R48.64] ;  /* 0x0000000a300be981 */ /* 0x010f28000c1e1900 */
[----:B0-----:R-:W4:Y:S04]  /*41e0*/  LDL.LU R47, [R1+0x1d4] ;  /* 0x0001d400012f7983 */ /* 0x001f280000300800 */
[----:B------:R-:W4:Y:S04]  /*41f0*/  LDL.LU.64 R48, [R1+0x1d8] ;  /* 0x0001d80001307983 */ /* 0x000f280000300a00 */
[----:B------:R0:W-:Y:S01]  /*4200*/  STL [R1+0x2c], R10 ;  /* 0x00002c0a01007387 */ /* 0x0001e20000100800 */
[----:B------:R-:W-:-:S02]  /*4210*/  PRMT R75, RZ, 0x7610, R75 ;  /* 0x00007610ff4b7816 */ /* 0x000fc4000000004b */
[----:B------:R-:W-:Y:S02]  /*4220*/  PRMT R71, R71, 0x5410, RZ ;  /* 0x0000541047477816 */ /* 0x000fe400000000ff */
[----:B------:R-:W-:Y:S01]  /*4230*/  PRMT R74, RZ, 0x7610, R74 ;  /* 0x00007610ff4a7816 */ /* 0x000fe2000000004a */
[----:B0-----:R-:W-:Y:S01]  /*4240*/  HFMA2 R10, -RZ, RZ, 0, 0 ;  /* 0x00000000ff0a7431 */ /* 0x001fe200000001ff */
[----:B------:R-:W-:Y:S02]  /*4250*/  @!P5 PRMT R75, R2, 0x7610, R75 ;  /* 0x00007610024bd816 */ /* 0x000fe4000000004b */
[----:B------:R-:W-:Y:S02]  /*4260*/  @!P5 PRMT R71, R71, 0x7610, R2 ;  /* 0x000076104747d816 */ /* 0x000fe40000000002 */
[----:B------:R-:W-:Y:S02]  /*4270*/  @!P5 PRMT R74, R3, 0x7610, R74 ;  /* 0x00007610034ad816 */ /* 0x000fe4000000004a */
[----:B------:R-:W-:Y:S01]  /*4280*/  LOP3.LUT P5, RZ, R65, 0x400, RZ, 0xc0, !PT ;  /* 0x0000040041ff7812 */ /* 0x000fe200078ac0ff */
[----:B------:R0:W-:Y:S04]  /*4290*/  STL [R1+0x1d0], R44 ;  /* 0x0001d02c01007387 */ /* 0x0001e80000100800 */
[----:B------:R1:W-:Y:S04]  /*42a0*/  STL [R1+0x1cc], R45 ;  /* 0x0001cc2d01007387 */ /* 0x0003e80000100800 */
[----:B------:R1:W-:Y:S01]  /*42b0*/  STL [R1+0xb4], R18 ;  /* 0x0000b41201007387 */ /* 0x0003e20000100800 */
[----:B0-----:R-:W-:-:S02]  /*42c0*/  PRMT R44, RZ, 0x7610, R44 ;  /* 0x00007610ff2c7816 */ /* 0x001fc4000000002c */
[----:B-1----:R-:W-:Y:S02]  /*42d0*/  PRMT R45, RZ, 0x7610, R45 ;  /* 0x00007610ff2d7816 */ /* 0x002fe4000000002d */
[----:B------:R-:W-:Y:S02]  /*42e0*/  PRMT R18, RZ, 0x7610, R18 ;  /* 0x00007610ff127816 */ /* 0x000fe40000000012 */
[----:B------:R-:W-:Y:S02]  /*42f0*/  @!P5 PRMT R44, R17, 0x7632, R44 ;  /* 0x00007632112cd816 */ /* 0x000fe4000000002c */
[C---:B------:R-:W-:Y:S02]  /*4300*/  @!P5 PRMT R45, R19.reuse, 0x7610, R45 ;  /* 0x00007610132dd816 */ /* 0x040fe4000000002d */
[----:B------:R-:W-:Y:S01]  /*4310*/  @!P5 PRMT R18, R19, 0x7632, R18 ;  /* 0x000076321312d816 */ /* 0x000fe20000000012 */
[----:B------:R-:W-:Y:S04]  /*4320*/  STL [R1+0x1a0], R40 ;  /* 0x0001a02801007387 */ /* 0x000fe80000100800 */
[----:B------:R0:W-:Y:S02]  /*4330*/  STL [R1+0x1b4], R40 ;  /* 0x0001b42801007387 */ /* 0x0001e40000100800 */
[----:B0-----:R-:W-:-:S02]  /*4340*/  PRMT R40, RZ, 0x7610, R40 ;  /* 0x00007610ff287816 */ /* 0x001fc40000000028 */
[----:B------:R-:W-:Y:S04]  /*4350*/  STL [R1+0x198], R39 ;  /* 0x0001982701007387 */ /* 0x000fe80000100800 */
[----:B------:R0:W-:Y:S02]  /*4360*/  STL [R1+0x1a8], R39 ;  /* 0x0001a82701007387 */ /* 0x0001e40000100800 */
[----:B0-----:R-:W-:-:S04]  /*4370*/  PRMT R39, RZ, 0x7610, R39 ;  /* 0x00007610ff277816 */ /* 0x001fc80000000027 */
[----:B------:R-:W-:-:S05]  /*4380*/  @!P3 PRMT R39, R62, 0x7610, R39 ;  /* 0x000076103e27b816 */ /* 0x000fca0000000027 */
[----:B------:R0:W-:Y:S04]  /*4390*/  STL.S16 [R1+0x13c], R39 ;  /* 0x00013c2701007387 */ /* 0x0001e80000100600 */
[----:B0-----:R-:W4:Y:S04]  /*43a0*/  LDL.LU R39, [R1+0x1a8] ;  /* 0x0001a80001277983 */ /* 0x001f280000300800 */
[----:B---3--:R0:W3:Y:S02]  /*43b0*/  @!P6 LDG.E R10, desc[UR10][R42.64] ;  /* 0x0000000a2a0ae981 */ /* 0x0080e4000c1e1900 */
[----:B0-----:R-:W-:-:S04]  /*43c0*/  PRMT R42, RZ, 0x7610, R42 ;  /* 0x00007610ff2a7816 */ /* 0x001fc8000000002a */
[----:B------:R-:W-:-:S04]  /*43d0*/  @!P4 PRMT R42, R12, 0x7632, R42 ;  /* 0x000076320c2ac816 */ /* 0x000fc8000000002a */
[----:B------:R-:W-:-:S04]  /*43e0*/  PRMT R42, R42, 0x5410, RZ ;  /* 0x000054102a2a7816 */ /* 0x000fc800000000ff */
[----:B------:R-:W-:Y:S02]  /*43f0*/  @!P5 PRMT R42, R42, 0x5410, R17 ;  /* 0x000054102a2ad816 */ /* 0x000fe40000000011 */
[----:B------:R-:W-:-:S13]  /*4400*/  LOP3.LUT P5, RZ, R65, 0x80, RZ, 0xc0, !PT ;  /* 0x0000008041ff7812 */ /* 0x000fda00078ac0ff */
[----:B------:R-:W-:-:S05]  /*4410*/  @!P5 PRMT R40, R66, 0x7632, R40 ;  /* 0x000076324228d816 */ /* 0x000fca0000000028 */
[----:B------:R0:W-:Y:S04]  /*4420*/  STL.S16 [R1+0x13e], R40 ;  /* 0x00013e2801007387 */ /* 0x0001e80000100600 */
[----:B0-----:R-:W3:Y:S01]  /*4430*/  LDL.LU R40, [R1+0x1b4] ;  /* 0x0001b40001287983 */ /* 0x001ee20000300800 */
[----:B------:R-:W-:-:S04]  /*4440*/  PRMT R80, RZ, 0x7610, R80 ;  /* 0x00007610ff507816 */ /* 0x000fc80000000050 */
[----:B------:R-:W-:Y:S02]  /*4450*/  @!P1 PRMT R80, R16, 0x7610, R80 ;  /* 0x0000761010509816 */ /* 0x000fe40000000050 */
[----:B------:R-:W-:Y:S01]  /*4460*/  LOP3.LUT P1, RZ, R64, 0x4, RZ, 0xc0, !PT ;  /* 0x0000000440ff7812 */ /* 0x000fe2000782c0ff */
[----:B------:R0:W-:Y:S01]  /*4470*/  STL [R1+0x1c4], R52 ;  /* 0x0001c43401007387 */ /* 0x0001e20000100800 */
[----:B------:R-:W-:-:S03]  /*4480*/  PRMT R43, RZ, 0x7610, R43 ;  /* 0x00007610ff2b7816 */ /* 0x000fc6000000002b */
[----:B------:R1:W-:Y:S01]  /*4490*/  STL [R1+0x1c0], R53 ;  /* 0x0001c03501007387 */ /* 0x0003e20000100800 */
[----:B0-----:R-:W-:Y:S02]  /*44a0*/  PRMT R52, RZ, 0x7610, R52 ;  /* 0x00007610ff347816 */ /* 0x001fe40000000034 */
[----:B-1----:R-:W-:-:S05]  /*44b0*/  PRMT R53, RZ, 0x7610, R53 ;  /* 0x00007610ff357816 */ /* 0x002fca0000000035 */
[----:B------:R-:W-:Y:S02]  /*44c0*/  @!P1 PRMT R43, R4, 0x7632, R43 ;  /* 0x00007632042b9816 */ /* 0x000fe4000000002b */
[----:B------:R-:W-:Y:S02]  /*44d0*/  @!P2 PRMT R52, R22, 0x7632, R52 ;  /* 0x000076321634a816 */ /* 0x000fe40000000034 */
[----:B------:R-:W-:Y:S01]  /*44e0*/  @!P2 PRMT R53, R25, 0x7610, R53 ;  /* 0x000076101935a816 */ /* 0x000fe20000000035 */
[----:B------:R0:W-:Y:S01]  /*44f0*/  STL [R1+0x34], R16 ;  /* 0x0000341001007387 */ /* 0x0001e20000100800 */
[----:B------:R-:W-:-:S03]  /*4500*/  PRMT R43, R43, 0x5410, RZ ;  /* 0x000054102b2b7816 */ /* 0x000fc600000000ff */
[----:B------:R1:W-:Y:S01]  /*4510*/  STL.S16 [R1+0x136], R52 ;  /* 0x0001363401007387 */ /* 0x0003e20000100600 */
[----:B------:R-:W-:-:S03]  /*4520*/  @!P4 PRMT R43, R43, 0x5410, R12 ;  /* 0x000054102b2bc816 */ /* 0x000fc6000000000c */
[----:B------:R2:W-:Y:S01]  /*4530*/  STL.S16 [R1+0x138], R53 ;  /* 0x0001383501007387 */ /* 0x0005e20000100600 */
[----:B0-----:R-:W-:-:S03]  /*4540*/  PRMT R16, RZ, 0x7610, R16 ;  /* 0x00007610ff107816 */ /* 0x001fc60000000010 */
[----:B-1----:R-:W3:Y:S01]  /*4550*/  LDL.LU R52, [R1+0x1c4] ;  /* 0x0001c40001347983 */ /* 0x002ee20000300800 */
[----:B------:R-:W-:-:S03]  /*4560*/  @!P4 PRMT R16, R15, 0x7632, R16 ;  /* 0x000076320f10c816 */ /* 0x000fc60000000010 */
[----:B--2---:R-:W2:Y:S01]  /*4570*/  LDL.LU R53, [R1+0x1c0] ;  /* 0x0001c00001357983 */ /* 0x004ea20000300800 */
[----:B------:R-:W-:Y:S02]  /*4580*/  LOP3.LUT P4, RZ, R65, 0x100, RZ, 0xc0, !PT ;  /* 0x0000010041ff7812 */ /* 0x000fe4000788c0ff */
[----:B------:R-:W-:Y:S01]  /*4590*/  PRMT R36, RZ, 0x7610, R36 ;  /* 0x00007610ff247816 */ /* 0x000fe20000000024 */
[----:B------:R0:W-:Y:S02]  /*45a0*/  STL [R1+0x1b8], R37 ;  /* 0x0001b82501007387 */ /* 0x0001e40000100800 */
[----:B0-----:R-:W-:-:S08]  /*45b0*/  PRMT R37, RZ, 0x7610, R37 ;  /* 0x00007610ff257816 */ /* 0x001fd00000000025 */
[----:B------:R-:W-:Y:S02]  /*45c0*/  @!P4 PRMT R36, R21, 0x7632, R36 ;  /* 0x000076321524c816 */ /* 0x000fe40000000024 */
[----:B------:R-:W-:Y:S01]  /*45d0*/  @!P4 PRMT R37, R0, 0x7610, R37 ;  /* 0x000076100025c816 */ /* 0x000fe20000000025 */
[----:B------:R0:W-:Y:S04]  /*45e0*/  STL.S16 [R1+0x12c], R44 ;  /* 0x00012c2c01007387 */ /* 0x0001e80000100600 */
[----:B------:R1:W-:Y:S04]  /*45f0*/  STL.S16 [R1+0x12e], R45 ;  /* 0x00012e2d01007387 */ /* 0x0003e80000100600 */
[----:B------:R1:W-:Y:S04]  /*4600*/  STL.S16 [R1+0x132], R36 ;  /* 0x0001322401007387 */ /* 0x0003e80000100600 */
[----:B------:R1:W-:Y:S04]  /*4610*/  STL.S16 [R1+0x134], R37 ;  /* 0x0001342501007387 */ /* 0x0003e80000100600 */
[----:B0-----:R-:W2:Y:S04]  /*4620*/  LDL.LU R44, [R1+0x1d0] ;  /* 0x0001d000012c7983 */ /* 0x001ea80000300800 */
[----:B-1----:R-:W2:Y:S04]  /*4630*/  LDL.LU R45, [R1+0x1cc] ;  /* 0x0001cc00012d7983 */ /* 0x002ea80000300800 */
[----:B------:R-:W2:Y:S04]  /*4640*/  LDL.LU R36, [R1+0x1bc] ;  /* 0x0001bc0001247983 */ /* 0x000ea80000300800 */
[----:B------:R-:W2:Y:S04]  /*4650*/  LDL.LU R37, [R1+0x1b8] ;  /* 0x0001b80001257983 */ /* 0x000ea80000300800 */
[----:B------:R0:W-:Y:S04]  /*4660*/  STL [R1+0x1b0], R34 ;  /* 0x0001b02201007387 */ /* 0x0001e80000100800 */
[----:B------:R1:W-:Y:S01]  /*4670*/  STL [R1+0x1ac], R35 ;  /* 0x0001ac2301007387 */ /* 0x0003e20000100800 */
[----:B0-----:R-:W-:-:S02]  /*4680*/  PRMT R34, RZ, 0x7610, R34 ;  /* 0x00007610ff227816 */ /* 0x001fc40000000022 */
[----:B-1----:R-:W-:Y:S02]  /*4690*/  PRMT R35, RZ, 0x7610, R35 ;  /* 0x00007610ff237816 */ /* 0x002fe40000000023 */
[C---:B------:R-:W-:Y:S02]  /*46a0*/  @!P5 PRMT R34, R67.reuse, 0x7610, R34 ;  /* 0x000076104322d816 */ /* 0x040fe40000000022 */
[----:B------:R-:W-:-:S03]  /*46b0*/  @!P5 PRMT R35, R67, 0x7632, R35 ;  /* 0x000076324323d816 */ /* 0x000fc60000000023 */
[----:B------:R0:W-:Y:S04]  /*46c0*/  STL.S16 [R1+0x140], R34 ;  /* 0x0001402201007387 */ /* 0x0001e80000100600 */
[----:B------:R1:W-:Y:S04]  /*46d0*/  STL.S16 [R1+0x154], R35 ;  /* 0x0001542301007387 */ /* 0x0003e80000100600 */
[----:B0-----:R-:W2:Y:S04]  /*46e0*/  LDL.LU R34, [R1+0x1b0] ;  /* 0x0001b00001227983 */ /* 0x001ea80000300800 */
[----:B-1----:R-:W2:Y:S04]  /*46f0*/  LDL.LU R35, [R1+0x1ac] ;  /* 0x0001ac0001237983 */ /* 0x002ea80000300800 */
[----:B------:R0:W-:Y:S02]  /*4700*/  STL [R1+0x30], R13 ;  /* 0x0000300d01007387 */ /* 0x0001e40000100800 */
[----:B0-----:R-:W-:-:S04]  /*4710*/  PRMT R13, RZ, 0x7610, R13 ;  /* 0x00007610ff0d7816 */ /* 0x001fc8000000000d */
[----:B------:R-:W-:Y:S01]  /*4720*/  @!P1 PRMT R13, R9, 0x7632, R13 ;  /* 0x00007632090d9816 */ /* 0x000fe2000000000d */
[----:B------:R0:W-:Y:S04]  /*4730*/  STL.S16 [R1+0x13a], R16 ;  /* 0x00013a1001007387 */ /* 0x0001e80000100600 */
[----:B------:R1:W-:Y:S01]  /*4740*/  STL.S16 [R1+0x130], R13 ;  /* 0x0001300d01007387 */ /* 0x0003e20000100600 */
[----:B0-----:R-:W-:Y:S01]  /*4750*/  MOV R16, RZ ;  /* 0x000000ff00107202 */ /* 0x001fe20000000f00 */
[----:B-1----:R-:W-:-:S05]  /*4760*/  HFMA2 R13, -RZ, RZ, 0, 0 ;  /* 0x00000000ff0d7431 */ /* 0x002fca00000001ff */
[----:B----4-:R-:W4:Y:S04]  /*4770*/  @!P0 LDG.E R16, desc[UR10][R46.64] ;  /* 0x0000000a2e108981 */ /* 0x010f28000c1e1900 */
[----:B------:R0:W4:Y:S01]  /*4780*/  @!P0 LDG.E R13, desc[UR10][R48.64] ;  /* 0x0000000a300d8981 */ /* 0x000122000c1e1900 */
[----:B------:R-:W-:-:S03]  /*4790*/  PRMT R70, RZ, 0x5410, RZ ;  /* 0x00005410ff467816 */ /* 0x000fc600000000ff */
[----:B------:R1:W-:Y:S01]  /*47a0*/  STL [R1+0xb8], R23 ;  /* 0x0000b81701007387 */ /* 0x0003e20000100800 */
[----:B------:R-:W-:-:S03]  /*47b0*/  @!P1 PRMT R70, R70, 0x5410, R4 ;  /* 0x0000541046469816 */ /* 0x000fc60000000004 */
[----:B------:R0:W-:Y:S01]  /*47c0*/  STL [R1+0x3c], R24 ;  /* 0x00003c1801007387 */ /* 0x0001e20000100800 */
[----:B------:R-:W-:Y:S02]  /*47d0*/  @!P1 PRMT R70, R9, 0x7610, R70 ;  /* 0x0000761009469816 */ /* 0x000fe40000000046 */
[----:B-1----:R-:W-:Y:S01]  /*47e0*/  PRMT R23, RZ, 0x7610, R23 ;  /* 0x00007610ff177816 */ /* 0x002fe20000000017 */
[----:B------:R1:W-:Y:S01]  /*47f0*/  STL [R1+0x19c], R41 ;  /* 0x00019c2901007387 */ /* 0x0003e20000100800 */
[C---:B------:R-:W-:Y:S02]  /*4800*/  LOP3.LUT P1, RZ, R64.reuse, 0x2, RZ, 0xc0, !PT ;  /* 0x0000000240ff7812 */ /* 0x040fe4000782c0ff */
[----:B------:R-:W-:Y:S02]  /*4810*/  @!P2 PRMT R23, R25, 0x7632, R23 ;  /* 0x000076321917a816 */ /* 0x000fe40000000017 */
[----:B------:R-:W-:Y:S02]  /*4820*/  LOP3.LUT P2, RZ, R64, 0x1, RZ, 0xc0, !PT ;  /* 0x0000000140ff7812 */ /* 0x000fe4000784c0ff */
[----:B------:R-:W-:-:S02]  /*4830*/  PRMT R64, RZ, 0x7610, R64 ;  /* 0x00007610ff407816 */ /* 0x000fc40000000040 */
[----:B0-----:R-:W-:Y:S02]  /*4840*/  PRMT R24, RZ, 0x7610, R24 ;  /* 0x00007610ff187816 */ /* 0x001fe40000000018 */
[----:B-1----:R-:W-:Y:S02]  /*4850*/  PRMT R41, RZ, 0x7610, R41 ;  /* 0x00007610ff297816 */ /* 0x002fe40000000029 */
[----:B------:R-:W-:Y:S02]  /*4860*/  @!P4 PRMT R64, R21, 0x7610, R64 ;  /* 0x000076101540c816 */ /* 0x000fe40000000040 */
[----:B------:R-:W-:Y:S02]  /*4870*/  @!P4 PRMT R24, R0, 0x7632, R24 ;  /* 0x000076320018c816 */ /* 0x000fe40000000018 */
[----:B------:R-:W-:Y:S02]  /*4880*/  LOP3.LUT P4, RZ, R65, 0x20, RZ, 0xc0, !PT ;  /* 0x0000002041ff7812 */ /* 0x000fe4000788c0ff */
[----:B------:R-:W-:Y:S01]  /*4890*/  @!P3 PRMT R41, R63, 0x7632, R41 ;  /* 0x000076323f29b816 */ /* 0x000fe20000000029 */
[----:B------:R0:W-:Y:S04]  /*48a0*/  STL [R1+0x1a4], R38 ;  /* 0x0001a42601007387 */ /* 0x0001e80000100800 */
[----:B------:R1:W-:Y:S01]  /*48b0*/  STL.S16 [R1+0x15c], R41 ;  /* 0x00015c2901007387 */ /* 0x0003e20000100600 */
[----:B------:R-:W-:-:S02]  /*48c0*/  PRMT R39, RZ, 0x7610, R39 ;  /* 0x00007610ff277816 */ /* 0x000fc40000000027 */
[----:B0-----:R-:W-:Y:S01]  /*48d0*/  PRMT R38, RZ, 0x7610, R38 ;  /* 0x00007610ff267816 */ /* 0x001fe20000000026 */
[----:B-1----:R-:W4:Y:S03]  /*48e0*/  LDL.LU R41, [R1+0x19c] ;  /* 0x00019c0001297983 */ /* 0x002f260000300800 */
[----:B------:R-:W-:Y:S02]  /*48f0*/  @!P3 PRMT R38, R62, 0x7632, R38 ;  /* 0x000076323e26b816 */ /* 0x000fe40000000026 */
[----:B------:R-:W-:-:S03]  /*4900*/  @!P4 PRMT R39, R68, 0x7610, R39 ;  /* 0x000076104427c816 */ /* 0x000fc60000000027 */
[----:B------:R0:W-:Y:S04]  /*4910*/  STL.S16 [R1+0x146], R38 ;  /* 0x0001462601007387 */ /* 0x0001e80000100600 */
[----:B------:R1:W-:Y:S04]  /*4920*/  STL.S16 [R1+0x144], R39 ;  /* 0x0001442701007387 */ /* 0x0003e80000100600 */
[----:B0-----:R-:W4:Y:S04]  /*4930*/  LDL.LU R38, [R1+0x1a4] ;  /* 0x0001a40001267983 */ /* 0x001f280000300800 */
[----:B-1----:R-:W4:Y:S01]  /*4940*/  LDL.LU R39, [R1+0x198] ;  /* 0x0001980001277983 */ /* 0x002f220000300800 */
[----:B---3--:R-:W-:-:S04]  /*4950*/  PRMT R40, RZ, 0x7610, R40 ;  /* 0x00007610ff287816 */ /* 0x008fc80000000028 */
[----:B------:R-:W-:-:S05]  /*4960*/  @!P3 PRMT R40, R63, 0x7610, R40 ;  /* 0x000076103f28b816 */ /* 0x000fca0000000028 */
[----:B------:R0:W-:Y:S04]  /*4970*/  STL.S16 [R1+0x148], R40 ;  /* 0x0001482801007387 */ /* 0x0001e80000100600 */
[----:B0-----:R-:W3:Y:S04]  /*4980*/  LDL.LU R40, [R1+0x1a0] ;  /* 0x0001a00001287983 */ /* 0x001ee80000300800 */
[----:B------:R0:W-:Y:S01]  /*4990*/  STL.S16 [R1+0x14c], R23 ;  /* 0x00014c1701007387 */ /* 0x0001e20000100600 */
[----:B------:R-:W-:Y:S02]  /*49a0*/  PRMT R49, RZ, 0x7610, R49 ;  /* 0x00007610ff317816 */ /* 0x000fe40000000031 */
[----:B0-----:R-:W-:Y:S01]  /*49b0*/  MOV R23, RZ ;  /* 0x000000ff00177202 */ /* 0x001fe20000000f00 */
[----:B------:R0:W-:Y:S01]  /*49c0*/  STL [R1+0xc0], R3 ;  /* 0x0000c00301007387 */ /* 0x0001e20000100800 */
[----:B------:R-:W-:-:S02]  /*49d0*/  @!P4 PRMT R49, R69, 0x7632, R49 ;  /* 0x000076324531c816 */ /* 0x000fc40000000031 */
[----:B------:R-:W-:Y:S02]  /*49e0*/  PRMT R64, R64, 0x5410, RZ ;  /* 0x0000541040407816 */ /* 0x000fe400000000ff */
[----:B--2---:R1:W2:Y:S01]  /*49f0*/  @!P1 LDG.E R23, desc[UR10][R52.64] ;  /* 0x0000000a34179981 */ /* 0x0042a2000c1e1900 */
[----:B0-----:R-:W-:Y:S02]  /*4a00*/  PRMT R3, RZ, 0x7610, R3 ;  /* 0x00007610ff037816 */ /* 0x001fe40000000003 */
[----:B-1----:R-:W-:Y:S02]  /*4a10*/  PRMT R53, RZ, 0x7610, R53 ;  /* 0x00007610ff357816 */ /* 0x002fe40000000035 */
[----:B------:R-:W-:Y:S02]  /*4a20*/  PRMT R52, RZ, 0x7610, R52 ;  /* 0x00007610ff347816 */ /* 0x000fe40000000034 */
[----:B------:R-:W-:Y:S02]  /*4a30*/  @!P4 PRMT R53, R68, 0x7632, R53 ;  /* 0x000076324435c816 */ /* 0x000fe40000000035 */
[----:B------:R-:W-:-:S02]  /*4a40*/  @!P4 PRMT R52, R69, 0x7610, R52 ;  /* 0x000076104534c816 */ /* 0x000fc40000000034 */
[----:B------:R-:W-:Y:S01]  /*4a50*/  LOP3.LUT P4, RZ, R65, 0x40000000, RZ, 0xc0, !PT ;  /* 0x4000000041ff7812 */ /* 0x000fe2000788c0ff */
[----:B------:R0:W-:Y:S01]  /*4a60*/  STL.S16 [R1+0x142], R18 ;  /* 0x0001421201007387 */ /* 0x0001e20000100600 */
[----:B------:R-:W-:-:S03]  /*4a70*/  @!P6 PRMT R3, R11, 0x7610, R3 ;  /* 0x000076100b03e816 */ /* 0x000fc60000000003 */
[----:B------:R1:W-:Y:S01]  /*4a80*/  STL.S16 [R1+0x14a], R24 ;  /* 0x00014a1801007387 */ /* 0x0003e20000100600 */
[----:B------:R-:W-:Y:S02]  /*4a90*/  @!P5 PRMT R64, R64, 0x5410, R66 ;  /* 0x000054104040d816 */ /* 0x000fe40000000042 */
[----:B------:R-:W-:Y:S01]  /*4aa0*/  LOP3.LUT P5, RZ, R65, 0x8, RZ, 0xc0, !PT ;  /* 0x0000000841ff7812 */ /* 0x000fe200078ac0ff */
[----:B0-----:R-:W-:Y:S01]  /*4ab0*/  HFMA2 R18, -RZ, RZ, 0, 0 ;  /* 0x00000000ff127431 */ /* 0x001fe200000001ff */
[----:B------:R0:W-:Y:S01]  /*4ac0*/  STL [R1+0xbc], R26 ;  /* 0x0000bc1a01007387 */ /* 0x0001e20000100800 */
[----:B-1----:R-:W-:-:S03]  /*4ad0*/  HFMA2 R24, -RZ, RZ, 0, 0 ;  /* 0x00000000ff187431 */ /* 0x002fc600000001ff */
[----:B------:R1:W-:Y:S01]  /*4ae0*/  STL.S16 [R1+0x176], R3 ;  /* 0x0001760301007387 */ /* 0x0003e20000100600 */
[----:B------:R-:W-:Y:S02]  /*4af0*/  PRMT R48, RZ, 0x7610, R48 ;  /* 0x00007610ff307816 */ /* 0x000fe40000000030 */
[----:B------:R-:W-:Y:S02]  /*4b00*/  PRMT R47, RZ, 0x7610, R47 ;  /* 0x00007610ff2f7816 */ /* 0x000fe4000000002f */
[----:B------:R-:W-:Y:S01]  /*4b10*/  PRMT R46, RZ, 0x7610, R46 ;  /* 0x00007610ff2e7816 */ /* 0x000fe2000000002e */
[----:B------:R1:W2:Y:S01]  /*4b20*/  @!P1 LDG.E R18, desc[UR10][R44.64] ;  /* 0x0000000a2c129981 */ /* 0x0002a2000c1e1900 */
[----:B0-----:R-:W-:Y:S01]  /*4b30*/  PRMT R26, RZ, 0x7610, R26 ;  /* 0x00007610ff1a7816 */ /* 0x001fe2000000001a */
[----:B-1----:R-:W0:Y:S03]  /*4b40*/  S2R R3, SR_TID.X ;  /* 0x0000000000037919 */ /* 0x002e260000002100 */
[----:B------:R-:W-:-:S02]  /*4b50*/  @!P4 PRMT R26, R73, 0x7632, R26 ;  /* 0x00007632491ac816 */ /* 0x000fc4000000001a */
[C---:B------:R-:W-:Y:S01]  /*4b60*/  @!P4 PRMT R48, R72.reuse, 0x7610, R48 ;  /* 0x000076104830c816 */ /* 0x040fe20000000030 */
[----:B------:R1:W2:Y:S01]  /*4b70*/  @!P2 LDG.E R24, desc[UR10][R36.64] ;  /* 0x0000000a2418a981 */ /* 0x0002a2000c1e1900 */
[----:B------:R-:W-:Y:S02]  /*4b80*/  @!P4 PRMT R47, R72, 0x7632, R47 ;  /* 0x00007632482fc816 */ /* 0x000fe4000000002f */
[----:B------:R-:W-:Y:S02]  /*4b90*/  @!P4 PRMT R46, R73, 0x7610, R46 ;  /* 0x00007610492ec816 */ /* 0x000fe4000000002e */
[----:B------:R-:W-:Y:S02]  /*4ba0*/  LOP3.LUT P4, RZ, R65, 0x20000000, RZ, 0xc0, !PT ;  /* 0x2000000041ff7812 */ /* 0x000fe4000788c0ff */
[----:B------:R-:W-:Y:S02]  /*4bb0*/  PRMT R45, RZ, 0x7610, R45 ;  /* 0x00007610ff2d7816 */ /* 0x000fe4000000002d */
[----:B------:R-:W-:-:S02]  /*4bc0*/  PRMT R44, RZ, 0x7610, R44 ;  /* 0x00007610ff2c7816 */ /* 0x000fc4000000002c */
[----:B-1----:R-:W-:Y:S02]  /*4bd0*/  PRMT R37, RZ, 0x7610, R37 ;  /* 0x00007610ff257816 */ /* 0x002fe40000000025 */
[----:B------:R-:W-:Y:S01]  /*4be0*/  PRMT R36, RZ, 0x7610, R36 ;  /* 0x00007610ff247816 */ /* 0x000fe20000000024 */
[----:B------:R1:W-:Y:S01]  /*4bf0*/  STL.S16 [R1+0x160], R26 ;  /* 0x0001601a01007387 */ /* 0x0003e20000100600 */
[C---:B------:R-:W-:Y:S02]  /*4c00*/  @!P5 PRMT R45, R5.reuse, 0x7610, R45 ;  /* 0x00007610052dd816 */ /* 0x040fe4000000002d */
[----:B------:R-:W-:Y:S02]  /*4c10*/  @!P5 PRMT R44, R5, 0x7632, R44 ;  /* 0x00007632052cd816 */ /* 0x000fe4000000002c */
[C---:B------:R-:W-:Y:S02]  /*4c20*/  @!P5 PRMT R37, R6.reuse, 0x7610, R37 ;  /* 0x000076100625d816 */ /* 0x040fe40000000025 */
[----:B------:R-:W-:Y:S01]  /*4c30*/  @!P5 PRMT R36, R6, 0x7632, R36 ;  /* 0x000076320624d816 */ /* 0x000fe20000000024 */
[----:B-1----:R-:W-:Y:S01]  /*4c40*/  HFMA2 R26, -RZ, RZ, 0, 0 ;  /* 0x00000000ff1a7431 */ /* 0x002fe200000001ff */
[----:B------:R-:W-:Y:S01]  /*4c50*/  LOP3.LUT P5, RZ, R65, 0x10000000, RZ, 0xc0, !PT ;  /* 0x1000000041ff7812 */ /* 0x000fe200078ac0ff */
[----:B------:R1:W-:Y:S04]  /*4c60*/  STL [R1+0x44], R4 ;  /* 0x0000440401007387 */ /* 0x0003e80000100800 */
[----:B------:R0:W-:Y:S04]  /*4c70*/  STL [R1+0x38], R20 ;  /* 0x0000381401007387 */ /* 0x0001e80000100800 */
[----:B------:R0:W2:Y:S01]  /*4c80*/  @!P4 LDG.E R26, desc[UR10][R28.64] ;  /* 0x0000000a1c1ac981 */ /* 0x0000a2000c1e1900 */
[----:B-1----:R-:W-:-:S03]  /*4c90*/  MOV R4, RZ ;  /* 0x000000ff00047202 */ /* 0x002fc60000000f00 */
[----:B------:R1:W-:Y:S01]  /*4ca0*/  STL [R1+0x40], R2 ;  /* 0x0000400201007387 */ /* 0x0003e20000100800 */
[----:B0-----:R-:W-:-:S03]  /*4cb0*/  PRMT R20, RZ, 0x7610, R20 ;  /* 0x00007610ff147816 */ /* 0x001fc60000000014 */
[----:B------:R0:W2:Y:S01]  /*4cc0*/  @!P2 LDG.E R4, desc[UR10][R34.64] ;  /* 0x0000000a2204a981 */ /* 0x0000a2000c1e1900 */
[----:B------:R-:W-:Y:S02]  /*4cd0*/  PRMT R29, RZ, 0x7610, R29 ;  /* 0x00007610ff1d7816 */ /* 0x000fe4000000001d */
[----:B-1----:R-:W-:Y:S02]  /*4ce0*/  PRMT R2, RZ, 0x7610, R2 ;  /* 0x00007610ff027816 */ /* 0x002fe40000000002 */
[----:B0-----:R-:W-:Y:S02]  /*4cf0*/  PRMT R35, RZ, 0x7610, R35 ;  /* 0x00007610ff237816 */ /* 0x001fe40000000023 */
[----:B------:R-:W-:Y:S02]  /*4d00*/  PRMT R34, RZ, 0x7610, R34 ;  /* 0x00007610ff227816 */ /* 0x000fe40000000022 */
[C---:B------:R-:W-:Y:S02]  /*4d10*/  @!P5 PRMT R35, R7.reuse, 0x7610, R35 ;  /* 0x000076100723d816 */ /* 0x040fe40000000023 */
[----:B------:R-:W-:-:S02]  /*4d20*/  @!P5 PRMT R34, R7, 0x7632, R34 ;  /* 0x000076320722d816 */ /* 0x000fc40000000022 */
[C---:B------:R-:W-:Y:S02]  /*4d30*/  @!P5 PRMT R29, R8.reuse, 0x7610, R29 ;  /* 0x00007610081dd816 */ /* 0x040fe4000000001d */
[----:B------:R-:W-:Y:S02]  /*4d40*/  @!P5 PRMT R20, R8, 0x7632, R20 ;  /* 0x000076320814d816 */ /* 0x000fe40000000014 */
[----:B------:R-:W-:Y:S02]  /*4d50*/  LOP3.LUT P5, RZ, R65, 0x8000000, RZ, 0xc0, !PT ;  /* 0x0800000041ff7812 */ /* 0x000fe400078ac0ff */
[----:B------:R-:W-:Y:S01]  /*4d60*/  @!P6 PRMT R2, R11, 0x7632, R2 ;  /* 0x000076320b02e816 */ /* 0x000fe20000000002 */
[----:B------:R0:W-:Y:S01]  /*4d70*/  STL [R1+0x4c], R17 ;  /* 0x00004c1101007387 */ /* 0x0001e20000100800 */
[----:B------:R-:W-:-:S03]  /*4d80*/  MOV R28, RZ ;  /* 0x000000ff001c7202 */ /* 0x000fc60000000f00 */
[----:B------:R1:W-:Y:S04]  /*4d90*/  STL.S16 [R1+0x17a], R2 ;  /* 0x00017a0201007387 */ /* 0x0003e80000100600 */
[----:B------:R1:W2:Y:S01]  /*4da0*/  @!P4 LDG.E R28, desc[UR10][R56.64] ;  /* 0x0000000a381cc981 */ /* 0x0002a2000c1e1900 */
[----:B0-----:R-:W-:Y:S01]  /*4db0*/  HFMA2 R17, -RZ, RZ, 0, 0 ;  /* 0x00000000ff117431 */ /* 0x001fe200000001ff */
[----:B-1----:R-:W-:-:S05]  /*4dc0*/  LOP3.LUT R2, R3, 0xffff, RZ, 0xc0, !PT ;  /* 0x0000ffff03027812 */ /* 0x002fca00078ec0ff */
[----:B------:R-:W-:Y:S01]  /*4dd0*/  IMAD R2, R2, 0x751, RZ ;  /* 0x0000075102027824 */ /* 0x000fe200078e02ff */
[----:B------:R0:W2:Y:S01]  /*4de0*/  @!P5 LDG.E R17, desc[UR10][R58.64] ;  /* 0x0000000a3a11d981 */ /* 0x0000a2000c1e1900 */
[----:B------:R-:W-:Y:S02]  /*4df0*/  PRMT R56, RZ, 0x7610, R56 ;  /* 0x00007610ff387816 */ /* 0x000fe40000000038 */
[----:B------:R-:W-:Y:S02]  /*4e00*/  PRMT R57, RZ, 0x7610, R57 ;  /* 0x00007610ff397816 */ /* 0x000fe40000000039 */
[----:B------:R-:W-:Y:S02]  /*4e10*/  SHF.R.U32.HI R2, RZ, 0x10, R2 ;  /* 0x00000010ff027819 */ /* 0x000fe40000011602 */
[----:B0-----:R-:W-:Y:S02]  /*4e20*/  PRMT R58, RZ, 0x7610, R58 ;  /* 0x00007610ff3a7816 */ /* 0x001fe4000000003a */
[----:B------:R-:W-:-:S02]  /*4e30*/  PRMT R59, RZ, 0x7610, R59 ;  /* 0x00007610ff3b7816 */ /* 0x000fc4000000003b */
[C---:B----4-:R-:W-:Y:S02]  /*4e40*/  @!P0 PRMT R58, R13.reuse, 0x7610, R58 ;  /* 0x000076100d3a8816 */ /* 0x050fe4000000003a */
[----:B------:R-:W-:Y:S02]  /*4e50*/  @!P0 PRMT R59, R13, 0x7632, R59 ;  /* 0x000076320d3b8816 */ /* 0x000fe4000000003b */
[C---:B------:R-:W-:Y:S02]  /*4e60*/  @!P0 PRMT R56, R16.reuse, 0x7610, R56 ;  /* 0x0000761010388816 */ /* 0x040fe40000000038 */
[----:B------:R-:W-:Y:S01]  /*4e70*/  @!P0 PRMT R57, R16, 0x7632, R57 ;  /* 0x0000763210398816 */ /* 0x000fe20000000039 */
[----:B------:R0:W-:Y:S01]  /*4e80*/  STL [R1+0xb0], R14 ;  /* 0x0000b00e01007387 */ /* 0x0001e20000100800 */
[----:B------:R-:W-:Y:S02]  /*4e90*/  ISETP.NE.AND P0, PT, RZ, UR9, PT ;  /* 0x00000009ff007c0c */ /* 0x000fe4000bf05270 */
[----:B------:R-:W-:Y:S01]  /*4ea0*/  PRMT R2, R2, 0x9910, RZ ;  /* 0x0000991002027816 */ /* 0x000fe200000000ff */
[----:B------:R1:W-:Y:S01]  /*4eb0*/  STL [R1+0xc8], R15 ;  /* 0x0000c80f01007387 */ /* 0x0003e20000100800 */
[----:B0-----:R-:W-:-:S02]  /*4ec0*/  PRMT R14, RZ, 0x7610, R14 ;  /* 0x00007610ff0e7816 */ /* 0x001fc4000000000e */
[----:B-1----:R-:W-:Y:S01]  /*4ed0*/  PRMT R15, RZ, 0x7610, R15 ;  /* 0x00007610ff0f7816 */ /* 0x002fe2000000000f */
[----:B------:R-:W-:Y:S01]  /*4ee0*/  IMAD R2, R2, 0x23, RZ ;  /* 0x0000002302027824 */ /* 0x000fe200078e02ff */
[C---:B------:R-:W-:Y:S02]  /*4ef0*/  @!P6 PRMT R14, R10.reuse, 0x7632, R14 ;  /* 0x000076320a0ee816 */ /* 0x040fe4000000000e */
[----:B------:R-:W-:Y:S01]  /*4f00*/  @!P6 PRMT R15, R10, 0x7610, R15 ;  /* 0x000076100a0fe816 */ /* 0x000fe2000000000f */
[----:B------:R-:W-:Y:S01]  /*4f10*/  STL.S16 [R1+0x164], R35 ;  /* 0x0001642301007387 */ /* 0x000fe20000100600 */
[----:B------:R-:W-:-:S03]  /*4f20*/  IADD3 R2, PT, PT, RZ, -R2, RZ ;  /* 0x80000002ff027210 */ /* 0x000fc60007ffe0ff */
[----:B------:R-:W-:Y:S04]  /*4f30*/  STL.S16 [R1+0x170], R15 ;  /* 0x0001700f01007387 */ /* 0x000fe80000100600 */
[----:B------:R0:W-:Y:S01]  /*4f40*/  STL.S16 [R1+0x174], R14 ;  /* 0x0001740e01007387 */ /* 0x0001e20000100600 */
[----:B------:R-:W-:-:S03]  /*4f50*/  PRMT R2, R2, 0x7710, RZ ;  /* 0x0000771002027816 */ /* 0x000fc600000000ff */
[----:B------:R1:W-:Y:S01]  /*4f60*/  STL.S16 [R1+0x16c], R34 ;  /* 0x00016c2201007387 */ /* 0x0003e20000100600 */
[----:B0-----:R-:W0:Y:S01]  /*4f70*/  LDC.64 R14, c[0x0][0x3a8] ;  /* 0x0000ea00ff0e7b82 */ /* 0x001e220000000a00 */
[----:B------:R-:W-:-:S07]  /*4f80*/  IADD3 R2, PT, PT, R2, R3, RZ ;  /* 0x0000000302027210 */ /* 0x000fce0007ffe0ff */
[----:B-1----:R-:W1:Y:S01]  /*4f90*/  @P0 LDC.64 R34, c[0x0][0x3b0] ;  /* 0x0000ec00ff220b82 */ /* 0x002e620000000a00 */
[----:B------:R-:W-:Y:S01]  /*4fa0*/  SHF.L.U32 R2, R2, 0x1, RZ ;  /* 0x0000000102027819 */ /* 0x000fe200000006ff */
[----:B------:R4:W-:Y:S04]  /*4fb0*/  STL.S16 [R1+0x16a], R36 ;  /* 0x00016a2401007387 */ /* 0x0009e80000100600 */
[----:B------:R4:W-:Y:S02]  /*4fc0*/  STL.S16 [R1+0x172], R20 ;  /* 0x0001721401007387 */ /* 0x0009e40000100600 */
[----:B----4-:R-:W-:Y:S02]  /*4fd0*/  LOP3.LUT R36, R2, 0xffff, RZ, 0xc0, !PT ;  /* 0x0000ffff02247812 */ /* 0x010fe400078ec0ff */
[----:B------:R-:W-:Y:S01]  /*4fe0*/  MOV R20, UR13 ;  /* 0x0000000d00147c02 */ /* 0x000fe20008000f00 */
[----:B------:R1:W-:Y:S04]  /*4ff0*/  STL [R1+0x54], R21 ;  /* 0x0000541501007387 */ /* 0x0003e80000100800 */
[----:B------:R-:W-:Y:S01]  /*5000*/  IMAD R20, R20, 0x46, R36 ;  /* 0x0000004614147824 */ /* 0x000fe200078e0224 */
[----:B------:R-:W-:Y:S01]  /*5010*/  CS2R R2, SRZ ;  /* 0x0000000000027805 */ /* 0x000fe2000001ff00 */
[----:B------:R-:W-:-:S02]  /*5020*/  UIMAD.WIDE UR6, UR8, 0x8, UR6 ;  /* 0x00000008080678a5 */ /* 0x000fc4000f8e0206 */
[----:B0-----:R-:W-:-:S04]  /*5030*/  IMAD.WIDE R14, R20, 0x4, R14 ;  /* 0x00000004140e7825 */ /* 0x001fc800078e020e */
[----:B-1----:R-:W-:Y:S01]  /*5040*/  @P0 IMAD.WIDE R20, R20, 0x4, R34 ;  /* 0x0000000414140825 */ /* 0x002fe200078e0222 */
[C---:B------:R-:W-:Y:S01]  /*5050*/  LOP3.LUT P3, RZ, R65.reuse, 0x80000000, RZ, 0xc0, !PT ;  /* 0x8000000041ff7812 */ /* 0x040fe2000786c0ff */
[----:B------:R0:W-:Y:S04]  /*5060*/  STL [R1+0xc4], R9 ;  /* 0x0000c40901007387 */ /* 0x0001e80000100800 */
[----:B------:R1:W5:Y:S01]  /*5070*/  @P0 LDG.E.64 R2, desc[UR10][R20.64] ;  /* 0x0000000a14020981 */ /* 0x000362000c1e1b00 */
[----:B------:R-:W-:-:S03]  /*5080*/  LOP3.LUT P6, RZ, R65, 0x4000000, RZ, 0xc0, !PT ;  /* 0x0400000041ff7812 */ /* 0x000fc600078cc0ff */
[----:B------:R4:W-:Y:S01]  /*5090*/  STL [R1+0x48], R12 ;  /* 0x0000480c01007387 */ /* 0x0009e20000100800 */
[----:B0-----:R-:W-:-:S03]  /*50a0*/  HFMA2 R9, -RZ, RZ, 0, 0 ;  /* 0x00000000ff097431 */ /* 0x001fc600000001ff */
[----:B------:R0:W-:Y:S01]  /*50b0*/  STL [R1+0xcc], R19 ;  /* 0x0000cc1301007387 */ /* 0x0001e20000100800 */
[----:B-1----:R-:W-:Y:S02]  /*50c0*/  MOV R20, UR6 ;  /* 0x0000000600147c02 */ /* 0x002fe40008000f00 */
[----:B------:R-:W-:Y:S01]  /*50d0*/  MOV R21, UR7 ;  /* 0x0000000700157c02 */ /* 0x000fe20008000f00 */
[----:B------:R1:W-:Y:S04]  /*50e0*/  STL.S16 [R1+0x16e], R29 ;  /* 0x00016e1d01007387 */ /* 0x0003e80000100600 */
[----:B------:R3:W-:Y:S04]  /*50f0*/  STL [R1+0x50], R22 ;  /* 0x0000501601007387 */ /* 0x0007e80000100800 */
[----:B------:R-:W2:Y:S01]  /*5100*/  LDG.E.64 R20, desc[UR10][R20.64] ;  /* 0x0000000a14147981 */ /* 0x000ea2000c1e1b00 */
[----:B----4-:R-:W-:Y:S01]  /*5110*/  MOV R12, RZ ;  /* 0x000000ff000c7202 */ /* 0x010fe20000000f00 */
[----:B0-----:R-:W-:Y:S01]  /*5120*/  HFMA2 R19, -RZ, RZ, 0, 0 ;  /* 0x00000000ff137431 */ /* 0x001fe200000001ff */
[----:B-1----:R-:W-:Y:S01]  /*5130*/  MOV R29, RZ ;  /* 0x000000ff001d7202 */ /* 0x002fe20000000f00 */
[----:B------:R-:W-:Y:S04]  /*5140*/  STL.S16 [R1+0x150], R53 ;  /* 0x0001503501007387 */ /* 0x000fe80000100600 */
[----:B------:R-:W-:Y:S04]  /*5150*/  STL.S16 [R1+0x152], R52 ;  /* 0x0001523401007387 */ /* 0x000fe80000100600 */
[----:B------:R-:W-:Y:S04]  /*5160*/  STL.S16 [R1+0x15e], R49 ;  /* 0x00015e3101007387 */ /* 0x000fe80000100600 */
[----:B---3--:R0:W3:Y:S01]  /*5170*/  @!P3 LDG.E R9, desc[UR10][R40.64] ;  /* 0x0000000a2809b981 */ /* 0x0080e2000c1e1900 */
[----:B------:R-:W-:-:S03]  /*5180*/  MOV R22, RZ ;  /* 0x000000ff00167202 */ /* 0x000fc60000000f00 */
[----:B------:R-:W4:Y:S04]  /*5190*/  @!P3 LDG.E R12, desc[UR10][R38.64] ;  /* 0x0000000a260cb981 */ /* 0x000f28000c1e1900 */
[----:B------:R-:W4:Y:S04]  /*51a0*/  @!P5 LDG.E R22, desc[UR10][R60.64] ;  /* 0x0000000a3c16d981 */ /* 0x000f28000c1e1900 */
[----:B------:R1:W4:Y:S04]  /*51b0*/  @!P6 LDG.E R19, desc[UR10][R50.64] ;  /* 0x0000000a3213e981 */ /* 0x000328000c1e1900 */
[----:B------:R1:W4:Y:S04]  /*51c0*/  @!P6 LDG.E R29, desc[UR10][R54.64] ;  /* 0x0000000a361de981 */ /* 0x000328000c1e1900 */
[----:B------:R-:W-:Y:S04]  /*51d0*/  STL.S16 [R1+0x14e], R48 ;  /* 0x00014e3001007387 */ /* 0x000fe80000100600 */
[----:B------:R-:W-:Y:S04]  /*51e0*/  STL.S16 [R1+0x158], R47 ;  /* 0x0001582f01007387 */ /* 0x000fe80000100600 */
[----:B------:R-:W-:Y:S04]  /*51f0*/  STL.S16 [R1+0x15a], R46 ;  /* 0x00015a2e01007387 */ /* 0x000fe80000100600 */
[----:B------:R-:W-:Y:S04]  /*5200*/  STL.S16 [R1+0x156], R45 ;  /* 0x0001562d01007387 */ /* 0x000fe80000100600 */
[----:B------:R-:W-:Y:S04]  /*5210*/  STL.S16 [R1+0x166], R44 ;  /* 0x0001662c01007387 */ /* 0x000fe80000100600 */
[----:B------:R-:W-:Y:S04]  /*5220*/  STL.S16 [R1+0x168], R37 ;  /* 0x0001682501007387 */ /* 0x000fe80000100600 */
[----:B------:R-:W-:Y:S04]  /*5230*/  STL [R1+0x58], R66 ;  /* 0x0000584201007387 */ /* 0x000fe80000100800 */
[----:B------:R0:W-:Y:S04]  /*5240*/  STL [R1+0x190], R36 ;  /* 0x0001902401007387 */ /* 0x0001e80000100800 */
[----:B------:R1:W-:Y:S04]  /*5250*/  STL [R1+0xd8], R67 ;  /* 0x0000d84301007387 */ /* 0x0003e80000100800 */
[----:B------:R1:W-:Y:S04]  /*5260*/  STL [R1+0xdc], R63 ;  /* 0x0000dc3f01007387 */ /* 0x0003e80000100800 */
[----:B------:R1:W-:Y:S04]  /*5270*/  STL [R1+0x60], R68 ;  /* 0x0000604401007387 */ /* 0x0003e80000100800 */
[----:B------:R1:W-:Y:S04]  /*5280*/  STL [R1+0xe0], R69 ;  /* 0x0000e04501007387 */ /* 0x0003e80000100800 */
[----:B------:R1:W-:Y:S04]  /*5290*/  STL [R1+0x64], R72 ;  /* 0x0000644801007387 */ /* 0x0003e80000100800 */
[----:B------:R1:W-:Y:S04]  /*52a0*/  STL [R1+0xe4], R73 ;  /* 0x0000e44901007387 */ /* 0x0003e80000100800 */
[----:B0-----:R0:W5:Y:S04]  /*52b0*/  LDL.S16 R36, [R1+0x120] ;  /* 0x0001200001247983 */ /* 0x0011680000100600 */
[----:B------:R0:W5:Y:S04]  /*52c0*/  LDL.S16 R37, [R1+0x122] ;  /* 0x0001220001257983 */ /* 0x0001680000100600 */
        /* <DEDUP_REMOVED lines=11> */
[----:B-1----:R0:W5:Y:S04]  /*5380*/  LDL.S16 R67, [R1+0x14c] ;  /* 0x00014c0001437983 */ /* 0x0021680000100600 */
[----:B------:R-:W5:Y:S04]  /*5390*/  LDG.E.64 R14, desc[UR10][R14.64] ;  /* 0x0000000a0e0e7981 */ /* 0x000f68000c1e1b00 */
[----:B------:R0:W5:Y:S04]  /*53a0*/  LDL.S16 R63, [R1+0x130] ;  /* 0x00013000013f7983 */ /* 0x0001680000100600 */
[----:B------:R0:W5:Y:S04]  /*53b0*/  LDL.S16 R68, [R1+0x138] ;  /* 0x0001380001447983 */ /* 0x0001680000100600 */
[----:B------:R0:W5:Y:S04]  /*53c0*/  LDL.S16 R69, [R1+0x136] ;  /* 0x0001360001457983 */ /* 0x0001680000100600 */
[----:B------:R0:W5:Y:S04]  /*53d0*/  LDL.S16 R72, [R1+0x12c] ;  /* 0x00012c0001487983 */ /* 0x0001680000100600 */
[----:B------:R0:W5:Y:S04]  /*53e0*/  LDL.S16 R73, [R1+0x124] ;  /* 0x0001240001497983 */ /* 0x0001680000100600 */
[----:B------:R-:W-:Y:S01]  /*53f0*/  STL [R1+0xd4], R0 ;  /* 0x0000d40001007387 */ /* 0x000fe20000100800 */
[----:B------:R-:W-:-:S03]  /*5400*/  PRMT R41, RZ, 0x7610, R41 ;  /* 0x00007610ff297816 */ /* 0x000fc60000000029 */
[----:B------:R1:W-:Y:S01]  /*5410*/  STL [R1+0x68], R5 ;  /* 0x0000680501007387 */ /* 0x0003e20000100800 */
[----:B--2---:R-:W-:-:S03]  /*5420*/  @!P2 PRMT R41, R4, 0x7632, R41 ;  /* 0x000076320429a816 */ /* 0x004fc60000000029 */
[----:B------:R2:W-:Y:S01]  /*5430*/  STL [R1+0xfc], R4 ;  /* 0x0000fc0401007387 */ /* 0x0005e20000100800 */
[----:B-1----:R-:W-:-:S04]  /*5440*/  PRMT R5, RZ, 0x7610, R5 ;  /* 0x00007610ff057816 */ /* 0x002fc80000000005 */
[----:B------:R-:W-:Y:S02]  /*5450*/  @!P2 PRMT R5, R4, 0x7610, R5 ;  /* 0x000076100405a816 */ /* 0x000fe40000000005 */
[----:B--2---:R-:W-:Y:S01]  /*5460*/  PRMT R4, RZ, 0x5410, RZ ;  /* 0x00005410ff047816 */ /* 0x004fe200000000ff */
[----:B------:R1:W-:Y:S01]  /*5470*/  STL [R1+0xd0], R25 ;  /* 0x0000d01901007387 */ /* 0x0003e20000100800 */
[----:B------:R-:W-:Y:S02]  /*5480*/  PRMT R51, RZ, 0x7610, R51 ;  /* 0x00007610ff337816 */ /* 0x000fe40000000033 */
[----:B------:R-:W-:Y:S02]  /*5490*/  PRMT R54, RZ, 0x7610, R54 ;  /* 0x00007610ff367816 */ /* 0x000fe40000000036 */
[----:B------:R-:W-:Y:S02]  /*54a0*/  PRMT R50, RZ, 0x7610, R50 ;  /* 0x00007610ff327816 */ /* 0x000fe40000000032 */
[----:B------:R-:W-:-:S02]  /*54b0*/  PRMT R40, RZ, 0x7610, R40 ;  /* 0x00007610ff287816 */ /* 0x000fc40000000028 */
[----:B------:R-:W-:Y:S02]  /*54c0*/  PRMT R39, RZ, 0x7610, R39 ;  /* 0x00007610ff277816 */ /* 0x000fe40000000027 */
[----:B------:R-:W-:Y:S02]  /*54d0*/  PRMT R38, RZ, 0x7610, R38 ;  /* 0x00007610ff267816 */ /* 0x000fe40000000026 */
[----:B-1----:R-:W-:Y:S02]  /*54e0*/  PRMT R25, RZ, 0x7610, R25 ;  /* 0x00007610ff197816 */ /* 0x002fe40000000019 */
[----:B------:R-:W-:Y:S02]  /*54f0*/  @!P1 PRMT R51, R18, 0x7632, R51 ;  /* 0x0000763212339816 */ /* 0x000fe40000000033 */
[C---:B------:R-:W-:Y:S02]  /*5500*/  @!P1 PRMT R54, R23.reuse, 0x7610, R54 ;  /* 0x0000761017369816 */ /* 0x040fe40000000036 */
[----:B------:R-:W-:-:S02]  /*5510*/  @!P1 PRMT R50, R23, 0x7632, R50 ;  /* 0x0000763217329816 */ /* 0x000fc40000000032 */
[----:B------:R-:W-:Y:S02]  /*5520*/  @!P4 PRMT R38, R26, 0x7610, R38 ;  /* 0x000076101a26c816 */ /* 0x000fe40000000026 */
[----:B------:R-:W-:Y:S01]  /*5530*/  @!P4 PRMT R25, R28, 0x7632, R25 ;  /* 0x000076321c19c816 */ /* 0x000fe20000000019 */
[----:B------:R-:W-:Y:S04]  /*5540*/  STL.S16 [R1+0x162], R58 ;  /* 0x0001623a01007387 */ /* 0x000fe80000100600 */
[----:B------:R-:W-:Y:S04]  /*5550*/  STL.S16 [R1+0x17c], R59 ;  /* 0x00017c3b01007387 */ /* 0x000fe80000100600 */
[----:B------:R-:W-:Y:S01]  /*5560*/  STL.S16 [R1+0x178], R56 ;  /* 0x0001783801007387 */ /* 0x000fe20000100600 */
[----:B------:R-:W-:-:S13]  /*5570*/  R2UR UR28, R20 ;  /* 0x00000000141c72ca */ /* 0x000fda00000e0000 */
[----:B------:R-:W-:-:S05]  /*5580*/  MOV R0, UR28 ;  /* 0x0000001c00007c02 */ /* 0x000fca0008000f00 */
[----:B------:R-:W-:-:S05]  /*5590*/  FFMA.FTZ R21, -R0, UR28, R21 ;  /* 0x0000001c00157c23 */ /* 0x000fca0008010115 */
[----:B------:R-:W-:-:S13]  /*55a0*/  FSETP.GTU.FTZ.AND P0, PT, R21, RZ, PT ;  /* 0x000000ff1500720b */ /* 0x000fda0003f1c000 */
[----:B------:R-:W-:-:S05]  /*55b0*/  VOTEU.ANY UP0, P0 ;  /* 0x0000000000ff7886 */ /* 0x000fca0000000100 */
[----:B------:R-:W1:Y:S01]  /*55c0*/  @UP0 LDCU UR5, c[0x0][0x3c0] ;  /* 0x00007800ff0507ac */ /* 0x000e620008000800 */
[----:B------:R-:W-:Y:S02]  /*55d0*/  PLOP3.LUT P0, PT, PT, PT, UP0, 0x80, 0x8 ;  /* 0x000000000008781c */ /* 0x000fe40003f0f008 */
[----:B---3--:R-:W-:Y:S01]  /*55e0*/  @!P3 PRMT R4, R9, 0x7610, R4 ;  /* 0x000076100904b816 */ /* 0x008fe20000000004 */
[----:B------:R1:W-:Y:S03]  /*55f0*/  STL [R1+0x80], R9 ;  /* 0x0000800901007387 */ /* 0x0003e60000100800 */
[----:B------:R-:W-:Y:S02]  /*5600*/  @!P3 PRMT R4, R4, 0x7610, R9 ;  /* 0x000076100404b816 */ /* 0x000fe40000000009 */
[----:B----4-:R-:W-:-:S05]  /*5610*/  @!P3 PRMT R40, R12, 0x7610, R40 ;  /* 0x000076100c28b816 */ /* 0x010fca0000000028 */
[----:B-1----:R-:W-:Y:S01]  /*5620*/  @P0 FADD.FTZ R9, R21, UR5 ;  /* 0x0000000515090e21 */ /* 0x002fe20008010000 */
[----:B------:R-:W-:-:S05]  /*5630*/  @!P3 PRMT R39, R12, 0x7632, R39 ;  /* 0x000076320c27b816 */ /* 0x000fca0000000027 */
[----:B------:R-:W1:Y:S01]  /*5640*/  @P0 MUFU.RSQ R9, R9 ;  /* 0x0000000900090308 */ /* 0x000e620000001400 */
[----:B------:R-:W-:Y:S04]  /*5650*/  STL.S16 [R1+0x180], R57 ;  /* 0x0001803901007387 */ /* 0x000fe80000100600 */
[----:B------:R-:W-:Y:S04]  /*5660*/  STL [R1+0x5c], R62 ;  /* 0x00005c3e01007387 */ /* 0x000fe80000100800 */
[----:B------:R-:W-:Y:S04]  /*5670*/  STL.S16 [R1+0x17e], R51 ;  /* 0x00017e3301007387 */ /* 0x000fe80000100600 */
[----:B------:R-:W-:Y:S04]  /*5680*/  STL.S16 [R1+0x12a], R54 ;  /* 0x00012a3601007387 */ /* 0x000fe80000100600 */
[----:B------:R-:W-:Y:S04]  /*5690*/  STL.S16 [R1+0x182], R50 ;  /* 0x0001823201007387 */ /* 0x000fe80000100600 */
[----:B------:R-:W-:Y:S04]  /*56a0*/  STL [R1+0x70], R10 ;  /* 0x0000700a01007387 */ /* 0x000fe80000100800 */
[----:B------:R-:W-:Y:S04]  /*56b0*/  STL [R1+0xf0], R11 ;  /* 0x0000f00b01007387 */ /* 0x000fe80000100800 */
[----:B------:R-:W-:Y:S04]  /*56c0*/  STL [R1+0x74], R13 ;  /* 0x0000740d01007387 */ /* 0x000fe80000100800 */
[----:B------:R-:W-:Y:S04]  /*56d0*/  STL [R1+0xf4], R16 ;  /* 0x0000f41001007387 */ /* 0x000fe80000100800 */
[----:B------:R-:W-:Y:S04]  /*56e0*/  STL [R1+0x78], R18 ;  /* 0x0000781201007387 */ /* 0x000fe80000100800 */
[----:B------:R-:W-:Y:S04]  /*56f0*/  STL [R1+0xf8], R23 ;  /* 0x0000f81701007387 */ /* 0x000fe80000100800 */
[----:B------:R-:W-:Y:S04]  /*5700*/  STL [R1+0x7c], R24 ;  /* 0x00007c1801007387 */ /* 0x000fe80000100800 */
[----:B------:R-:W-:Y:S04]  /*5710*/  STL.S16 [R1+0x184], R41 ;  /* 0x0001842901007387 */ /* 0x000fe80000100600 */
[----:B------:R-:W-:Y:S04]  /*5720*/  STL [R1+0x100], R12 ;  /* 0x0001000c01007387 */ /* 0x000fe80000100800 */
[----:B------:R-:W-:Y:S04]  /*5730*/  STL.S16 [R1+0x186], R40 ;  /* 0x0001862801007387 */ /* 0x000fe80000100600 */
[----:B------:R-:W-:Y:S04]  /*5740*/  STL.S16 [R1+0x188], R39 ;  /* 0x0001882701007387 */ /* 0x000fe80000100600 */
[----:B------:R-:W-:Y:S04]  /*5750*/  STL [R1+0x84], R26 ;  /* 0x0000841a01007387 */ /* 0x000fe80000100800 */
[----:B------:R-:W-:Y:S04]  /*5760*/  STL.S16 [R1+0x18a], R38 ;  /* 0x00018a2601007387 */ /* 0x000fe80000100600 */
[----:B------:R-:W-:Y:S04]  /*5770*/  STL [R1+0x104], R28 ;  /* 0x0001041c01007387 */ /* 0x000fe80000100800 */
[----:B------:R-:W-:Y:S04]  /*5780*/  STL.S16 [R1+0x18c], R25 ;  /* 0x00018c1901007387 */ /* 0x000fe80000100600 */
[----:B------:R-:W-:Y:S04]  /*5790*/  STL [R1+0x88], R17 ;  /* 0x0000881101007387 */ /* 0x000fe80000100800 */
[----:B------:R-:W-:Y:S04]  /*57a0*/  STL [R1+0x108], R22 ;  /* 0x0001081601007387 */ /* 0x000fe80000100800 */
[----:B------:R-:W-:Y:S04]  /*57b0*/  STL [R1+0x8c], R19 ;  /* 0x00008c1301007387 */ /* 0x000fe80000100800 */
[----:B------:R-:W-:Y:S01]  /*57c0*/  STL [R1+0x10c], R29 ;  /* 0x00010c1d01007387 */ /* 0x000fe20000100800 */
[----:B------:R-:W-:-:S03]  /*57d0*/  UISETP.NE.AND UP1, UPT, UR9, URZ, UPT ;  /* 0x000000ff0900728c */ /* 0x000fc6000bf25270 */
[----:B------:R2:W-:Y:S01]  /*57e0*/  STL [R1+0xe8], R6 ;  /* 0x0000e80601007387 */ /* 0x0005e20000100800 */
[----:B-1----:R-:W-:-:S03]  /*57f0*/  @P0 R2UR UR5, R9 ;  /* 0x00000000090502ca */ /* 0x002fc600000e0000 */
[----:B------:R1:W-:Y:S01]  /*5800*/  STL [R1+0xec], R8 ;  /* 0x0000ec0801007387 */ /* 0x0003e20000100800 */
[----:B------:R-:W-:Y:S02]  /*5810*/  PRMT R0, RZ, 0x5410, RZ ;  /* 0x00005410ff007816 */ /* 0x000fe400000000ff */
[----:B--2---:R-:W-:Y:S01]  /*5820*/  PRMT R6, RZ, 0x7610, R6 ;  /* 0x00007610ff067816 */ /* 0x004fe20000000006 */
[----:B------:R2:W-:Y:S01]  /*5830*/  STL [R1+0x6c], R7 ;  /* 0x00006c0701007387 */ /* 0x0005e20000100800 */
[----:B-1----:R-:W-:Y:S02]  /*5840*/  PRMT R8, RZ, 0x7610, R8 ;  /* 0x00007610ff087816 */ /* 0x002fe40000000008 */
[----:B------:R-:W-:Y:S02]  /*5850*/  @!P4 PRMT R6, R28, 0x7610, R6 ;  /* 0x000076101c06c816 */ /* 0x000fe40000000006 */
[----:B------:R-:W-:Y:S02]  /*5860*/  @!P5 PRMT R8, R17, 0x7610, R8 ;  /* 0x000076101108d816 */ /* 0x000fe40000000008 */
[----:B------:R-:W-:-:S02]  /*5870*/  PRMT R9, RZ, 0x5410, RZ ;  /* 0x00005410ff097816 */ /* 0x000fc400000000ff */
[----:B--2---:R-:W-:Y:S02]  /*5880*/  PRMT R7, RZ, 0x5410, RZ ;  /* 0x00005410ff077816 */ /* 0x004fe400000000ff */
[----:B------:R-:W-:Y:S02]  /*5890*/  PRMT R20, RZ, 0x7610, R20 ;  /* 0x00007610ff147816 */ /* 0x000fe40000000014 */
[----:B------:R-:W-:Y:S02]  /*58a0*/  @!P2 PRMT R0, R24, 0x7610, R0 ;  /* 0x000076101800a816 */ /* 0x000fe40000000000 */
[----:B------:R-:W-:Y:S02]  /*58b0*/  PRMT R5, R5, 0x5410, RZ ;  /* 0x0000541005057816 */ /* 0x000fe400000000ff */
[----:B------:R-:W-:Y:S02]  /*58c0*/  PRMT R6, R6, 0x5410, RZ ;  /* 0x0000541006067816 */ /* 0x000fe400000000ff */
[----:B------:R-:W-:-:S02]  /*58d0*/  @!P5 PRMT R7, R17, 0x7632, R7 ;  /* 0x000076321107d816 */ /* 0x000fc40000000007 */
[----:B------:R-:W-:Y:S02]  /*58e0*/  PRMT R8, R8, 0x5410, RZ ;  /* 0x0000541008087816 */ /* 0x000fe400000000ff */
[----:B------:R-:W-:Y:S02]  /*58f0*/  PRMT R87, RZ, 0x7610, R87 ;  /* 0x00007610ff577816 */ /* 0x000fe40000000057 */
[----:B------:R-:W-:Y:S02]  /*5900*/  @!P6 PRMT R9, R19, 0x7632, R9 ;  /* 0x000076321309e816 */ /* 0x000fe40000000009 */
[----:B------:R-:W-:Y:S02]  /*5910*/  @!P1 PRMT R20, R18, 0x7610, R20 ;  /* 0x0000761012149816 */ /* 0x000fe40000000014 */
[----:B------:R-:W-:Y:S02]  /*5920*/  @!P2 PRMT R0, R0, 0x7610, R24 ;  /* 0x000076100000a816 */ /* 0x000fe40000000018 */
[----:B------:R-:W-:-:S02]  /*5930*/  @!P4 PRMT R5, R5, 0x7610, R26 ;  /* 0x000076100505c816 */ /* 0x000fc4000000001a */
[--C-:B------:R-:W-:Y:S02]  /*5940*/  @!P5 PRMT R7, R7, 0x5410, R22.reuse ;  /* 0x000054100707d816 */ /* 0x100fe40000000016 */
[----:B------:R-:W-:Y:S02]  /*5950*/  @!P5 PRMT R6, R6, 0x7610, R22 ;  /* 0x000076100606d816 */ /* 0x000fe40000000016 */
[----:B------:R-:W-:Y:S02]  /*5960*/  @!P6 PRMT R8, R8, 0x5410, R19 ;  /* 0x000054100808e816 */ /* 0x000fe40000000013 */
[----:B------:R-:W-:Y:S02]  /*5970*/  @!P6 PRMT R9, R9, 0x5410, R29 ;  /* 0x000054100909e816 */ /* 0x000fe4000000001d */
[----:B------:R-:W-:Y:S01]  /*5980*/  @!P6 PRMT R87, R29, 0x7632, R87 ;  /* 0x000076321d57e816 */ /* 0x000fe20000000057 */
[----:B------:R-:W-:Y:S01]  /*5990*/  UMOV UR16, 0x3f800000 ;  /* 0x3f80000000107882 */ /* 0x000fe20000000000 */
[----:B------:R-:W-:Y:S01]  /*59a0*/  @UP0 UMOV UR16, UR5 ;  /* 0x0000000500100c82 */ /* 0x000fe20008000000 */
[----:B0-----:R-:W-:Y:S05]  /*59b0*/  BRA.U UP1, `(.L_x_765) ;  /* 0x0000002501847547 */ /* 0x001fea000b800000 */
[----:B------:R-:W2:Y:S04]  /*59c0*/  LDL.LU.S16 R35, [R1+0x12e] ;  /* 0x00012e0001237983 */ /* 0x000ea80000300600 */
[----:B------:R-:W3:Y:S04]  /*59d0*/  LDL.S16 R55, [R1+0x142] ;  /* 0x0001420001377983 */ /* 0x000ee80000100600 */
[----:B------:R-:W4:Y:S01]  /*59e0*/  LDL.LU.S16 R61, [R1+0x128] ;  /* 0x00012800013d7983 */ /* 0x000f220000300600 */
[----:B-----5:R-:W-:Y:S02]  /*59f0*/  HADD2.F32 R12, -RZ, R36.H0_H0 ;  /* 0x20000024ff0c7230 */ /* 0x020fe40000004100 */
[----:B------:R-:W-:Y:S01]  /*5a00*/  HADD2.F32 R13, -RZ, R37.H0_H0 ;  /* 0x20000025ff0d7230 */ /* 0x000fe20000004100 */
[----:B------:R-:W4:Y:S01]  /*5a10*/  LDL.S16 R28, [R1+0x14a] ;  /* 0x00014a00011c7983 */ /* 0x000f220000100600 */
[----:B------:R-:W-:-:S02]  /*5a20*/  HADD2.F32 R10, -RZ, R44.H0_H0 ;  /* 0x2000002cff0a7230 */ /* 0x000fc40000004100 */
[----:B------:R-:W-:Y:S01]  /*5a30*/  FADD.FTZ R12, R12, -UR28 ;  /* 0x8000001c0c0c7e21 */ /* 0x000fe20008010000 */
[----:B------:R-:W-:Y:S02]  /*5a40*/  HADD2.F32 R11, -RZ, R46.H0_H0 ;  /* 0x2000002eff0b7230 */ /* 0x000fe40000004100 */
[----:B------:R-:W-:Y:S01]  /*5a50*/  FADD.FTZ R16, R13, -UR28 ;  /* 0x8000001c0d107e21 */ /* 0x000fe20008010000 */
[----:B------:R-:W-:Y:S02]  /*5a60*/  HADD2.F32 R19, -RZ, R52.H0_H0 ;  /* 0x20000034ff137230 */ /* 0x000fe40000004100 */
[----:B------:R-:W-:Y:S01]  /*5a70*/  FMUL.FTZ R13, R14, R10 ;  /* 0x0000000a0e0d7220 */ /* 0x000fe20000410000 */
[----:B------:R-:W-:Y:S01]  /*5a80*/  FMUL.FTZ R12, R12, UR16 ;  /* 0x000000100c0c7c20 */ /* 0x000fe20008410000 */
[----:B------:R-:W-:Y:S01]  /*5a90*/  FMUL.FTZ R17, R15, R11 ;  /* 0x0000000b0f117220 */ /* 0x000fe20000410000 */
[----:B------:R-:W-:Y:S01]  /*5aa0*/  FMUL.FTZ R16, R16, UR16 ;  /* 0x0000001010107c20 */ /* 0x000fe20008410000 */
[----:B------:R-:W-:Y:S01]  /*5ab0*/  FADD.FTZ R18, RZ, R13 ;  /* 0x0000000dff127221 */ /* 0x000fe20000010000 */
[----:B------:R-:W-:Y:S01]  /*5ac0*/  FFMA.FTZ R13, R12, R13, RZ ;  /* 0x0000000d0c0d7223 */ /* 0x000fe200000100ff */
[----:B------:R-:W-:-:S02]  /*5ad0*/  HADD2.F32 R21, -RZ, R53.H0_H0 ;  /* 0x20000035ff157230 */ /* 0x000fc40000004100 */
[----:B------:R-:W-:Y:S01]  /*5ae0*/  FADD.FTZ R19, R19, -UR28 ;  /* 0x8000001c13137e21 */ /* 0x000fe20008010000 */
[----:B------:R-:W-:Y:S01]  /*5af0*/  FADD.FTZ R18, R17, R18 ;  /* 0x0000001211127221 */ /* 0x000fe20000010000 */
[----:B------:R-:W-:Y:S01]  /*5b00*/  FFMA.FTZ R13, R16, R17, R13 ;  /* 0x00000011100d7223 */ /* 0x000fe2000001000d */
[----:B------:R-:W-:Y:S02]  /*5b10*/  HADD2.F32 R17, -RZ, R47.H0_H0 ;  /* 0x2000002fff117230 */ /* 0x000fe40000004100 */
[----:B------:R-:W-:Y:S01]  /*5b20*/  FFMA.FTZ R12, R10, R12, RZ ;  /* 0x0000000c0a0c7223 */ /* 0x000fe200000100ff */
[----:B------:R-:W-:Y:S01]  /*5b30*/  FADD.FTZ R10, RZ, R10 ;  /* 0x0000000aff0a7221 */ /* 0x000fe20000010000 */
[----:B------:R-:W-:Y:S01]  /*5b40*/  FADD.FTZ R21, R21, -UR28 ;  /* 0x8000001c15157e21 */ /* 0x000fe20008010000 */
[----:B------:R-:W-:Y:S01]  /*5b50*/  FMUL.FTZ R19, R19, UR16 ;  /* 0x0000001013137c20 */ /* 0x000fe20008410000 */
[----:B------:R-:W-:Y:S02]  /*5b60*/  HADD2.F32 R22, -RZ, R93.H1_H1 ;  /* 0x3000005dff167230 */ /* 0x000fe40000004100 */
[----:B------:R-:W-:Y:S01]  /*5b70*/  FFMA.FTZ R16, R11, R16, RZ ;  /* 0x000000100b107223 */ /* 0x000fe200000100ff */
[----:B------:R-:W-:-:S02]  /*5b80*/  HADD2.F32 R23, -RZ, R45.H0_H0 ;  /* 0x2000002dff177230 */ /* 0x000fc40000004100 */
[----:B------:R-:W-:Y:S01]  /*5b90*/  FADD.FTZ R11, RZ, R11 ;  /* 0x0000000bff0b7221 */ /* 0x000fe20000010000 */
[----:B------:R-:W-:Y:S01]  /*5ba0*/  FADD.FTZ R10, R17, R10 ;  /* 0x0000000a110a7221 */ /* 0x000fe20000010000 */
[----:B------:R-:W-:Y:S01]  /*5bb0*/  FMUL.FTZ R21, R21, UR16 ;  /* 0x0000001015157c20 */ /* 0x000fe20008410000 */
[----:B------:R-:W-:Y:S01]  /*5bc0*/  FFMA.FTZ R12, R17, R19, R12 ;  /* 0x00000013110c7223 */ /* 0x000fe2000001000c */
[----:B------:R-:W-:Y:S01]  /*5bd0*/  FMUL.FTZ R17, R14, R17 ;  /* 0x000000110e117220 */ /* 0x000fe20000410000 */
[C---:B------:R-:W-:Y:S01]  /*5be0*/  FADD.FTZ R11, R22.reuse, R11 ;  /* 0x0000000b160b7221 */ /* 0x040fe20000010000 */
[----:B------:R-:W-:Y:S01]  /*5bf0*/  FFMA.FTZ R16, R22, R21, R16 ;  /* 0x0000001516107223 */ /* 0x000fe20000010010 */
[----:B------:R-:W-:Y:S02]  /*5c00*/  HADD2.F32 R93, -RZ, R93.H0_H0 ;  /* 0x2000005dff5d7230 */ /* 0x000fe40000004100 */
[----:B------:R-:W-:Y:S01]  /*5c10*/  FMUL.FTZ R22, R15, R22 ;  /* 0x000000160f167220 */ /* 0x000fe20000410000 */
[----:B------:R-:W-:Y:S01]  /*5c20*/  FADD.FTZ R18, R18, R17 ;  /* 0x0000001112127221 */ /* 0x000fe20000010000 */
[----:B------:R-:W-:Y:S01]  /*5c30*/  FFMA.FTZ R13, R19, R17, R13 ;  /* 0x00000011130d7223 */ /* 0x000fe2000001000d */
[----:B------:R-:W-:Y:S01]  /*5c40*/  FADD.FTZ R23, R23, -UR28 ;  /* 0x8000001c17177e21 */ /* 0x000fe20008010000 */
[----:B------:R-:W-:-:S02]  /*5c50*/  HADD2.F32 R17, -RZ, R48.H0_H0 ;  /* 0x20000030ff117230 */ /* 0x000fc40000004100 */
[----:B------:R-:W-:Y:S01]  /*5c60*/  FADD.FTZ R18, R22, R18 ;  /* 0x0000001216127221 */ /* 0x000fe20000010000 */
[----:B------:R-:W-:Y:S01]  /*5c70*/  FFMA.FTZ R13, R21, R22, R13 ;  /* 0x00000016150d7223 */ /* 0x000fe2000001000d */
[----:B------:R-:W-:Y:S01]  /*5c80*/  FMUL.FTZ R23, R23, UR16 ;  /* 0x0000001017177c20 */ /* 0x000fe20008410000 */
[----:B------:R-:W-:Y:S01]  /*5c90*/  FMUL.FTZ R19, R14, R93 ;  /* 0x0000005d0e137220 */ /* 0x000fe20000410000 */
[----:B------:R-:W-:Y:S02]  /*5ca0*/  HADD2.F32 R21, -RZ, R49.H0_H0 ;  /* 0x20000031ff157230 */ /* 0x000fe40000004100 */
[----:B------:R-:W-:Y:S01]  /*5cb0*/  FADD.FTZ R17, R17, -UR28 ;  /* 0x8000001c11117e21 */ /* 0x000fe20008010000 */
[----:B------:R-:W-:Y:S01]  /*5cc0*/  FADD.FTZ R10, R10, R93 ;  /* 0x0000005d0a0a7221 */ /* 0x000fe20000010000 */
[----:B------:R-:W-:Y:S01]  /*5cd0*/  FADD.FTZ R18, R18, R19 ;  /* 0x0000001312127221 */ /* 0x000fe20000010000 */
[----:B------:R-:W-:Y:S01]  /*5ce0*/  FFMA.FTZ R13, R23, R19, R13 ;  /* 0x00000013170d7223 */ /* 0x000fe2000001000d */
[----:B------:R-:W-:-:S02]  /*5cf0*/  HADD2.F32 R19, -RZ, R92.H0_H0 ;  /* 0x2000005cff137230 */ /* 0x000fc40000004100 */
[----:B------:R-:W-:Y:S01]  /*5d00*/  FADD.FTZ R21, R21, -UR28 ;  /* 0x8000001c15157e21 */ /* 0x000fe20008010000 */
[----:B------:R-:W-:Y:S01]  /*5d10*/  FMUL.FTZ R17, R17, UR16 ;  /* 0x0000001011117c20 */ /* 0x000fe20008410000 */
[----:B------:R-:W-:Y:S02]  /*5d20*/  HADD2.F32 R92, -RZ, R92.H1_H1 ;  /* 0x3000005cff5c7230 */ /* 0x000fe40000004100 */
[----:B------:R-:W-:Y:S01]  /*5d30*/  FFMA.FTZ R12, R93, R23, R12 ;  /* 0x000000175d0c7223 */ /* 0x000fe2000001000c */
[----:B------:R-:W-:Y:S01]  /*5d40*/  FMUL.FTZ R21, R21, UR16 ;  /* 0x0000001015157c20 */ /* 0x000fe20008410000 */
[----:B------:R-:W-:Y:S01]  /*5d50*/  FADD.FTZ R11, R11, R19 ;  /* 0x000000130b0b7221 */ /* 0x000fe20000010000 */
[----:B------:R-:W-:Y:S01]  /*5d60*/  FFMA.FTZ R16, R19, R17, R16 ;  /* 0x0000001113107223 */ /* 0x000fe20000010010 */
[----:B------:R-:W-:Y:S01]  /*5d70*/  FMUL.FTZ R19, R15, R19 ;  /* 0x000000130f137220 */ /* 0x000fe20000410000 */
[----:B------:R-:W-:Y:S02]  /*5d80*/  HADD2.F32 R22, -RZ, R91.H1_H1 ;  /* 0x3000005bff167230 */ /* 0x000fe40000004100 */
[----:B------:R-:W-:Y:S01]  /*5d90*/  FADD.FTZ R10, R10, R92 ;  /* 0x0000005c0a0a7221 */ /* 0x000fe20000010000 */
[----:B------:R-:W-:Y:S01]  /*5da0*/  FFMA.FTZ R12, R92, R21, R12 ;  /* 0x000000155c0c7223 */ /* 0x000fe2000001000c */
[----:B------:R-:W-:Y:S01]  /*5db0*/  FMUL.FTZ R92, R14, R92 ;  /* 0x0000005c0e5c7220 */ /* 0x000fe20000410000 */
[----:B------:R-:W-:Y:S01]  /*5dc0*/  FFMA.FTZ R13, R17, R19, R13 ;  /* 0x00000013110d7223 */ /* 0x000fe2000001000d */
[----:B------:R-:W-:-:S02]  /*5dd0*/  HADD2.F32 R17, -RZ, R90.H1_H1 ;  /* 0x3000005aff117230 */ /* 0x000fc40000004100 */
[----:B------:R-:W-:Y:S01]  /*5de0*/  FADD.FTZ R18, R19, R18 ;  /* 0x0000001213127221 */ /* 0x000fe20000010000 */
[----:B------:R-:W-:Y:S02]  /*5df0*/  HADD2.F32 R91, -RZ, R91.H0_H0 ;  /* 0x2000005bff5b7230 */ /* 0x000fe40000004100 */
[----:B------:R-:W-:Y:S01]  /*5e00*/  FADD.FTZ R22, R22, -UR28 ;  /* 0x8000001c16167e21 */ /* 0x000fe20008010000 */
[----:B------:R-:W-:Y:S01]  /*5e10*/  FFMA.FTZ R13, R21, R92, R13 ;  /* 0x0000005c150d7223 */ /* 0x000fe2000001000d */
[----:B------:R-:W-:Y:S02]  /*5e20*/  HADD2.F32 R21, -RZ, R89.H1_H1 ;  /* 0x30000059ff157230 */ /* 0x000fe40000004100 */
[----:B------:R-:W-:Y:S01]  /*5e30*/  FADD.FTZ R17, R17, -UR28 ;  /* 0x8000001c11117e21 */ /* 0x000fe20008010000 */
[----:B------:R-:W-:Y:S01]  /*5e40*/  FADD.FTZ R18, R18, R92 ;  /* 0x0000005c12127221 */ /* 0x000fe20000010000 */
[----:B------:R-:W-:Y:S01]  /*5e50*/  FMUL.FTZ R22, R22, UR16 ;  /* 0x0000001016167c20 */ /* 0x000fe20008410000 */
[----:B------:R-:W-:Y:S01]  /*5e60*/  FMUL.FTZ R19, R15, R91 ;  /* 0x0000005b0f137220 */ /* 0x000fe20000410000 */
[----:B------:R-:W-:-:S02]  /*5e70*/  HADD2.F32 R90, -RZ, R90.H0_H0 ;  /* 0x2000005aff5a7230 */ /* 0x000fc40000004100 */
[----:B------:R-:W-:Y:S01]  /*5e80*/  FADD.FTZ R21, R21, -UR28 ;  /* 0x8000001c15157e21 */ /* 0x000fe20008010000 */
[----:B------:R-:W-:Y:S01]  /*5e90*/  FMUL.FTZ R17, R17, UR16 ;  /* 0x0000001011117c20 */ /* 0x000fe20008410000 */
[----:B------:R-:W-:Y:S01]  /*5ea0*/  FADD.FTZ R18, R19, R18 ;  /* 0x0000001213127221 */ /* 0x000fe20000010000 */
[----:B------:R-:W-:Y:S01]  /*5eb0*/  FFMA.FTZ R13, R22, R19, R13 ;  /* 0x00000013160d7223 */ /* 0x000fe2000001000d */
[----:B------:R-:W-:Y:S02]  /*5ec0*/  HADD2.F32 R19, -RZ, R88.H1_H1 ;  /* 0x30000058ff137230 */ /* 0x000fe40000004100 */
[----:B------:R-:W-:Y:S01]  /*5ed0*/  FADD.FTZ R11, R11, R91 ;  /* 0x0000005b0b0b7221 */ /* 0x000fe20000010000 */
[----:B------:R-:W-:Y:S01]  /*5ee0*/  FFMA.FTZ R16, R91, R22, R16 ;  /* 0x000000165b107223 */ /* 0x000fe20000010010 */
[----:B------:R-:W-:Y:S01]  /*5ef0*/  FMUL.FTZ R21, R21, UR16 ;  /* 0x0000001015157c20 */ /* 0x000fe20008410000 */
[----:B------:R-:W-:Y:S01]  /*5f00*/  FADD.FTZ R10, R10, R90 ;  /* 0x0000005a0a0a7221 */ /* 0x000fe20000010000 */
[----:B------:R-:W-:Y:S01]  /*5f10*/  FFMA.FTZ R12, R90, R17, R12 ;  /* 0x000000115a0c7223 */ /* 0x000fe2000001000c */
[----:B------:R-:W-:-:S02]  /*5f20*/  HADD2.F32 R89, -RZ, R89.H0_H0 ;  /* 0x20000059ff597230 */ /* 0x000fc40000004100 */
[----:B------:R-:W-:Y:S01]  /*5f30*/  FMUL.FTZ R90, R14, R90 ;  /* 0x0000005a0e5a7220 */ /* 0x000fe20000410000 */
[----:B------:R-:W-:Y:S01]  /*5f40*/  FADD.FTZ R11, R11, R19 ;  /* 0x000000130b0b7221 */ /* 0x000fe20000010000 */
[----:B------:R-:W-:Y:S01]  /*5f50*/  FFMA.FTZ R16, R19, R21, R16 ;  /* 0x0000001513107223 */ /* 0x000fe20000010010 */
[----:B------:R-:W-:Y:S01]  /*5f60*/  FMUL.FTZ R19, R15, R19 ;  /* 0x000000130f137220 */ /* 0x000fe20000410000 */
[----:B------:R-:W-:Y:S01]  /*5f70*/  FADD.FTZ R18, R18, R90 ;  /* 0x0000005a12127221 */ /* 0x000fe20000010000 */
[----:B------:R-:W-:Y:S01]  /*5f80*/  FFMA.FTZ R13, R17, R90, R13 ;  /* 0x0000005a110d7223 */ /* 0x000fe2000001000d */
[----:B------:R-:W-:Y:S02]  /*5f90*/  HADD2.F32 R88, -RZ, R88.H0_H0 ;  /* 0x20000058ff587230 */ /* 0x000fe40000004100 */
[----:B------:R-:W-:Y:S01]  /*5fa0*/  FADD.FTZ R89, R89, -UR28 ;  /* 0x8000001c59597e21 */ /* 0x000fe20008010000 */
[----:B------:R-:W-:Y:S02]  /*5fb0*/  HADD2.F32 R17, -RZ, R85.H1_H1 ;  /* 0x30000055ff117230 */ /* 0x000fe40000004100 */
[----:B------:R-:W-:Y:S01]  /*5fc0*/  FADD.FTZ R18, R19, R18 ;  /* 0x0000001213127221 */ /* 0x000fe20000010000 */
[----:B------:R-:W-:Y:S01]  /*5fd0*/  FFMA.FTZ R13, R21, R19, R13 ;  /* 0x00000013150d7223 */ /* 0x000fe2000001000d */
[----:B------:R-:W-:Y:S01]  /*5fe0*/  FMUL.FTZ R89, R89, UR16 ;  /* 0x0000001059597c20 */ /* 0x000fe20008410000 */
[----:B------:R-:W-:Y:S01]  /*5ff0*/  FMUL.FTZ R19, R14, R88 ;  /* 0x000000580e137220 */ /* 0x000fe20000410000 */
[----:B------:R-:W-:Y:S01]  /*6000*/  FADD.FTZ R17, R17, -UR28 ;  /* 0x8000001c11117e21 */ /* 0x000fe20008010000 */
[----:B------:R-:W-:-:S02]  /*6010*/  HADD2.F32 R21, -RZ, R86.H0_H0 ;  /* 0x20000056ff157230 */ /* 0x000fc40000004100 */
[----:B------:R-:W-:Y:S01]  /*6020*/  FADD.FTZ R10, R10, R88 ;  /* 0x000000580a0a7221 */ /* 0x000fe20000010000 */
[----:B------:R-:W-:Y:S01]  /*6030*/  FADD.FTZ R18, R18, R19 ;  /* 0x0000001312127221 */ /* 0x000fe20000010000 */
[----:B------:R-:W-:Y:S01]  /*6040*/  FFMA.FTZ R13, R89, R19, R13 ;  /* 0x00000013590d7223 */ /* 0x000fe2000001000d */
[----:B------:R-:W-:Y:S02]  /*6050*/  HADD2.F32 R19, -RZ, R87.H1_H1 ;  /* 0x30000057ff137230 */ /* 0x000fe40000004100 */
[----:B------:R-:W-:Y:S01]  /*6060*/  FMUL.FTZ R17, R17, UR16 ;  /* 0x0000001011117c20 */ /* 0x000fe20008410000 */
[----:B------:R-:W-:Y:S02]  /*6070*/  HADD2.F32 R85, -RZ, R85.H0_H0 ;  /* 0x20000055ff557230 */ /* 0x000fe40000004100 */
[----:B------:R-:W-:Y:S01]  /*6080*/  FADD.FTZ R21, R21, -UR28 ;  /* 0x8000001c15157e21 */ /* 0x000fe20008010000 */
[----:B------:R-:W-:Y:S02]  /*6090*/  HADD2.F32 R86, -RZ, R86.H1_H1 ;  /* 0x30000056ff567230 */ /* 0x000fe40000004100 */
[----:B------:R-:W-:Y:S01]  /*60a0*/  FADD.FTZ R11, R11, R19 ;  /* 0x000000130b0b7221 */ /* 0x000fe20000010000 */
[----:B------:R-:W-:Y:S01]  /*60b0*/  FFMA.FTZ R16, R19, R17, R16 ;  /* 0x0000001113107223 */ /* 0x000fe20000010010 */
[----:B------:R-:W-:Y:S01]  /*60c0*/  FMUL.FTZ R19, R15, R19 ;  /* 0x000000130f137220 */ /* 0x000fe20000410000 */
[----:B------:R-:W-:Y:S01]  /*60d0*/  FADD.FTZ R85, R85, -UR28 ;  /* 0x8000001c55557e21 */ /* 0x000fe20008010000 */
[----:B------:R-:W-:Y:S01]  /*60e0*/  FFMA.FTZ R12, R88, R89, R12 ;  /* 0x00000059580c7223 */ /* 0x000fe2000001000c */
[----:B------:R-:W-:Y:S01]  /*60f0*/  FMUL.FTZ R21, R21, UR16 ;  /* 0x0000001015157c20 */ /* 0x000fe20008410000 */
[----:B------:R-:W-:Y:S01]  /*6100*/  FFMA.FTZ R13, R17, R19, R13 ;  /* 0x00000013110d7223 */ /* 0x000fe2000001000d */
[----:B------:R-:W-:-:S02]  /*6110*/  HADD2.F32 R17, -RZ, R84.H0_H0 ;  /* 0x20000054ff117230 */ /* 0x000fc40000004100 */
[----:B------:R-:W-:Y:S01]  /*6120*/  FMUL.FTZ R85, R85, UR16 ;  /* 0x0000001055557c20 */ /* 0x000fe20008410000 */
[----:B------:R-:W-:Y:S02]  /*6130*/  HADD2.F32 R84, -RZ, R84.H1_H1 ;  /* 0x30000054ff547230 */ /* 0x000fe40000004100 */
[----:B------:R-:W-:Y:S01]  /*6140*/  FADD.FTZ R10, R10, R86 ;  /* 0x000000560a0a7221 */ /* 0x000fe20000010000 */
[----:B------:R-:W-:Y:S01]  /*6150*/  FFMA.FTZ R12, R86, R21, R12 ;  /* 0x00000015560c7223 */ /* 0x000fe2000001000c */
[----:B------:R-:W-:Y:S01]  /*6160*/  FADD.FTZ R18, R19, R18 ;  /* 0x0000001213127221 */ /* 0x000fe20000010000 */
[----:B------:R-:W-:Y:S01]  /*6170*/  FMUL.FTZ R86, R14, R86 ;  /* 0x000000560e567220 */ /* 0x000fe20000410000 */
[----:B------:R-:W-:Y:S01]  /*6180*/  FMUL.FTZ R19, R15, R17 ;  /* 0x000000110f137220 */ /* 0x000fe20000410000 */
[----:B------:R-:W-:Y:S01]  /*6190*/  FADD.FTZ R11, R11, R17 ;  /* 0x000000110b0b7221 */ /* 0x000fe20000010000 */
[----:B------:R-:W-:Y:S01]  /*61a0*/  FFMA.FTZ R16, R17, R85, R16 ;  /* 0x0000005511107223 */ /* 0x000fe20000010010 */
[----:B------:R-:W-:-:S02]  /*61b0*/  HADD2.F32 R17, -RZ, R83.H0_H0 ;  /* 0x20000053ff117230 */ /* 0x000fc40000004100 */
[----:B------:R-:W-:Y:S01]  /*61c0*/  FADD.FTZ R84, R84, -UR28 ;  /* 0x8000001c54547e21 */ /* 0x000fe20008010000 */
[----:B------:R-:W-:Y:S01]  /*61d0*/  FADD.FTZ R18, R18, R86 ;  /* 0x0000005612127221 */ /* 0x000fe20000010000 */
[----:B------:R-:W-:Y:S01]  /*61e0*/  FFMA.FTZ R13, R21, R86, R13 ;  /* 0x00000056150d7223 */ /* 0x000fe2000001000d */
[----:B------:R-:W-:Y:S02]  /*61f0*/  HADD2.F32 R83, -RZ, R83.H1_H1 ;  /* 0x30000053ff537230 */ /* 0x000fe40000004100 */
[----:B------:R-:W-:Y:S01]  /*6200*/  FADD.FTZ R17, R17, -UR28 ;  /* 0x8000001c11117e21 */ /* 0x000fe20008010000 */
[----:B------:R-:W-:Y:S01]  /*6210*/  FMUL.FTZ R84, R84, UR16 ;  /* 0x0000001054547c20 */ /* 0x000fe20008410000 */
[----:B------:R-:W-:Y:S01]  /*6220*/  FADD.FTZ R18, R19, R18 ;  /* 0x0000001213127221 */ /* 0x000fe20000010000 */
[----:B------:R-:W-:Y:S01]  /*6230*/  FFMA.FTZ R13, R85, R19, R13 ;  /* 0x00000013550d7223 */ /* 0x000fe2000001000d */
[--C-:B------:R-:W-:Y:S02]  /*6240*/  HADD2.F32 R19, -RZ, R82.reuse.H1_H1 ;  /* 0x30000052ff137230 */ /* 0x100fe40000004100 */
[----:B------:R-:W-:Y:S01]  /*6250*/  FMUL.FTZ R17, R17, UR16 ;  /* 0x0000001011117c20 */ /* 0x000fe20008410000 */
[----:B------:R-:W-:Y:S01]  /*6260*/  FADD.FTZ R10, R10, R83 ;  /* 0x000000530a0a7221 */ /* 0x000fe20000010000 */
[----:B------:R-:W-:Y:S01]  /*6270*/  FFMA.FTZ R12, R83, R84, R12 ;  /* 0x00000054530c7223 */ /* 0x000fe2000001000c */
[----:B------:R-:W-:Y:S01]  /*6280*/  FMUL.FTZ R83, R14, R83 ;  /* 0x000000530e537220 */ /* 0x000fe20000410000 */
[----:B------:R-:W-:-:S02]  /*6290*/  HADD2.F32 R82, -RZ, R82.H0_H0 ;  /* 0x20000052ff527230 */ /* 0x000fc40000004100 */
[----:B------:R-:W-:Y:S01]  /*62a0*/  FADD.FTZ R11, R11, R19 ;  /* 0x000000130b0b7221 */ /* 0x000fe20000010000 */
[----:B------:R-:W-:Y:S01]  /*62b0*/  FFMA.FTZ R16, R19, R17, R16 ;  /* 0x0000001113107223 */ /* 0x000fe20000010010 */
[----:B------:R-:W-:Y:S01]  /*62c0*/  FMUL.FTZ R19, R15, R19 ;  /* 0x000000130f137220 */ /* 0x000fe20000410000 */
[----:B------:R-:W-:Y:S01]  /*62d0*/  FADD.FTZ R18, R18, R83 ;  /* 0x0000005312127221 */ /* 0x000fe20000010000 */
[----:B------:R-:W-:Y:S01]  /*62e0*/  FFMA.FTZ R13, R84, R83, R13 ;  /* 0x00000053540d7223 */ /* 0x000fe2000001000d */
[--C-:B------:R-:W-:Y:S02]  /*62f0*/  HADD2.F32 R21, -RZ, R81.reuse.H1_H1 ;  /* 0x30000051ff157230 */ /* 0x100fe40000004100 */
[----:B------:R-:W-:Y:S01]  /*6300*/  FADD.FTZ R82, R82, -UR28 ;  /* 0x8000001c52527e21 */ /* 0x000fe20008010000 */
[----:B------:R-:W-:Y:S02]  /*6310*/  HADD2.F32 R81, -RZ, R81.H0_H0 ;  /* 0x20000051ff517230 */ /* 0x000fe40000004100 */
[----:B------:R-:W-:Y:S01]  /*6320*/  FADD.FTZ R18, R19, R18 ;  /* 0x0000001213127221 */ /* 0x000fe20000010000 */
[----:B------:R-:W-:Y:S01]  /*6330*/  FFMA.FTZ R13, R17, R19, R13 ;  /* 0x00000013110d7223 */ /* 0x000fe2000001000d */
[----:B------:R-:W-:-:S02]  /*6340*/  HADD2.F32 R19, -RZ, R80.H0_H0 ;  /* 0x20000050ff137230 */ /* 0x000fc40000004100 */
[----:B------:R-:W-:Y:S01]  /*6350*/  FMUL.FTZ R82, R82, UR16 ;  /* 0x0000001052527c20 */ /* 0x000fe20008410000 */
[----:B------:R-:W-:Y:S01]  /*6360*/  FADD.FTZ R81, R81, -UR28 ;  /* 0x8000001c51517e21 */ /* 0x000fe20008010000 */
[----:B------:R-:W-:Y:S01]  /*6370*/  FMUL.FTZ R17, R14, R21 ;  /* 0x000000150e117220 */ /* 0x000fe20000410000 */
[----:B------:R-:W-:Y:S02]  /*6380*/  HADD2.F32 R80, -RZ, R80.H1_H1 ;  /* 0x30000050ff507230 */ /* 0x000fe40000004100 */
        /* <DEDUP_REMOVED lines=10> */
[----:B------:R-:W-:-:S02]  /*6430*/  HADD2.F32 R21, -RZ, R78.H1_H1 ;  /* 0x3000004eff157230 */ /* 0x000fc40000004100 */
[----:B------:R-:W-:Y:S01]  /*6440*/  FMUL.FTZ R80, R15, R80 ;  /* 0x000000500f507220 */ /* 0x000fe20000410000 */
[----:B------:R-:W-:Y:S02]  /*6450*/  HADD2.F32 R79, -RZ, R79.H0_H0 ;  /* 0x2000004fff4f7230 */ /* 0x000fe40000004100 */
[----:B------:R-:W-:Y:S01]  /*6460*/  FADD.FTZ R10, R10, R17 ;  /* 0x000000110a0a7221 */ /* 0x000fe20000010000 */
[----:B------:R-:W-:Y:S01]  /*6470*/  FFMA.FTZ R12, R17, R19, R12 ;  /* 0x00000013110c7223 */ /* 0x000fe2000001000c */
[----:B------:R-:W-:Y:S01]  /*6480*/  FMUL.FTZ R17, R14, R17 ;  /* 0x000000110e117220 */ /* 0x000fe20000410000 */
[----:B------:R-:W-:Y:S01]  /*6490*/  FADD.FTZ R18, R80, R18 ;  /* 0x0000001250127221 */ /* 0x000fe20000010000 */
[----:B------:R-:W-:Y:S01]  /*64a0*/  FFMA.FTZ R13, R81, R80, R13 ;  /* 0x00000050510d7223 */ /* 0x000fe2000001000d */
[--C-:B------:R-:W-:Y:S02]  /*64b0*/  HADD2.F32 R22, -RZ, R77.reuse.H0_H0 ;  /* 0x2000004dff167230 */ /* 0x100fe40000004100 */
[----:B------:R-:W-:Y:S01]  /*64c0*/  FADD.FTZ R21, R21, -UR28 ;  /* 0x8000001c15157e21 */ /* 0x000fe20008010000 */
[----:B------:R-:W-:-:S02]  /*64d0*/  HADD2.F32 R77, -RZ, R77.H1_H1 ;  /* 0x3000004dff4d7230 */ /* 0x000fc40000004100 */
[----:B------:R-:W-:Y:S01]  /*64e0*/  FADD.FTZ R79, R79, -UR28 ;  /* 0x8000001c4f4f7e21 */ /* 0x000fe20008010000 */
[----:B------:R-:W-:Y:S01]  /*64f0*/  FADD.FTZ R18, R18, R17 ;  /* 0x0000001112127221 */ /* 0x000fe20000010000 */
[----:B------:R-:W-:Y:S01]  /*6500*/  FFMA.FTZ R13, R19, R17, R13 ;  /* 0x00000011130d7223 */ /* 0x000fe2000001000d */
[----:B------:R-:W-:Y:S01]  /*6510*/  FMUL.FTZ R21, R21, UR16 ;  /* 0x0000001015157c20 */ /* 0x000fe20008410000 */
[----:B------:R-:W-:Y:S01]  /*6520*/  FMUL.FTZ R17, R15, R22 ;  /* 0x000000160f117220 */ /* 0x000fe20000410000 */
[----:B------:R-:W-:Y:S02]  /*6530*/  HADD2.F32 R78, -RZ, R78.H0_H0 ;  /* 0x2000004eff4e7230 */ /* 0x000fe40000004100 */
[----:B------:R-:W-:Y:S01]  /*6540*/  FADD.FTZ R77, R77, -UR28 ;  /* 0x8000001c4d4d7e21 */ /* 0x000fe20008010000 */
[----:B------:R-:W-:Y:S01]  /*6550*/  FMUL.FTZ R79, R79, UR16 ;  /* 0x000000104f4f7c20 */ /* 0x000fe20008410000 */
[----:B------:R-:W-:Y:S01]  /*6560*/  FADD.FTZ R18, R17, R18 ;  /* 0x0000001211127221 */ /* 0x000fe20000010000 */
[----:B------:R-:W-:Y:S01]  /*6570*/  FFMA.FTZ R13, R21, R17, R13 ;  /* 0x00000011150d7223 */ /* 0x000fe2000001000d */
[----:B------:R-:W-:-:S02]  /*6580*/  HADD2.F32 R17, -RZ, R76.H1_H1 ;  /* 0x3000004cff117230 */ /* 0x000fc40000004100 */
[----:B------:R-:W-:Y:S01]  /*6590*/  FADD.FTZ R11, R11, R22 ;  /* 0x000000160b0b7221 */ /* 0x000fe20000010000 */
[----:B------:R-:W-:Y:S01]  /*65a0*/  FFMA.FTZ R16, R22, R21, R16 ;  /* 0x0000001516107223 */ /* 0x000fe20000010010 */
[----:B------:R-:W-:Y:S01]  /*65b0*/  FMUL.FTZ R77, R77, UR16 ;  /* 0x000000104d4d7c20 */ /* 0x000fe20008410000 */
[----:B------:R-:W-:Y:S01]  /*65c0*/  FADD.FTZ R10, R10, R78 ;  /* 0x0000004e0a0a7221 */ /* 0x000fe20000010000 */
[----:B------:R-:W-:Y:S01]  /*65d0*/  FFMA.FTZ R12, R78, R79, R12 ;  /* 0x0000004f4e0c7223 */ /* 0x000fe2000001000c */
[----:B------:R-:W-:Y:S01]  /*65e0*/  FMUL.FTZ R78, R14, R78 ;  /* 0x0000004e0e4e7220 */ /* 0x000fe20000410000 */
[----:B------:R-:W-:Y:S02]  /*65f0*/  HADD2.F32 R76, -RZ, R76.H0_H0 ;  /* 0x2000004cff4c7230 */ /* 0x000fe40000004100 */
[----:B------:R-:W-:Y:S01]  /*6600*/  FADD.FTZ R11, R11, R17 ;  /* 0x000000110b0b7221 */ /* 0x000fe20000010000 */
[----:B------:R-:W-:Y:S01]  /*6610*/  FFMA.FTZ R16, R17, R77, R16 ;  /* 0x0000004d11107223 */ /* 0x000fe20000010010 */
[----:B------:R-:W-:Y:S01]  /*6620*/  FMUL.FTZ R17, R15, R17 ;  /* 0x000000110f117220 */ /* 0x000fe20000410000 */
[----:B------:R-:W-:Y:S01]  /*6630*/  FADD.FTZ R18, R18, R78 ;  /* 0x0000004e12127221 */ /* 0x000fe20000010000 */
[----:B------:R-:W-:Y:S01]  /*6640*/  FFMA.FTZ R13, R79, R78, R13 ;  /* 0x0000004e4f0d7223 */ /* 0x000fe2000001000d */
[----:B------:R-:W-:Y:S01]  /*6650*/  FADD.FTZ R76, R76, -UR28 ;  /* 0x8000001c4c4c7e21 */ /* 0x000fe20008010000 */
[----:B------:R-:W-:-:S02]  /*6660*/  HADD2.F32 R19, -RZ, R75.H1_H1 ;  /* 0x3000004bff137230 */ /* 0x000fc40000004100 */
[----:B------:R-:W-:Y:S01]  /*6670*/  FADD.FTZ R18, R17, R18 ;  /* 0x0000001211127221 */ /* 0x000fe20000010000 */
[----:B------:R-:W-:Y:S01]  /*6680*/  FFMA.FTZ R13, R77, R17, R13 ;  /* 0x000000114d0d7223 */ /* 0x000fe2000001000d */
[----:B------:R-:W-:Y:S02]  /*6690*/  HADD2.F32 R17, -RZ, R74.H1_H1 ;  /* 0x3000004aff117230 */ /* 0x000fe40000004100 */
[----:B------:R-:W-:Y:S01]  /*66a0*/  FMUL.FTZ R76, R76, UR16 ;  /* 0x000000104c4c7c20 */ /* 0x000fe20008410000 */
[----:B------:R-:W-:Y:S02]  /*66b0*/  HADD2.F32 R75, -RZ, R75.H0_H0 ;  /* 0x2000004bff4b7230 */ /* 0x000fe40000004100 */
[----:B------:R-:W-:Y:S01]  /*66c0*/  FMUL.FTZ R21, R14, R19 ;  /* 0x000000130e157220 */ /* 0x000fe20000410000 */
[----:B------:R-:W-:Y:S01]  /*66d0*/  FADD.FTZ R10, R10, R19 ;  /* 0x000000130a0a7221 */ /* 0x000fe20000010000 */
[----:B------:R-:W-:Y:S01]  /*66e0*/  FADD.FTZ R17, R17, -UR28 ;  /* 0x8000001c11117e21 */ /* 0x000fe20008010000 */
[----:B------:R-:W-:Y:S01]  /*66f0*/  FFMA.FTZ R12, R19, R76, R12 ;  /* 0x0000004c130c7223 */ /* 0x000fe2000001000c */
[----:B------:R-:W-:-:S02]  /*6700*/  HADD2.F32 R19, -RZ, R71.H0_H0 ;  /* 0x20000047ff137230 */ /* 0x000fc40000004100 */
[----:B------:R-:W-:Y:S01]  /*6710*/  FADD.FTZ R75, R75, -UR28 ;  /* 0x8000001c4b4b7e21 */ /* 0x000fe20008010000 */
[----:B------:R-:W-:Y:S01]  /*6720*/  FMUL.FTZ R17, R17, UR16 ;  /* 0x0000001011117c20 */ /* 0x000fe20008410000 */
[----:B------:R-:W-:Y:S01]  /*6730*/  FFMA.FTZ R13, R76, R21, R13 ;  /* 0x000000154c0d7223 */ /* 0x000fe2000001000d */
[----:B------:R-:W-:Y:S02]  /*6740*/  HADD2.F32 R74, -RZ, R74.H0_H0 ;  /* 0x2000004aff4a7230 */ /* 0x000fe40000004100 */
[----:B------:R-:W-:Y:S01]  /*6750*/  FADD.FTZ R11, R11, R19 ;  /* 0x000000130b0b7221 */ /* 0x000fe20000010000 */
[----:B------:R-:W-:Y:S01]  /*6760*/  FFMA.FTZ R16, R19, R17, R16 ;  /* 0x0000001113107223 */ /* 0x000fe20000010010 */
[----:B------:R-:W-:Y:S01]  /*6770*/  FMUL.FTZ R19, R15, R19 ;  /* 0x000000130f137220 */ /* 0x000fe20000410000 */
[----:B------:R-:W-:Y:S02]  /*6780*/  HADD2.F32 R71, -RZ, R71.H1_H1 ;  /* 0x30000047ff477230 */ /* 0x000fe40000004100 */
[----:B------:R-:W-:Y:S01]  /*6790*/  FMUL.FTZ R75, R75, UR16 ;  /* 0x000000104b4b7c20 */ /* 0x000fe20008410000 */
[----:B------:R-:W-:Y:S01]  /*67a0*/  FADD.FTZ R18, R18, R21 ;  /* 0x0000001512127221 */ /* 0x000fe20000010000 */
[----:B------:R-:W-:Y:S01]  /*67b0*/  FFMA.FTZ R13, R17, R19, R13 ;  /* 0x00000013110d7223 */ /* 0x000fe2000001000d */
[----:B------:R-:W-:Y:S01]  /*67c0*/  FADD.FTZ R10, R10, R74 ;  /* 0x0000004a0a0a7221 */ /* 0x000fe20000010000 */
[----:B------:R-:W-:Y:S01]  /*67d0*/  FFMA.FTZ R12, R74, R75, R12 ;  /* 0x0000004b4a0c7223 */ /* 0x000fe2000001000c */
[----:B------:R-:W-:-:S02]  /*67e0*/  HADD2.F32 R17, -RZ, R60.H0_H0 ;  /* 0x2000003cff117230 */ /* 0x000fc40000004100 */
[----:B------:R-:W-:Y:S01]  /*67f0*/  FMUL.FTZ R74, R14, R74 ;  /* 0x0000004a0e4a7220 */ /* 0x000fe20000410000 */
[----:B------:R-:W-:Y:S01]  /*6800*/  FADD.FTZ R18, R19, R18 ;  /* 0x0000001213127221 */ /* 0x000fe20000010000 */
[----:B------:R-:W-:Y:S01]  /*6810*/  FADD.FTZ R71, R71, -UR28 ;  /* 0x8000001c47477e21 */ /* 0x000fe20008010000 */
[--C-:B------:R-:W-:Y:S02]  /*6820*/  HADD2.F32 R19, -RZ, R70.reuse.H1_H1 ;  /* 0x30000046ff137230 */ /* 0x100fe40000004100 */
[----:B------:R-:W-:Y:S01]  /*6830*/  FFMA.FTZ R13, R75, R74, R13 ;  /* 0x0000004a4b0d7223 */ /* 0x000fe2000001000d */
[----:B------:R-:W-:Y:S01]  /*6840*/  FADD.FTZ R18, R18, R74 ;  /* 0x0000004a12127221 */ /* 0x000fe20000010000 */
[----:B------:R-:W-:Y:S01]  /*6850*/  FMUL.FTZ R71, R71, UR16 ;  /* 0x0000001047477c20 */ /* 0x000fe20008410000 */
[----:B------:R-:W-:Y:S01]  /*6860*/  FMUL.FTZ R21, R15, R17 ;  /* 0x000000110f157220 */ /* 0x000fe20000410000 */
[----:B------:R-:W-:Y:S01]  /*6870*/  FADD.FTZ R19, R19, -UR28 ;  /* 0x8000001c13137e21 */ /* 0x000fe20008010000 */
[----:B------:R-:W-:Y:S01]  /*6880*/  FADD.FTZ R11, R11, R17 ;  /* 0x000000110b0b7221 */ /* 0x000fe20000010000 */
[----:B------:R-:W-:Y:S01]  /*6890*/  FFMA.FTZ R16, R17, R71, R16 ;  /* 0x0000004711107223 */ /* 0x000fe20000010010 */
[----:B------:R-:W-:Y:S01]  /*68a0*/  FADD.FTZ R18, R21, R18 ;  /* 0x0000001215127221 */ /* 0x000fe20000010000 */
[----:B------:R-:W-:Y:S01]  /*68b0*/  FFMA.FTZ R13, R71, R21, R13 ;  /* 0x00000015470d7223 */ /* 0x000fe2000001000d */
[----:B------:R-:W-:-:S02]  /*68c0*/  HADD2.F32 R21, -RZ, R70.H0_H0 ;  /* 0x20000046ff157230 */ /* 0x000fc40000004100 */
[----:B------:R-:W-:Y:S01]  /*68d0*/  FMUL.FTZ R22, R19, UR16 ;  /* 0x0000001013167c20 */ /* 0x000fe20008410000 */
[----:B------:R-:W-:Y:S01]  /*68e0*/  HADD2.F32 R17, -RZ, R43.H0_H0 ;  /* 0x2000002bff117230 */ /* 0x000fe20000004100 */
[----:B------:R-:W4:Y:S01]  /*68f0*/  LDL.S16 R62, [R1+0x154] ;  /* 0x00015400013e7983 */ /* 0x000f220000100600 */
[----:B------:R-:W-:Y:S02]  /*6900*/  HADD2.F32 R23, -RZ, R63.H0_H0 ;  /* 0x2000003fff177230 */ /* 0x000fe40000004100 */
[----:B------:R-:W-:Y:S01]  /*6910*/  FADD.FTZ R10, R10, R21 ;  /* 0x000000150a0a7221 */ /* 0x000fe20000010000 */
[----:B------:R-:W-:Y:S01]  /*6920*/  FFMA.FTZ R12, R21, R22, R12 ;  /* 0x00000016150c7223 */ /* 0x000fe2000001000c */
[----:B------:R-:W-:Y:S01]  /*6930*/  FADD.FTZ R17, R17, -UR28 ;  /* 0x8000001c11117e21 */ /* 0x000fe20008010000 */
[----:B------:R-:W-:Y:S01]  /*6940*/  FMUL.FTZ R21, R14, R21 ;  /* 0x000000150e157220 */ /* 0x000fe20000410000 */
[----:B------:R-:W-:Y:S02]  /*6950*/  HADD2.F32 R43, -RZ, R43.H1_H1 ;  /* 0x3000002bff2b7230 */ /* 0x000fe40000004100 */
[----:B------:R-:W-:Y:S01]  /*6960*/  FMUL.FTZ R24, R15, R23 ;  /* 0x000000170f187220 */ /* 0x000fe20000410000 */
[----:B------:R-:W-:Y:S01]  /*6970*/  FMUL.FTZ R17, R17, UR16 ;  /* 0x0000001011117c20 */ /* 0x000fe20008410000 */
[----:B------:R-:W-:Y:S01]  /*6980*/  FFMA.FTZ R22, R22, R21, R13 ;  /* 0x0000001516167223 */ /* 0x000fe2000001000d */
[----:B------:R-:W-:-:S02]  /*6990*/  HADD2.F32 R13, -RZ, R73.H0_H0 ;  /* 0x20000049ff0d7230 */ /* 0x000fc40000004100 */
[----:B------:R-:W-:Y:S01]  /*69a0*/  FADD.FTZ R19, R18, R21 ;  /* 0x0000001512137221 */ /* 0x000fe20000010000 */
[----:B------:R-:W-:Y:S01]  /*69b0*/  FADD.FTZ R43, R43, -UR28 ;  /* 0x8000001c2b2b7e21 */ /* 0x000fe20008010000 */
[----:B------:R-:W-:Y:S01]  /*69c0*/  FFMA.FTZ R16, R23, R17, R16 ;  /* 0x0000001117107223 */ /* 0x000fe20000010010 */
[----:B------:R-:W-:Y:S01]  /*69d0*/  FFMA.FTZ R22, R17, R24, R22 ;  /* 0x0000001811167223 */ /* 0x000fe20000010016 */
[--C-:B------:R-:W-:Y:S02]  /*69e0*/  HADD2.F32 R17, -RZ, R42.reuse.H0_H0 ;  /* 0x2000002aff117230 */ /* 0x100fe40000004100 */
[----:B------:R-:W-:Y:S01]  /*69f0*/  FADD.FTZ R19, R24, R19 ;  /* 0x0000001318137221 */ /* 0x000fe20000010000 */
[----:B------:R-:W-:Y:S01]  /*6a00*/  FMUL.FTZ R43, R43, UR16 ;  /* 0x000000102b2b7c20 */ /* 0x000fe20008410000 */
[----:B------:R-:W-:Y:S01]  /*6a10*/  FMUL.FTZ R18, R14, R13 ;  /* 0x0000000d0e127220 */ /* 0x000fe20000410000 */
[----:B------:R-:W-:Y:S02]  /*6a20*/  HADD2.F32 R42, -RZ, R42.H1_H1 ;  /* 0x3000002aff2a7230 */ /* 0x000fe40000004100 */
[----:B------:R-:W-:Y:S01]  /*6a30*/  FADD.FTZ R11, R11, R23 ;  /* 0x000000170b0b7221 */ /* 0x000fe20000010000 */
[----:B------:R-:W-:-:S02]  /*6a40*/  HADD2.F32 R23, -RZ, R65.H0_H0 ;  /* 0x20000041ff177230 */ /* 0x000fc40000004100 */
[----:B------:R-:W-:Y:S01]  /*6a50*/  FADD.FTZ R19, R19, R18 ;  /* 0x0000001213137221 */ /* 0x000fe20000010000 */
[----:B------:R-:W-:Y:S01]  /*6a60*/  FFMA.FTZ R22, R43, R18, R22 ;  /* 0x000000122b167223 */ /* 0x000fe20000010016 */
[----:B------:R-:W-:Y:S01]  /*6a70*/  FADD.FTZ R18, R42, -UR28 ;  /* 0x8000001c2a127e21 */ /* 0x000fe20008010000 */
[----:B------:R-:W-:Y:S01]  /*6a80*/  FADD.FTZ R10, R10, R13 ;  /* 0x0000000d0a0a7221 */ /* 0x000fe20000010000 */
[----:B------:R-:W-:Y:S01]  /*6a90*/  FFMA.FTZ R12, R13, R43, R12 ;  /* 0x0000002b0d0c7223 */ /* 0x000fe2000001000c */
[----:B------:R-:W-:Y:S01]  /*6aa0*/  FADD.FTZ R17, R17, -UR28 ;  /* 0x8000001c11117e21 */ /* 0x000fe20008010000 */
[----:B------:R-:W-:Y:S01]  /*6ab0*/  FMUL.FTZ R18, R18, UR16 ;  /* 0x0000001012127c20 */ /* 0x000fe20008410000 */
[----:B------:R-:W-:Y:S01]  /*6ac0*/  FMUL.FTZ R24, R15, R23 ;  /* 0x000000170f187220 */ /* 0x000fe20000410000 */
[----:B------:R-:W4:Y:S01]  /*6ad0*/  LDL.LU.S16 R34, [R1+0x13c] ;  /* 0x00013c0001227983 */ /* 0x000f220000300600 */
[----:B------:R-:W-:Y:S02]  /*6ae0*/  FMUL.FTZ R21, R17, UR16 ;  /* 0x0000001011157c20 */ /* 0x000fe40008410000 */
[----:B------:R-:W-:Y:S01]  /*6af0*/  FADD.FTZ R19, R24, R19 ;  /* 0x0000001318137221 */ /* 0x000fe20000010000 */
[----:B------:R-:W4:Y:S01]  /*6b00*/  LDL.LU.S16 R36, [R1+0x16a] ;  /* 0x00016a0001247983 */ /* 0x000f220000300600 */
[----:B------:R-:W-:Y:S01]  /*6b10*/  FFMA.FTZ R16, R23, R21, R16 ;  /* 0x0000001517107223 */ /* 0x000fe20000010010 */
[----:B------:R-:W-:-:S02]  /*6b20*/  FFMA.FTZ R21, R21, R24, R22 ;  /* 0x0000001815157223 */ /* 0x000fc40000010016 */
[----:B------:R-:W4:Y:S01]  /*6b30*/  LDL.S16 R29, [R1+0x16e] ;  /* 0x00016e00011d7983 */ /* 0x000f220000100600 */
[----:B--2---:R-:W-:-:S03]  /*6b40*/  HADD2.F32 R13, -RZ, R35.H0_H0 ;  /* 0x20000023ff0d7230 */ /* 0x004fc60000004100 */
[----:B------:R-:W2:Y:S01]  /*6b50*/  LDL.LU.S16 R35, [R1+0x134] ;  /* 0x0001340001237983 */ /* 0x000ea20000300600 */
[----:B------:R-:W-:Y:S02]  /*6b60*/  HADD2.F32 R17, -RZ, R72.H0_H0 ;  /* 0x20000048ff117230 */ /* 0x000fe40000004100 */
[----:B------:R-:W-:Y:S01]  /*6b70*/  FADD.FTZ R11, R11, R23 ;  /* 0x000000170b0b7221 */ /* 0x000fe20000010000 */
[----:B------:R-:W-:Y:S01]  /*6b80*/  FADD.FTZ R10, R10, R13 ;  /* 0x0000000d0a0a7221 */ /* 0x000fe20000010000 */
[----:B------:R-:W-:Y:S01]  /*6b90*/  FFMA.FTZ R12, R13, R18, R12 ;  /* 0x000000120d0c7223 */ /* 0x000fe2000001000c */
[----:B------:R-:W-:Y:S01]  /*6ba0*/  FMUL.FTZ R26, R14, R13 ;  /* 0x0000000d0e1a7220 */ /* 0x000fe20000410000 */
[----:B---3--:R-:W-:Y:S02]  /*6bb0*/  HADD2.F32 R13, -RZ, R55.H0_H0 ;  /* 0x20000037ff0d7230 */ /* 0x008fe40000004100 */
[----:B------:R-:W-:Y:S01]  /*6bc0*/  FADD.FTZ R17, R17, -UR28 ;  /* 0x8000001c11117e21 */ /* 0x000fe20008010000 */
[----:B------:R-:W3:Y:S01]  /*6bd0*/  LDL.LU.S16 R55, [R1+0x140] ;  /* 0x0001400001377983 */ /* 0x000ee20000300600 */
[----:B------:R-:W-:Y:S01]  /*6be0*/  FADD.FTZ R19, R19, R26 ;  /* 0x0000001a13137221 */ /* 0x000fe20000010000 */
[----:B------:R-:W-:Y:S01]  /*6bf0*/  FFMA.FTZ R26, R18, R26, R21 ;  /* 0x0000001a121a7223 */ /* 0x000fe20000010015 */
[----:B----4-:R-:W-:-:S02]  /*6c00*/  HADD2.F32 R21, -RZ, R61.H0_H0 ;  /* 0x2000003dff157230 */ /* 0x010fc40000004100 */
[----:B------:R-:W-:Y:S01]  /*6c10*/  FMUL.FTZ R17, R17, UR16 ;  /* 0x0000001011117c20 */ /* 0x000fe20008410000 */
[----:B------:R-:W4:Y:S01]  /*6c20*/  LDL.S16 R61, [R1+0x13e] ;  /* 0x00013e00013d7983 */ /* 0x000f220000100600 */
[----:B------:R-:W-:Y:S01]  /*6c30*/  FMUL.FTZ R18, R15, R13 ;  /* 0x0000000d0f127220 */ /* 0x000fe20000410000 */
[----:B------:R-:W-:Y:S02]  /*6c40*/  HADD2.F32 R22, -RZ, R69.H0_H0 ;  /* 0x20000045ff167230 */ /* 0x000fe40000004100 */
[----:B------:R-:W-:Y:S01]  /*6c50*/  FADD.FTZ R11, R11, R13 ;  /* 0x0000000d0b0b7221 */ /* 0x000fe20000010000 */
[----:B------:R-:W-:Y:S01]  /*6c60*/  FFMA.FTZ R16, R13, R17, R16 ;  /* 0x000000110d107223 */ /* 0x000fe20000010010 */
[----:B------:R-:W-:Y:S01]  /*6c70*/  FADD.FTZ R13, R18, R19 ;  /* 0x00000013120d7221 */ /* 0x000fe20000010000 */
[----:B------:R-:W-:Y:S01]  /*6c80*/  FFMA.FTZ R17, R17, R18, R26 ;  /* 0x0000001211117223 */ /* 0x000fe2000001001a */
[----:B------:R-:W-:Y:S01]  /*6c90*/  FADD.FTZ R18, R21, -UR28 ;  /* 0x8000001c15127e21 */ /* 0x000fe20008010000 */
[----:B------:R-:W-:-:S02]  /*6ca0*/  HADD2.F32 R19, -RZ, R68.H0_H0 ;  /* 0x20000044ff137230 */ /* 0x000fc40000004100 */
[----:B------:R-:W-:Y:S01]  /*6cb0*/  FADD.FTZ R22, R22, -UR28 ;  /* 0x8000001c16167e21 */ /* 0x000fe20008010000 */
[----:B------:R-:W-:Y:S02]  /*6cc0*/  HADD2.F32 R21, -RZ, R67.H0_H0 ;  /* 0x20000043ff157230 */ /* 0x000fe40000004100 */
[----:B------:R-:W-:Y:S01]  /*6cd0*/  FMUL.FTZ R18, R18, UR16 ;  /* 0x0000001012127c20 */ /* 0x000fe20008410000 */
[----:B------:R-:W-:Y:S02]  /*6ce0*/  HADD2.F32 R23, -RZ, R64.H0_H0 ;  /* 0x20000040ff177230 */ /* 0x000fe40000004100 */
[----:B------:R-:W-:Y:S01]  /*6cf0*/  FMUL.FTZ R22, R22, UR16 ;  /* 0x0000001016167c20 */ /* 0x000fe20008410000 */
[----:B------:R-:W-:Y:S01]  /*6d00*/  FMUL.FTZ R24, R14, R19 ;  /* 0x000000130e187220 */ /* 0x000fe20000410000 */
[----:B------:R-:W-:Y:S01]  /*6d10*/  FADD.FTZ R10, R10, R19 ;  /* 0x000000130a0a7221 */ /* 0x000fe20000010000 */
[----:B------:R-:W-:Y:S01]  /*6d20*/  FFMA.FTZ R12, R19, R18, R12 ;  /* 0x00000012130c7223 */ /* 0x000fe2000001000c */
[----:B------:R-:W-:Y:S01]  /*6d30*/  FADD.FTZ R11, R11, R21 ;  /* 0x000000150b0b7221 */ /* 0x000fe20000010000 */
[----:B------:R-:W-:Y:S01]  /*6d40*/  FFMA.FTZ R16, R21, R22, R16 ;  /* 0x0000001615107223 */ /* 0x000fe20000010010 */
[----:B------:R-:W-:Y:S01]  /*6d50*/  FMUL.FTZ R21, R15, R21 ;  /* 0x000000150f157220 */ /* 0x000fe20000410000 */
[----:B------:R-:W-:Y:S01]  /*6d60*/  FFMA.FTZ R17, R18, R24, R17 ;  /* 0x0000001812117223 */ /* 0x000fe20000010011 */
[----:B------:R-:W-:Y:S01]  /*6d70*/  FADD.FTZ R23, R23, -UR28 ;  /* 0x8000001c17177e21 */ /* 0x000fe20008010000 */
[----:B------:R-:W-:-:S02]  /*6d80*/  FADD.FTZ R26, R13, R24 ;  /* 0x000000180d1a7221 */ /* 0x000fc40000010000 */
[----:B------:R-:W-:Y:S01]  /*6d90*/  FFMA.FTZ R17, R22, R21, R17 ;  /* 0x0000001516117223 */ /* 0x000fe20000010011 */
[----:B------:R-:W-:Y:S01]  /*6da0*/  FMUL.FTZ R18, R23, UR16 ;  /* 0x0000001017127c20 */ /* 0x000fe20008410000 */
[----:B------:R-:W-:Y:S01]  /*6db0*/  FADD.FTZ R26, R21, R26 ;  /* 0x0000001a151a7221 */ /* 0x000fe20000010000 */
[----:B--2---:R-:W-:Y:S02]  /*6dc0*/  HADD2.F32 R19, -RZ, R35.H0_H0 ;  /* 0x20000023ff137230 */ /* 0x004fe40000004100 */
[----:B------:R-:W2:Y:S03]  /*6dd0*/  LDL.S16 R35, [R1+0x146] ;  /* 0x0001460001237983 */ /* 0x000ea60000100600 */
[----:B------:R-:W-:Y:S01]  /*6de0*/  FMUL.FTZ R23, R14, R19 ;  /* 0x000000130e177220 */ /* 0x000fe20000410000 */
[----:B---3--:R-:W-:Y:S02]  /*6df0*/  HADD2.F32 R22, -RZ, R55.H0_H0 ;  /* 0x20000037ff167230 */ /* 0x008fe40000004100 */
[----:B------:R-:W3:Y:S01]  /*6e00*/  LDL.S16 R55, [R1+0x15c] ;  /* 0x00015c0001377983 */ /* 0x000ee20000100600 */
[----:B------:R-:W-:Y:S01]  /*6e10*/  FADD.FTZ R21, R10, R19 ;  /* 0x000000130a157221 */ /* 0x000fe20000010000 */
[----:B------:R-:W-:Y:S01]  /*6e20*/  FADD.FTZ R26, R26, R23 ;  /* 0x000000171a1a7221 */ /* 0x000fe20000010000 */
[----:B------:R-:W-:Y:S01]  /*6e30*/  FFMA.FTZ R19, R19, R18, R12 ;  /* 0x0000001213137223 */ /* 0x000fe2000001000c */
[----:B------:R-:W-:Y:S01]  /*6e40*/  FFMA.FTZ R23, R18, R23, R17 ;  /* 0x0000001712177223 */ /* 0x000fe20000010011 */
[----:B----4-:R-:W-:-:S02]  /*6e50*/  HADD2.F32 R18, -RZ, R61.H0_H0 ;  /* 0x2000003dff127230 */ /* 0x010fc40000004100 */
[----:B------:R-:W4:Y:S01]  /*6e60*/  LDL.LU.S16 R61, [R1+0x144] ;  /* 0x00014400013d7983 */ /* 0x000f220000300600 */
[----:B------:R-:W-:Y:S02]  /*6e70*/  HADD2.F32 R13, -RZ, R66.H0_H0 ;  /* 0x20000042ff0d7230 */ /* 0x000fe40000004100 */
[----:B------:R-:W-:-:S03]  /*6e80*/  HADD2.F32 R64, -RZ, R64.H1_H1 ;  /* 0x30000040ff407230 */ /* 0x000fc60000004100 */
[----:B------:R-:W-:Y:S01]  /*6e90*/  FADD.FTZ R10, R13, -UR28 ;  /* 0x8000001c0d0a7e21 */ /* 0x000fe20008010000 */
[----:B------:R-:W-:Y:S02]  /*6ea0*/  HADD2.F32 R13, -RZ, R28.H0_H0 ;  /* 0x2000001cff0d7230 */ /* 0x000fe40000004100 */
[----:B------:R-:W-:Y:S01]  /*6eb0*/  FADD.FTZ R64, R64, -UR28 ;  /* 0x8000001c40407e21 */ /* 0x000fe20008010000 */
[----:B------:R-:W4:Y:S01]  /*6ec0*/  LDL.LU.S16 R28, [R1+0x148] ;  /* 0x00014800011c7983 */ /* 0x000f220000300600 */
[----:B------:R-:W-:Y:S01]  /*6ed0*/  FMUL.FTZ R12, R10, UR16 ;  /* 0x000000100a0c7c20 */ /* 0x000fe20008410000 */
[----:B------:R-:W-:Y:S01]  /*6ee0*/  FADD.FTZ R17, R11, R13 ;  /* 0x0000000d0b117221 */ /* 0x000fe20000010000 */
[----:B------:R-:W-:Y:S02]  /*6ef0*/  FMUL.FTZ R64, R64, UR16 ;  /* 0x0000001040407c20 */ /* 0x000fe40008410000 */
[----:B------:R-:W-:Y:S01]  /*6f00*/  FFMA.FTZ R16, R13, R12, R16 ;  /* 0x0000000c0d107223 */ /* 0x000fe20000010010 */
[----:B------:R-:W-:Y:S01]  /*6f10*/  FMUL.FTZ R13, R15, R13 ;  /* 0x0000000d0f0d7220 */ /* 0x000fe20000410000 */
[----:B------:R-:W-:Y:S01]  /*6f20*/  FADD.FTZ R18, R18, -UR28 ;  /* 0x8000001c12127e21 */ /* 0x000fe20008010000 */
[----:B------:R-:W-:Y:S01]  /*6f30*/  FFMA.FTZ R11, R22, R64, R19 ;  /* 0x00000040160b7223 */ /* 0x000fe20000010013 */
[----:B------:R-:W-:Y:S01]  /*6f40*/  FMUL.FTZ R19, R14, R22 ;  /* 0x000000160e137220 */ /* 0x000fe20000410000 */
[----:B------:R-:W-:Y:S01]  /*6f50*/  FADD.FTZ R26, R13, R26 ;  /* 0x0000001a0d1a7221 */ /* 0x000fe20000010000 */
[----:B------:R-:W-:Y:S01]  /*6f60*/  FFMA.FTZ R23, R12, R13, R23 ;  /* 0x0000000d0c177223 */ /* 0x000fe20000010017 */
[----:B------:R-:W-:-:S02]  /*6f70*/  HADD2.F32 R13, -RZ, R62.H0_H0 ;  /* 0x2000003eff0d7230 */ /* 0x000fc40000004100 */
[----:B------:R-:W-:Y:S01]  /*6f80*/  FMUL.FTZ R18, R18, UR16 ;  /* 0x0000001012127c20 */ /* 0x000fe20008410000 */
[----:B------:R-:W4:Y:S01]  /*6f90*/  LDL.S16 R62, [R1+0x152] ;  /* 0x00015200013e7983 */ /* 0x000f220000100600 */
[----:B------:R-:W-:Y:S01]  /*6fa0*/  FADD.FTZ R26, R26, R19 ;  /* 0x000000131a1a7221 */ /* 0x000fe20000010000 */
[----:B------:R-:W-:Y:S01]  /*6fb0*/  FFMA.FTZ R23, R64, R19, R23 ;  /* 0x0000001340177223 */ /* 0x000fe20000010017 */
[----:B------:R-:W-:Y:S01]  /*6fc0*/  FMUL.FTZ R19, R15, R13 ;  /* 0x0000000d0f137220 */ /* 0x000fe20000410000 */
[----:B------:R-:W-:Y:S01]  /*6fd0*/  FADD.FTZ R17, R17, R13 ;  /* 0x0000000d11117221 */ /* 0x000fe20000010000 */
[----:B------:R-:W-:Y:S01]  /*6fe0*/  FFMA.FTZ R16, R13, R18, R16 ;  /* 0x000000120d107223 */ /* 0x000fe20000010010 */
[----:B------:R-:W-:Y:S02]  /*6ff0*/  HADD2.F32 R12, -RZ, R34.H0_H0 ;  /* 0x20000022ff0c7230 */ /* 0x000fe40000004100 */
[----:B------:R-:W-:Y:S01]  /*7000*/  FADD.FTZ R26, R19, R26 ;  /* 0x0000001a131a7221 */ /* 0x000fe20000010000 */
[----:B------:R-:W4:Y:S01]  /*7010*/  LDL.LU.S16 R34, [R1+0x150] ;  /* 0x0001500001227983 */ /* 0x000f220000300600 */
[----:B------:R-:W-:Y:S01]  /*7020*/  FFMA.FTZ R23, R18, R19, R23 ;  /* 0x0000001312177223 */ /* 0x000fe20000010017 */
[----:B------:R-:W-:Y:S01]  /*7030*/  FADD.FTZ R10, R21, R22 ;  /* 0x00000016150a7221 */ /* 0x000fe20000010000 */
[----:B--2---:R-:W-:-:S02]  /*7040*/  HADD2.F32 R13, -RZ, R35.H0_H0 ;  /* 0x20000023ff0d7230 */ /* 0x004fc40000004100 */
[----:B------:R-:W2:Y:S03]  /*7050*/  LDL.LU.S16 R35, [R1+0x14e] ;  /* 0x00014e0001237983 */ /* 0x000ea60000300600 */
[----:B------:R-:W-:Y:S01]  /*7060*/  FADD.FTZ R19, R13, -UR28 ;  /* 0x8000001c0d137e21 */ /* 0x000fe20008010000 */
[----:B---3--:R-:W-:Y:S02]  /*7070*/  HADD2.F32 R13, -RZ, R55.H0_H0 ;  /* 0x20000037ff0d7230 */ /* 0x008fe40000004100 */
[----:B------:R-:W3:Y:S01]  /*7080*/  LDL.S16 R55, [R1+0x15a] ;  /* 0x00015a0001377983 */ /* 0x000ee20000100600 */
[----:B----4-:R-:W-:-:S03]  /*7090*/  HADD2.F32 R22, -RZ, R61.H0_H0 ;  /* 0x2000003dff167230 */ /* 0x010fc60000004100 */
[----:B------:R-:W4:Y:S01]  /*70a0*/  LDL.LU.S16 R61, [R1+0x158] ;  /* 0x00015800013d7983 */ /* 0x000f220000300600 */
[----:B------:R-:W-:Y:S01]  /*70b0*/  FADD.FTZ R18, R12, -UR28 ;  /* 0x8000001c0c127e21 */ /* 0x000fe20008010000 */
[----:B------:R-:W-:Y:S01]  /*70c0*/  FMUL.FTZ R19, R19, UR16 ;  /* 0x0000001013137c20 */ /* 0x000fe20008410000 */
[----:B------:R-:W-:Y:S02]  /*70d0*/  HADD2.F32 R12, -RZ, R28.H0_H0 ;  /* 0x2000001cff0c7230 */ /* 0x000fe40000004100 */
[----:B------:R-:W-:Y:S01]  /*70e0*/  FMUL.FTZ R18, R18, UR16 ;  /* 0x0000001012127c20 */ /* 0x000fe20008410000 */
[----:B------:R-:W4:Y:S02]  /*70f0*/  LDL.LU.S16 R28, [R1+0x15e] ;  /* 0x00015e00011c7983 */ /* 0x000f240000300600 */
        /* <DEDUP_REMOVED lines=8> */
[----:B------:R-:W-:Y:S01]  /*7180*/  FADD.FTZ R21, R22, -UR28 ;  /* 0x8000001c16157e21 */ /* 0x000fe20008010000 */
[----:B------:R-:W-:-:S02]  /*7190*/  HADD2.F32 R22, -RZ, R62.H0_H0 ;  /* 0x2000003eff167230 */ /* 0x000fc40000004100 */
[----:B------:R-:W4:Y:S01]  /*71a0*/  LDL.LU.S16 R62, [R1+0x160] ;  /* 0x00016000013e7983 */ /* 0x000f220000300600 */
[----:B------:R-:W-:Y:S01]  /*71b0*/  FFMA.FTZ R18, R19, R12, R18 ;  /* 0x0000000c13127223 */ /* 0x000fe20000010012 */
[----:B------:R-:W-:Y:S01]  /*71c0*/  FMUL.FTZ R21, R21, UR16 ;  /* 0x0000001015157c20 */ /* 0x000fe20008410000 */
[----:B------:R-:W-:Y:S01]  /*71d0*/  FMUL.FTZ R24, R14, R22 ;  /* 0x000000160e187220 */ /* 0x000fe20000410000 */
[----:B------:R-:W-:Y:S01]  /*71e0*/  FADD.FTZ R13, R12, R13 ;  /* 0x0000000d0c0d7221 */ /* 0x000fe20000010000 */
[----:B------:R-:W-:Y:S01]  /*71f0*/  FADD.FTZ R10, R10, R22 ;  /* 0x000000160a0a7221 */ /* 0x000fe20000010000 */
[----:B------:R-:W-:Y:S02]  /*7200*/  HADD2.F32 R12, -RZ, R34.H0_H0 ;  /* 0x20000022ff0c7230 */ /* 0x000fe40000004100 */
[----:B------:R-:W-:Y:S01]  /*7210*/  FFMA.FTZ R22, R22, R21, R11 ;  /* 0x0000001516167223 */ /* 0x000fe2000001000b */
[----:B------:R-:W4:Y:S01]  /*7220*/  LDL.LU.S16 R34, [R1+0x156] ;  /* 0x0001560001227983 */ /* 0x000f220000300600 */
[----:B------:R-:W-:Y:S01]  /*7230*/  FFMA.FTZ R21, R21, R24, R18 ;  /* 0x0000001815157223 */ /* 0x000fe20000010012 */
[----:B------:R-:W-:Y:S01]  /*7240*/  FADD.FTZ R26, R13, R24 ;  /* 0x000000180d1a7221 */ /* 0x000fe20000010000 */
[----:B--2---:R-:W-:-:S02]  /*7250*/  HADD2.F32 R19, -RZ, R35.H0_H0 ;  /* 0x20000023ff137230 */ /* 0x004fc40000004100 */
[----:B------:R-:W2:Y:S03]  /*7260*/  LDL.S16 R35, [R1+0x166] ;  /* 0x0001660001237983 */ /* 0x000ea60000100600 */
[----:B------:R-:W-:Y:S01]  /*7270*/  FADD.FTZ R18, R19, -UR28 ;  /* 0x8000001c13127e21 */ /* 0x000fe20008010000 */
[----:B---3--:R-:W-:Y:S02]  /*7280*/  HADD2.F32 R19, -RZ, R55.H0_H0 ;  /* 0x20000037ff137230 */ /* 0x008fe40000004100 */
[----:B------:R-:W3:Y:S01]  /*7290*/  LDL.S16 R55, [R1+0x168] ;  /* 0x0001680001377983 */ /* 0x000ee20000100600 */
[----:B----4-:R-:W-:-:S03]  /*72a0*/  HADD2.F32 R13, -RZ, R61.H0_H0 ;  /* 0x2000003dff0d7230 */ /* 0x010fc60000004100 */
[----:B------:R-:W4:Y:S01]  /*72b0*/  LDL.LU.S16 R61, [R1+0x164] ;  /* 0x00016400013d7983 */ /* 0x000f220000300600 */
[----:B------:R-:W-:-:S04]  /*72c0*/  FADD.FTZ R12, R12, -UR28 ;  /* 0x8000001c0c0c7e21 */ /* 0x000fc80008010000 */
[----:B------:R-:W-:Y:S01]  /*72d0*/  FMUL.FTZ R12, R12, UR16 ;  /* 0x000000100c0c7c20 */ /* 0x000fe20008410000 */
[----:B------:R-:W-:Y:S02]  /*72e0*/  HADD2.F32 R11, -RZ, R28.H0_H0 ;  /* 0x2000001cff0b7230 */ /* 0x000fe40000004100 */
[----:B------:R-:W-:Y:S01]  /*72f0*/  FMUL.FTZ R18, R18, UR16 ;  /* 0x0000001012127c20 */ /* 0x000fe20008410000 */
[----:B------:R-:W4:Y:S02]  /*7300*/  LDL.LU.S16 R28, [R1+0x16c] ;  /* 0x00016c00011c7983 */ /* 0x000f240000300600 */
[----:B------:R-:W-:Y:S01]  /*7310*/  FADD.FTZ R17, R17, R11 ;  /* 0x0000000b11117221 */ /* 0x000fe20000010000 */
[----:B------:R-:W-:Y:S01]  /*7320*/  FFMA.FTZ R16, R11, R12, R16 ;  /* 0x0000000c0b107223 */ /* 0x000fe20000010010 */
[----:B------:R-:W-:Y:S01]  /*7330*/  FMUL.FTZ R11, R15, R11 ;  /* 0x0000000b0f0b7220 */ /* 0x000fe20000410000 */
[----:B------:R-:W-:Y:S01]  /*7340*/  FADD.FTZ R10, R10, R19 ;  /* 0x000000130a0a7221 */ /* 0x000fe20000010000 */
[----:B------:R-:W-:-:S02]  /*7350*/  FFMA.FTZ R22, R19, R18, R22 ;  /* 0x0000001213167223 */ /* 0x000fc40000010016 */
[----:B------:R-:W-:Y:S01]  /*7360*/  FADD.FTZ R26, R11, R26 ;  /* 0x0000001a0b1a7221 */ /* 0x000fe20000010000 */
[----:B------:R-:W-:Y:S01]  /*7370*/  FFMA.FTZ R21, R12, R11, R21 ;  /* 0x0000000b0c157223 */ /* 0x000fe20000010015 */
[----:B------:R-:W-:Y:S01]  /*7380*/  FMUL.FTZ R19, R14, R19 ;  /* 0x000000130e137220 */ /* 0x000fe20000410000 */
[----:B------:R-:W-:Y:S02]  /*7390*/  HADD2.F32 R11, -RZ, R62.H0_H0 ;  /* 0x2000003eff0b7230 */ /* 0x000fe40000004100 */
[----:B------:R-:W-:Y:S01]  /*73a0*/  FADD.FTZ R13, R13, -UR28 ;  /* 0x8000001c0d0d7e21 */ /* 0x000fe20008010000 */
[----:B------:R-:W4:Y:S01]  /*73b0*/  LDL.S16 R62, [R1+0x170] ;  /* 0x00017000013e7983 */ /* 0x000f220000100600 */
[----:B------:R-:W-:Y:S01]  /*73c0*/  FADD.FTZ R23, R26, R19 ;  /* 0x000000131a177221 */ /* 0x000fe20000010000 */
[----:B------:R-:W-:Y:S01]  /*73d0*/  FFMA.FTZ R18, R18, R19, R21 ;  /* 0x0000001312127223 */ /* 0x000fe20000010015 */
[----:B------:R-:W-:Y:S01]  /*73e0*/  FMUL.FTZ R13, R13, UR16 ;  /* 0x000000100d0d7c20 */ /* 0x000fe20008410000 */
[----:B------:R-:W-:Y:S01]  /*73f0*/  FMUL.FTZ R12, R15, R11 ;  /* 0x0000000b0f0c7220 */ /* 0x000fe20000410000 */
[----:B------:R-:W-:-:S02]  /*7400*/  HADD2.F32 R19, -RZ, R34.H0_H0 ;  /* 0x20000022ff137230 */ /* 0x000fc40000004100 */
[----:B------:R-:W4:Y:S01]  /*7410*/  LDL.LU.S16 R34, [R1+0x172] ;  /* 0x0001720001227983 */ /* 0x000f220000300600 */
[----:B------:R-:W-:Y:S01]  /*7420*/  FFMA.FTZ R16, R11, R13, R16 ;  /* 0x0000000d0b107223 */ /* 0x000fe20000010010 */
[----:B------:R-:W-:Y:S01]  /*7430*/  FFMA.FTZ R18, R13, R12, R18 ;  /* 0x0000000c0d127223 */ /* 0x000fe20000010012 */
[----:B------:R-:W-:Y:S01]  /*7440*/  FADD.FTZ R17, R17, R11 ;  /* 0x0000000b11117221 */ /* 0x000fe20000010000 */
[----:B--2---:R-:W-:Y:S02]  /*7450*/  HADD2.F32 R11, -RZ, R35.H0_H0 ;  /* 0x20000023ff0b7230 */ /* 0x004fe40000004100 */
[----:B------:R-:W2:Y:S01]  /*7460*/  LDL.S16 R35, [R1+0x176] ;  /* 0x0001760001237983 */ /* 0x000ea20000100600 */
[----:B---3--:R-:W-:-:S03]  /*7470*/  HADD2.F32 R13, -RZ, R55.H0_H0 ;  /* 0x20000037ff0d7230 */ /* 0x008fc60000004100 */
[----:B------:R-:W3:Y:S01]  /*7480*/  LDL.LU.S16 R55, [R1+0x174] ;  /* 0x0001740001377983 */ /* 0x000ee20000300600 */
[----:B----4-:R-:W-:-:S03]  /*7490*/  HADD2.F32 R21, -RZ, R61.H0_H0 ;  /* 0x2000003dff157230 */ /* 0x010fc60000004100 */
[----:B------:R-:W4:Y:S01]  /*74a0*/  LDL.LU.S16 R61, [R1+0x17a] ;  /* 0x00017a00013d7983 */ /* 0x000f220000300600 */
[----:B------:R-:W-:Y:S01]  /*74b0*/  FADD.FTZ R23, R12, R23 ;  /* 0x000000170c177221 */ /* 0x000fe20000010000 */
[----:B------:R-:W-:Y:S01]  /*74c0*/  FADD.FTZ R19, R19, -UR28 ;  /* 0x8000001c13137e21 */ /* 0x000fe20008010000 */
[----:B------:R-:W-:Y:S01]  /*74d0*/  FADD.FTZ R12, R11, -UR28 ;  /* 0x8000001c0b0c7e21 */ /* 0x000fe20008010000 */
[----:B------:R-:W-:Y:S02]  /*74e0*/  HADD2.F32 R11, -RZ, R36.H0_H0 ;  /* 0x20000024ff0b7230 */ /* 0x000fe40000004100 */
[----:B------:R-:W-:Y:S01]  /*74f0*/  FMUL.FTZ R24, R14, R13 ;  /* 0x0000000d0e187220 */ /* 0x000fe20000410000 */
[----:B------:R-:W-:Y:S01]  /*7500*/  FMUL.FTZ R19, R19, UR16 ;  /* 0x0000001013137c20 */ /* 0x000fe20008410000 */
[----:B------:R-:W-:Y:S01]  /*7510*/  FMUL.FTZ R12, R12, UR16 ;  /* 0x000000100c0c7c20 */ /* 0x000fe20008410000 */
[----:B------:R-:W-:Y:S02]  /*7520*/  FADD.FTZ R17, R17, R11 ;  /* 0x0000000b11117221 */ /* 0x000fe40000010000 */
[----:B------:R-:W-:Y:S01]  /*7530*/  FFMA.FTZ R22, R13, R19, R22 ;  /* 0x000000130d167223 */ /* 0x000fe20000010016 */
[----:B------:R-:W-:Y:S01]  /*7540*/  FFMA.FTZ R16, R11, R12, R16 ;  /* 0x0000000c0b107223 */ /* 0x000fe20000010010 */
[----:B------:R-:W-:Y:S01]  /*7550*/  FMUL.FTZ R11, R15, R11 ;  /* 0x0000000b0f0b7220 */ /* 0x000fe20000410000 */
[----:B------:R-:W-:Y:S01]  /*7560*/  FADD.FTZ R26, R23, R24 ;  /* 0x00000018171a7221 */ /* 0x000fe20000010000 */
[----:B------:R-:W-:Y:S01]  /*7570*/  FFMA.FTZ R19, R19, R24, R18 ;  /* 0x0000001813137223 */ /* 0x000fe20000010012 */
[----:B------:R-:W-:Y:S01]  /*7580*/  FADD.FTZ R21, R21, -UR28 ;  /* 0x8000001c15157e21 */ /* 0x000fe20008010000 */
[----:B------:R-:W-:Y:S01]  /*7590*/  FADD.FTZ R10, R10, R13 ;  /* 0x0000000d0a0a7221 */ /* 0x000fe20000010000 */
[----:B------:R-:W-:-:S02]  /*75a0*/  HADD2.F32 R13, -RZ, R29.H0_H0 ;  /* 0x2000001dff0d7230 */ /* 0x000fc40000004100 */
[----:B------:R-:W-:Y:S01]  /*75b0*/  FADD.FTZ R26, R11, R26 ;  /* 0x0000001a0b1a7221 */ /* 0x000fe20000010000 */
[----:B------:R-:W-:Y:S01]  /*75c0*/  FFMA.FTZ R19, R12, R11, R19 ;  /* 0x0000000b0c137223 */ /* 0x000fe20000010013 */
[----:B------:R-:W-:Y:S01]  /*75d0*/  FMUL.FTZ R12, R21, UR16 ;  /* 0x00000010150c7c20 */ /* 0x000fe20008410000 */
[----:B------:R-:W-:Y:S02]  /*75e0*/  HADD2.F32 R11, -RZ, R28.H0_H0 ;  /* 0x2000001cff0b7230 */ /* 0x000fe40000004100 */
[----:B------:R-:W-:Y:S01]  /*75f0*/  FMUL.FTZ R21, R14, R13 ;  /* 0x0000000d0e157220 */ /* 0x000fe20000410000 */
[----:B------:R-:W-:Y:S01]  /*7600*/  FADD.FTZ R18, R10, R13 ;  /* 0x0000000d0a127221 */ /* 0x000fe20000010000 */
[----:B------:R-:W-:Y:S01]  /*7610*/  FFMA.FTZ R22, R13, R12, R22 ;  /* 0x0000000c0d167223 */ /* 0x000fe20000010016 */
[----:B------:R-:W-:Y:S02]  /*7620*/  HADD2.F32 R13, -RZ, R62.H0_H0 ;  /* 0x2000003eff0d7230 */ /* 0x000fe40000004100 */
[----:B------:R-:W-:Y:S01]  /*7630*/  FADD.FTZ R10, R11, -UR28 ;  /* 0x8000001c0b0a7e21 */ /* 0x000fe20008010000 */
[----:B------:R-:W-:Y:S01]  /*7640*/  FADD.FTZ R26, R26, R21 ;  /* 0x000000151a1a7221 */ /* 0x000fe20000010000 */
[----:B------:R-:W-:Y:S01]  /*7650*/  FFMA.FTZ R19, R12, R21, R19 ;  /* 0x000000150c137223 */ /* 0x000fe20000010013 */
[----:B------:R-:W-:-:S02]  /*7660*/  HADD2.F32 R11, -RZ, R34.H0_H0 ;  /* 0x20000022ff0b7230 */ /* 0x000fc40000004100 */
[----:B------:R-:W-:Y:S01]  /*7670*/  FMUL.FTZ R10, R10, UR16 ;  /* 0x000000100a0a7c20 */ /* 0x000fe20008410000 */
[----:B------:R-:W-:Y:S02]  /*7680*/  FADD.FTZ R21, R13, -UR28 ;  /* 0x8000001c0d157e21 */ /* 0x000fe40008010000 */
[----:B------:R-:W-:Y:S01]  /*7690*/  FADD.FTZ R17, R17, R11 ;  /* 0x0000000b11117221 */ /* 0x000fe20000010000 */
[----:B------:R-:W-:Y:S01]  /*76a0*/  FFMA.FTZ R16, R11, R10, R16 ;  /* 0x0000000a0b107223 */ /* 0x000fe20000010010 */
[----:B------:R-:W-:Y:S01]  /*76b0*/  FMUL.FTZ R24, R21, UR16 ;  /* 0x0000001015187c20 */ /* 0x000fe20008410000 */
[----:B------:R-:W-:-:S04]  /*76c0*/  FMUL.FTZ R11, R15, R11 ;  /* 0x0000000b0f0b7220 */ /* 0x000fc80000410000 */
[----:B------:R-:W-:Y:S01]  /*76d0*/  FADD.FTZ R26, R11, R26 ;  /* 0x0000001a0b1a7221 */ /* 0x000fe20000010000 */
[----:B------:R-:W-:Y:S01]  /*76e0*/  FFMA.FTZ R19, R10, R11, R19 ;  /* 0x0000000b0a137223 */ /* 0x000fe20000010013 */
[----:B------:R-:W-:-:S05]  /*76f0*/  HADD2.F32 R10, -RZ, R58.H0_H0 ;  /* 0x2000003aff0a7230 */ /* 0x000fca0000004100 */
[----:B------:R-:W-:-:S04]  /*7700*/  FADD.FTZ R10, R10, -UR28 ;  /* 0x8000001c0a0a7e21 */ /* 0x000fc80008010000 */
[----:B------:R-:W-:Y:S01]  /*7710*/  FMUL.FTZ R10, R10, UR16 ;  /* 0x000000100a0a7c20 */ /* 0x000fe20008410000 */
[----:B------:R-:W-:-:S05]  /*7720*/  HADD2.F32 R20, -RZ, R20.H0_H0 ;  /* 0x20000014ff147230 */ /* 0x000fca0000004100 */
[----:B------:R-:W-:-:S04]  /*7730*/  FADD.FTZ R20, R20, -UR28 ;  /* 0x8000001c14147e21 */ /* 0x000fc80008010000 */
[----:B------:R-:W-:Y:S01]  /*7740*/  FMUL.FTZ R20, R20, UR16 ;  /* 0x0000001014147c20 */ /* 0x000fe20008410000 */
[----:B------:R-:W-:Y:S02]  /*7750*/  HADD2.F32 R87, -RZ, R87.H0_H0 ;  /* 0x20000057ff577230 */ /* 0x000fe40000004100 */
[----:B--2---:R-:W-:Y:S02]  /*7760*/  HADD2.F32 R13, -RZ, R35.H0_H0 ;  /* 0x20000023ff0d7230 */ /* 0x004fe40000004100 */
[----:B---3--:R-:W-:-:S03]  /*7770*/  HADD2.F32 R12, -RZ, R55.H0_H0 ;  /* 0x20000037ff0c7230 */ /* 0x008fc60000004100 */
[----:B------:R-:W-:Y:S01]  /*7780*/  FADD.FTZ R18, R18, R13 ;  /* 0x0000000d12127221 */ /* 0x000fe20000010000 */
[----:B------:R-:W-:Y:S01]  /*7790*/  FFMA.FTZ R22, R13, R24, R22 ;  /* 0x000000180d167223 */ /* 0x000fe20000010016 */
[----:B------:R-:W-:Y:S01]  /*77a0*/  FMUL.FTZ R13, R14, R13 ;  /* 0x0000000d0e0d7220 */ /* 0x000fe20000410000 */
[----:B------:R-:W-:Y:S01]  /*77b0*/  FADD.FTZ R12, R12, -UR28 ;  /* 0x8000001c0c0c7e21 */ /* 0x000fe20008010000 */
[----:B----4-:R-:W-:-:S03]  /*77c0*/  HADD2.F32 R11, -RZ, R61.H0_H0 ;  /* 0x2000003dff0b7230 */ /* 0x010fc60000004100 */
[----:B------:R-:W-:Y:S01]  /*77d0*/  FMUL.FTZ R12, R12, UR16 ;  /* 0x000000100c0c7c20 */ /* 0x000fe20008410000 */
[----:B------:R-:W-:Y:S01]  /*77e0*/  FADD.FTZ R26, R26, R13 ;  /* 0x0000000d1a1a7221 */ /* 0x000fe20000010000 */
[----:B------:R-:W-:Y:S01]  /*77f0*/  FFMA.FTZ R19, R24, R13, R19 ;  /* 0x0000000d18137223 */ /* 0x000fe20000010013 */
[----:B------:R-:W-:Y:S01]  /*7800*/  FMUL.FTZ R13, R15, R11 ;  /* 0x0000000b0f0d7220 */ /* 0x000fe20000410000 */
[----:B------:R-:W-:Y:S01]  /*7810*/  FADD.FTZ R17, R17, R11 ;  /* 0x0000000b11117221 */ /* 0x000fe20000010000 */
[----:B------:R-:W-:Y:S01]  /*7820*/  FFMA.FTZ R16, R11, R12, R16 ;  /* 0x0000000c0b107223 */ /* 0x000fe20000010010 */
[----:B------:R-:W-:Y:S02]  /*7830*/  HADD2.F32 R11, -RZ, R59.H0_H0 ;  /* 0x2000003bff0b7230 */ /* 0x000fe40000004100 */
[----:B------:R-:W-:Y:S01]  /*7840*/  FADD.FTZ R26, R13, R26 ;  /* 0x0000001a0d1a7221 */ /* 0x000fe20000010000 */
[----:B------:R-:W-:Y:S01]  /*7850*/  FFMA.FTZ R19, R12, R13, R19 ;  /* 0x0000000d0c137223 */ /* 0x000fe20000010013 */
[----:B------:R-:W-:-:S02]  /*7860*/  HADD2.F32 R13, -RZ, R56.H0_H0 ;  /* 0x20000038ff0d7230 */ /* 0x000fc40000004100 */
[----:B------:R-:W-:Y:S01]  /*7870*/  FADD.FTZ R12, R11, -UR28 ;  /* 0x8000001c0b0c7e21 */ /* 0x000fe20008010000 */
[----:B------:R-:W-:Y:S02]  /*7880*/  HADD2.F32 R11, -RZ, R57.H0_H0 ;  /* 0x20000039ff0b7230 */ /* 0x000fe40000004100 */
[----:B------:R-:W-:Y:S01]  /*7890*/  FADD.FTZ R18, R18, R13 ;  /* 0x0000000d12127221 */ /* 0x000fe20000010000 */
[----:B------:R-:W-:Y:S01]  /*78a0*/  FFMA.FTZ R22, R13, R10, R22 ;  /* 0x0000000a0d167223 */ /* 0x000fe20000010016 */
[----:B------:R-:W-:Y:S01]  /*78b0*/  FMUL.FTZ R12, R12, UR16 ;  /* 0x000000100c0c7c20 */ /* 0x000fe20008410000 */
[----:B------:R-:W-:Y:S01]  /*78c0*/  FMUL.FTZ R13, R14, R13 ;  /* 0x0000000d0e0d7220 */ /* 0x000fe20000410000 */
[----:B------:R-:W-:Y:S02]  /*78d0*/  FADD.FTZ R17, R17, R11 ;  /* 0x0000000b11117221 */ /* 0x000fe40000010000 */
[----:B------:R-:W-:Y:S01]  /*78e0*/  FFMA.FTZ R16, R11, R12, R16 ;  /* 0x0000000c0b107223 */ /* 0x000fe20000010010 */
[----:B------:R-:W-:Y:S01]  /*78f0*/  FADD.FTZ R26, R26, R13 ;  /* 0x0000000d1a1a7221 */ /* 0x000fe20000010000 */
[----:B------:R-:W-:Y:S01]  /*7900*/  FFMA.FTZ R19, R10, R13, R19 ;  /* 0x0000000d0a137223 */ /* 0x000fe20000010013 */
[----:B------:R-:W-:Y:S01]  /*7910*/  FMUL.FTZ R11, R15, R11 ;  /* 0x0000000b0f0b7220 */ /* 0x000fe20000410000 */
[----:B------:R-:W-:-:S02]  /*7920*/  HADD2.F32 R13, -RZ, R54.H0_H0 ;  /* 0x20000036ff0d7230 */ /* 0x000fc40000004100 */
[----:B------:R-:W-:Y:S02]  /*7930*/  HADD2.F32 R10, -RZ, R51.H0_H0 ;  /* 0x20000033ff0a7230 */ /* 0x000fe40000004100 */
[----:B------:R-:W-:Y:S01]  /*7940*/  FADD.FTZ R26, R11, R26 ;  /* 0x0000001a0b1a7221 */ /* 0x000fe20000010000 */
[----:B------:R-:W-:Y:S01]  /*7950*/  FFMA.FTZ R19, R12, R11, R19 ;  /* 0x0000000b0c137223 */ /* 0x000fe20000010013 */
[----:B------:R-:W-:Y:S01]  /*7960*/  FMUL.FTZ R11, R14, R13 ;  /* 0x0000000d0e0b7220 */ /* 0x000fe20000410000 */
[----:B------:R-:W-:Y:S02]  /*7970*/  HADD2.F32 R12, -RZ, R0.H0_H0 ;  /* 0x20000000ff0c7230 */ /* 0x000fe40000004100 */
[----:B------:R-:W-:Y:S01]  /*7980*/  FADD.FTZ R10, R10, -UR28 ;  /* 0x8000001c0a0a7e21 */ /* 0x000fe20008010000 */
[----:B------:R-:W-:Y:S01]  /*7990*/  FADD.FTZ R26, R26, R11 ;  /* 0x0000000b1a1a7221 */ /* 0x000fe20000010000 */
[----:B------:R-:W-:Y:S01]  /*79a0*/  FFMA.FTZ R19, R20, R11, R19 ;  /* 0x0000000b14137223 */ /* 0x000fe20000010013 */
[----:B------:R-:W-:-:S02]  /*79b0*/  HADD2.F32 R11, -RZ, R50.H0_H0 ;  /* 0x20000032ff0b7230 */ /* 0x000fc40000004100 */
[----:B------:R-:W-:Y:S01]  /*79c0*/  FMUL.FTZ R10, R10, UR16 ;  /* 0x000000100a0a7c20 */ /* 0x000fe20008410000 */
[----:B------:R-:W-:Y:S01]  /*79d0*/  FADD.FTZ R12, R12, -UR28 ;  /* 0x8000001c0c0c7e21 */ /* 0x000fe20008010000 */
[----:B------:R-:W-:Y:S01]  /*79e0*/  FADD.FTZ R18, R18, R13 ;  /* 0x0000000d12127221 */ /* 0x000fe20000010000 */
[----:B------:R-:W-:Y:S01]  /*79f0*/  FFMA.FTZ R22, R13, R20, R22 ;  /* 0x000000140d167223 */ /* 0x000fe20000010016 */
[----:B------:R-:W-:Y:S02]  /*7a00*/  HADD2.F32 R0, -RZ, R0.H1_H1 ;  /* 0x30000000ff007230 */ /* 0x000fe40000004100 */
[----:B------:R-:W-:Y:S01]  /*7a10*/  FADD.FTZ R17, R17, R11 ;  /* 0x0000000b11117221 */ /* 0x000fe20000010000 */
[----:B------:R-:W-:Y:S01]  /*7a20*/  FFMA.FTZ R16, R11, R10, R16 ;  /* 0x0000000a0b107223 */ /* 0x000fe20000010010 */
[----:B------:R-:W-:Y:S02]  /*7a30*/  HADD2.F32 R13, -RZ, R5.H0_H0 ;  /* 0x20000005ff0d7230 */ /* 0x000fe40000004100 */
[----:B------:R-:W-:Y:S01]  /*7a40*/  FMUL.FTZ R11, R15, R11 ;  /* 0x0000000b0f0b7220 */ /* 0x000fe20000410000 */
[----:B------:R-:W-:Y:S01]  /*7a50*/  FMUL.FTZ R12, R12, UR16 ;  /* 0x000000100c0c7c20 */ /* 0x000fe20008410000 */
[----:B------:R-:W-:-:S02]  /*7a60*/  FADD.FTZ R0, R0, -UR28 ;  /* 0x8000001c00007e21 */ /* 0x000fc40008010000 */
[----:B------:R-:W-:Y:S01]  /*7a70*/  FFMA.FTZ R19, R10, R11, R19 ;  /* 0x0000000b0a137223 */ /* 0x000fe20000010013 */
[----:B------:R-:W-:Y:S01]  /*7a80*/  FADD.FTZ R18, R18, R13 ;  /* 0x0000000d12127221 */ /* 0x000fe20000010000 */
[----:B------:R-:W-:Y:S01]  /*7a90*/  FFMA.FTZ R22, R13, R12, R22 ;  /* 0x0000000c0d167223 */ /* 0x000fe20000010016 */
[----:B------:R-:W-:Y:S01]  /*7aa0*/  FADD.FTZ R26, R11, R26 ;  /* 0x0000001a0b1a7221 */ /* 0x000fe20000010000 */
[--C-:B------:R-:W-:Y:S02]  /*7ab0*/  HADD2.F32 R10, -RZ, R4.reuse.H0_H0 ;  /* 0x20000004ff0a7230 */ /* 0x100fe40000004100 */
[----:B------:R-:W-:Y:S01]  /*7ac0*/  FMUL.FTZ R13, R14, R13 ;  /* 0x0000000d0e0d7220 */ /* 0x000fe20000410000 */
[----:B------:R-:W-:Y:S02]  /*7ad0*/  HADD2.F32 R11, -RZ, R41.H0_H0 ;  /* 0x20000029ff0b7230 */ /* 0x000fe40000004100 */
[----:B------:R-:W-:Y:S01]  /*7ae0*/  FMUL.FTZ R0, R0, UR16 ;  /* 0x0000001000007c20 */ /* 0x000fe20008410000 */
[----:B------:R-:W-:-:S02]  /*7af0*/  HADD2.F32 R4, -RZ, R4.H1_H1 ;  /* 0x30000004ff047230 */ /* 0x000fc40000004100 */
[----:B------:R-:W-:Y:S01]  /*7b00*/  FADD.FTZ R26, R26, R13 ;  /* 0x0000000d1a1a7221 */ /* 0x000fe20000010000 */
[----:B------:R-:W-:Y:S01]  /*7b10*/  FFMA.FTZ R19, R12, R13, R19 ;  /* 0x0000000d0c137223 */ /* 0x000fe20000010013 */
[----:B------:R-:W-:Y:S01]  /*7b20*/  FADD.FTZ R10, R10, -UR28 ;  /* 0x8000001c0a0a7e21 */ /* 0x000fe20008010000 */
[----:B------:R-:W-:Y:S01]  /*7b30*/  FMUL.FTZ R13, R15, R11 ;  /* 0x0000000b0f0d7220 */ /* 0x000fe20000410000 */
[----:B------:R-:W-:Y:S01]  /*7b40*/  FADD.FTZ R17, R17, R11 ;  /* 0x0000000b11117221 */ /* 0x000fe20000010000 */
[----:B------:R-:W-:Y:S01]  /*7b50*/  FFMA.FTZ R16, R11, R0, R16 ;  /* 0x000000000b107223 */ /* 0x000fe20000010010 */
[----:B------:R-:W-:Y:S02]  /*7b60*/  HADD2.F32 R11, -RZ, R40.H0_H0 ;  /* 0x20000028ff0b7230 */ /* 0x000fe40000004100 */
[----:B------:R-:W-:Y:S01]  /*7b70*/  FMUL.FTZ R10, R10, UR16 ;  /* 0x000000100a0a7c20 */ /* 0x000fe20008410000 */
[----:B------:R-:W-:Y:S01]  /*7b80*/  FFMA.FTZ R19, R0, R13, R19 ;  /* 0x0000000d00137223 */ /* 0x000fe20000010013 */
[----:B------:R-:W-:Y:S01]  /*7b90*/  FADD.FTZ R4, R4, -UR28 ;  /* 0x8000001c04047e21 */ /* 0x000fe20008010000 */
[----:B------:R-:W-:-:S02]  /*7ba0*/  HADD2.F32 R0, -RZ, R38.H0_H0 ;  /* 0x20000026ff007230 */ /* 0x000fc40000004100 */
[----:B------:R-:W-:Y:S01]  /*7bb0*/  FADD.FTZ R26, R13, R26 ;  /* 0x0000001a0d1a7221 */ /* 0x000fe20000010000 */
[----:B------:R-:W-:Y:S02]  /*7bc0*/  HADD2.F32 R13, -RZ, R39.H0_H0 ;  /* 0x20000027ff0d7230 */ /* 0x000fe40000004100 */
[----:B------:R-:W-:Y:S01]  /*7bd0*/  FADD.FTZ R18, R18, R11 ;  /* 0x0000000b12127221 */ /* 0x000fe20000010000 */
[----:B------:R-:W-:Y:S01]  /*7be0*/  FFMA.FTZ R22, R11, R10, R22 ;  /* 0x0000000a0b167223 */ /* 0x000fe20000010016 */
[----:B------:R-:W-:Y:S01]  /*7bf0*/  FMUL.FTZ R4, R4, UR16 ;  /* 0x0000001004047c20 */ /* 0x000fe20008410000 */
[----:B------:R-:W-:Y:S01]  /*7c00*/  FMUL.FTZ R11, R14, R11 ;  /* 0x0000000b0e0b7220 */ /* 0x000fe20000410000 */
[----:B------:R-:W-:Y:S01]  /*7c10*/  FADD.FTZ R0, R0, -UR28 ;  /* 0x8000001c00007e21 */ /* 0x000fe20008010000 */
[----:B------:R-:W-:Y:S01]  /*7c20*/  FADD.FTZ R17, R17, R13 ;  /* 0x0000000d11117221 */ /* 0x000fe20000010000 */
[----:B------:R-:W-:Y:S01]  /*7c30*/  FFMA.FTZ R16, R13, R4, R16 ;  /* 0x000000040d107223 */ /* 0x000fe20000010010 */
[----:B------:R-:W-:Y:S01]  /*7c40*/  FADD.FTZ R26, R26, R11 ;  /* 0x0000000b1a1a7221 */ /* 0x000fe20000010000 */
[----:B------:R-:W-:Y:S01]  /*7c50*/  FFMA.FTZ R19, R10, R11, R19 ;  /* 0x0000000b0a137223 */ /* 0x000fe20000010013 */
[----:B------:R-:W-:Y:S01]  /*7c60*/  FMUL.FTZ R13, R15, R13 ;  /* 0x0000000d0f0d7220 */ /* 0x000fe20000410000 */
[----:B------:R-:W-:-:S02]  /*7c70*/  HADD2.F32 R11, -RZ, R6.H0_H0 ;  /* 0x20000006ff0b7230 */ /* 0x000fc40000004100 */
[----:B------:R-:W-:Y:S01]  /*7c80*/  FMUL.FTZ R0, R0, UR16 ;  /* 0x0000001000007c20 */ /* 0x000fe20008410000 */
[----:B------:R-:W-:Y:S02]  /*7c90*/  HADD2.F32 R5, -RZ, R5.H1_H1 ;  /* 0x30000005ff057230 */ /* 0x000fe40000004100 */
[----:B------:R-:W-:Y:S01]  /*7ca0*/  FADD.FTZ R26, R13, R26 ;  /* 0x0000001a0d1a7221 */ /* 0x000fe20000010000 */
[----:B------:R-:W-:Y:S01]  /*7cb0*/  FFMA.FTZ R19, R4, R13, R19 ;  /* 0x0000000d04137223 */ /* 0x000fe20000010013 */
[----:B------:R-:W-:Y:S01]  /*7cc0*/  FMUL.FTZ R13, R14, R11 ;  /* 0x0000000b0e0d7220 */ /* 0x000fe20000410000 */
[----:B------:R-:W-:Y:S01]  /*7cd0*/  FADD.FTZ R18, R18, R11 ;  /* 0x0000000b12127221 */ /* 0x000fe20000010000 */
[----:B------:R-:W-:Y:S01]  /*7ce0*/  FFMA.FTZ R22, R11, R0, R22 ;  /* 0x000000000b167223 */ /* 0x000fe20000010016 */
[----:B------:R-:W-:Y:S02]  /*7cf0*/  HADD2.F32 R11, -RZ, R25.H0_H0 ;  /* 0x20000019ff0b7230 */ /* 0x000fe40000004100 */
[----:B------:R-:W-:Y:S01]  /*7d00*/  FADD.FTZ R5, R5, -UR28 ;  /* 0x8000001c05057e21 */ /* 0x000fe20008010000 */
[----:B------:R-:W-:-:S02]  /*7d10*/  HADD2.F32 R10, -RZ, R8.H0_H0 ;  /* 0x20000008ff0a7230 */ /* 0x000fc40000004100 */
[----:B------:R-:W-:Y:S01]  /*7d20*/  FADD.FTZ R21, R26, R13 ;  /* 0x0000000d1a157221 */ /* 0x000fe20000010000 */
[----:B------:R-:W-:Y:S01]  /*7d30*/  FFMA.FTZ R4, R0, R13, R19 ;  /* 0x0000000d00047223 */ /* 0x000fe20000010013 */
[--C-:B------:R-:W-:Y:S02]  /*7d40*/  HADD2.F32 R13, -RZ, R7.reuse.H1_H1 ;  /* 0x30000007ff0d7230 */ /* 0x100fe40000004100 */
[----:B------:R-:W-:Y:S01]  /*7d50*/  FMUL.FTZ R0, R15, R11 ;  /* 0x0000000b0f007220 */ /* 0x000fe20000410000 */
[----:B------:R-:W-:Y:S01]  /*7d60*/  FMUL.FTZ R5, R5, UR16 ;  /* 0x0000001005057c20 */ /* 0x000fe20008410000 */
[----:B------:R-:W-:Y:S02]  /*7d70*/  HADD2.F32 R7, -RZ, R7.H0_H0 ;  /* 0x20000007ff077230 */ /* 0x000fe40000004100 */
[----:B------:R-:W-:Y:S01]  /*7d80*/  FADD.FTZ R10, R10, -UR28 ;  /* 0x8000001c0a0a7e21 */ /* 0x000fe20008010000 */
[----:B------:R-:W-:Y:S01]  /*7d90*/  FADD.FTZ R21, R0, R21 ;  /* 0x0000001500157221 */ /* 0x000fe20000010000 */
[----:B------:R-:W-:Y:S01]  /*7da0*/  FFMA.FTZ R4, R5, R0, R4 ;  /* 0x0000000005047223 */ /* 0x000fe20000010004 */
[----:B------:R-:W-:Y:S01]  /*7db0*/  FMUL.FTZ R0, R14, R13 ;  /* 0x0000000d0e007220 */ /* 0x000fe20000410000 */
[----:B------:R-:W-:Y:S01]  /*7dc0*/  FMUL.FTZ R23, R10, UR16 ;  /* 0x000000100a177c20 */ /* 0x000fe20008410000 */
[----:B------:R-:W-:-:S02]  /*7dd0*/  HADD2.F32 R19, -RZ, R6.H1_H1 ;  /* 0x30000006ff137230 */ /* 0x000fc40000004100 */
[----:B------:R-:W-:Y:S01]  /*7de0*/  FADD.FTZ R7, R7, -UR28 ;  /* 0x8000001c07077e21 */ /* 0x000fe20008010000 */
[----:B------:R-:W-:Y:S02]  /*7df0*/  HADD2.F32 R8, -RZ, R8.H1_H1 ;  /* 0x30000008ff087230 */ /* 0x000fe40000004100 */
[----:B------:R-:W-:Y:S01]  /*7e00*/  FADD.FTZ R21, R21, R0 ;  /* 0x0000000015157221 */ /* 0x000fe20000010000 */
[----:B------:R-:W-:Y:S01]  /*7e10*/  FFMA.FTZ R4, R23, R0, R4 ;  /* 0x0000000017047223 */ /* 0x000fe20000010004 */
[----:B------:R-:W-:Y:S01]  /*7e20*/  FFMA.FTZ R16, R11, R5, R16 ;  /* 0x000000050b107223 */ /* 0x000fe20000010010 */
[----:B------:R-:W-:Y:S01]  /*7e30*/  FMUL.FTZ R0, R15, R19 ;  /* 0x000000130f007220 */ /* 0x000fe20000410000 */
[----:B------:R-:W-:Y:S01]  /*7e40*/  FMUL.FTZ R7, R7, UR16 ;  /* 0x0000001007077c20 */ /* 0x000fe20008410000 */
[--C-:B------:R-:W-:Y:S02]  /*7e50*/  HADD2.F32 R5, -RZ, R9.reuse.H1_H1 ;  /* 0x30000009ff057230 */ /* 0x100fe40000004100 */
[----:B------:R-:W-:Y:S01]  /*7e60*/  FADD.FTZ R8, R8, -UR28 ;  /* 0x8000001c08087e21 */ /* 0x000fe20008010000 */
[----:B------:R-:W-:-:S02]  /*7e70*/  HADD2.F32 R9, -RZ, R9.H0_H0 ;  /* 0x20000009ff097230 */ /* 0x000fc40000004100 */
[----:B------:R-:W-:Y:S01]  /*7e80*/  FADD.FTZ R17, R17, R11 ;  /* 0x0000000b11117221 */ /* 0x000fe20000010000 */
[----:B------:R-:W-:Y:S01]  /*7e90*/  FADD.FTZ R21, R0, R21 ;  /* 0x0000001500157221 */ /* 0x000fe20000010000 */
[----:B------:R-:W-:Y:S01]  /*7ea0*/  FFMA.FTZ R4, R7, R0, R4 ;  /* 0x0000000007047223 */ /* 0x000fe20000010004 */
[----:B------:R-:W-:Y:S01]  /*7eb0*/  FMUL.FTZ R0, R14, R5 ;  /* 0x000000050e007220 */ /* 0x000fe20000410000 */
[----:B------:R-:W-:Y:S01]  /*7ec0*/  FMUL.FTZ R11, R8, UR16 ;  /* 0x00000010080b7c20 */ /* 0x000fe20008410000 */
[----:B------:R-:W-:Y:S02]  /*7ed0*/  FADD.FTZ R9, R9, -UR28 ;  /* 0x8000001c09097e21 */ /* 0x000fe40008010000 */
        /* <DEDUP_REMOVED lines=15> */
.L_x_765:
[----:B-----5:R-:W-:Y:S02]  /*7fd0*/  HADD2.F32 R11, -RZ, R36.H0_H0 ;  /* 0x20000024ff0b7230 */ /* 0x020fe40000004100 */
[----:B------:R-:W-:Y:S02]  /*7fe0*/  HADD2.F32 R29, -RZ, R52.H0_H0 ;  /* 0x20000034ff1d7230 */ /* 0x000fe40000004100 */
[----:B------:R-:W-:Y:S02]  /*7ff0*/  HADD2.F32 R10, -RZ, R37.H0_H0 ;  /* 0x20000025ff0a7230 */ /* 0x000fe40000004100 */
[----:B------:R-:W-:Y:S01]  /*8000*/  FADD.FTZ R11, R11, -UR28 ;  /* 0x8000001c0b0b7e21 */ /* 0x000fe20008010000 */
[----:B------:R-:W-:Y:S02]  /*8010*/  HADD2.F32 R23, -RZ, R53.H0_H0 ;  /* 0x20000035ff177230 */ /* 0x000fe40000004100 */
[----:B------:R-:W-:Y:S01]  /*8020*/  FADD.FTZ R29, R29, -UR28 ;  /* 0x8000001c1d1d7e21 */ /* 0x000fe20008010000 */
[----:B------:R-:W-:-:S02]  /*8030*/  HADD2.F32 R39, -RZ, R47.H0_H0 ;  /* 0x2000002fff277230 */ /* 0x000fc40000004100 */
[----:B------:R-:W-:Y:S01]  /*8040*/  FMUL.FTZ R11, R11, UR16 ;  /* 0x000000100b0b7c20 */ /* 0x000fe20008410000 */
[----:B------:R-:W-:Y:S01]  /*8050*/  FADD.FTZ R10, R10, -UR28 ;  /* 0x8000001c0a0a7e21 */ /* 0x000fe20008010000 */
[----:B------:R-:W-:Y:S01]  /*8060*/  FMUL.FTZ R29, R29, UR16 ;  /* 0x000000101d1d7c20 */ /* 0x000fe20008410000 */
[----:B------:R-:W-:Y:S01]  /*8070*/  FADD.FTZ R23, R23, -UR28 ;  /* 0x8000001c17177e21 */ /* 0x000fe20008010000 */
[--C-:B------:R-:W-:Y:S01]  /*8080*/  FFMA.FTZ R16, R14, R11, R2.reuse ;  /* 0x0000000b0e107223 */ /* 0x100fe20000010002 */
[----:B------:R-:W-:Y:S01]  /*8090*/  FMUL.FTZ R10, R10, UR16 ;  /* 0x000000100a0a7c20 */ /* 0x000fe20008410000 */
[----:B------:R-:W-:Y:S01]  /*80a0*/  FFMA.FTZ R40, R14, R29, R2 ;  /* 0x0000001d0e287223 */ /* 0x000fe20000010002 */
[----:B------:R-:W-:Y:S01]  /*80b0*/  FMUL.FTZ R23, R23, UR16 ;  /* 0x0000001017177c20 */ /* 0x000fe20008410000 */
[----:B------:R-:W-:Y:S01]  /*80c0*/  FMUL.FTZ R12, R16, -1.4426950216293334961 ;  /* 0xbfb8aa3b100c7820 */ /* 0x000fe20000410000 */
[C-C-:B------:R-:W-:Y:S01]  /*80d0*/  FFMA.FTZ R22, R15.reuse, R10, R3.reuse ;  /* 0x0000000a0f167223 */ /* 0x140fe20000010003 */
[----:B------:R-:W-:Y:S01]  /*80e0*/  FMUL.FTZ R13, R40, -1.4426950216293334961 ;  /* 0xbfb8aa3b280d7820 */ /* 0x000fe20000410000 */
[----:B------:R-:W-:Y:S01]  /*80f0*/  FFMA.FTZ R26, R15, R23, R3 ;  /* 0x000000170f1a7223 */ /* 0x000fe20000010003 */
[----:B------:R-:W-:-:S02]  /*8100*/  HADD2.F32 R36, -RZ, R46.H0_H0 ;  /* 0x2000002eff247230 */ /* 0x000fc40000004100 */
[----:B------:R-:W-:Y:S01]  /*8110*/  FMUL.FTZ R17, R22, -1.4426950216293334961 ;  /* 0xbfb8aa3b16117820 */ /* 0x000fe20000410000 */
[----:B------:R-:W0:Y:S01]  /*8120*/  MUFU.EX2 R12, R12 ;  /* 0x0000000c000c7308 */ /* 0x000e220000000800 */
[----:B------:R-:W-:Y:S02]  /*8130*/  HADD2.F32 R19, -RZ, R44.H0_H0 ;  /* 0x2000002cff137230 */ /* 0x000fe40000004100 */
[--C-:B------:R-:W-:Y:S02]  /*8140*/  HADD2.F32 R38, -RZ, R93.reuse.H1_H1 ;  /* 0x3000005dff267230 */ /* 0x100fe40000004100 */
[----:B------:R-:W-:Y:S02]  /*8150*/  HADD2.F32 R28, -RZ, R93.H0_H0 ;  /* 0x2000005dff1c7230 */ /* 0x000fe40000004100 */
[----:B------:R-:W-:Y:S01]  /*8160*/  HADD2.F32 R34, -RZ, R92.H0_H0 ;  /* 0x2000005cff227230 */ /* 0x000fe20000004100 */
[----:B------:R-:W1:Y:S01]  /*8170*/  MUFU.EX2 R13, R13 ;  /* 0x0000000d000d7308 */ /* 0x000e620000000800 */
[----:B------:R-:W-:Y:S01]  /*8180*/  HADD2.F32 R46, -RZ, R89.H0_H0 ;  /* 0x20000059ff2e7230 */ /* 0x000fe20000004100 */
[----:B------:R-:W2:Y:S01]  /*8190*/  LDL.S16 R93, [R1+0x128] ;  /* 0x00012800015d7983 */ /* 0x000ea20000100600 */
[----:B------:R-:W-:-:S02]  /*81a0*/  HADD2.F32 R54, -RZ, R85.H1_H1 ;  /* 0x30000055ff367230 */ /* 0x000fc40000004100 */
[----:B------:R-:W-:Y:S02]  /*81b0*/  HADD2.F32 R57, -RZ, R87.H1_H1 ;  /* 0x30000057ff397230 */ /* 0x000fe40000004100 */
[----:B------:R-:W-:Y:S01]  /*81c0*/  FADD.FTZ R46, R46, -UR28 ;  /* 0x8000001c2e2e7e21 */ /* 0x000fe20008010000 */
[--C-:B------:R-:W-:Y:S01]  /*81d0*/  HADD2.F32 R50, -RZ, R86.reuse.H0_H0 ;  /* 0x20000056ff327230 */ /* 0x100fe20000004100 */
[----:B------:R-:W3:Y:S01]  /*81e0*/  MUFU.EX2 R17, R17 ;  /* 0x0000001100117308 */ /* 0x000ee20000000800 */
[----:B0-----:R-:W-:Y:S01]  /*81f0*/  FADD.FTZ R12, R12, 1 ;  /* 0x3f8000000c0c7421 */ /* 0x001fe20000010000 */
[----:B------:R-:W-:Y:S01]  /*8200*/  FADD.FTZ R54, R54, -UR28 ;  /* 0x8000001c36367e21 */ /* 0x000fe20008010000 */
[----:B------:R-:W-:Y:S02]  /*8210*/  HADD2.F32 R56, -RZ, R86.H1_H1 ;  /* 0x30000056ff387230 */ /* 0x000fe40000004100 */
[----:B------:R-:W-:Y:S01]  /*8220*/  FADD.FTZ R50, R50, -UR28 ;  /* 0x8000001c32327e21 */ /* 0x000fe20008010000 */
[----:B------:R-:W-:-:S02]  /*8230*/  HADD2.F32 R55, -RZ, R84.H0_H0 ;  /* 0x20000054ff377230 */ /* 0x000fc40000004100 */
[----:B------:R-:W-:Y:S01]  /*8240*/  FMUL.FTZ R54, R54, UR16 ;  /* 0x0000001036367c20 */ /* 0x000fe20008410000 */
[----:B------:R-:W-:Y:S01]  /*8250*/  HADD2.F32 R52, -RZ, R84.H1_H1 ;  /* 0x30000054ff347230 */ /* 0x000fe20000004100 */
[----:B------:R0:W4:Y:S01]  /*8260*/  MUFU.RCP R37, R12 ;  /* 0x0000000c00257308 */ /* 0x0001220000001000 */
[----:B-1----:R-:W-:Y:S01]  /*8270*/  FADD.FTZ R13, R13, 1 ;  /* 0x3f8000000d0d7421 */ /* 0x002fe20000010000 */
[----:B------:R-:W-:Y:S01]  /*8280*/  FMUL.FTZ R50, R50, UR16 ;  /* 0x0000001032327c20 */ /* 0x000fe20008410000 */
[----:B------:R-:W-:Y:S02]  /*8290*/  HADD2.F32 R53, -RZ, R83.H1_H1 ;  /* 0x30000053ff357230 */ /* 0x000fe40000004100 */
[----:B------:R-:W-:Y:S01]  /*82a0*/  FADD.FTZ R52, R52, -UR28 ;  /* 0x8000001c34347e21 */ /* 0x000fe20008010000 */
[----:B------:R-:W-:Y:S02]  /*82b0*/  HADD2.F32 R51, -RZ, R82.H1_H1 ;  /* 0x30000052ff337230 */ /* 0x000fe40000004100 */
[----:B------:R-:W-:Y:S01]  /*82c0*/  HADD2.F32 R47, -RZ, R80.H1_H1 ;  /* 0x30000050ff2f7230 */ /* 0x000fe20000004100 */
[----:B------:R-:W1:Y:S01]  /*82d0*/  MUFU.RCP R13, R13 ;  /* 0x0000000d000d7308 */ /* 0x000e620000001000 */
[----:B0-----:R-:W-:Y:S01]  /*82e0*/  FMUL.FTZ R12, R26, -1.4426950216293334961 ;  /* 0xbfb8aa3b1a0c7820 */ /* 0x001fe20000410000 */
[----:B---3--:R-:W-:Y:S01]  /*82f0*/  FADD.FTZ R17, R17, 1 ;  /* 0x3f80000011117421 */ /* 0x008fe20000010000 */
[----:B------:R-:W-:Y:S01]  /*8300*/  FMUL.FTZ R52, R52, UR16 ;  /* 0x0000001034347c20 */ /* 0x000fe20008410000 */
[----:B------:R-:W-:-:S02]  /*8310*/  HADD2.F32 R58, -RZ, R71.H0_H0 ;  /* 0x20000047ff3a7230 */ /* 0x000fc40000004100 */
[----:B------:R-:W-:Y:S02]  /*8320*/  HADD2.F32 R60, -RZ, R60.H0_H0 ;  /* 0x2000003cff3c7230 */ /* 0x000fe40000004100 */
[----:B------:R-:W0:Y:S01]  /*8330*/  MUFU.EX2 R12, R12 ;  /* 0x0000000c000c7308 */ /* 0x000e220000000800 */
[----:B----4-:R-:W-:Y:S01]  /*8340*/  FADD.FTZ R18, -R37, 1 ;  /* 0x3f80000025127421 */ /* 0x010fe20000010100 */
[----:B------:R-:W-:Y:S01]  /*8350*/  FMUL.FTZ R37, R19, R37 ;  /* 0x0000002513257220 */ /* 0x000fe20000410000 */
[----:B------:R-:W-:Y:S02]  /*8360*/  HADD2.F32 R62, -RZ, R70.H1_H1 ;  /* 0x30000046ff3e7230 */ /* 0x000fe40000004100 */
[----:B------:R-:W-:Y:S01]  /*8370*/  FFMA.FTZ R16, R16, R18, 1 ;  /* 0x3f80000010107423 */ /* 0x000fe20000010012 */
[----:B------:R-:W-:Y:S02]  /*8380*/  HADD2.F32 R18, -RZ, R45.H0_H0 ;  /* 0x2000002dff127230 */ /* 0x000fe40000004100 */
[----:B------:R-:W3:Y:S01]  /*8390*/  MUFU.RCP R17, R17 ;  /* 0x0000001100117308 */ /* 0x000ee20000001000 */
[----:B-1----:R-:W-:Y:S01]  /*83a0*/  FMUL.FTZ R39, R39, R13 ;  /* 0x0000000d27277220 */ /* 0x002fe20000410000 */
[----:B------:R-:W-:Y:S01]  /*83b0*/  FADD.FTZ R13, -R13, 1 ;  /* 0x3f8000000d0d7421 */ /* 0x000fe20000010100 */
[----:B------:R-:W-:Y:S01]  /*83c0*/  FADD.FTZ R18, R18, -UR28 ;  /* 0x8000001c12127e21 */ /* 0x000fe20008010000 */
[----:B------:R-:W-:Y:S01]  /*83d0*/  FMUL.FTZ R37, R37, R16 ;  /* 0x0000001025257220 */ /* 0x000fe20000410000 */
[----:B------:R-:W-:Y:S01]  /*83e0*/  FADD.FTZ R62, R62, -UR28 ;  /* 0x8000001c3e3e7e21 */ /* 0x000fe20008010000 */
[----:B------:R-:W-:Y:S01]  /*83f0*/  FFMA.FTZ R40, R40, R13, 1 ;  /* 0x3f80000028287423 */ /* 0x000fe2000001000d */
[----:B------:R-:W-:Y:S01]  /*8400*/  FMUL.FTZ R18, R18, UR16 ;  /* 0x0000001012127c20 */ /* 0x000fe20008410000 */
[----:B------:R-:W-:-:S02]  /*8410*/  HADD2.F32 R63, -RZ, R63.H0_H0 ;  /* 0x2000003fff3f7230 */ /* 0x000fc40000004100 */
[----:B0-----:R-:W-:Y:S01]  /*8420*/  FADD.FTZ R12, R12, 1 ;  /* 0x3f8000000c0c7421 */ /* 0x001fe20000010000 */
[----:B------:R-:W-:Y:S01]  /*8430*/  FMUL.FTZ R39, R39, R40 ;  /* 0x0000002827277220 */ /* 0x000fe20000410000 */
[----:B------:R-:W-:-:S04]  /*8440*/  FFMA.FTZ R24, R14, R18, R2 ;  /* 0x000000120e187223 */ /* 0x000fc80000010002 */
[----:B------:R-:W0:Y:S01]  /*8450*/  MUFU.RCP R12, R12 ;  /* 0x0000000c000c7308 */ /* 0x000e220000001000 */
[----:B------:R-:W-:Y:S01]  /*8460*/  FMUL.FTZ R13, R24, -1.4426950216293334961 ;  /* 0xbfb8aa3b180d7820 */ /* 0x000fe20000410000 */
[----:B---3--:R-:W-:Y:S01]  /*8470*/  FMUL.FTZ R36, R36, R17 ;  /* 0x0000001124247220 */ /* 0x008fe20000410000 */
[----:B------:R-:W-:-:S04]  /*8480*/  FADD.FTZ R17, -R17, 1 ;  /* 0x3f80000011117421 */ /* 0x000fc80000010100 */
[----:B------:R-:W-:Y:S01]  /*8490*/  FFMA.FTZ R22, R22, R17, 1 ;  /* 0x3f80000016167423 */ /* 0x000fe20000010011 */
[----:B------:R-:W-:Y:S01]  /*84a0*/  HADD2.F32 R17, -RZ, R48.H0_H0 ;  /* 0x20000030ff117230 */ /* 0x000fe20000004100 */
[----:B------:R-:W1:Y:S01]  /*84b0*/  MUFU.EX2 R13, R13 ;  /* 0x0000000d000d7308 */ /* 0x000e620000000800 */
[----:B------:R-:W-:Y:S02]  /*84c0*/  HADD2.F32 R48, -RZ, R81.H1_H1 ;  /* 0x30000051ff307230 */ /* 0x000fe40000004100 */
[----:B------:R-:W-:Y:S01]  /*84d0*/  FMUL.FTZ R36, R36, R22 ;  /* 0x0000001624247220 */ /* 0x000fe20000410000 */
[----:B------:R-:W-:Y:S01]  /*84e0*/  FADD.FTZ R17, R17, -UR28 ;  /* 0x8000001c11117e21 */ /* 0x000fe20008010000 */
[----:B0-----:R-:W-:Y:S01]  /*84f0*/  FMUL.FTZ R38, R38, R12 ;  /* 0x0000000c26267220 */ /* 0x001fe20000410000 */
[----:B------:R-:W-:Y:S02]  /*8500*/  FADD.FTZ R19, -R12, 1 ;  /* 0x3f8000000c137421 */ /* 0x000fe40000010100 */
[----:B------:R-:W-:Y:S01]  /*8510*/  FMUL.FTZ R12, R17, UR16 ;  /* 0x00000010110c7c20 */ /* 0x000fe20008410000 */
[----:B------:R-:W-:-:S02]  /*8520*/  HADD2.F32 R17, -RZ, R49.H0_H0 ;  /* 0x20000031ff117230 */ /* 0x000fc40000004100 */
[----:B------:R-:W-:Y:S01]  /*8530*/  FFMA.FTZ R26, R26, R19, 1 ;  /* 0x3f8000001a1a7423 */ /* 0x000fe20000010013 */
[----:B------:R-:W-:Y:S01]  /*8540*/  FFMA.FTZ R35, R15, R12, R3 ;  /* 0x0000000c0f237223 */ /* 0x000fe20000010003 */
[----:B------:R-:W-:Y:S02]  /*8550*/  HADD2.F32 R49, -RZ, R83.H0_H0 ;  /* 0x20000053ff317230 */ /* 0x000fe40000004100 */
[----:B------:R-:W-:Y:S01]  /*8560*/  FADD.FTZ R17, R17, -UR28 ;  /* 0x8000001c11117e21 */ /* 0x000fe20008010000 */
[----:B-1----:R-:W-:Y:S01]  /*8570*/  FADD.FTZ R25, R13, 1 ;  /* 0x3f8000000d197421 */ /* 0x002fe20000010000 */
[----:B------:R-:W-:Y:S01]  /*8580*/  FMUL.FTZ R21, R35, -1.4426950216293334961 ;  /* 0xbfb8aa3b23157820 */ /* 0x000fe20000410000 */
[----:B------:R-:W-:Y:S01]  /*8590*/  FMUL.FTZ R38, R38, R26 ;  /* 0x0000001a26267220 */ /* 0x000fe20000410000 */
[----:B------:R-:W-:Y:S01]  /*85a0*/  FMUL.FTZ R13, R17, UR16 ;  /* 0x00000010110d7c20 */ /* 0x000fe20008410000 */
[----:B------:R-:W-:Y:S02]  /*85b0*/  FADD.FTZ R49, R49, -UR28 ;  /* 0x8000001c31317e21 */ /* 0x000fe40008010000 */
[----:B------:R-:W0:Y:S01]  /*85c0*/  MUFU.RCP R25, R25 ;  /* 0x0000001900197308 */ /* 0x000e220000001000 */
[----:B------:R-:W-:Y:S01]  /*85d0*/  FFMA.FTZ R19, R14, R13, R2 ;  /* 0x0000000d0e137223 */ /* 0x000fe20000010002 */
[----:B------:R-:W-:-:S03]  /*85e0*/  FMUL.FTZ R49, R49, UR16 ;  /* 0x0000001031317c20 */ /* 0x000fc60008410000 */
[----:B------:R-:W-:-:S03]  /*85f0*/  FMUL.FTZ R17, R19, -1.4426950216293334961 ;  /* 0xbfb8aa3b13117820 */ /* 0x000fc60000410000 */
[----:B------:R-:W1:Y:S08]  /*8600*/  MUFU.EX2 R21, R21 ;  /* 0x0000001500157308 */ /* 0x000e700000000800 */
[----:B------:R-:W3:Y:S01]  /*8610*/  MUFU.EX2 R17, R17 ;  /* 0x0000001100117308 */ /* 0x000ee20000000800 */
[----:B0-----:R-:W-:Y:S01]  /*8620*/  FMUL.FTZ R28, R28, R25 ;  /* 0x000000191c1c7220 */ /* 0x001fe20000410000 */
[----:B------:R-:W-:-:S04]  /*8630*/  FADD.FTZ R25, -R25, 1 ;  /* 0x3f80000019197421 */ /* 0x000fc80000010100 */
[----:B------:R-:W-:Y:S01]  /*8640*/  FFMA.FTZ R24, R24, R25, 1 ;  /* 0x3f80000018187423 */ /* 0x000fe20000010019 */
[----:B------:R-:W-:Y:S02]  /*8650*/  HADD2.F32 R25, -RZ, R92.H1_H1 ;  /* 0x3000005cff197230 */ /* 0x000fe40000004100 */
[----:B-1----:R-:W-:Y:S01]  /*8660*/  FADD.FTZ R21, R21, 1 ;  /* 0x3f80000015157421 */ /* 0x002fe20000010000 */
[----:B------:R-:W-:Y:S01]  /*8670*/  FMUL.FTZ R28, R28, R24 ;  /* 0x000000181c1c7220 */ /* 0x000fe20000410000 */
[----:B------:R-:W4:Y:S04]  /*8680*/  LDL.S16 R92, [R1+0x142] ;  /* 0x00014200015c7983 */ /* 0x000f280000100600 */
[----:B------:R-:W0:Y:S01]  /*8690*/  MUFU.RCP R21, R21 ;  /* 0x0000001500157308 */ /* 0x000e220000001000 */
[----:B---3--:R-:W-:-:S07]  /*86a0*/  FADD.FTZ R17, R17, 1 ;  /* 0x3f80000011117421 */ /* 0x008fce0000010000 */
[----:B------:R-:W1:Y:S01]  /*86b0*/  MUFU.RCP R17, R17 ;  /* 0x0000001100117308 */ /* 0x000e620000001000 */
[----:B0-----:R-:W-:Y:S01]  /*86c0*/  FMUL.FTZ R34, R34, R21 ;  /* 0x0000001522227220 */ /* 0x001fe20000410000 */
[----:B------:R-:W-:-:S04]  /*86d0*/  FADD.FTZ R21, -R21, 1 ;  /* 0x3f80000015157421 */ /* 0x000fc80000010100 */
[----:B------:R-:W-:Y:S01]  /*86e0*/  FFMA.FTZ R35, R35, R21, 1 ;  /* 0x3f80000023237423 */ /* 0x000fe20000010015 */
[----:B------:R-:W-:Y:S02]  /*86f0*/  HADD2.F32 R21, -RZ, R91.H1_H1 ;  /* 0x3000005bff157230 */ /* 0x000fe40000004100 */
[----:B-1----:R-:W-:Y:S01]  /*8700*/  FMUL.FTZ R25, R25, R17 ;  /* 0x0000001119197220 */ /* 0x002fe20000410000 */
[----:B------:R-:W-:Y:S02]  /*8710*/  FADD.FTZ R17, -R17, 1 ;  /* 0x3f80000011117421 */ /* 0x000fe40000010100 */
[----:B------:R-:W-:Y:S02]  /*8720*/  FADD.FTZ R21, R21, -UR28 ;  /* 0x8000001c15157e21 */ /* 0x000fe40008010000 */
[----:B------:R-:W-:Y:S02]  /*8730*/  FFMA.FTZ R19, R19, R17, 1 ;  /* 0x3f80000013137423 */ /* 0x000fe40000010011 */
[----:B------:R-:W-:-:S02]  /*8740*/  FMUL.FTZ R17, R21, UR16 ;  /* 0x0000001015117c20 */ /* 0x000fc40008410000 */
[----:B------:R-:W-:Y:S02]  /*8750*/  FMUL.FTZ R19, R25, R19 ;  /* 0x0000001319137220 */ /* 0x000fe40000410000 */
[----:B------:R-:W-:-:S04]  /*8760*/  FFMA.FTZ R21, R15, R17, R3 ;  /* 0x000000110f157223 */ /* 0x000fc80000010003 */
[----:B------:R-:W-:-:S06]  /*8770*/  FMUL.FTZ R16, R21, -1.4426950216293334961 ;  /* 0xbfb8aa3b15107820 */ /* 0x000fcc0000410000 */
[----:B------:R-:W0:Y:S02]  /*8780*/  MUFU.EX2 R16, R16 ;  /* 0x0000001000107308 */ /* 0x000e240000000800 */
[----:B0-----:R-:W-:-:S06]  /*8790*/  FADD.FTZ R16, R16, 1 ;  /* 0x3f80000010107421 */ /* 0x001fcc0000010000 */
[----:B------:R0:W1:Y:S02]  /*87a0*/  MUFU.RCP R41, R16 ;  /* 0x0000001000297308 */ /* 0x0000640000001000 */
[----:B0-----:R-:W-:Y:S02]  /*87b0*/  HADD2.F32 R16, -RZ, R91.H0_H0 ;  /* 0x2000005bff107230 */ /* 0x001fe40000004100 */
[----:B------:R-:W3:Y:S03]  /*87c0*/  LDL.LU.S16 R91, [R1+0x12e] ;  /* 0x00012e00015b7983 */ /* 0x000ee60000300600 */
[----:B-1----:R-:W-:Y:S01]  /*87d0*/  FMUL.FTZ R16, R16, R41 ;  /* 0x0000002910107220 */ /* 0x002fe20000410000 */
[----:B------:R-:W-:-:S04]  /*87e0*/  FADD.FTZ R41, -R41, 1 ;  /* 0x3f80000029297421 */ /* 0x000fc80000010100 */
[----:B------:R-:W-:Y:S01]  /*87f0*/  FFMA.FTZ R21, R21, R41, 1 ;  /* 0x3f80000015157423 */ /* 0x000fe20000010029 */
[----:B------:R-:W-:-:S03]  /*8800*/  HADD2.F32 R41, -RZ, R90.H1_H1 ;  /* 0x3000005aff297230 */ /* 0x000fc60000004100 */
[----:B------:R-:W-:Y:S02]  /*8810*/  FMUL.FTZ R16, R16, R21 ;  /* 0x0000001510107220 */ /* 0x000fe40000410000 */
[----:B------:R-:W-:Y:S02]  /*8820*/  FADD.FTZ R41, R41, -UR28 ;  /* 0x8000001c29297e21 */ /* 0x000fe40008010000 */
[----:B------:R-:W-:Y:S02]  /*8830*/  FMUL.FTZ R59, R15, R16 ;  /* 0x000000100f3b7220 */ /* 0x000fe40000410000 */
[----:B------:R-:W-:-:S04]  /*8840*/  FMUL.FTZ R22, R41, UR16 ;  /* 0x0000001029167c20 */ /* 0x000fc80008410000 */
[----:B------:R-:W-:-:S04]  /*8850*/  FFMA.FTZ R41, R14, R22, R2 ;  /* 0x000000160e297223 */ /* 0x000fc80000010002 */
[----:B------:R-:W-:-:S06]  /*8860*/  FMUL.FTZ R40, R41, -1.4426950216293334961 ;  /* 0xbfb8aa3b29287820 */ /* 0x000fcc0000410000 */
[----:B------:R-:W0:Y:S02]  /*8870*/  MUFU.EX2 R40, R40 ;  /* 0x0000002800287308 */ /* 0x000e240000000800 */
[----:B0-----:R-:W-:-:S06]  /*8880*/  FADD.FTZ R40, R40, 1 ;  /* 0x3f80000028287421 */ /* 0x001fcc0000010000 */
[----:B------:R0:W1:Y:S02]  /*8890*/  MUFU.RCP R44, R40 ;  /* 0x00000028002c7308 */ /* 0x0000640000001000 */
[----:B0-----:R-:W-:Y:S02]  /*88a0*/  HADD2.F32 R40, -RZ, R90.H0_H0 ;  /* 0x2000005aff287230 */ /* 0x001fe40000004100 */
[----:B------:R-:W-:Y:S01]  /*88b0*/  HADD2.F32 R72, -RZ, R72.H0_H0 ;  /* 0x20000048ff487230 */ /* 0x000fe20000004100 */
[----:B------:R-:W3:Y:S02]  /*88c0*/  LDL.LU.S16 R90, [R1+0x13c] ;  /* 0x00013c00015a7983 */ /* 0x000ee40000300600 */
[----:B-1----:R-:W-:Y:S01]  /*88d0*/  FMUL.FTZ R40, R40, R44 ;  /* 0x0000002c28287220 */ /* 0x002fe20000410000 */
[----:B------:R-:W-:-:S04]  /*88e0*/  FADD.FTZ R44, -R44, 1 ;  /* 0x3f8000002c2c7421 */ /* 0x000fc80000010100 */
[----:B------:R-:W-:Y:S01]  /*88f0*/  FFMA.FTZ R41, R41, R44, 1 ;  /* 0x3f80000029297423 */ /* 0x000fe2000001002c */
[----:B------:R-:W-:-:S03]  /*8900*/  HADD2.F32 R44, -RZ, R89.H1_H1 ;  /* 0x30000059ff2c7230 */ /* 0x000fc60000004100 */
[----:B------:R-:W-:Y:S01]  /*8910*/  FMUL.FTZ R21, R40, R41 ;  /* 0x0000002928157220 */ /* 0x000fe20000410000 */
[----:B------:R-:W-:Y:S01]  /*8920*/  FMUL.FTZ R40, R14, R37 ;  /* 0x000000250e287220 */ /* 0x000fe20000410000 */
[----:B------:R-:W-:Y:S02]  /*8930*/  FADD.FTZ R44, R44, -UR28 ;  /* 0x8000001c2c2c7e21 */ /* 0x000fe40008010000 */
[----:B------:R-:W-:Y:S01]  /*8940*/  FMUL.FTZ R61, R14, R21 ;  /* 0x000000150e3d7220 */ /* 0x000fe20000410000 */
[----:B------:R-:W-:Y:S01]  /*8950*/  FFMA.FTZ R41, R11, R40, RZ ;  /* 0x000000280b297223 */ /* 0x000fe200000100ff */
[----:B------:R-:W-:Y:S01]  /*8960*/  FMUL.FTZ R26, R44, UR16 ;  /* 0x000000102c1a7c20 */ /* 0x000fe20008410000 */
[----:B------:R-:W-:Y:S02]  /*8970*/  HADD2.F32 R44, -RZ, R88.H1_H1 ;  /* 0x30000058ff2c7230 */ /* 0x000fe40000004100 */
[----:B------:R-:W-:Y:S01]  /*8980*/  FADD.FTZ R40, RZ, R40 ;  /* 0x00000028ff287221 */ /* 0x000fe20000010000 */
        /* <DEDUP_REMOVED lines=8> */
[----:B------:R-:W-:Y:S01]  /*8a10*/  FMUL.FTZ R24, R34, R35 ;  /* 0x0000002322187220 */ /* 0x000fe20000410000 */
[----:B------:R-:W-:Y:S01]  /*8a20*/  FMUL.FTZ R35, R46, UR16 ;  /* 0x000000102e237c20 */ /* 0x000fe20008410000 */
[----:B------:R-:W-:-:S03]  /*8a30*/  HADD2.F32 R34, -RZ, R88.H0_H0 ;  /* 0x20000058ff227230 */ /* 0x000fc60000004100 */
        /* <DEDUP_REMOVED lines=9> */
[C---:B------:R-:W-:Y:S02]  /*8ad0*/  FMUL.FTZ R44, R15.reuse, R36 ;  /* 0x000000240f2c7220 */ /* 0x040fe40000410000 */
[----:B------:R-:W-:Y:S01]  /*8ae0*/  FMUL.FTZ R34, R34, R46 ;  /* 0x0000002e22227220 */ /* 0x000fe20000410000 */
[----:B------:R-:W-:Y:S02]  /*8af0*/  HADD2.F32 R46, -RZ, R85.H0_H0 ;  /* 0x20000055ff2e7230 */ /* 0x000fe40000004100 */
[----:B------:R-:W-:Y:S01]  /*8b00*/  FFMA.FTZ R41, R10, R44, R41 ;  /* 0x0000002c0a297223 */ /* 0x000fe20000010029 */
[----:B------:R-:W-:Y:S01]  /*8b10*/  FADD.FTZ R40, R44, R40 ;  /* 0x000000282c287221 */ /* 0x000fe20000010000 */
[----:B------:R-:W-:Y:S01]  /*8b20*/  FFMA.FTZ R44, R15, R54, R3 ;  /* 0x000000360f2c7223 */ /* 0x000fe20000010003 */
[----:B------:R-:W-:-:S03]  /*8b30*/  FADD.FTZ R46, R46, -UR28 ;  /* 0x8000001c2e2e7e21 */ /* 0x000fc60008010000 */
[----:B------:R-:W-:Y:S01]  /*8b40*/  FMUL.FTZ R45, R44, -1.4426950216293334961 ;  /* 0xbfb8aa3b2c2d7820 */ /* 0x000fe20000410000 */
[----:B------:R-:W-:-:S05]  /*8b50*/  FMUL.FTZ R46, R46, UR16 ;  /* 0x000000102e2e7c20 */ /* 0x000fca0008410000 */
[----:B------:R-:W0:Y:S02]  /*8b60*/  MUFU.EX2 R45, R45 ;  /* 0x0000002d002d7308 */ /* 0x000e240000000800 */
[----:B0-----:R-:W-:-:S06]  /*8b70*/  FADD.FTZ R45, R45, 1 ;  /* 0x3f8000002d2d7421 */ /* 0x001fcc0000010000 */
[----:B------:R-:W0:Y:S02]  /*8b80*/  MUFU.RCP R45, R45 ;  /* 0x0000002d002d7308 */ /* 0x000e240000001000 */
[----:B0-----:R-:W-:Y:S01]  /*8b90*/  FMUL.FTZ R57, R57, R45 ;  /* 0x0000002d39397220 */ /* 0x001fe20000410000 */
[----:B------:R-:W-:-:S04]  /*8ba0*/  FADD.FTZ R45, -R45, 1 ;  /* 0x3f8000002d2d7421 */ /* 0x000fc80000010100 */
[----:B------:R-:W-:Y:S01]  /*8bb0*/  FFMA.FTZ R45, R44, R45, 1 ;  /* 0x3f8000002c2d7423 */ /* 0x000fe2000001002d */
[----:B------:R-:W-:Y:S01]  /*8bc0*/  FFMA.FTZ R44, R11, R37, RZ ;  /* 0x000000250b2c7223 */ /* 0x000fe200000100ff */
[----:B------:R-:W-:Y:S02]  /*8bd0*/  FADD.FTZ R11, RZ, R37 ;  /* 0x00000025ff0b7221 */ /* 0x000fe40000010000 */
[----:B------:R-:W-:Y:S01]  /*8be0*/  FMUL.FTZ R57, R57, R45 ;  /* 0x0000002d39397220 */ /* 0x000fe20000410000 */
[-C--:B------:R-:W-:Y:S01]  /*8bf0*/  FFMA.FTZ R37, R29, R39.reuse, R44 ;  /* 0x000000271d257223 */ /* 0x080fe2000001002c */
[----:B------:R-:W-:Y:S01]  /*8c00*/  FADD.FTZ R11, R11, R39 ;  /* 0x000000270b0b7221 */ /* 0x000fe20000010000 */
[----:B------:R-:W-:Y:S01]  /*8c10*/  FMUL.FTZ R39, R14, R39 ;  /* 0x000000270e277220 */ /* 0x000fe20000410000 */
[----:B------:R-:W-:Y:S02]  /*8c20*/  HADD2.F32 R45, -RZ, R79.H1_H1 ;  /* 0x3000004fff2d7230 */ /* 0x000fe40000004100 */
[----:B------:R-:W-:Y:S01]  /*8c30*/  FFMA.FTZ R37, R18, R28, R37 ;  /* 0x0000001c12257223 */ /* 0x000fe20000010025 */
[----:B------:R-:W-:Y:S01]  /*8c40*/  FADD.FTZ R11, R11, R28 ;  /* 0x0000001c0b0b7221 */ /* 0x000fe20000010000 */
[----:B------:R-:W-:Y:S01]  /*8c50*/  FFMA.FTZ R29, R29, R39, R41 ;  /* 0x000000271d1d7223 */ /* 0x000fe20000010029 */
[----:B------:R-:W-:Y:S01]  /*8c60*/  FFMA.FTZ R41, R14, R50, R2 ;  /* 0x000000320e297223 */ /* 0x000fe20000010002 */
[----:B------:R-:W-:Y:S01]  /*8c70*/  FADD.FTZ R40, R40, R39 ;  /* 0x0000002728287221 */ /* 0x000fe20000010000 */
[----:B------:R-:W-:Y:S01]  /*8c80*/  FFMA.FTZ R39, R15, R46, R3 ;  /* 0x0000002e0f277223 */ /* 0x000fe20000010003 */
[----:B------:R-:W-:Y:S01]  /*8c90*/  FMUL.FTZ R28, R14, R28 ;  /* 0x0000001c0e1c7220 */ /* 0x000fe20000410000 */
[----:B------:R-:W-:Y:S01]  /*8ca0*/  FMUL.FTZ R44, R41, -1.4426950216293334961 ;  /* 0xbfb8aa3b292c7820 */ /* 0x000fe20000410000 */
[----:B------:R-:W-:-:S04]  /*8cb0*/  FFMA.FTZ R37, R13, R19, R37 ;  /* 0x000000130d257223 */ /* 0x000fc80000010025 */
[----:B------:R-:W-:Y:S01]  /*8cc0*/  FFMA.FTZ R37, R22, R21, R37 ;  /* 0x0000001516257223 */ /* 0x000fe20000010025 */
[----:B------:R-:W0:Y:S02]  /*8cd0*/  MUFU.EX2 R44, R44 ;  /* 0x0000002c002c7308 */ /* 0x000e240000000800 */
[----:B0-----:R-:W-:-:S06]  /*8ce0*/  FADD.FTZ R44, R44, 1 ;  /* 0x3f8000002c2c7421 */ /* 0x001fcc0000010000 */
[----:B------:R-:W0:Y:S02]  /*8cf0*/  MUFU.RCP R44, R44 ;  /* 0x0000002c002c7308 */ /* 0x000e240000001000 */
[----:B0-----:R-:W-:Y:S01]  /*8d00*/  FMUL.FTZ R56, R56, R44 ;  /* 0x0000002c38387220 */ /* 0x001fe20000410000 */
[----:B------:R-:W-:-:S04]  /*8d10*/  FADD.FTZ R44, -R44, 1 ;  /* 0x3f8000002c2c7421 */ /* 0x000fc80000010100 */
[----:B------:R-:W-:Y:S01]  /*8d20*/  FFMA.FTZ R44, R41, R44, 1 ;  /* 0x3f800000292c7423 */ /* 0x000fe2000001002c */
[----:B------:R-:W-:-:S03]  /*8d30*/  FMUL.FTZ R41, R39, -1.4426950216293334961 ;  /* 0xbfb8aa3b27297820 */ /* 0x000fc60000410000 */
[----:B------:R-:W-:Y:S01]  /*8d40*/  FMUL.FTZ R56, R56, R44 ;  /* 0x0000002c38387220 */ /* 0x000fe20000410000 */
[----:B------:R-:W-:Y:S02]  /*8d50*/  HADD2.F32 R44, -RZ, R77.H0_H0 ;  /* 0x2000004dff2c7230 */ /* 0x000fe40000004100 */
        /* <DEDUP_REMOVED lines=12> */
[----:B------:R-:W-:Y:S02]  /*8e20*/  HADD2.F32 R41, -RZ, R82.H0_H0 ;  /* 0x20000052ff297230 */ /* 0x000fe40000004100 */
[----:B------:R-:W-:Y:S01]  /*8e30*/  FFMA.FTZ R36, R12, R24, R36 ;  /* 0x000000180c247223 */ /* 0x000fe20000010024 */
[----:B------:R-:W-:Y:S01]  /*8e40*/  FFMA.FTZ R29, R23, R38, R29 ;  /* 0x00000026171d7223 */ /* 0x000fe2000001001d */
[----:B------:R-:W-:Y:S01]  /*8e50*/  FFMA.FTZ R23, R14, R52, R2 ;  /* 0x000000340e177223 */ /* 0x000fe20000010002 */
[----:B------:R-:W-:Y:S01]  /*8e60*/  FADD.FTZ R41, R41, -UR28 ;  /* 0x8000001c29297e21 */ /* 0x000fe20008010000 */
[----:B------:R-:W-:Y:S01]  /*8e70*/  FFMA.FTZ R36, R17, R16, R36 ;  /* 0x0000001011247223 */ /* 0x000fe20000010024 */
[----:B------:R-:W-:Y:S01]  /*8e80*/  FFMA.FTZ R29, R18, R28, R29 ;  /* 0x0000001c121d7223 */ /* 0x000fe2000001001d */
[----:B------:R-:W-:Y:S01]  /*8e90*/  FMUL.FTZ R39, R23, -1.4426950216293334961 ;  /* 0xbfb8aa3b17277820 */ /* 0x000fe20000410000 */
[----:B------:R-:W-:-:S04]  /*8ea0*/  FMUL.FTZ R41, R41, UR16 ;  /* 0x0000001029297c20 */ /* 0x000fc80008410000 */
[----:B------:R-:W-:Y:S01]  /*8eb0*/  FFMA.FTZ R18, R14, R41, R2 ;  /* 0x000000290e127223 */ /* 0x000fe20000010002 */
[----:B------:R-:W0:Y:S02]  /*8ec0*/  MUFU.EX2 R39, R39 ;  /* 0x0000002700277308 */ /* 0x000e240000000800 */
[----:B0-----:R-:W-:-:S06]  /*8ed0*/  FADD.FTZ R39, R39, 1 ;  /* 0x3f80000027277421 */ /* 0x001fcc0000010000 */
[----:B------:R-:W0:Y:S02]  /*8ee0*/  MUFU.RCP R39, R39 ;  /* 0x0000002700277308 */ /* 0x000e240000001000 */
[----:B0-----:R-:W-:Y:S01]  /*8ef0*/  FMUL.FTZ R53, R53, R39 ;  /* 0x0000002735357220 */ /* 0x001fe20000410000 */
[----:B------:R-:W-:-:S04]  /*8f00*/  FADD.FTZ R39, -R39, 1 ;  /* 0x3f80000027277421 */ /* 0x000fc80000010100 */
[----:B------:R-:W-:Y:S01]  /*8f10*/  FFMA.FTZ R39, R23, R39, 1 ;  /* 0x3f80000017277423 */ /* 0x000fe20000010027 */
[----:B------:R-:W-:Y:S01]  /*8f20*/  FADD.FTZ R23, R38, R40 ;  /* 0x0000002826177221 */ /* 0x000fe20000010000 */
[----:B------:R-:W-:Y:S01]  /*8f30*/  FFMA.FTZ R38, R15, R49, R3 ;  /* 0x000000310f267223 */ /* 0x000fe20000010003 */
[----:B------:R-:W-:Y:S02]  /*8f40*/  HADD2.F32 R40, -RZ, R81.H0_H0 ;  /* 0x20000051ff287230 */ /* 0x000fe40000004100 */
[----:B------:R-:W-:Y:S01]  /*8f50*/  FMUL.FTZ R53, R53, R39 ;  /* 0x0000002735357220 */ /* 0x000fe20000410000 */
[----:B------:R-:W-:Y:S01]  /*8f60*/  FADD.FTZ R23, R23, R28 ;  /* 0x0000001c17177221 */ /* 0x000fe20000010000 */
[----:B------:R-:W-:Y:S01]  /*8f70*/  FMUL.FTZ R39, R38, -1.4426950216293334961 ;  /* 0xbfb8aa3b26277820 */ /* 0x000fe20000410000 */
[----:B------:R-:W-:-:S05]  /*8f80*/  FADD.FTZ R40, R40, -UR28 ;  /* 0x8000001c28287e21 */ /* 0x000fca0008010000 */
[----:B------:R-:W0:Y:S01]  /*8f90*/  MUFU.EX2 R39, R39 ;  /* 0x0000002700277308 */ /* 0x000e220000000800 */
[----:B------:R-:W-:Y:S01]  /*8fa0*/  FMUL.FTZ R40, R40, UR16 ;  /* 0x0000001028287c20 */ /* 0x000fe20008410000 */
        /* <DEDUP_REMOVED lines=8> */
[----:B------:R-:W0:Y:S03]  /*9030*/  MUFU.EX2 R38, R38 ;  /* 0x0000002600267308 */ /* 0x000e260000000800 */
[----:B------:R-:W-:-:S04]  /*9040*/  FADD.FTZ R39, R39, -UR28 ;  /* 0x8000001c27277e21 */ /* 0x000fc80008010000 */
[----:B------:R-:W-:Y:S01]  /*9050*/  FMUL.FTZ R39, R39, UR16 ;  /* 0x0000001027277c20 */ /* 0x000fe20008410000 */
[----:B0-----:R-:W-:-:S06]  /*9060*/  FADD.FTZ R38, R38, 1 ;  /* 0x3f80000026267421 */ /* 0x001fcc0000010000 */
[----:B------:R-:W0:Y:S02]  /*9070*/  MUFU.RCP R38, R38 ;  /* 0x0000002600267308 */ /* 0x000e240000001000 */
[----:B0-----:R-:W-:Y:S01]  /*9080*/  FMUL.FTZ R48, R48, R38 ;  /* 0x0000002630307220 */ /* 0x001fe20000410000 */
[----:B------:R-:W-:-:S04]  /*9090*/  FADD.FTZ R38, -R38, 1 ;  /* 0x3f80000026267421 */ /* 0x000fc80000010100 */
[----:B------:R-:W-:Y:S01]  /*90a0*/  FFMA.FTZ R38, R18, R38, 1 ;  /* 0x3f80000012267423 */ /* 0x000fe20000010026 */
[----:B------:R-:W-:-:S03]  /*90b0*/  FFMA.FTZ R18, R15, R40, R3 ;  /* 0x000000280f127223 */ /* 0x000fc60000010003 */
[----:B------:R-:W-:Y:S01]  /*90c0*/  FMUL.FTZ R48, R48, R38 ;  /* 0x0000002630307220 */ /* 0x000fe20000410000 */
[----:B------:R-:W-:Y:S01]  /*90d0*/  FMUL.FTZ R28, R18, -1.4426950216293334961 ;  /* 0xbfb8aa3b121c7820 */ /* 0x000fe20000410000 */
[----:B------:R-:W-:-:S05]  /*90e0*/  HADD2.F32 R38, -RZ, R78.H1_H1 ;  /* 0x3000004eff267230 */ /* 0x000fca0000004100 */
[----:B------:R-:W0:Y:S01]  /*90f0*/  MUFU.EX2 R28, R28 ;  /* 0x0000001c001c7308 */ /* 0x000e220000000800 */
[----:B------:R-:W-:-:S04]  /*9100*/  FADD.FTZ R38, R38, -UR28 ;  /* 0x8000001c26267e21 */ /* 0x000fc80008010000 */
[----:B------:R-:W-:Y:S01]  /*9110*/  FMUL.FTZ R38, R38, UR16 ;  /* 0x0000001026267c20 */ /* 0x000fe20008410000 */
[----:B0-----:R-:W-:-:S06]  /*9120*/  FADD.FTZ R28, R28, 1 ;  /* 0x3f8000001c1c7421 */ /* 0x001fcc0000010000 */
[----:B------:R-:W0:Y:S02]  /*9130*/  MUFU.RCP R28, R28 ;  /* 0x0000001c001c7308 */ /* 0x000e240000001000 */
[----:B0-----:R-:W-:Y:S01]  /*9140*/  FMUL.FTZ R47, R47, R28 ;  /* 0x0000001c2f2f7220 */ /* 0x001fe20000410000 */
[----:B------:R-:W-:-:S04]  /*9150*/  FADD.FTZ R28, -R28, 1 ;  /* 0x3f8000001c1c7421 */ /* 0x000fc80000010100 */
[----:B------:R-:W-:Y:S01]  /*9160*/  FFMA.FTZ R28, R18, R28, 1 ;  /* 0x3f800000121c7423 */ /* 0x000fe2000001001c */
[----:B------:R-:W-:Y:S01]  /*9170*/  FADD.FTZ R18, R10, R24 ;  /* 0x000000180a127221 */ /* 0x000fe20000010000 */
[----:B------:R-:W-:Y:S01]  /*9180*/  FMUL.FTZ R24, R15, R24 ;  /* 0x000000180f187220 */ /* 0x000fe20000410000 */
[----:B------:R-:W-:Y:S01]  /*9190*/  FFMA.FTZ R10, R14, R39, R2 ;  /* 0x000000270e0a7223 */ /* 0x000fe20000010002 */
[----:B------:R-:W-:Y:S01]  /*91a0*/  FMUL.FTZ R47, R47, R28 ;  /* 0x0000001c2f2f7220 */ /* 0x000fe20000410000 */
[----:B------:R-:W-:Y:S02]  /*91b0*/  HADD2.F32 R28, -RZ, R76.H1_H1 ;  /* 0x3000004cff1c7230 */ /* 0x000fe40000004100 */
[----:B------:R-:W-:Y:S01]  /*91c0*/  FFMA.FTZ R29, R12, R24, R29 ;  /* 0x000000180c1d7223 */ /* 0x000fe2000001001d */
[----:B------:R-:W-:Y:S01]  /*91d0*/  FMUL.FTZ R12, R10, -1.4426950216293334961 ;  /* 0xbfb8aa3b0a0c7820 */ /* 0x000fe20000410000 */
[----:B------:R-:W-:Y:S01]  /*91e0*/  FADD.FTZ R24, R24, R23 ;  /* 0x0000001718187221 */ /* 0x000fe20000010000 */
[----:B------:R-:W-:Y:S01]  /*91f0*/  FADD.FTZ R23, R11, R19 ;  /* 0x000000130b177221 */ /* 0x000fe20000010000 */
[----:B------:R-:W-:-:S03]  /*9200*/  FMUL.FTZ R19, R14, R19 ;  /* 0x000000130e137220 */ /* 0x000fc60000410000 */
[----:B------:R-:W0:Y:S01]  /*9210*/  MUFU.EX2 R12, R12 ;  /* 0x0000000c000c7308 */ /* 0x000e220000000800 */
[----:B------:R-:W-:Y:S01]  /*9220*/  FFMA.FTZ R29, R13, R19, R29 ;  /* 0x000000130d1d7223 */ /* 0x000fe2000001001d */
[----:B------:R-:W-:Y:S02]  /*9230*/  HADD2.F32 R13, -RZ, R78.H0_H0 ;  /* 0x2000004eff0d7230 */ /* 0x000fe40000004100 */
[----:B------:R-:W-:Y:S01]  /*9240*/  FADD.FTZ R24, R24, R19 ;  /* 0x0000001318187221 */ /* 0x000fe20000010000 */
[----:B------:R-:W-:-:S03]  /*9250*/  FFMA.FTZ R29, R17, R59, R29 ;  /* 0x0000003b111d7223 */ /* 0x000fc6000001001d */
[----:B------:R-:W-:Y:S01]  /*9260*/  FADD.FTZ R59, R59, R24 ;  /* 0x000000183b3b7221 */ /* 0x000fe20000010000 */
[----:B------:R-:W-:-:S03]  /*9270*/  FFMA.FTZ R29, R22, R61, R29 ;  /* 0x0000003d161d7223 */ /* 0x000fc6000001001d */
[----:B------:R-:W-:Y:S01]  /*9280*/  FADD.FTZ R61, R59, R61 ;  /* 0x0000003d3b3d7221 */ /* 0x000fe20000010000 */
        /* <DEDUP_REMOVED lines=15> */
[----:B------:R-:W-:-:S05]  /*9380*/  HADD2.F32 R12, -RZ, R79.H0_H0 ;  /* 0x2000004fff0c7230 */ /* 0x000fca0000004100 */
        /* <DEDUP_REMOVED lines=22> */
[----:B------:R-:W-:-:S03]  /*94f0*/  HADD2.F32 R19, -RZ, R76.H0_H0 ;  /* 0x2000004cff137230 */ /* 0x000fc60000004100 */
[----:B------:R-:W-:Y:S01]  /*9500*/  FMUL.FTZ R13, R28, R13 ;  /* 0x0000000d1c0d7220 */ /* 0x000fe20000410000 */
[----:B------:R-:W-:Y:S01]  /*9510*/  FADD.FTZ R28, R18, R16 ;  /* 0x00000010121c7221 */ /* 0x000fe20000010000 */
[----:B------:R-:W-:-:S04]  /*9520*/  FADD.FTZ R19, R19, -UR28 ;  /* 0x8000001c13137e21 */ /* 0x000fc80008010000 */
[----:B------:R-:W-:Y:S01]  /*9530*/  FMUL.FTZ R16, R19, UR16 ;  /* 0x0000001013107c20 */ /* 0x000fe20008410000 */
[----:B------:R-:W-:-:S03]  /*9540*/  HADD2.F32 R19, -RZ, R75.H1_H1 ;  /* 0x3000004bff137230 */ /* 0x000fc60000004100 */
        /* <DEDUP_REMOVED lines=23> */
[----:B------:R-:W-:-:S03]  /*96c0*/  FADD.FTZ R24, R24, -UR28 ;  /* 0x8000001c18187e21 */ /* 0x000fc60008010000 */
[----:B------:R-:W-:Y:S01]  /*96d0*/  FADD.FTZ R58, R58, R34 ;  /* 0x000000223a3a7221 */ /* 0x000fe20000010000 */
        /* <DEDUP_REMOVED lines=18> */
[----:B------:R-:W0:Y:S01]  /*9800*/  MUFU.RCP R59, R59 ;  /* 0x0000003b003b7308 */ /* 0x000e220000001000 */
[----:B--2---:R-:W-:Y:S02]  /*9810*/  HADD2.F32 R71, -RZ, R93.H0_H0 ;  /* 0x2000005dff477230 */ /* 0x004fe40000004100 */
[----:B------:R-:W2:Y:S01]  /*9820*/  LDL.S16 R93, [R1+0x14a] ;  /* 0x00014a00015d7983 */ /* 0x000ea20000100600 */
[----:B0-----:R-:W-:Y:S01]  /*9830*/  FMUL.FTZ R60, R60, R59 ;  /* 0x0000003b3c3c7220 */ /* 0x001fe20000410000 */
[----:B------:R-:W-:-:S04]  /*9840*/  FADD.FTZ R59, -R59, 1 ;  /* 0x3f8000003b3b7421 */ /* 0x000fc80000010100 */
[----:B------:R-:W-:Y:S01]  /*9850*/  FFMA.FTZ R22, R22, R59, 1 ;  /* 0x3f80000016167423 */ /* 0x000fe2000001003b */
[----:B------:R-:W-:Y:S01]  /*9860*/  FADD.FTZ R59, R28, R25 ;  /* 0x000000191c3b7221 */ /* 0x000fe20000010000 */
[-C--:B------:R-:W-:Y:S02]  /*9870*/  FMUL.FTZ R28, R15, R25.reuse ;  /* 0x000000190f1c7220 */ /* 0x080fe40000410000 */
[----:B------:R-:W-:Y:S01]  /*9880*/  FMUL.FTZ R22, R60, R22 ;  /* 0x000000163c167220 */ /* 0x000fe20000410000 */
[----:B------:R-:W-:Y:S01]  /*9890*/  FFMA.FTZ R60, R26, R25, R36 ;  /* 0x000000191a3c7223 */ /* 0x000fe20000010024 */
[----:B------:R-:W-:Y:S01]  /*98a0*/  FMUL.FTZ R25, R62, UR16 ;  /* 0x000000103e197c20 */ /* 0x000fe20008410000 */
[----:B------:R-:W-:Y:S01]  /*98b0*/  FFMA.FTZ R36, R26, R28, R29 ;  /* 0x0000001c1a247223 */ /* 0x000fe2000001001d */
[----:B------:R-:W-:Y:S02]  /*98c0*/  HADD2.F32 R62, -RZ, R70.H0_H0 ;  /* 0x20000046ff3e7230 */ /* 0x000fe40000004100 */
[----:B------:R-:W-:Y:S01]  /*98d0*/  FADD.FTZ R61, R28, R61 ;  /* 0x0000003d1c3d7221 */ /* 0x000fe20000010000 */
        /* <DEDUP_REMOVED lines=17> */
[----:B------:R-:W-:Y:S01]  /*99f0*/  FADD.FTZ R59, R59, R57 ;  /* 0x000000393b3b7221 */ /* 0x000fe20000010000 */
[----:B------:R-:W-:Y:S01]  /*9a00*/  FFMA.FTZ R60, R54, R57, R60 ;  /* 0x00000039363c7223 */ /* 0x000fe2000001003c */
[----:B0-----:R-:W-:Y:S01]  /*9a10*/  FMUL.FTZ R63, R63, R62 ;  /* 0x0000003e3f3f7220 */ /* 0x001fe20000410000 */
[----:B------:R-:W-:-:S04]  /*9a20*/  FADD.FTZ R62, -R62, 1 ;  /* 0x3f8000003e3e7421 */ /* 0x000fc80000010100 */
[----:B------:R-:W-:Y:S01]  /*9a30*/  FFMA.FTZ R28, R28, R62, 1 ;  /* 0x3f8000001c1c7423 */ /* 0x000fe2000001003e */
[----:B------:R-:W-:Y:S02]  /*9a40*/  HADD2.F32 R62, -RZ, R43.H1_H1 ;  /* 0x3000002bff3e7230 */ /* 0x000fe40000004100 */
[----:B------:R-:W-:Y:S01]  /*9a50*/  FFMA.FTZ R43, R35, R34, R37 ;  /* 0x00000022232b7223 */ /* 0x000fe20000010025 */
[----:B------:R-:W-:Y:S01]  /*9a60*/  FMUL.FTZ R57, R15, R57 ;  /* 0x000000390f397220 */ /* 0x000fe20000410000 */
[----:B------:R-:W-:Y:S01]  /*9a70*/  FMUL.FTZ R28, R63, R28 ;  /* 0x0000001c3f1c7220 */ /* 0x000fe20000410000 */
[----:B------:R-:W-:Y:S01]  /*9a80*/  FMUL.FTZ R63, R14, R34 ;  /* 0x000000220e3f7220 */ /* 0x000fe20000410000 */
[----:B------:R-:W-:Y:S01]  /*9a90*/  FADD.FTZ R62, R62, -UR28 ;  /* 0x8000001c3e3e7e21 */ /* 0x000fe20008010000 */
[----:B------:R-:W-:Y:S02]  /*9aa0*/  HADD2.F32 R37, -RZ, R73.H0_H0 ;  /* 0x20000049ff257230 */ /* 0x000fe40000004100 */
[----:B------:R-:W-:Y:S01]  /*9ab0*/  FADD.FTZ R61, R61, R63 ;  /* 0x0000003f3d3d7221 */ /* 0x000fe20000010000 */
[----:B------:R-:W-:Y:S01]  /*9ac0*/  FMUL.FTZ R34, R62, UR16 ;  /* 0x000000103e227c20 */ /* 0x000fe20008410000 */
[----:B------:R-:W-:-:S02]  /*9ad0*/  FFMA.FTZ R62, R35, R63, R36 ;  /* 0x0000003f233e7223 */ /* 0x000fc40000010024 */
[----:B------:R-:W-:Y:S01]  /*9ae0*/  FADD.FTZ R61, R57, R61 ;  /* 0x0000003d393d7221 */ /* 0x000fe20000010000 */
[----:B------:R-:W-:Y:S01]  /*9af0*/  FFMA.FTZ R35, R14, R34, R2 ;  /* 0x000000220e237223 */ /* 0x000fe20000010002 */
[----:B------:R-:W-:Y:S01]  /*9b00*/  FFMA.FTZ R62, R54, R57, R62 ;  /* 0x00000039363e7223 */ /* 0x000fe2000001003e */
[----:B----4-:R-:W-:Y:S02]  /*9b10*/  HADD2.F32 R57, -RZ, R92.H0_H0 ;  /* 0x2000005cff397230 */ /* 0x010fe40000004100 */
[----:B------:R-:W4:Y:S01]  /*9b20*/  LDL.LU.S16 R92, [R1+0x134] ;  /* 0x00013400015c7983 */ /* 0x000f220000300600 */
[----:B------:R-:W-:-:S06]  /*9b30*/  FMUL.FTZ R36, R35, -1.4426950216293334961 ;  /* 0xbfb8aa3b23247820 */ /* 0x000fcc0000410000 */
[----:B------:R-:W0:Y:S02]  /*9b40*/  MUFU.EX2 R36, R36 ;  /* 0x0000002400247308 */ /* 0x000e240000000800 */
[----:B0-----:R-:W-:-:S06]  /*9b50*/  FADD.FTZ R36, R36, 1 ;  /* 0x3f80000024247421 */ /* 0x001fcc0000010000 */
[----:B------:R-:W0:Y:S01]  /*9b60*/  MUFU.RCP R36, R36 ;  /* 0x0000002400247308 */ /* 0x000e220000001000 */
[----:B------:R-:W-:-:S05]  /*9b70*/  HADD2.F32 R73, -RZ, R42.H1_H1 ;  /* 0x3000002aff497230 */ /* 0x000fca0000004100 */
[----:B------:R-:W-:-:S04]  /*9b80*/  FADD.FTZ R73, R73, -UR28 ;  /* 0x8000001c49497e21 */ /* 0x000fc80008010000 */
[----:B------:R-:W-:Y:S01]  /*9b90*/  FMUL.FTZ R73, R73, UR16 ;  /* 0x0000001049497c20 */ /* 0x000fe20008410000 */
[----:B0-----:R-:W-:Y:S01]  /*9ba0*/  FMUL.FTZ R37, R37, R36 ;  /* 0x0000002425257220 */ /* 0x001fe20000410000 */
[----:B------:R-:W-:-:S04]  /*9bb0*/  FADD.FTZ R36, -R36, 1 ;  /* 0x3f80000024247421 */ /* 0x000fc80000010100 */
[----:B------:R-:W-:Y:S01]  /*9bc0*/  FFMA.FTZ R35, R35, R36, 1 ;  /* 0x3f80000023237423 */ /* 0x000fe20000010024 */
[----:B------:R-:W-:Y:S02]  /*9bd0*/  HADD2.F32 R36, -RZ, R42.H0_H0 ;  /* 0x2000002aff247230 */ /* 0x000fe40000004100 */
[----:B------:R-:W-:-:S04]  /*9be0*/  FFMA.FTZ R42, R14, R73, R2 ;  /* 0x000000490e2a7223 */ /* 0x000fc80000010002 */
[----:B------:R-:W-:-:S06]  /*9bf0*/  FMUL.FTZ R54, R42, -1.4426950216293334961 ;  /* 0xbfb8aa3b2a367820 */ /* 0x000fcc0000410000 */
[----:B------:R-:W0:Y:S02]  /*9c00*/  MUFU.EX2 R54, R54 ;  /* 0x0000003600367308 */ /* 0x000e240000000800 */
[----:B0-----:R-:W-:-:S06]  /*9c10*/  FADD.FTZ R54, R54, 1 ;  /* 0x3f80000036367421 */ /* 0x001fcc0000010000 */
[----:B------:R-:W0:Y:S01]  /*9c20*/  MUFU.RCP R54, R54 ;  /* 0x0000003600367308 */ /* 0x000e220000001000 */
[----:B---3--:R-:W-:Y:S02]  /*9c30*/  HADD2.F32 R70, -RZ, R91.H0_H0 ;  /* 0x2000005bff467230 */ /* 0x008fe40000004100 */
[----:B------:R-:W3:Y:S01]  /*9c40*/  LDL.LU.S16 R91, [R1+0x140] ;  /* 0x00014000015b7983 */ /* 0x000ee20000300600 */
[----:B------:R-:W-:Y:S01]  /*9c50*/  FADD.FTZ R72, R72, -UR28 ;  /* 0x8000001c48487e21 */ /* 0x000fe20008010000 */
[----:B------:R-:W-:Y:S01]  /*9c60*/  FADD.FTZ R58, R58, R56 ;  /* 0x000000383a3a7221 */ /* 0x000fe20000010000 */
[-C--:B------:R-:W-:Y:S01]  /*9c70*/  FFMA.FTZ R43, R50, R56.reuse, R43 ;  /* 0x00000038322b7223 */ /* 0x080fe2000001002b */
[----:B------:R-:W-:Y:S01]  /*9c80*/  FMUL.FTZ R56, R14, R56 ;  /* 0x000000380e387220 */ /* 0x000fe20000410000 */
[----:B------:R-:W-:Y:S01]  /*9c90*/  FMUL.FTZ R72, R72, UR16 ;  /* 0x0000001048487c20 */ /* 0x000fe20008410000 */
[----:B------:R-:W-:Y:S01]  /*9ca0*/  FADD.FTZ R59, R59, R55 ;  /* 0x000000373b3b7221 */ /* 0x000fe20000010000 */
[-C--:B------:R-:W-:Y:S01]  /*9cb0*/  FFMA.FTZ R60, R46, R55.reuse, R60 ;  /* 0x000000372e3c7223 */ /* 0x080fe2000001003c */
[----:B------:R-:W-:Y:S01]  /*9cc0*/  FFMA.FTZ R62, R50, R56, R62 ;  /* 0x00000038323e7223 */ /* 0x000fe2000001003e */
[----:B------:R-:W-:Y:S01]  /*9cd0*/  FADD.FTZ R61, R61, R56 ;  /* 0x000000383d3d7221 */ /* 0x000fe20000010000 */
[----:B0-----:R-:W-:Y:S01]  /*9ce0*/  FMUL.FTZ R70, R70, R54 ;  /* 0x0000003646467220 */ /* 0x001fe20000410000 */
[----:B------:R-:W-:Y:S01]  /*9cf0*/  FADD.FTZ R54, -R54, 1 ;  /* 0x3f80000036367421 */ /* 0x000fe20000010100 */
[----:B------:R-:W-:-:S03]  /*9d00*/  FMUL.FTZ R55, R15, R55 ;  /* 0x000000370f377220 */ /* 0x000fc60000410000 */
[----:B------:R-:W-:Y:S01]  /*9d10*/  FFMA.FTZ R54, R42, R54, 1 ;  /* 0x3f8000002a367423 */ /* 0x000fe20000010036 */
[----:B------:R-:W-:Y:S01]  /*9d20*/  FFMA.FTZ R42, R15, R72, R3 ;  /* 0x000000480f2a7223 */ /* 0x000fe20000010003 */
[----:B------:R-:W-:Y:S01]  /*9d30*/  FFMA.FTZ R62, R46, R55, R62 ;  /* 0x000000372e3e7223 */ /* 0x000fe2000001003e */
[----:B------:R-:W-:Y:S01]  /*9d40*/  FADD.FTZ R61, R55, R61 ;  /* 0x0000003d373d7221 */ /* 0x000fe20000010000 */
[----:B------:R-:W-:Y:S01]  /*9d50*/  FMUL.FTZ R70, R70, R54 ;  /* 0x0000003646467220 */ /* 0x000fe20000410000 */
[----:B------:R-:W-:-:S06]  /*9d60*/  FMUL.FTZ R54, R42, -1.4426950216293334961 ;  /* 0xbfb8aa3b2a367820 */ /* 0x000fcc0000410000 */
[----:B------:R-:W0:Y:S01]  /*9d70*/  MUFU.EX2 R54, R54 ;  /* 0x0000003600367308 */ /* 0x000e220000000800 */
[----:B--2---:R-:W-:Y:S02]  /*9d80*/  HADD2.F32 R55, -RZ, R93.H0_H0 ;  /* 0x2000005dff377230 */ /* 0x004fe40000004100 */
[----:B------:R-:W2:Y:S01]  /*9d90*/  LDL.S16 R93, [R1+0x154] ;  /* 0x00015400015d7983 */ /* 0x000ea20000100600 */
[----:B0-----:R-:W-:-:S06]  /*9da0*/  FADD.FTZ R54, R54, 1 ;  /* 0x3f80000036367421 */ /* 0x001fcc0000010000 */
[----:B------:R-:W0:Y:S01]  /*9db0*/  MUFU.RCP R54, R54 ;  /* 0x0000003600367308 */ /* 0x000e220000001000 */
[----:B------:R-:W-:-:S04]  /*9dc0*/  FADD.FTZ R71, R71, -UR28 ;  /* 0x8000001c47477e21 */ /* 0x000fc80008010000 */
[----:B------:R-:W-:Y:S01]  /*9dd0*/  FMUL.FTZ R71, R71, UR16 ;  /* 0x0000001047477c20 */ /* 0x000fe20008410000 */
[----:B0-----:R-:W-:Y:S01]  /*9de0*/  FMUL.FTZ R57, R57, R54 ;  /* 0x0000003639397220 */ /* 0x001fe20000410000 */
[----:B------:R-:W-:-:S04]  /*9df0*/  FADD.FTZ R54, -R54, 1 ;  /* 0x3f80000036367421 */ /* 0x000fc80000010100 */
[----:B------:R-:W-:Y:S01]  /*9e00*/  FFMA.FTZ R54, R42, R54, 1 ;  /* 0x3f8000002a367423 */ /* 0x000fe20000010036 */
[----:B------:R-:W-:-:S04]  /*9e10*/  FFMA.FTZ R42, R14, R71, R2 ;  /* 0x000000470e2a7223 */ /* 0x000fc80000010002 */
[----:B------:R-:W-:-:S06]  /*9e20*/  FMUL.FTZ R50, R42, -1.4426950216293334961 ;  /* 0xbfb8aa3b2a327820 */ /* 0x000fcc0000410000 */
[----:B------:R-:W0:Y:S01]  /*9e30*/  MUFU.EX2 R50, R50 ;  /* 0x0000003200327308 */ /* 0x000e220000000800 */
[----:B------:R-:W-:Y:S01]  /*9e40*/  FADD.FTZ R36, R36, -UR28 ;  /* 0x8000001c24247e21 */ /* 0x000fe20008010000 */
[----:B------:R-:W-:-:S03]  /*9e50*/  FMUL.FTZ R35, R37, R35 ;  /* 0x0000002325237220 */ /* 0x000fc60000410000 */
[----:B------:R-:W-:Y:S01]  /*9e60*/  FMUL.FTZ R37, R36, UR16 ;  /* 0x0000001024257c20 */ /* 0x000fe20008410000 */
[----:B0-----:R-:W-:-:S06]  /*9e70*/  FADD.FTZ R50, R50, 1 ;  /* 0x3f80000032327421 */ /* 0x001fcc0000010000 */
[----:B------:R-:W0:Y:S01]  /*9e80*/  MUFU.RCP R50, R50 ;  /* 0x0000003200327308 */ /* 0x000e220000001000 */
[----:B------:R-:W-:Y:S01]  /*9e90*/  FFMA.FTZ R36, R15, R37, R3 ;  /* 0x000000250f247223 */ /* 0x000fe20000010003 */
[----:B------:R-:W-:Y:S02]  /*9ea0*/  HADD2.F32 R69, -RZ, R69.H0_H0 ;  /* 0x20000045ff457230 */ /* 0x000fe40000004100 */
[----:B------:R-:W-:Y:S02]  /*9eb0*/  HADD2.F32 R68, -RZ, R68.H0_H0 ;  /* 0x20000044ff447230 */ /* 0x000fe40000004100 */
[----:B------:R-:W-:Y:S01]  /*9ec0*/  FMUL.FTZ R63, R36, -1.4426950216293334961 ;  /* 0xbfb8aa3b243f7820 */ /* 0x000fe20000410000 */
[----:B------:R-:W-:-:S04]  /*9ed0*/  FADD.FTZ R69, R69, -UR28 ;  /* 0x8000001c45457e21 */ /* 0x000fc80008010000 */
[----:B------:R-:W-:Y:S01]  /*9ee0*/  FMUL.FTZ R69, R69, UR16 ;  /* 0x0000001045457c20 */ /* 0x000fe20008410000 */
[----:B------:R-:W1:Y:S01]  /*9ef0*/  MUFU.EX2 R63, R63 ;  /* 0x0000003f003f7308 */ /* 0x000e620000000800 */
[----:B0-----:R-:W-:Y:S01]  /*9f00*/  FMUL.FTZ R68, R68, R50 ;  /* 0x0000003244447220 */ /* 0x001fe20000410000 */
[----:B------:R-:W-:-:S04]  /*9f10*/  FADD.FTZ R50, -R50, 1 ;  /* 0x3f80000032327421 */ /* 0x000fc80000010100 */
[----:B------:R-:W-:Y:S01]  /*9f20*/  FFMA.FTZ R50, R42, R50, 1 ;  /* 0x3f8000002a327423 */ /* 0x000fe20000010032 */
[----:B------:R-:W-:-:S03]  /*9f30*/  FFMA.FTZ R42, R15, R69, R3 ;  /* 0x000000450f2a7223 */ /* 0x000fc60000010003 */
[----:B------:R-:W-:Y:S01]  /*9f40*/  FMUL.FTZ R68, R68, R50 ;  /* 0x0000003244447220 */ /* 0x000fe20000410000 */
[----:B------:R-:W-:Y:S01]  /*9f50*/  FMUL.FTZ R50, R42, -1.4426950216293334961 ;  /* 0xbfb8aa3b2a327820 */ /* 0x000fe20000410000 */
[----:B-1----:R-:W-:-:S05]  /*9f60*/  FADD.FTZ R63, R63, 1 ;  /* 0x3f8000003f3f7421 */ /* 0x002fca0000010000 */
[----:B------:R-:W0:Y:S08]  /*9f70*/  MUFU.EX2 R50, R50 ;  /* 0x0000003200327308 */ /* 0x000e300000000800 */
[----:B------:R-:W1:Y:S01]  /*9f80*/  MUFU.RCP R63, R63 ;  /* 0x0000003f003f7308 */ /* 0x000e620000001000 */
[----:B------:R-:W-:Y:S02]  /*9f90*/  HADD2.F32 R65, -RZ, R65.H0_H0 ;  /* 0x20000041ff417230 */ /* 0x000fe40000004100 */
[----:B0-----:R-:W-:-:S06]  /*9fa0*/  FADD.FTZ R50, R50, 1 ;  /* 0x3f80000032327421 */ /* 0x001fcc0000010000 */
[----:B------:R-:W0:Y:S01]  /*9fb0*/  MUFU.RCP R50, R50 ;  /* 0x0000003200327308 */ /* 0x000e220000001000 */
[----:B-1----:R-:W-:Y:S01]  /*9fc0*/  FMUL.FTZ R65, R65, R63 ;  /* 0x0000003f41417220 */ /* 0x002fe20000410000 */
[----:B------:R-:W-:Y:S01]  /*9fd0*/  FADD.FTZ R63, -R63, 1 ;  /* 0x3f8000003f3f7421 */ /* 0x000fe20000010100 */
[----:B------:R-:W-:Y:S02]  /*9fe0*/  HADD2.F32 R56, -RZ, R67.H0_H0 ;  /* 0x20000043ff387230 */ /* 0x000fe40000004100 */
[----:B------:R-:W-:Y:S02]  /*9ff0*/  HADD2.F32 R67, -RZ, R64.H0_H0 ;  /* 0x20000040ff437230 */ /* 0x000fe40000004100 */
[----:B------:R-:W-:-:S04]  /*a000*/  FFMA.FTZ R36, R36, R63, 1 ;  /* 0x3f80000024247423 */ /* 0x000fc8000001003f */
[----:B------:R-:W-:Y:S01]  /*a010*/  FMUL.FTZ R36, R65, R36 ;  /* 0x0000002441247220 */ /* 0x000fe20000410000 */
[----:B------:R-:W-:Y:S01]  /*a020*/  FADD.FTZ R67, R67, -UR28 ;  /* 0x8000001c43437e21 */ /* 0x000fe20008010000 */
[----:B0-----:R-:W-:Y:S01]  /*a030*/  FMUL.FTZ R56, R56, R50 ;  /* 0x0000003238387220 */ /* 0x001fe20000410000 */
[----:B------:R-:W-:Y:S02]  /*a040*/  FADD.FTZ R50, -R50, 1 ;  /* 0x3f80000032327421 */ /* 0x000fe40000010100 */
[----:B------:R-:W-:Y:S02]  /*a050*/  FMUL.FTZ R67, R67, UR16 ;  /* 0x0000001043437c20 */ /* 0x000fe40008410000 */
[----:B------:R-:W-:Y:S02]  /*a060*/  FFMA.FTZ R50, R42, R50, 1 ;  /* 0x3f8000002a327423 */ /* 0x000fe40000010032 */
[----:B------:R-:W-:-:S04]  /*a070*/  FFMA.FTZ R42, R14, R67, R2 ;  /* 0x000000430e2a7223 */ /* 0x000fc80000010002 */
[----:B------:R-:W-:Y:S01]  /*a080*/  FMUL.FTZ R46, R42, -1.4426950216293334961 ;  /* 0xbfb8aa3b2a2e7820 */ /* 0x000fe20000410000 */
[----:B----4-:R-:W-:Y:S02]  /*a090*/  HADD2.F32 R65, -RZ, R92.H0_H0 ;  /* 0x2000005cff417230 */ /* 0x010fe40000004100 */
[----:B------:R-:W4:Y:S03]  /*a0a0*/  LDL.S16 R92, [R1+0x13e] ;  /* 0x00013e00015c7983 */ /* 0x000f260000100600 */
[----:B------:R-:W0:Y:S01]  /*a0b0*/  MUFU.EX2 R46, R46 ;  /* 0x0000002e002e7308 */ /* 0x000e220000000800 */
[----:B------:R-:W-:Y:S02]  /*a0c0*/  HADD2.F32 R66, -RZ, R66.H0_H0 ;  /* 0x20000042ff427230 */ /* 0x000fe40000004100 */
[----:B0-----:R-:W-:-:S06]  /*a0d0*/  FADD.FTZ R46, R46, 1 ;  /* 0x3f8000002e2e7421 */ /* 0x001fcc0000010000 */
[----:B------:R-:W0:Y:S01]  /*a0e0*/  MUFU.RCP R46, R46 ;  /* 0x0000002e002e7308 */ /* 0x000e220000001000 */
[----:B------:R-:W-:-:S04]  /*a0f0*/  FADD.FTZ R66, R66, -UR28 ;  /* 0x8000001c42427e21 */ /* 0x000fc80008010000 */
[----:B------:R-:W-:Y:S01]  /*a100*/  FMUL.FTZ R66, R66, UR16 ;  /* 0x0000001042427c20 */ /* 0x000fe20008410000 */
        /* <DEDUP_REMOVED lines=9> */
[----:B------:R-:W-:Y:S01]  /*a1a0*/  FADD.FTZ R58, R58, R53 ;  /* 0x000000353a3a7221 */ /* 0x000fe20000010000 */
[----:B0-----:R-:W-:Y:S01]  /*a1b0*/  FMUL.FTZ R55, R55, R46 ;  /* 0x0000002e37377220 */ /* 0x001fe20000410000 */
[----:B------:R-:W-:-:S04]  /*a1c0*/  FADD.FTZ R46, -R46, 1 ;  /* 0x3f8000002e2e7421 */ /* 0x000fc80000010100 */
[----:B------:R-:W-:-:S04]  /*a1d0*/  FFMA.FTZ R46, R42, R46, 1 ;  /* 0x3f8000002a2e7423 */ /* 0x000fc8000001002e */
[----:B------:R-:W-:Y:S01]  /*a1e0*/  FMUL.FTZ R46, R55, R46 ;  /* 0x0000002e372e7220 */ /* 0x000fe20000410000 */
[-C--:B------:R-:W-:Y:S01]  /*a1f0*/  FFMA.FTZ R55, R52, R53.reuse, R43 ;  /* 0x0000003534377223 */ /* 0x080fe2000001002b */
[----:B------:R-:W-:-:S04]  /*a200*/  FMUL.FTZ R53, R14, R53 ;  /* 0x000000350e357220 */ /* 0x000fc80000410000 */
[----:B------:R-:W-:Y:S01]  /*a210*/  FFMA.FTZ R42, R52, R53, R62 ;  /* 0x00000035342a7223 */ /* 0x000fe2000001003e */
[----:B---3--:R-:W-:Y:S02]  /*a220*/  HADD2.F32 R62, -RZ, R91.H0_H0 ;  /* 0x2000005bff3e7230 */ /* 0x008fe40000004100 */
[----:B------:R-:W3:Y:S01]  /*a230*/  LDL.LU.S16 R91, [R1+0x148] ;  /* 0x00014800015b7983 */ /* 0x000ee20000300600 */
[----:B------:R-:W-:Y:S01]  /*a240*/  FMUL.FTZ R50, R56, R50 ;  /* 0x0000003238327220 */ /* 0x000fe20000410000 */
[----:B------:R-:W-:Y:S01]  /*a250*/  FADD.FTZ R56, R61, R53 ;  /* 0x000000353d387221 */ /* 0x000fe20000010000 */
[----:B--2---:R-:W-:Y:S02]  /*a260*/  HADD2.F32 R53, -RZ, R93.H0_H0 ;  /* 0x2000005dff357230 */ /* 0x004fe40000004100 */
[----:B------:R-:W2:Y:S01]  /*a270*/  LDL.S16 R93, [R1+0x15c] ;  /* 0x00015c00015d7983 */ /* 0x000ea20000100600 */
[----:B------:R-:W-:-:S05]  /*a280*/  HADD2.F32 R64, -RZ, R64.H1_H1 ;  /* 0x30000040ff407230 */ /* 0x000fca0000004100 */
[----:B------:R-:W-:-:S04]  /*a290*/  FADD.FTZ R64, R64, -UR28 ;  /* 0x8000001c40407e21 */ /* 0x000fc80008010000 */
[----:B------:R-:W-:-:S04]  /*a2a0*/  FMUL.FTZ R64, R64, UR16 ;  /* 0x0000001040407c20 */ /* 0x000fc80008410000 */
[----:B------:R-:W-:-:S04]  /*a2b0*/  FFMA.FTZ R43, R14, R64, R2 ;  /* 0x000000400e2b7223 */ /* 0x000fc80000010002 */
[----:B------:R-:W-:-:S06]  /*a2c0*/  FMUL.FTZ R52, R43, -1.4426950216293334961 ;  /* 0xbfb8aa3b2b347820 */ /* 0x000fcc0000410000 */
[----:B------:R-:W0:Y:S02]  /*a2d0*/  MUFU.EX2 R52, R52 ;  /* 0x0000003400347308 */ /* 0x000e240000000800 */
[----:B0-----:R-:W-:-:S06]  /*a2e0*/  FADD.FTZ R52, R52, 1 ;  /* 0x3f80000034347421 */ /* 0x001fcc0000010000 */
[----:B------:R-:W0:Y:S01]  /*a2f0*/  MUFU.RCP R52, R52 ;  /* 0x0000003400347308 */ /* 0x000e220000001000 */
[----:B------:R-:W-:Y:S02]  /*a300*/  HADD2.F32 R61, -RZ, R90.H0_H0 ;  /* 0x2000005aff3d7230 */ /* 0x000fe40000004100 */
[----:B------:R-:W2:Y:S01]  /*a310*/  LDL.LU.S16 R90, [R1+0x144] ;  /* 0x00014400015a7983 */ /* 0x000ea20000300600 */
[----:B0-----:R-:W-:Y:S01]  /*a320*/  FMUL.FTZ R62, R62, R52 ;  /* 0x000000343e3e7220 */ /* 0x001fe20000410000 */
[----:B------:R-:W-:-:S04]  /*a330*/  FADD.FTZ R52, -R52, 1 ;  /* 0x3f80000034347421 */ /* 0x000fc80000010100 */
[----:B------:R-:W-:-:S04]  /*a340*/  FFMA.FTZ R52, R43, R52, 1 ;  /* 0x3f8000002b347423 */ /* 0x000fc80000010034 */
[----:B------:R-:W-:Y:S01]  /*a350*/  FMUL.FTZ R62, R62, R52 ;  /* 0x000000343e3e7220 */ /* 0x000fe20000410000 */
[----:B----4-:R-:W-:Y:S02]  /*a360*/  HADD2.F32 R63, -RZ, R92.H0_H0 ;  /* 0x2000005cff3f7230 */ /* 0x010fe40000004100 */
[----:B------:R-:W4:Y:S03]  /*a370*/  LDL.S16 R92, [R1+0x146] ;  /* 0x00014600015c7983 */ /* 0x000f260000100600 */
[----:B------:R-:W-:-:S04]  /*a380*/  FADD.FTZ R63, R63, -UR28 ;  /* 0x8000001c3f3f7e21 */ /* 0x000fc80008010000 */
[----:B------:R-:W-:-:S04]  /*a390*/  FMUL.FTZ R63, R63, UR16 ;  /* 0x000000103f3f7c20 */ /* 0x000fc80008410000 */
[----:B------:R-:W-:-:S04]  /*a3a0*/  FFMA.FTZ R43, R15, R63, R3 ;  /* 0x0000003f0f2b7223 */ /* 0x000fc80000010003 */
[----:B------:R-:W-:-:S06]  /*a3b0*/  FMUL.FTZ R52, R43, -1.4426950216293334961 ;  /* 0xbfb8aa3b2b347820 */ /* 0x000fcc0000410000 */
[----:B------:R-:W0:Y:S02]  /*a3c0*/  MUFU.EX2 R52, R52 ;  /* 0x0000003400347308 */ /* 0x000e240000000800 */
[----:B0-----:R-:W-:-:S06]  /*a3d0*/  FADD.FTZ R52, R52, 1 ;  /* 0x3f80000034347421 */ /* 0x001fcc0000010000 */
[----:B------:R-:W0:Y:S01]  /*a3e0*/  MUFU.RCP R52, R52 ;  /* 0x0000003400347308 */ /* 0x000e220000001000 */
[----:B------:R-:W-:Y:S01]  /*a3f0*/  FMUL.FTZ R75, R15, R51 ;  /* 0x000000330f4b7220 */ /* 0x000fe20000410000 */
[----:B0-----:R-:W-:Y:S01]  /*a400*/  FMUL.FTZ R53, R53, R52 ;  /* 0x0000003435357220 */ /* 0x001fe20000410000 */
[----:B------:R-:W-:-:S04]  /*a410*/  FADD.FTZ R52, -R52, 1 ;  /* 0x3f80000034347421 */ /* 0x000fc80000010100 */
[----:B------:R-:W-:Y:S01]  /*a420*/  FFMA.FTZ R43, R43, R52, 1 ;  /* 0x3f8000002b2b7423 */ /* 0x000fe20000010034 */
[----:B------:R-:W-:-:S03]  /*a430*/  FADD.FTZ R52, R59, R51 ;  /* 0x000000333b347221 */ /* 0x000fc60000010000 */
[----:B------:R-:W-:Y:S01]  /*a440*/  FMUL.FTZ R43, R53, R43 ;  /* 0x0000002b352b7220 */ /* 0x000fe20000410000 */
[C---:B------:R-:W-:Y:S01]  /*a450*/  FFMA.FTZ R53, R49.reuse, R51, R60 ;  /* 0x0000003331357223 */ /* 0x040fe2000001003c */
[----:B------:R-:W-:Y:S01]  /*a460*/  FFMA.FTZ R51, R49, R75, R42 ;  /* 0x0000004b31337223 */ /* 0x000fe2000001002a */
[----:B------:R-:W-:Y:S01]  /*a470*/  FADD.FTZ R75, R75, R56 ;  /* 0x000000384b4b7221 */ /* 0x000fe20000010000 */
[----:B---3--:R-:W-:Y:S02]  /*a480*/  HADD2.F32 R59, -RZ, R91.H0_H0 ;  /* 0x2000005bff3b7230 */ /* 0x008fe40000004100 */
[----:B------:R-:W3:Y:S01]  /*a490*/  LDL.S16 R91, [R1+0x152] ;  /* 0x00015200015b7983 */ /* 0x000ee20000100600 */
[----:B--2---:R-:W-:-:S03]  /*a4a0*/  HADD2.F32 R56, -RZ, R93.H0_H0 ;  /* 0x2000005dff387230 */ /* 0x004fc60000004100 */
[----:B------:R-:W2:Y:S01]  /*a4b0*/  LDL.LU.S16 R93, [R1+0x15e] ;  /* 0x00015e00015d7983 */ /* 0x000ea20000300600 */
        /* <DEDUP_REMOVED lines=11> */
[----:B------:R-:W-:Y:S01]  /*a570*/  FFMA.FTZ R74, R41, R48, R55 ;  /* 0x00000030294a7223 */ /* 0x000fe20000010037 */
[----:B----4-:R-:W-:Y:S02]  /*a580*/  HADD2.F32 R60, -RZ, R92.H0_H0 ;  /* 0x2000005cff3c7230 */ /* 0x010fe40000004100 */
[----:B------:R-:W4:Y:S03]  /*a590*/  LDL.LU.S16 R92, [R1+0x150] ;  /* 0x00015000015c7983 */ /* 0x000f260000300600 */
        /* <DEDUP_REMOVED lines=11> */
[----:B------:R-:W-:Y:S02]  /*a650*/  HADD2.F32 R56, -RZ, R90.H0_H0 ;  /* 0x2000005aff387230 */ /* 0x000fe40000004100 */
[----:B------:R-:W-:Y:S01]  /*a660*/  FADD.FTZ R49, R58, R48 ;  /* 0x000000303a317221 */ /* 0x000fe20000010000 */
[----:B------:R-:W-:Y:S01]  /*a670*/  FMUL.FTZ R48, R14, R48 ;  /* 0x000000300e307220 */ /* 0x000fe20000410000 */
[----:B------:R-:W4:Y:S01]  /*a680*/  LDL.LU.S16 R90, [R1+0x14e] ;  /* 0x00014e00015a7983 */ /* 0x000f220000300600 */
[----:B------:R-:W-:Y:S02]  /*a690*/  FADD.FTZ R56, R56, -UR28 ;  /* 0x8000001c38387e21 */ /* 0x000fe40008010000 */
[----:B------:R-:W-:Y:S02]  /*a6a0*/  FFMA.FTZ R51, R41, R48, R51 ;  /* 0x0000003029337223 */ /* 0x000fe40000010033 */
[----:B------:R-:W-:-:S04]  /*a6b0*/  FMUL.FTZ R58, R56, UR16 ;  /* 0x00000010383a7c20 */ /* 0x000fc80008410000 */
[----:B------:R-:W-:-:S04]  /*a6c0*/  FFMA.FTZ R41, R14, R58, R2 ;  /* 0x0000003a0e297223 */ /* 0x000fc80000010002 */
[----:B------:R-:W-:-:S06]  /*a6d0*/  FMUL.FTZ R55, R41, -1.4426950216293334961 ;  /* 0xbfb8aa3b29377820 */ /* 0x000fcc0000410000 */
[----:B------:R-:W0:Y:S02]  /*a6e0*/  MUFU.EX2 R55, R55 ;  /* 0x0000003700377308 */ /* 0x000e240000000800 */
[----:B0-----:R-:W-:-:S06]  /*a6f0*/  FADD.FTZ R55, R55, 1 ;  /* 0x3f80000037377421 */ /* 0x001fcc0000010000 */
[----:B------:R-:W0:Y:S01]  /*a700*/  MUFU.RCP R55, R55 ;  /* 0x0000003700377308 */ /* 0x000e220000001000 */
[----:B---3--:R-:W-:Y:S02]  /*a710*/  HADD2.F32 R56, -RZ, R91.H0_H0 ;  /* 0x2000005bff387230 */ /* 0x008fe40000004100 */
[----:B------:R-:W3:Y:S03]  /*a720*/  LDL.S16 R91, [R1+0x15a] ;  /* 0x00015a00015b7983 */ /* 0x000ee60000100600 */
[----:B0-----:R-:W-:Y:S01]  /*a730*/  FMUL.FTZ R56, R56, R55 ;  /* 0x0000003738387220 */ /* 0x001fe20000410000 */
[----:B------:R-:W-:-:S04]  /*a740*/  FADD.FTZ R55, -R55, 1 ;  /* 0x3f80000037377421 */ /* 0x000fc80000010100 */
[----:B------:R-:W-:-:S04]  /*a750*/  FFMA.FTZ R55, R41, R55, 1 ;  /* 0x3f80000029377423 */ /* 0x000fc80000010037 */
[----:B------:R-:W-:Y:S01]  /*a760*/  FMUL.FTZ R56, R56, R55 ;  /* 0x0000003738387220 */ /* 0x000fe20000410000 */
[----:B--2---:R-:W-:Y:S02]  /*a770*/  HADD2.F32 R55, -RZ, R93.H0_H0 ;  /* 0x2000005dff377230 */ /* 0x004fe40000004100 */
[----:B------:R-:W2:Y:S01]  /*a780*/  LDL.S16 R93, [R1+0x160] ;  /* 0x00016000015d7983 */ /* 0x000ea20000100600 */
[----:B------:R-:W-:Y:S01]  /*a790*/  FMUL.FTZ R54, R57, R54 ;  /* 0x0000003639367220 */ /* 0x000fe20000410000 */
[-C--:B------:R-:W-:Y:S01]  /*a7a0*/  FMUL.FTZ R76, R15, R47.reuse ;  /* 0x0000002f0f4c7220 */ /* 0x080fe20000410000 */
[----:B------:R-:W-:Y:S01]  /*a7b0*/  FADD.FTZ R79, R52, R47 ;  /* 0x0000002f344f7221 */ /* 0x000fe20000010000 */
[C---:B------:R-:W-:Y:S02]  /*a7c0*/  FFMA.FTZ R78, R40.reuse, R47, R53 ;  /* 0x0000002f284e7223 */ /* 0x040fe40000010035 */
[----:B------:R-:W-:Y:S01]  /*a7d0*/  FFMA.FTZ R47, R40, R76, R51 ;  /* 0x0000004c282f7223 */ /* 0x000fe20000010033 */
[----:B----4-:R-:W-:-:S02]  /*a7e0*/  HADD2.F32 R57, -RZ, R92.H0_H0 ;  /* 0x2000005cff397230 */ /* 0x010fc40000004100 */
[----:B------:R-:W4:Y:S03]  /*a7f0*/  LDL.LU.S16 R92, [R1+0x158] ;  /* 0x00015800015c7983 */ /* 0x000f260000300600 */
[----:B------:R-:W-:-:S04]  /*a800*/  FADD.FTZ R57, R57, -UR28 ;  /* 0x8000001c39397e21 */ /* 0x000fc80008010000 */
        /* <DEDUP_REMOVED lines=8> */
[----:B------:R-:W-:Y:S01]  /*a890*/  FADD.FTZ R48, -R48, 1 ;  /* 0x3f80000030307421 */ /* 0x000fe20000010100 */
[----:B--2---:R-:W-:Y:S02]  /*a8a0*/  HADD2.F32 R51, -RZ, R93.H0_H0 ;  /* 0x2000005dff337230 */ /* 0x004fe40000004100 */
[----:B------:R-:W2:Y:S01]  /*a8b0*/  LDL.LU.S16 R93, [R1+0x16a] ;  /* 0x00016a00015d7983 */ /* 0x000ea20000300600 */
[----:B------:R-:W-:-:S04]  /*a8c0*/  FFMA.FTZ R41, R41, R48, 1 ;  /* 0x3f80000029297423 */ /* 0x000fc80000010030 */
[----:B------:R-:W-:Y:S01]  /*a8d0*/  FMUL.FTZ R41, R55, R41 ;  /* 0x0000002937297220 */ /* 0x000fe20000410000 */
[----:B------:R-:W-:Y:S02]  /*a8e0*/  HADD2.F32 R55, -RZ, R90.H0_H0 ;  /* 0x2000005aff377230 */ /* 0x000fe40000004100 */
[----:B------:R-:W2:Y:S01]  /*a8f0*/  LDL.LU.S16 R90, [R1+0x156] ;  /* 0x00015600015a7983 */ /* 0x000ea20000300600 */
[----:B---3--:R-:W-:-:S03]  /*a900*/  HADD2.F32 R52, -RZ, R91.H0_H0 ;  /* 0x2000005bff347230 */ /* 0x008fc60000004100 */
[----:B------:R-:W3:Y:S01]  /*a910*/  LDL.S16 R91, [R1+0x168] ;  /* 0x00016800015b7983 */ /* 0x000ee20000100600 */
[----:B------:R-:W-:-:S04]  /*a920*/  FADD.FTZ R55, R55, -UR28 ;  /* 0x8000001c37377e21 */ /* 0x000fc80008010000 */
[----:B------:R-:W-:-:S04]  /*a930*/  FMUL.FTZ R55, R55, UR16 ;  /* 0x0000001037377c20 */ /* 0x000fc80008410000 */
[----:B------:R-:W-:-:S04]  /*a940*/  FFMA.FTZ R40, R14, R55, R2 ;  /* 0x000000370e287223 */ /* 0x000fc80000010002 */
[----:B------:R-:W-:Y:S01]  /*a950*/  FMUL.FTZ R48, R40, -1.4426950216293334961 ;  /* 0xbfb8aa3b28307820 */ /* 0x000fe20000410000 */
[----:B----4-:R-:W-:Y:S02]  /*a960*/  HADD2.F32 R53, -RZ, R92.H0_H0 ;  /* 0x2000005cff357230 */ /* 0x010fe40000004100 */
[----:B------:R-:W4:Y:S03]  /*a970*/  LDL.S16 R92, [R1+0x166] ;  /* 0x00016600015c7983 */ /* 0x000f260000100600 */
[----:B------:R-:W0:Y:S01]  /*a980*/  MUFU.EX2 R48, R48 ;  /* 0x0000003000307308 */ /* 0x000e220000000800 */
[----:B------:R-:W-:Y:S01]  /*a990*/  FADD.FTZ R76, R76, R75 ;  /* 0x0000004b4c4c7221 */ /* 0x000fe20000010000 */
[-C--:B------:R-:W-:Y:S01]  /*a9a0*/  FMUL.FTZ R77, R14, R45.reuse ;  /* 0x0000002d0e4d7220 */ /* 0x080fe20000410000 */
[----:B------:R-:W-:Y:S01]  /*a9b0*/  FADD.FTZ R75, R49, R45 ;  /* 0x0000002d314b7221 */ /* 0x000fe20000010000 */
[----:B------:R-:W-:-:S02]  /*a9c0*/  FFMA.FTZ R74, R39, R45, R74 ;  /* 0x0000002d274a7223 */ /* 0x000fc4000001004a */
[----:B------:R-:W-:Y:S01]  /*a9d0*/  FFMA.FTZ R45, R39, R77, R47 ;  /* 0x0000004d272d7223 */ /* 0x000fe2000001002f */
[----:B------:R-:W-:Y:S01]  /*a9e0*/  FADD.FTZ R76, R76, R77 ;  /* 0x0000004d4c4c7221 */ /* 0x000fe20000010000 */
        /* <DEDUP_REMOVED lines=26> */
[----:B------:R-:W-:-:S06]  /*ab90*/  FMUL.FTZ R47, R39, -1.4426950216293334961 ;  /* 0xbfb8aa3b272f7820 */ /* 0x000fcc0000410000 */
[----:B------:R-:W0:Y:S02]  /*aba0*/  MUFU.EX2 R47, R47 ;  /* 0x0000002f002f7308 */ /* 0x000e240000000800 */
[----:B0-----:R-:W-:-:S06]  /*abb0*/  FADD.FTZ R47, R47, 1 ;  /* 0x3f8000002f2f7421 */ /* 0x001fcc0000010000 */
[----:B------:R-:W0:Y:S01]  /*abc0*/  MUFU.RCP R47, R47 ;  /* 0x0000002f002f7308 */ /* 0x000e220000001000 */
[----:B----4-:R-:W-:Y:S02]  /*abd0*/  HADD2.F32 R49, -RZ, R92.H0_H0 ;  /* 0x2000005cff317230 */ /* 0x010fe40000004100 */
[----:B------:R-:W4:Y:S01]  /*abe0*/  LDL.LU.S16 R92, [R1+0x16c] ;  /* 0x00016c00015c7983 */ /* 0x000f220000300600 */
[----:B0-----:R-:W-:Y:S02]  /*abf0*/  FMUL.FTZ R48, R48, R47 ;  /* 0x0000002f30307220 */ /* 0x001fe40000410000 */
[----:B------:R-:W-:Y:S01]  /*ac00*/  FADD.FTZ R49, R49, -UR28 ;  /* 0x8000001c31317e21 */ /* 0x000fe20008010000 */
[----:B------:R-:W-:-:S03]  /*ac10*/  FADD.FTZ R47, -R47, 1 ;  /* 0x3f8000002f2f7421 */ /* 0x000fc60000010100 */
[----:B------:R-:W-:Y:S01]  /*ac20*/  FMUL.FTZ R49, R49, UR16 ;  /* 0x0000001031317c20 */ /* 0x000fe20008410000 */
[----:B------:R-:W-:-:S03]  /*ac30*/  FFMA.FTZ R47, R39, R47, 1 ;  /* 0x3f800000272f7423 */ /* 0x000fc6000001002f */
[----:B------:R-:W-:Y:S01]  /*ac40*/  FFMA.FTZ R39, R15, R49, R3 ;  /* 0x000000310f277223 */ /* 0x000fe20000010003 */
[----:B------:R-:W-:-:S03]  /*ac50*/  FMUL.FTZ R48, R48, R47 ;  /* 0x0000002f30307220 */ /* 0x000fc60000410000 */
        /* <DEDUP_REMOVED lines=8> */
[----:B--2---:R-:W-:Y:S02]  /*ace0*/  HADD2.F32 R77, -RZ, R93.H0_H0 ;  /* 0x2000005dff4d7230 */ /* 0x004fe40000004100 */
[----:B------:R-:W2:Y:S01]  /*acf0*/  LDL.S16 R93, [R1+0x17a] ;  /* 0x00017a00015d7983 */ /* 0x000ea20000100600 */
[-C--:B------:R-:W-:Y:S01]  /*ad00*/  FMUL.FTZ R82, R15, R44.reuse ;  /* 0x0000002c0f527220 */ /* 0x080fe20000410000 */
[----:B------:R-:W-:Y:S02]  /*ad10*/  HADD2.F32 R47, -RZ, R90.H0_H0 ;  /* 0x2000005aff2f7230 */ /* 0x000fe40000004100 */
[----:B------:R-:W2:Y:S03]  /*ad20*/  LDL.LU.S16 R90, [R1+0x170] ;  /* 0x00017000015a7983 */ /* 0x000ea60000300600 */
[----:B------:R-:W-:Y:S01]  /*ad30*/  FADD.FTZ R47, R47, -UR28 ;  /* 0x8000001c2f2f7e21 */ /* 0x000fe20008010000 */
[----:B------:R-:W-:-:S03]  /*ad40*/  FFMA.FTZ R78, R38, R44, R78 ;  /* 0x0000002c264e7223 */ /* 0x000fc6000001004e */
[----:B------:R-:W-:Y:S01]  /*ad50*/  FMUL.FTZ R47, R47, UR16 ;  /* 0x000000102f2f7c20 */ /* 0x000fe20008410000 */
[----:B------:R-:W-:-:S03]  /*ad60*/  FFMA.FTZ R83, R38, R82, R45 ;  /* 0x0000005226537223 */ /* 0x000fc6000001002d */
[----:B------:R-:W-:Y:S01]  /*ad70*/  FFMA.FTZ R38, R14, R47, R2 ;  /* 0x0000002f0e267223 */ /* 0x000fe20000010002 */
[----:B------:R-:W-:-:S03]  /*ad80*/  FADD.FTZ R79, R79, R44 ;  /* 0x0000002c4f4f7221 */ /* 0x000fc60000010000 */
        /* <DEDUP_REMOVED lines=8> */
[----:B------:R-:W-:Y:S01]  /*ae10*/  FFMA.FTZ R44, R38, R44, 1 ;  /* 0x3f800000262c7423 */ /* 0x000fe2000001002c */
[----:B----4-:R-:W-:Y:S02]  /*ae20*/  HADD2.F32 R38, -RZ, R92.H0_H0 ;  /* 0x2000005cff267230 */ /* 0x010fe40000004100 */
[----:B------:R-:W4:Y:S03]  /*ae30*/  LDL.LU.S16 R92, [R1+0x174] ;  /* 0x00017400015c7983 */ /* 0x000f260000300600 */
[----:B------:R-:W-:Y:S01]  /*ae40*/  FADD.FTZ R38, R38, -UR28 ;  /* 0x8000001c26267e21 */ /* 0x000fe20008010000 */
[----:B------:R-:W-:-:S03]  /*ae50*/  FMUL.FTZ R44, R45, R44 ;  /* 0x0000002c2d2c7220 */ /* 0x000fc60000410000 */
[----:B------:R-:W-:Y:S01]  /*ae60*/  FMUL.FTZ R45, R38, UR16 ;  /* 0x00000010262d7c20 */ /* 0x000fe20008410000 */
[----:B------:R-:W-:-:S03]  /*ae70*/  FADD.FTZ R82, R82, R76 ;  /* 0x0000004c52527221 */ /* 0x000fc60000010000 */
[----:B------:R-:W-:-:S04]  /*ae80*/  FFMA.FTZ R38, R15, R45, R3 ;  /* 0x0000002d0f267223 */ /* 0x000fc80000010003 */
[----:B------:R-:W-:-:S06]  /*ae90*/  FMUL.FTZ R76, R38, -1.4426950216293334961 ;  /* 0xbfb8aa3b264c7820 */ /* 0x000fcc0000410000 */
[----:B------:R-:W0:Y:S02]  /*aea0*/  MUFU.EX2 R76, R76 ;  /* 0x0000004c004c7308 */ /* 0x000e240000000800 */
[----:B0-----:R-:W-:-:S06]  /*aeb0*/  FADD.FTZ R76, R76, 1 ;  /* 0x3f8000004c4c7421 */ /* 0x001fcc0000010000 */
[----:B------:R-:W0:Y:S01]  /*aec0*/  MUFU.RCP R76, R76 ;  /* 0x0000004c004c7308 */ /* 0x000e220000001000 */
[----:B------:R-:W-:Y:S01]  /*aed0*/  FADD.FTZ R75, R75, R10 ;  /* 0x0000000a4b4b7221 */ /* 0x000fe20000010000 */
[-C--:B------:R-:W-:Y:S01]  /*aee0*/  FFMA.FTZ R74, R12, R10.reuse, R74 ;  /* 0x0000000a0c4a7223 */ /* 0x080fe2000001004a */
[----:B------:R-:W-:Y:S01]  /*aef0*/  FMUL.FTZ R80, R14, R10 ;  /* 0x0000000a0e507220 */ /* 0x000fe20000410000 */
[----:B0-----:R-:W-:Y:S01]  /*af00*/  FMUL.FTZ R77, R77, R76 ;  /* 0x0000004c4d4d7220 */ /* 0x001fe20000410000 */
[----:B------:R-:W-:Y:S01]  /*af10*/  FADD.FTZ R76, -R76, 1 ;  /* 0x3f8000004c4c7421 */ /* 0x000fe20000010100 */
[----:B--2---:R-:W-:Y:S02]  /*af20*/  HADD2.F32 R81, -RZ, R93.H0_H0 ;  /* 0x2000005dff517230 */ /* 0x004fe40000004100 */
[----:B------:R-:W2:Y:S01]  /*af30*/  LDL.S16 R93, [R1+0x180] ;  /* 0x00018000015d7983 */ /* 0x000ea20000100600 */
[----:B------:R-:W-:Y:S01]  /*af40*/  FFMA.FTZ R38, R38, R76, 1 ;  /* 0x3f80000026267423 */ /* 0x000fe2000001004c */
[----:B------:R-:W-:-:S02]  /*af50*/  HADD2.F32 R76, -RZ, R90.H0_H0 ;  /* 0x2000005aff4c7230 */ /* 0x000fc40000004100 */
[----:B------:R-:W2:Y:S03]  /*af60*/  LDL.LU.S16 R90, [R1+0x162] ;  /* 0x00016200015a7983 */ /* 0x000ea60000300600 */
[----:B------:R-:W-:Y:S01]  /*af70*/  FADD.FTZ R76, R76, -UR28 ;  /* 0x8000001c4c4c7e21 */ /* 0x000fe20008010000 */
[----:B------:R-:W-:-:S03]  /*af80*/  FFMA.FTZ R83, R12, R80, R83 ;  /* 0x000000500c537223 */ /* 0x000fc60000010053 */
[----:B------:R-:W-:-:S04]  /*af90*/  FMUL.FTZ R10, R76, UR16 ;  /* 0x000000104c0a7c20 */ /* 0x000fc80008410000 */
[----:B------:R-:W-:-:S04]  /*afa0*/  FFMA.FTZ R12, R14, R10, R2 ;  /* 0x0000000a0e0c7223 */ /* 0x000fc80000010002 */
[----:B------:R-:W-:-:S06]  /*afb0*/  FMUL.FTZ R76, R12, -1.4426950216293334961 ;  /* 0xbfb8aa3b0c4c7820 */ /* 0x000fcc0000410000 */
[----:B------:R-:W0:Y:S02]  /*afc0*/  MUFU.EX2 R76, R76 ;  /* 0x0000004c004c7308 */ /* 0x000e240000000800 */
[----:B0-----:R-:W-:-:S06]  /*afd0*/  FADD.FTZ R76, R76, 1 ;  /* 0x3f8000004c4c7421 */ /* 0x001fcc0000010000 */
[----:B------:R-:W0:Y:S01]  /*afe0*/  MUFU.RCP R76, R76 ;  /* 0x0000004c004c7308 */ /* 0x000e220000001000 */
[----:B------:R-:W-:Y:S01]  /*aff0*/  FMUL.FTZ R38, R77, R38 ;  /* 0x000000264d267220 */ /* 0x000fe20000410000 */
[----:B---3--:R-:W-:Y:S02]  /*b000*/  HADD2.F32 R77, -RZ, R91.H0_H0 ;  /* 0x2000005bff4d7230 */ /* 0x008fe40000004100 */
[----:B------:R-:W3:Y:S03]  /*b010*/  LDL.LU.S16 R91, [R1+0x178] ;  /* 0x00017800015b7983 */ /* 0x000ee60000300600 */
[----:B0-----:R-:W-:Y:S01]  /*b020*/  FMUL.FTZ R77, R77, R76 ;  /* 0x0000004c4d4d7220 */ /* 0x001fe20000410000 */
[----:B------:R-:W-:-:S04]  /*b030*/  FADD.FTZ R76, -R76, 1 ;  /* 0x3f8000004c4c7421 */ /* 0x000fc80000010100 */
[----:B------:R-:W-:Y:S01]  /*b040*/  FFMA.FTZ R76, R12, R76, 1 ;  /* 0x3f8000000c4c7423 */ /* 0x000fe2000001004c */
[----:B----4-:R-:W-:Y:S02]  /*b050*/  HADD2.F32 R12, -RZ, R92.H0_H0 ;  /* 0x2000005cff0c7230 */ /* 0x010fe40000004100 */
[----:B------:R-:W4:Y:S03]  /*b060*/  LDL.S16 R92, [R1+0x17c] ;  /* 0x00017c00015c7983 */ /* 0x000f260000100600 */
        /* <DEDUP_REMOVED lines=15> */
[----:B------:R-:W2:Y:S01]  /*b160*/  LDL.LU.S16 R93, [R1+0x182] ;  /* 0x00018200015d7983 */ /* 0x000ea20000300600 */
[----:B------:R-:W-:Y:S01]  /*b170*/  FFMA.FTZ R12, R80, R12, 1 ;  /* 0x3f800000500c7423 */ /* 0x000fe2000001000c */
[----:B------:R-:W-:-:S05]  /*b180*/  HADD2.F32 R80, -RZ, R90.H0_H0 ;  /* 0x2000005aff507230 */ /* 0x000fca0000004100 */
        /* <DEDUP_REMOVED lines=25> */
[----:B------:R-:W-:Y:S02]  /*b320*/  HADD2.F32 R20, -RZ, R20.H0_H0 ;  /* 0x20000014ff147230 */ /* 0x000fe40000004100 */
[----:B------:R-:W-:Y:S01]  /*b330*/  FADD.FTZ R75, R75, R17 ;  /* 0x000000114b4b7221 */ /* 0x000fe20000010000 */
[----:B------:R-:W-:Y:S02]  /*b340*/  FFMA.FTZ R74, R16, R17, R74 ;  /* 0x00000011104a7223 */ /* 0x000fe4000001004a */
[----:B------:R-:W-:Y:S01]  /*b350*/  FADD.FTZ R20, R20, -UR28 ;  /* 0x8000001c14147e21 */ /* 0x000fe20008010000 */
[----:B--2---:R-:W-:Y:S02]  /*b360*/  HADD2.F32 R86, -RZ, R93.H0_H0 ;  /* 0x2000005dff567230 */ /* 0x004fe40000004100 */
[----:B------:R-:W2:Y:S01]  /*b370*/  LDL.S16 R93, [R1+0x184] ;  /* 0x00018400015d7983 */ /* 0x000ea20000100600 */
[----:B0-----:R-:W-:Y:S01]  /*b380*/  FMUL.FTZ R85, R85, R11 ;  /* 0x0000000b55557220 */ /* 0x001fe20000410000 */
[----:B------:R-:W-:-:S04]  /*b390*/  FADD.FTZ R11, -R11, 1 ;  /* 0x3f8000000b0b7421 */ /* 0x000fc80000010100 */
[----:B------:R-:W-:Y:S01]  /*b3a0*/  FFMA.FTZ R11, R84, R11, 1 ;  /* 0x3f800000540b7423 */ /* 0x000fe2000001000b */
[----:B------:R-:W-:Y:S01]  /*b3b0*/  FMUL.FTZ R84, R14, R17 ;  /* 0x000000110e547220 */ /* 0x000fe20000410000 */
[----:B------:R-:W-:-:S03]  /*b3c0*/  FMUL.FTZ R17, R20, UR16 ;  /* 0x0000001014117c20 */ /* 0x000fc60008410000 */
[----:B------:R-:W-:Y:S01]  /*b3d0*/  FFMA.FTZ R83, R16, R84, R83 ;  /* 0x0000005410537223 */ /* 0x000fe20000010053 */
[----:B------:R-:W-:-:S04]  /*b3e0*/  FFMA.FTZ R16, R14, R17, R2 ;  /* 0x000000110e107223 */ /* 0x000fc80000010002 */
[----:B------:R-:W-:-:S06]  /*b3f0*/  FMUL.FTZ R20, R16, -1.4426950216293334961 ;  /* 0xbfb8aa3b10147820 */ /* 0x000fcc0000410000 */
[----:B------:R-:W0:Y:S02]  /*b400*/  MUFU.EX2 R20, R20 ;  /* 0x0000001400147308 */ /* 0x000e240000000800 */
[----:B0-----:R-:W-:-:S06]  /*b410*/  FADD.FTZ R20, R20, 1 ;  /* 0x3f80000014147421 */ /* 0x001fcc0000010000 */
[----:B------:R-:W0:Y:S01]  /*b420*/  MUFU.RCP R20, R20 ;  /* 0x0000001400147308 */ /* 0x000e220000001000 */
[----:B------:R-:W-:Y:S01]  /*b430*/  FMUL.FTZ R11, R85, R11 ;  /* 0x0000000b550b7220 */ /* 0x000fe20000410000 */
[----:B---3--:R-:W-:Y:S02]  /*b440*/  HADD2.F32 R85, -RZ, R91.H0_H0 ;  /* 0x2000005bff557230 */ /* 0x008fe40000004100 */
[----:B------:R-:W-:Y:S01]  /*b450*/  FADD.FTZ R82, R82, R84 ;  /* 0x0000005452527221 */ /* 0x000fe20000010000 */
[----:B------:R-:W-:Y:S01]  /*b460*/  FADD.FTZ R79, R79, R19 ;  /* 0x000000134f4f7221 */ /* 0x000fe20000010000 */
[----:B------:R-:W-:Y:S01]  /*b470*/  FFMA.FTZ R78, R18, R19, R78 ;  /* 0x00000013124e7223 */ /* 0x000fe2000001004e */
[----:B------:R-:W-:Y:S02]  /*b480*/  HADD2.F32 R88, -RZ, R5.H0_H0 ;  /* 0x20000005ff587230 */ /* 0x000fe40000004100 */
[----:B0-----:R-:W-:Y:S01]  /*b490*/  FMUL.FTZ R85, R85, R20 ;  /* 0x0000001455557220 */ /* 0x001fe20000410000 */
[----:B------:R-:W-:Y:S01]  /*b4a0*/  FADD.FTZ R20, -R20, 1 ;  /* 0x3f80000014147421 */ /* 0x000fe20000010100 */
[----:B------:R-:W3:Y:S03]  /*b4b0*/  LDL.LU.S16 R91, [R1+0x186] ;  /* 0x00018600015b7983 */ /* 0x000ee60000300600 */
[----:B------:R-:W-:-:S04]  /*b4c0*/  FFMA.FTZ R16, R16, R20, 1 ;  /* 0x3f80000010107423 */ /* 0x000fc80000010014 */
[----:B------:R-:W-:Y:S01]  /*b4d0*/  FMUL.FTZ R16, R85, R16 ;  /* 0x0000001055107220 */ /* 0x000fe20000410000 */
[----:B----4-:R-:W-:Y:S02]  /*b4e0*/  HADD2.F32 R20, -RZ, R92.H0_H0 ;  /* 0x2000005cff147230 */ /* 0x010fe40000004100 */
[----:B------:R-:W-:Y:S01]  /*b4f0*/  FMUL.FTZ R19, R15, R19 ;  /* 0x000000130f137220 */ /* 0x000fe20000410000 */
[----:B------:R-:W4:Y:S02]  /*b500*/  LDL.LU.S16 R92, [R1+0x18a] ;  /* 0x00018a00015c7983 */ /* 0x000f240000300600 */
        /* <DEDUP_REMOVED lines=26> */
[----:B------:R-:W-:-:S05]  /*b6b0*/  HADD2.F32 R0, -RZ, R0.H1_H1 ;  /* 0x30000000ff007230 */ /* 0x000fca0000004100 */
        /* <DEDUP_REMOVED lines=11> */
[----:B------:R-:W-:-:S05]  /*b770*/  HADD2.F32 R18, -RZ, R4.H0_H0 ;  /* 0x20000004ff127230 */ /* 0x000fca0000004100 */
[----:B------:R-:W-:Y:S01]  /*b780*/  FADD.FTZ R18, R18, -UR28 ;  /* 0x8000001c12127e21 */ /* 0x000fe20008010000 */
[----:B------:R-:W-:Y:S01]  /*b790*/  FADD.FTZ R75, R75, R23 ;  /* 0x000000174b4b7221 */ /* 0x000fe20000010000 */
[C---:B------:R-:W-:Y:S02]  /*b7a0*/  FFMA.FTZ R74, R21.reuse, R23, R74 ;  /* 0x00000017154a7223 */ /* 0x040fe4000001004a */
[----:B------:R-:W-:Y:S01]  /*b7b0*/  FMUL.FTZ R18, R18, UR16 ;  /* 0x0000001012127c20 */ /* 0x000fe20008410000 */
[----:B------:R-:W-:Y:S01]  /*b7c0*/  FMUL.FTZ R88, R88, R19 ;  /* 0x0000001358587220 */ /* 0x000fe20000410000 */
[C---:B------:R-:W-:Y:S02]  /*b7d0*/  FMUL.FTZ R23, R14.reuse, R23 ;  /* 0x000000170e177220 */ /* 0x040fe40000410000 */
[----:B------:R-:W-:Y:S02]  /*b7e0*/  FFMA.FTZ R19, R14, R18, R2 ;  /* 0x000000120e137223 */ /* 0x000fe40000010002 */
[----:B------:R-:W-:-:S02]  /*b7f0*/  FFMA.FTZ R83, R21, R23, R83 ;  /* 0x0000001715537223 */ /* 0x000fc40000010053 */
[----:B------:R-:W-:-:S06]  /*b800*/  FMUL.FTZ R21, R19, -1.4426950216293334961 ;  /* 0xbfb8aa3b13157820 */ /* 0x000fcc0000410000 */
[----:B------:R-:W0:Y:S02]  /*b810*/  MUFU.EX2 R21, R21 ;  /* 0x0000001500157308 */ /* 0x000e240000000800 */
[----:B0-----:R-:W-:-:S06]  /*b820*/  FADD.FTZ R21, R21, 1 ;  /* 0x3f80000015157421 */ /* 0x001fcc0000010000 */
[----:B------:R-:W0:Y:S01]  /*b830*/  MUFU.RCP R21, R21 ;  /* 0x0000001500157308 */ /* 0x000e220000001000 */
[----:B---3--:R-:W-:-:S05]  /*b840*/  HADD2.F32 R89, -RZ, R91.H0_H0 ;  /* 0x2000005bff597230 */ /* 0x008fca0000004100 */
[----:B0-----:R-:W-:Y:S01]  /*b850*/  FMUL.FTZ R89, R89, R21 ;  /* 0x0000001559597220 */ /* 0x001fe20000410000 */
[----:B------:R-:W-:-:S04]  /*b860*/  FADD.FTZ R21, -R21, 1 ;  /* 0x3f80000015157421 */ /* 0x000fc80000010100 */
[----:B------:R-:W-:-:S04]  /*b870*/  FFMA.FTZ R21, R19, R21, 1 ;  /* 0x3f80000013157423 */ /* 0x000fc80000010015 */
[----:B------:R-:W-:Y:S01]  /*b880*/  FMUL.FTZ R21, R89, R21 ;  /* 0x0000001559157220 */ /* 0x000fe20000410000 */
[----:B------:R-:W-:-:S05]  /*b890*/  HADD2.F32 R4, -RZ, R4.H1_H1 ;  /* 0x30000004ff047230 */ /* 0x000fca0000004100 */
[----:B------:R-:W-:-:S04]  /*b8a0*/  FADD.FTZ R4, R4, -UR28 ;  /* 0x8000001c04047e21 */ /* 0x000fc80008010000 */
[----:B------:R-:W-:Y:S01]  /*b8b0*/  FMUL.FTZ R4, R4, UR16 ;  /* 0x0000001004047c20 */ /* 0x000fe20008410000 */
[----:B------:R-:W-:-:S03]  /*b8c0*/  FADD.FTZ R82, R82, R23 ;  /* 0x0000001752527221 */ /* 0x000fc60000010000 */
[----:B------:R-:W-:-:S04]  /*b8d0*/  FFMA.FTZ R19, R15, R4, R3 ;  /* 0x000000040f137223 */ /* 0x000fc80000010003 */
[----:B------:R-:W-:Y:S01]  /*b8e0*/  FMUL.FTZ R23, R19, -1.4426950216293334961 ;  /* 0xbfb8aa3b13177820 */ /* 0x000fe20000410000 */
[----:B--2---:R-:W-:Y:S02]  /*b8f0*/  HADD2.F32 R89, -RZ, R93.H0_H0 ;  /* 0x2000005dff597230 */ /* 0x004fe40000004100 */
[----:B------:R-:W2:Y:S03]  /*b900*/  LDL.LU.S16 R93, [R1+0x18c] ;  /* 0x00018c00015d7983 */ /* 0x000ea60000300600 */
[----:B------:R-:W0:Y:S02]  /*b910*/  MUFU.EX2 R23, R23 ;  /* 0x0000001700177308 */ /* 0x000e240000000800 */
[----:B0-----:R-:W-:-:S06]  /*b920*/  FADD.FTZ R23, R23, 1 ;  /* 0x3f80000017177421 */ /* 0x001fcc0000010000 */
[----:B------:R-:W0:Y:S02]  /*b930*/  MUFU.RCP R23, R23 ;  /* 0x0000001700177308 */ /* 0x000e240000001000 */
[----:B0-----:R-:W-:Y:S01]  /*b940*/  FMUL.FTZ R89, R89, R23 ;  /* 0x0000001759597220 */ /* 0x001fe20000410000 */
[----:B------:R-:W-:-:S04]  /*b950*/  FADD.FTZ R23, -R23, 1 ;  /* 0x3f80000017177421 */ /* 0x000fc80000010100 */
[----:B------:R-:W-:Y:S01]  /*b960*/  FFMA.FTZ R23, R19, R23, 1 ;  /* 0x3f80000013177423 */ /* 0x000fe20000010017 */
[----:B----4-:R-:W-:-:S05]  /*b970*/  HADD2.F32 R19, -RZ, R92.H0_H0 ;  /* 0x2000005cff137230 */ /* 0x010fca0000004100 */
[----:B------:R-:W-:Y:S01]  /*b980*/  FADD.FTZ R19, R19, -UR28 ;  /* 0x8000001c13137e21 */ /* 0x000fe20008010000 */
[----:B------:R-:W-:Y:S01]  /*b990*/  FADD.FTZ R79, R79, R22 ;  /* 0x000000164f4f7221 */ /* 0x000fe20000010000 */
[-C--:B------:R-:W-:Y:S02]  /*b9a0*/  FFMA.FTZ R78, R24, R22.reuse, R78 ;  /* 0x00000016184e7223 */ /* 0x080fe4000001004e */
[----:B------:R-:W-:Y:S01]  /*b9b0*/  FMUL.FTZ R19, R19, UR16 ;  /* 0x0000001013137c20 */ /* 0x000fe20008410000 */
[----:B------:R-:W-:Y:S01]  /*b9c0*/  FMUL.FTZ R89, R89, R23 ;  /* 0x0000001759597220 */ /* 0x000fe20000410000 */
[----:B------:R-:W-:Y:S02]  /*b9d0*/  FMUL.FTZ R22, R15, R22 ;  /* 0x000000160f167220 */ /* 0x000fe40000410000 */
[----:B------:R-:W-:Y:S02]  /*b9e0*/  FFMA.FTZ R23, R14, R19, R2 ;  /* 0x000000130e177223 */ /* 0x000fe40000010002 */
[----:B------:R-:W-:-:S02]  /*b9f0*/  FFMA.FTZ R83, R24, R22, R83 ;  /* 0x0000001618537223 */ /* 0x000fc40000010053 */
[----:B------:R-:W-:-:S06]  /*ba00*/  FMUL.FTZ R24, R23, -1.4426950216293334961 ;  /* 0xbfb8aa3b17187820 */ /* 0x000fcc0000410000 */
[----:B------:R-:W0:Y:S01]  /*ba10*/  MUFU.EX2 R24, R24 ;  /* 0x0000001800187308 */ /* 0x000e220000000800 */
[----:B------:R-:W-:Y:S02]  /*ba20*/  HADD2.F32 R5, -RZ, R5.H1_H1 ;  /* 0x30000005ff057230 */ /* 0x000fe40000004100 */
[----:B0-----:R-:W-:-:S06]  /*ba30*/  FADD.FTZ R24, R24, 1 ;  /* 0x3f80000018187421 */ /* 0x001fcc0000010000 */
[----:B------:R-:W0:Y:S01]  /*ba40*/  MUFU.RCP R24, R24 ;  /* 0x0000001800187308 */ /* 0x000e220000001000 */
[----:B------:R-:W-:Y:S01]  /*ba50*/  FADD.FTZ R5, R5, -UR28 ;  /* 0x8000001c05057e21 */ /* 0x000fe20008010000 */
[----:B------:R-:W-:-:S03]  /*ba60*/  HADD2.F32 R90, -RZ, R6.H0_H0 ;  /* 0x20000006ff5a7230 */ /* 0x000fc60000004100 */
[----:B------:R-:W-:Y:S01]  /*ba70*/  FMUL.FTZ R5, R5, UR16 ;  /* 0x0000001005057c20 */ /* 0x000fe20008410000 */
[----:B------:R-:W-:-:S03]  /*ba80*/  FADD.FTZ R82, R22, R82 ;  /* 0x0000005216527221 */ /* 0x000fc60000010000 */
[----:B------:R-:W-:Y:S01]  /*ba90*/  FFMA.FTZ R22, R15, R5, R3 ;  /* 0x000000050f167223 */ /* 0x000fe20000010003 */
[----:B0-----:R-:W-:Y:S01]  /*baa0*/  FMUL.FTZ R90, R90, R24 ;  /* 0x000000185a5a7220 */ /* 0x001fe20000410000 */
[----:B------:R-:W-:-:S04]  /*bab0*/  FADD.FTZ R24, -R24, 1 ;  /* 0x3f80000018187421 */ /* 0x000fc80000010100 */
[----:B------:R-:W-:Y:S01]  /*bac0*/  FFMA.FTZ R24, R23, R24, 1 ;  /* 0x3f80000017187423 */ /* 0x000fe20000010018 */
[----:B------:R-:W-:-:S06]  /*bad0*/  FMUL.FTZ R23, R22, -1.4426950216293334961 ;  /* 0xbfb8aa3b16177820 */ /* 0x000fcc0000410000 */
[----:B------:R-:W0:Y:S02]  /*bae0*/  MUFU.EX2 R23, R23 ;  /* 0x0000001700177308 */ /* 0x000e240000000800 */
[----:B0-----:R-:W-:-:S06]  /*baf0*/  FADD.FTZ R23, R23, 1 ;  /* 0x3f80000017177421 */ /* 0x001fcc0000010000 */
[----:B------:R-:W0:Y:S01]  /*bb00*/  MUFU.RCP R23, R23 ;  /* 0x0000001700177308 */ /* 0x000e220000001000 */
[----:B------:R-:W-:Y:S01]  /*bb10*/  FMUL.FTZ R24, R90, R24 ;  /* 0x000000185a187220 */ /* 0x000fe20000410000 */
[----:B------:R-:W-:Y:S01]  /*bb20*/  FADD.FTZ R75, R75, R26 ;  /* 0x0000001a4b4b7221 */ /* 0x000fe20000010000 */
[-C--:B------:R-:W-:Y:S01]  /*bb30*/  FFMA.FTZ R74, R25, R26.reuse, R74 ;  /* 0x0000001a194a7223 */ /* 0x080fe2000001004a */
[----:B------:R-:W-:-:S04]  /*bb40*/  FMUL.FTZ R26, R14, R26 ;  /* 0x0000001a0e1a7220 */ /* 0x000fc80000410000 */
[----:B------:R-:W-:Y:S01]  /*bb50*/  FFMA.FTZ R83, R25, R26, R83 ;  /* 0x0000001a19537223 */ /* 0x000fe20000010053 */
[--C-:B------:R-:W-:Y:S02]  /*bb60*/  HADD2.F32 R91, -RZ, R7.reuse.H1_H1 ;  /* 0x30000007ff5b7230 */ /* 0x100fe40000004100 */
[----:B------:R-:W-:-:S05]  /*bb70*/  HADD2.F32 R7, -RZ, R7.H0_H0 ;  /* 0x20000007ff077230 */ /* 0x000fca0000004100 */
[----:B------:R-:W-:Y:S01]  /*bb80*/  FADD.FTZ R7, R7, -UR28 ;  /* 0x8000001c07077e21 */ /* 0x000fe20008010000 */
[----:B------:R-:W-:Y:S01]  /*bb90*/  FADD.FTZ R82, R82, R26 ;  /* 0x0000001a52527221 */ /* 0x000fe20000010000 */
[----:B------:R-:W-:Y:S02]  /*bba0*/  HADD2.F32 R6, -RZ, R6.H1_H1 ;  /* 0x30000006ff067230 */ /* 0x000fe40000004100 */
[----:B--2---:R-:W-:-:S05]  /*bbb0*/  HADD2.F32 R90, -RZ, R93.H0_H0 ;  /* 0x2000005dff5a7230 */ /* 0x004fca0000004100 */
[----:B0-----:R-:W-:Y:S01]  /*bbc0*/  FMUL.FTZ R90, R90, R23 ;  /* 0x000000175a5a7220 */ /* 0x001fe20000410000 */
[----:B------:R-:W-:-:S04]  /*bbd0*/  FADD.FTZ R23, -R23, 1 ;  /* 0x3f80000017177421 */ /* 0x000fc80000010100 */
[----:B------:R-:W-:Y:S01]  /*bbe0*/  FFMA.FTZ R23, R22, R23, 1 ;  /* 0x3f80000016177423 */ /* 0x000fe20000010017 */
[----:B------:R-:W-:-:S05]  /*bbf0*/  HADD2.F32 R22, -RZ, R8.H0_H0 ;  /* 0x20000008ff167230 */ /* 0x000fca0000004100 */
[----:B------:R-:W-:Y:S01]  /*bc00*/  FADD.FTZ R22, R22, -UR28 ;  /* 0x8000001c16167e21 */ /* 0x000fe20008010000 */
[----:B------:R-:W-:-:S03]  /*bc10*/  FMUL.FTZ R90, R90, R23 ;  /* 0x000000175a5a7220 */ /* 0x000fc60000410000 */
        /* <DEDUP_REMOVED lines=23> */
[-C--:B------:R-:W-:Y:S02]  /*bd90*/  FFMA.FTZ R78, R29, R28.reuse, R78 ;  /* 0x0000001c1d4e7223 */ /* 0x080fe4000001004e */
[----:B------:R-:W-:Y:S01]  /*bda0*/  FMUL.FTZ R7, R7, UR16 ;  /* 0x0000001007077c20 */ /* 0x000fe20008410000 */
[----:B------:R-:W-:-:S03]  /*bdb0*/  FMUL.FTZ R28, R15, R28 ;  /* 0x0000001c0f1c7220 */ /* 0x000fc60000410000 */
[----:B------:R-:W-:Y:S01]  /*bdc0*/  FFMA.FTZ R8, R14, R7, R2 ;  /* 0x000000070e087223 */ /* 0x000fe20000010002 */
[----:B------:R-:W-:-:S03]  /*bdd0*/  FFMA.FTZ R83, R29, R28, R83 ;  /* 0x0000001c1d537223 */ /* 0x000fc60000010053 */
[----:B------:R-:W-:-:S06]  /*bde0*/  FMUL.FTZ R29, R8, -1.4426950216293334961 ;  /* 0xbfb8aa3b081d7820 */ /* 0x000fcc0000410000 */
[----:B------:R-:W0:Y:S01]  /*bdf0*/  MUFU.EX2 R29, R29 ;  /* 0x0000001d001d7308 */ /* 0x000e220000000800 */
[----:B------:R-:W-:Y:S02]  /*be00*/  HADD2.F32 R26, -RZ, R9.H1_H1 ;  /* 0x30000009ff1a7230 */ /* 0x000fe40000004100 */
[----:B0-----:R-:W-:-:S06]  /*be10*/  FADD.FTZ R25, R29, 1 ;  /* 0x3f8000001d197421 */ /* 0x001fcc0000010000 */
[----:B------:R-:W0:Y:S01]  /*be20*/  MUFU.RCP R25, R25 ;  /* 0x0000001900197308 */ /* 0x000e220000001000 */
[----:B------:R-:W-:-:S05]  /*be30*/  HADD2.F32 R9, -RZ, R9.H0_H0 ;  /* 0x20000009ff097230 */ /* 0x000fca0000004100 */
[----:B------:R-:W-:Y:S01]  /*be40*/  FADD.FTZ R9, R9, -UR28 ;  /* 0x8000001c09097e21 */ /* 0x000fe20008010000 */
[----:B0-----:R-:W-:-:S03]  /*be50*/  FMUL.FTZ R23, R26, R25 ;  /* 0x000000191a177220 */ /* 0x001fc60000410000 */
[----:B------:R-:W-:Y:S01]  /*be60*/  FMUL.FTZ R26, R9, UR16 ;  /* 0x00000010091a7c20 */ /* 0x000fe20008410000 */
[----:B------:R-:W-:-:S03]  /*be70*/  FADD.FTZ R93, -R25, 1 ;  /* 0x3f800000195d7421 */ /* 0x000fc60000010100 */
[----:B------:R-:W-:-:S04]  /*be80*/  FFMA.FTZ R9, R15, R26, R3 ;  /* 0x0000001a0f097223 */ /* 0x000fc80000010003 */
[----:B------:R-:W-:-:S06]  /*be90*/  FMUL.FTZ R25, R9, -1.4426950216293334961 ;  /* 0xbfb8aa3b09197820 */ /* 0x000fcc0000410000 */
[----:B------:R-:W0:Y:S02]  /*bea0*/  MUFU.EX2 R25, R25 ;  /* 0x0000001900197308 */ /* 0x000e240000000800 */
[----:B0-----:R-:W-:-:S06]  /*beb0*/  FADD.FTZ R29, R25, 1 ;  /* 0x3f800000191d7421 */ /* 0x001fcc0000010000 */
[----:B------:R-:W0:Y:S01]  /*bec0*/  MUFU.RCP R29, R29 ;  /* 0x0000001d001d7308 */ /* 0x000e220000001000 */
[----:B------:R-:W-:Y:S01]  /*bed0*/  FADD.FTZ R82, R28, R82 ;  /* 0x000000521c527221 */ /* 0x000fe20000010000 */
[----:B------:R-:W-:Y:S01]  /*bee0*/  FFMA.FTZ R8, R8, R93, 1 ;  /* 0x3f80000008087423 */ /* 0x000fe2000001005d */
[----:B------:R-:W-:-:S03]  /*bef0*/  HADD2.F32 R28, -RZ, R87.H0_H0 ;  /* 0x20000057ff1c7230 */ /* 0x000fc60000004100 */
[----:B------:R-:W-:Y:S01]  /*bf00*/  FMUL.FTZ R8, R23, R8 ;  /* 0x0000000817087220 */ /* 0x000fe20000410000 */
[----:B------:R-:W-:Y:S01]  /*bf10*/  FADD.FTZ R79, R79, R36 ;  /* 0x000000244f4f7221 */ /* 0x000fe20000010000 */
[----:B0-----:R-:W-:Y:S01]  /*bf20*/  FMUL.FTZ R23, R28, R29 ;  /* 0x0000001d1c177220 */ /* 0x001fe20000410000 */
[----:B------:R-:W-:-:S04]  /*bf30*/  FADD.FTZ R28, -R29, 1 ;  /* 0x3f8000001d1c7421 */ /* 0x000fc80000010100 */
[----:B------:R-:W-:Y:S01]  /*bf40*/  FFMA.FTZ R9, R9, R28, 1 ;  /* 0x3f80000009097423 */ /* 0x000fe2000001001c */
[----:B------:R-:W-:-:S03]  /*bf50*/  FMUL.FTZ R28, R14, R35 ;  /* 0x000000230e1c7220 */ /* 0x000fc60000410000 */
[----:B------:R-:W-:Y:S01]  /*bf60*/  FMUL.FTZ R9, R23, R9 ;  /* 0x0000000917097220 */ /* 0x000fe20000410000 */
[----:B------:R-:W-:Y:S01]  /*bf70*/  FFMA.FTZ R23, R37, R36, R78 ;  /* 0x0000002425177223 */ /* 0x000fe2000001004e */
[----:B------:R-:W-:Y:S01]  /*bf80*/  FFMA.FTZ R83, R34, R28, R83 ;  /* 0x0000001c22537223 */ /* 0x000fe20000010053 */
[----:B------:R-:W-:Y:S01]  /*bf90*/  FMUL.FTZ R36, R15, R36 ;  /* 0x000000240f247220 */ /* 0x000fe20000410000 */
[----:B------:R-:W-:Y:S01]  /*bfa0*/  FADD.FTZ R25, R82, R28 ;  /* 0x0000001c52197221 */ /* 0x000fe20000010000 */
[----:B------:R-:W-:Y:S02]  /*bfb0*/  FMUL.FTZ R29, R14, R70 ;  /* 0x000000460e1d7220 */ /* 0x000fe40000410000 */
[----:B------:R-:W-:Y:S01]  /*bfc0*/  FFMA.FTZ R28, R37, R36, R83 ;  /* 0x00000024251c7223 */ /* 0x000fe20000010053 */
[----:B------:R-:W-:Y:S01]  /*bfd0*/  FADD.FTZ R75, R75, R35 ;  /* 0x000000234b4b7221 */ /* 0x000fe20000010000 */
[----:B------:R-:W-:Y:S01]  /*bfe0*/  FFMA.FTZ R74, R34, R35, R74 ;  /* 0x00000023224a7223 */ /* 0x000fe2000001004a */
[----:B------:R-:W-:Y:S01]  /*bff0*/  FADD.FTZ R25, R36, R25 ;  /* 0x0000001924197221 */ /* 0x000fe20000010000 */
[----:B------:R-:W-:Y:S01]  /*c000*/  FFMA.FTZ R34, R73, R29, R28 ;  /* 0x0000001d49227223 */ /* 0x000fe2000001001c */
[----:B------:R-:W-:Y:S01]  /*c010*/  FMUL.FTZ R35, R15, R54 ;  /* 0x000000360f237220 */ /* 0x000fe20000410000 */
[----:B------:R-:W-:Y:S01]  /*c020*/  FFMA.FTZ R74, R73, R70, R74 ;  /* 0x00000046494a7223 */ /* 0x000fe2000001004a */
[----:B------:R-:W-:Y:S01]  /*c030*/  FADD.FTZ R36, R25, R29 ;  /* 0x0000001d19247221 */ /* 0x000fe20000010000 */
[C---:B------:R-:W-:Y:S01]  /*c040*/  FFMA.FTZ R28, R72.reuse, R54, R23 ;  /* 0x00000036481c7223 */ /* 0x040fe20000010017 */
[----:B------:R-:W-:Y:S01]  /*c050*/  FFMA.FTZ R34, R72, R35, R34 ;  /* 0x0000002348227223 */ /* 0x000fe20000010022 */
[-C--:B------:R-:W-:Y:S01]  /*c060*/  FMUL.FTZ R23, R14, R68.reuse ;  /* 0x000000440e177220 */ /* 0x080fe20000410000 */
[----:B------:R-:W-:Y:S01]  /*c070*/  FADD.FTZ R36, R35, R36 ;  /* 0x0000002423247221 */ /* 0x000fe20000010000 */
[----:B------:R-:W-:-:S02]  /*c080*/  FFMA.FTZ R74, R71, R68, R74 ;  /* 0x00000044474a7223 */ /* 0x000fc4000001004a */
[----:B------:R-:W-:Y:S01]  /*c090*/  FFMA.FTZ R71, R71, R23, R34 ;  /* 0x0000001747477223 */ /* 0x000fe20000010022 */
[-C--:B------:R-:W-:Y:S01]  /*c0a0*/  FMUL.FTZ R34, R15, R50.reuse ;  /* 0x000000320f227220 */ /* 0x080fe20000410000 */
[----:B------:R-:W-:Y:S01]  /*c0b0*/  FADD.FTZ R25, R36, R23 ;  /* 0x0000001724197221 */ /* 0x000fe20000010000 */
[C---:B------:R-:W-:Y:S01]  /*c0c0*/  FFMA.FTZ R23, R69.reuse, R50, R28 ;  /* 0x0000003245177223 */ /* 0x040fe2000001001c */
[----:B------:R-:W-:Y:S01]  /*c0d0*/  FMUL.FTZ R35, R14, R65 ;  /* 0x000000410e237220 */ /* 0x000fe20000410000 */
[----:B------:R-:W-:Y:S01]  /*c0e0*/  FFMA.FTZ R28, R69, R34, R71 ;  /* 0x00000022451c7223 */ /* 0x000fe20000010047 */
[----:B------:R-:W-:Y:S01]  /*c0f0*/  FADD.FTZ R79, R79, R54 ;  /* 0x000000364f4f7221 */ /* 0x000fe20000010000 */
[----:B------:R-:W-:Y:S01]  /*c100*/  FADD.FTZ R25, R34, R25 ;  /* 0x0000001922197221 */ /* 0x000fe20000010000 */
[-C--:B------:R-:W-:Y:S01]  /*c110*/  FMUL.FTZ R37, R15, R46.reuse ;  /* 0x0000002e0f257220 */ /* 0x080fe20000410000 */
[----:B------:R-:W-:Y:S01]  /*c120*/  FFMA.FTZ R34, R67, R35, R28 ;  /* 0x0000002343227223 */ /* 0x000fe2000001001c */
[----:B------:R-:W-:Y:S01]  /*c130*/  FADD.FTZ R79, R79, R50 ;  /* 0x000000324f4f7221 */ /* 0x000fe20000010000 */
[----:B------:R-:W-:Y:S01]  /*c140*/  FADD.FTZ R36, R25, R35 ;  /* 0x0000002319247221 */ /* 0x000fe20000010000 */
[C---:B------:R-:W-:Y:S01]  /*c150*/  FFMA.FTZ R28, R66.reuse, R46, R23 ;  /* 0x0000002e421c7223 */ /* 0x040fe20000010017 */
[----:B------:R-:W-:Y:S01]  /*c160*/  FFMA.FTZ R23, R66, R37, R34 ;  /* 0x0000002542177223 */ /* 0x000fe20000010022 */
[----:B------:R-:W-:Y:S01]  /*c170*/  FMUL.FTZ R50, R14, R62 ;  /* 0x0000003e0e327220 */ /* 0x000fe20000410000 */
[----:B------:R-:W-:Y:S01]  /*c180*/  FFMA.FTZ R29, R67, R65, R74 ;  /* 0x00000041431d7223 */ /* 0x000fe2000001004a */
[----:B------:R-:W-:Y:S01]  /*c190*/  FADD.FTZ R36, R37, R36 ;  /* 0x0000002425247221 */ /* 0x000fe20000010000 */
[-C--:B------:R-:W-:Y:S01]  /*c1a0*/  FMUL.FTZ R54, R15, R43.reuse ;  /* 0x0000002b0f367220 */ /* 0x080fe20000410000 */
[C---:B------:R-:W-:Y:S01]  /*c1b0*/  FFMA.FTZ R25, R64.reuse, R50, R23 ;  /* 0x0000003240197223 */ /* 0x040fe20000010017 */
[----:B------:R-:W-:Y:S01]  /*c1c0*/  FFMA.FTZ R34, R64, R62, R29 ;  /* 0x0000003e40227223 */ /* 0x000fe2000001001d */
[----:B------:R-:W-:Y:S01]  /*c1d0*/  FADD.FTZ R29, R36, R50 ;  /* 0x00000032241d7221 */ /* 0x000fe20000010000 */
[C---:B------:R-:W-:Y:S01]  /*c1e0*/  FFMA.FTZ R23, R63.reuse, R43, R28 ;  /* 0x0000002b3f177223 */ /* 0x040fe2000001001c */
[----:B------:R-:W-:Y:S01]  /*c1f0*/  FFMA.FTZ R28, R63, R54, R25 ;  /* 0x000000363f1c7223 */ /* 0x000fe20000010019 */
[-C--:B------:R-:W-:Y:S01]  /*c200*/  FMUL.FTZ R35, R14, R59.reuse ;  /* 0x0000003b0e237220 */ /* 0x080fe20000410000 */
[----:B------:R-:W-:Y:S01]  /*c210*/  FADD.FTZ R46, R79, R46 ;  /* 0x0000002e4f2e7221 */ /* 0x000fe20000010000 */
        /* <DEDUP_REMOVED lines=8> */
[----:B------:R-:W-:Y:S01]  /*c2a0*/  FMUL.FTZ R46, R14, R56 ;  /* 0x000000380e2e7220 */ /* 0x000fe20000410000 */
[----:B------:R-:W-:Y:S01]  /*c2b0*/  FADD.FTZ R36, R37, R36 ;  /* 0x0000002425247221 */ /* 0x000fe20000010000 */
[----:B------:R-:W-:-:S02]  /*c2c0*/  FMUL.FTZ R50, R15, R41 ;  /* 0x000000290f327220 */ /* 0x000fc40000410000 */
[C---:B------:R-:W-:Y:S01]  /*c2d0*/  FFMA.FTZ R23, R58.reuse, R46, R23 ;  /* 0x0000002e3a177223 */ /* 0x040fe20000010017 */
[----:B------:R-:W-:Y:S01]  /*c2e0*/  FFMA.FTZ R34, R58, R56, R25 ;  /* 0x000000383a227223 */ /* 0x000fe20000010019 */
[----:B------:R-:W-:Y:S02]  /*c2f0*/  FADD.FTZ R25, R36, R46 ;  /* 0x0000002e24197221 */ /* 0x000fe40000010000 */
[----:B------:R-:W-:Y:S01]  /*c300*/  FFMA.FTZ R36, R57, R50, R23 ;  /* 0x0000003239247223 */ /* 0x000fe20000010017 */
[-C--:B------:R-:W-:Y:S01]  /*c310*/  FMUL.FTZ R23, R14, R52.reuse ;  /* 0x000000340e177220 */ /* 0x080fe20000410000 */
[----:B------:R-:W-:Y:S01]  /*c320*/  FFMA.FTZ R34, R55, R52, R34 ;  /* 0x0000003437227223 */ /* 0x000fe20000010022 */
[----:B------:R-:W-:Y:S01]  /*c330*/  FADD.FTZ R42, R43, R42 ;  /* 0x0000002a2b2a7221 */ /* 0x000fe20000010000 */
[----:B------:R-:W-:Y:S01]  /*c340*/  FADD.FTZ R25, R50, R25 ;  /* 0x0000001932197221 */ /* 0x000fe20000010000 */
[----:B------:R-:W-:Y:S01]  /*c350*/  FFMA.FTZ R55, R55, R23, R36 ;  /* 0x0000001737377223 */ /* 0x000fe20000010024 */
[----:B------:R-:W-:Y:S01]  /*c360*/  FMUL.FTZ R36, R15, R40 ;  /* 0x000000280f247220 */ /* 0x000fe20000410000 */
[----:B------:R-:W-:Y:S01]  /*c370*/  FFMA.FTZ R28, R57, R41, R28 ;  /* 0x00000029391c7223 */ /* 0x000fe2000001001c */
[----:B------:R-:W-:Y:S01]  /*c380*/  FADD.FTZ R41, R42, R41 ;  /* 0x000000292a297221 */ /* 0x000fe20000010000 */
[----:B------:R-:W-:Y:S01]  /*c390*/  FADD.FTZ R25, R25, R23 ;  /* 0x0000001719197221 */ /* 0x000fe20000010000 */
[----:B------:R-:W-:Y:S01]  /*c3a0*/  FFMA.FTZ R42, R53, R36, R55 ;  /* 0x00000024352a7223 */ /* 0x000fe20000010037 */
[-C--:B------:R-:W-:Y:S01]  /*c3b0*/  FMUL.FTZ R23, R14, R48.reuse ;  /* 0x000000300e177220 */ /* 0x080fe20000410000 */
[----:B------:R-:W-:Y:S01]  /*c3c0*/  FFMA.FTZ R34, R51, R48, R34 ;  /* 0x0000003033227223 */ /* 0x000fe20000010022 */
[----:B------:R-:W-:Y:S01]  /*c3d0*/  FADD.FTZ R25, R36, R25 ;  /* 0x0000001924197221 */ /* 0x000fe20000010000 */
[----:B------:R-:W-:Y:S01]  /*c3e0*/  FMUL.FTZ R36, R15, R39 ;  /* 0x000000270f247220 */ /* 0x000fe20000410000 */
[----:B------:R-:W-:Y:S01]  /*c3f0*/  FFMA.FTZ R51, R51, R23, R42 ;  /* 0x0000001733337223 */ /* 0x000fe2000001002a */
[----:B------:R-:W-:Y:S01]  /*c400*/  FMUL.FTZ R29, R14, R44 ;  /* 0x0000002c0e1d7220 */ /* 0x000fe20000410000 */
[----:B------:R-:W-:-:S02]  /*c410*/  FADD.FTZ R25, R25, R23 ;  /* 0x0000001719197221 */ /* 0x000fc40000010000 */
[----:B------:R-:W-:Y:S01]  /*c420*/  FFMA.FTZ R42, R49, R36, R51 ;  /* 0x00000024312a7223 */ /* 0x000fe20000010033 */
[----:B------:R-:W-:Y:S01]  /*c430*/  FFMA.FTZ R23, R47, R44, R34 ;  /* 0x0000002c2f177223 */ /* 0x000fe20000010022 */
[----:B------:R-:W-:Y:S01]  /*c440*/  FADD.FTZ R25, R36, R25 ;  /* 0x0000001924197221 */ /* 0x000fe20000010000 */
[----:B------:R-:W-:Y:S01]  /*c450*/  FMUL.FTZ R34, R15, R38 ;  /* 0x000000260f227220 */ /* 0x000fe20000410000 */
[----:B------:R-:W-:Y:S01]  /*c460*/  FFMA.FTZ R47, R47, R29, R42 ;  /* 0x0000001d2f2f7223 */ /* 0x000fe2000001002a */
[----:B------:R-:W-:Y:S01]  /*c470*/  FFMA.FTZ R28, R53, R40, R28 ;  /* 0x00000028351c7223 */ /* 0x000fe2000001001c */
[----:B------:R-:W-:Y:S01]  /*c480*/  FADD.FTZ R25, R25, R29 ;  /* 0x0000001d19197221 */ /* 0x000fe20000010000 */
[----:B------:R-:W-:Y:S01]  /*c490*/  FMUL.FTZ R36, R14, R76 ;  /* 0x0000004c0e247220 */ /* 0x000fe20000410000 */
[----:B------:R-:W-:Y:S01]  /*c4a0*/  FFMA.FTZ R47, R45, R34, R47 ;  /* 0x000000222d2f7223 */ /* 0x000fe2000001002f */
[----:B------:R-:W-:Y:S01]  /*c4b0*/  FFMA.FTZ R28, R49, R39, R28 ;  /* 0x00000027311c7223 */ /* 0x000fe2000001001c */
[----:B------:R-:W-:Y:S01]  /*c4c0*/  FADD.FTZ R25, R34, R25 ;  /* 0x0000001922197221 */ /* 0x000fe20000010000 */
[C---:B------:R-:W-:Y:S01]  /*c4d0*/  FFMA.FTZ R34, R10.reuse, R76, R23 ;  /* 0x0000004c0a227223 */ /* 0x040fe20000010017 */
[----:B------:R-:W-:Y:S01]  /*c4e0*/  FFMA.FTZ R47, R10, R36, R47 ;  /* 0x000000240a2f7223 */ /* 0x000fe2000001002f */
[----:B------:R-:W-:Y:S01]  /*c4f0*/  FADD.FTZ R75, R75, R70 ;  /* 0x000000464b4b7221 */ /* 0x000fe20000010000 */
[----:B------:R-:W-:Y:S01]  /*c500*/  FMUL.FTZ R10, R15, R12 ;  /* 0x0000000c0f0a7220 */ /* 0x000fe20000410000 */
[----:B------:R-:W-:Y:S01]  /*c510*/  FFMA.FTZ R28, R45, R38, R28 ;  /* 0x000000262d1c7223 */ /* 0x000fe2000001001c */
[----:B------:R-:W-:Y:S01]  /*c520*/  FADD.FTZ R25, R25, R36 ;  /* 0x0000002419197221 */ /* 0x000fe20000010000 */
[----:B------:R-:W-:Y:S01]  /*c530*/  FADD.FTZ R68, R75, R68 ;  /* 0x000000444b447221 */ /* 0x000fe20000010000 */
[----:B------:R-:W-:Y:S01]  /*c540*/  FFMA.FTZ R36, R77, R10, R47 ;  /* 0x0000000a4d247223 */ /* 0x000fe2000001002f */
[----:B------:R-:W-:Y:S01]  /*c550*/  FMUL.FTZ R23, R14, R80 ;  /* 0x000000500e177220 */ /* 0x000fe20000410000 */
[----:B------:R-:W-:Y:S01]  /*c560*/  FADD.FTZ R40, R41, R40 ;  /* 0x0000002829287221 */ /* 0x000fe20000010000 */
[----:B------:R-:W-:Y:S01]  /*c570*/  FFMA.FTZ R28, R77, R12, R28 ;  /* 0x0000000c4d1c7223 */ /* 0x000fe2000001001c */
[----:B------:R-:W-:Y:S01]  /*c580*/  FADD.FTZ R25, R10, R25 ;  /* 0x000000190a197221 */ /* 0x000fe20000010000 */
[----:B------:R-:W-:Y:S01]  /*c590*/  FADD.FTZ R65, R68, R65 ;  /* 0x0000004144417221 */ /* 0x000fe20000010000 */
[----:B------:R-:W-:Y:S01]  /*c5a0*/  FFMA.FTZ R29, R13, R23, R36 ;  /* 0x000000170d1d7223 */ /* 0x000fe20000010024 */
[-C--:B------:R-:W-:Y:S01]  /*c5b0*/  FMUL.FTZ R10, R15, R11.reuse ;  /* 0x0000000b0f0a7220 */ /* 0x080fe20000410000 */
[----:B------:R-:W-:Y:S01]  /*c5c0*/  FADD.FTZ R39, R40, R39 ;  /* 0x0000002728277221 */ /* 0x000fe20000010000 */
[----:B------:R-:W-:Y:S01]  /*c5d0*/  FFMA.FTZ R34, R13, R80, R34 ;  /* 0x000000500d227223 */ /* 0x000fe20000010022 */
[----:B------:R-:W-:Y:S01]  /*c5e0*/  FADD.FTZ R25, R25, R23 ;  /* 0x0000001719197221 */ /* 0x000fe20000010000 */
[----:B------:R-:W-:Y:S01]  /*c5f0*/  FFMA.FTZ R13, R81, R11, R28 ;  /* 0x0000000b510d7223 */ /* 0x000fe2000001001c */
[----:B------:R-:W-:Y:S01]  /*c600*/  FADD.FTZ R62, R65, R62 ;  /* 0x0000003e413e7221 */ /* 0x000fe20000010000 */
[----:B------:R-:W-:Y:S01]  /*c610*/  FFMA.FTZ R28, R81, R10, R29 ;  /* 0x0000000a511c7223 */ /* 0x000fe2000001001d */
[----:B------:R-:W-:Y:S01]  /*c620*/  FADD.FTZ R39, R39, R38 ;  /* 0x0000002627277221 */ /* 0x000fe20000010000 */
[-C--:B------:R-:W-:Y:S01]  /*c630*/  FMUL.FTZ R29, R14, R16.reuse ;  /* 0x000000100e1d7220 */ /* 0x080fe20000410000 */
[----:B------:R-:W-:Y:S01]  /*c640*/  FADD.FTZ R25, R10, R25 ;  /* 0x000000190a197221 */ /* 0x000fe20000010000 */
[----:B------:R-:W-:Y:S01]  /*c650*/  FADD.FTZ R59, R62, R59 ;  /* 0x0000003b3e3b7221 */ /* 0x000fe20000010000 */
[----:B------:R-:W-:Y:S01]  /*c660*/  FADD.FTZ R12, R39, R12 ;  /* 0x0000000c270c7221 */ /* 0x000fe20000010000 */
[C---:B------:R-:W-:Y:S01]  /*c670*/  FFMA.FTZ R23, R17.reuse, R16, R34 ;  /* 0x0000001011177223 */ /* 0x040fe20000010022 */
[----:B------:R-:W-:Y:S01]  /*c680*/  FFMA.FTZ R28, R17, R29, R28 ;  /* 0x0000001d111c7223 */ /* 0x000fe2000001001c */
[----:B------:R-:W-:Y:S01]  /*c690*/  FMUL.FTZ R17, R15, R86 ;  /* 0x000000560f117220 */ /* 0x000fe20000410000 */
[----:B------:R-:W-:Y:S01]  /*c6a0*/  FADD.FTZ R10, R25, R29 ;  /* 0x0000001d190a7221 */ /* 0x000fe20000010000 */
[----:B------:R-:W-:Y:S01]  /*c6b0*/  FADD.FTZ R59, R59, R56 ;  /* 0x000000383b3b7221 */ /* 0x000fe20000010000 */
[----:B------:R-:W-:Y:S01]  /*c6c0*/  FADD.FTZ R11, R12, R11 ;  /* 0x0000000b0c0b7221 */ /* 0x000fe20000010000 */
        /* <DEDUP_REMOVED lines=8> */
[----:B------:R-:W-:Y:S01]  /*c750*/  FADD.FTZ R59, R59, R48 ;  /* 0x000000303b3b7221 */ /* 0x000fe20000010000 */
[----:B------:R-:W-:Y:S01]  /*c760*/  FFMA.FTZ R13, R20, R86, R13 ;  /* 0x00000056140d7223 */ /* 0x000fe2000001000d */
[----:B------:R-:W-:Y:S01]  /*c770*/  FADD.FTZ R11, R11, R86 ;  /* 0x000000560b0b7221 */ /* 0x000fe20000010000 */
[----:B------:R-:W-:Y:S01]  /*c780*/  FFMA.FTZ R25, R0, R17, R84 ;  /* 0x0000001100197223 */ /* 0x000fe20000010054 */
[-C--:B------:R-:W-:Y:S01]  /*c790*/  FMUL.FTZ R12, R14, R21.reuse ;  /* 0x000000150e0c7220 */ /* 0x080fe20000410000 */
[----:B------:R-:W-:Y:S01]  /*c7a0*/  FADD.FTZ R10, R17, R10 ;  /* 0x0000000a110a7221 */ /* 0x000fe20000010000 */
[----:B------:R-:W-:Y:S01]  /*c7b0*/  FADD.FTZ R59, R59, R44 ;  /* 0x0000002c3b3b7221 */ /* 0x000fe20000010000 */
        /* <DEDUP_REMOVED lines=22> */
[----:B------:R-:W-:Y:S01]  /*c920*/  FMUL.FTZ R5, R15, R6 ;  /* 0x000000060f057220 */ /* 0x000fe20000410000 */
[----:B------:R-:W-:Y:S01]  /*c930*/  FFMA.FTZ R19, R22, R10, R19 ;  /* 0x0000000a16137223 */ /* 0x000fe20000010013 */
[----:B------:R-:W-:Y:S01]  /*c940*/  FADD.FTZ R10, R13, R10 ;  /* 0x0000000a0d0a7221 */ /* 0x000fe20000010000 */
[----:B------:R-:W-:Y:S01]  /*c950*/  FADD.FTZ R21, R16, R21 ;  /* 0x0000001510157221 */ /* 0x000fe20000010000 */
[----:B------:R-:W-:Y:S01]  /*c960*/  FADD.FTZ R89, R88, R89 ;  /* 0x0000005958597221 */ /* 0x000fe20000010000 */
[----:B------:R-:W-:Y:S01]  /*c970*/  FFMA.FTZ R4, R22, R91, R0 ;  /* 0x0000005b16047223 */ /* 0x000fe20000010000 */
[----:B------:R-:W-:Y:S01]  /*c980*/  FMUL.FTZ R13, R14, R8 ;  /* 0x000000080e0d7220 */ /* 0x000fe20000410000 */
[----:B------:R-:W-:Y:S01]  /*c990*/  FFMA.FTZ R0, R92, R5, R19 ;  /* 0x000000055c007223 */ /* 0x000fe20000010013 */
[----:B------:R-:W-:Y:S01]  /*c9a0*/  FADD.FTZ R10, R5, R10 ;  /* 0x0000000a050a7221 */ /* 0x000fe20000010000 */
[----:B------:R-:W-:Y:S01]  /*c9b0*/  FADD.FTZ R24, R21, R24 ;  /* 0x0000001815187221 */ /* 0x000fe20000010000 */
[----:B------:R-:W-:Y:S01]  /*c9c0*/  FADD.FTZ R89, R89, R90 ;  /* 0x0000005a59597221 */ /* 0x000fe20000010000 */
[----:B------:R-:W-:Y:S01]  /*c9d0*/  FMUL.FTZ R21, R15, R9 ;  /* 0x000000090f157220 */ /* 0x000fe20000410000 */
[----:B------:R-:W-:Y:S01]  /*c9e0*/  FFMA.FTZ R5, R7, R13, R0 ;  /* 0x0000000d07057223 */ /* 0x000fe20000010000 */
[----:B------:R-:W-:Y:S01]  /*c9f0*/  FADD.FTZ R12, R10, R13 ;  /* 0x0000000d0a0c7221 */ /* 0x000fe20000010000 */
[----:B------:R-:W-:Y:S01]  /*ca00*/  FADD.FTZ R91, R24, R91 ;  /* 0x0000005b185b7221 */ /* 0x000fe20000010000 */
[----:B------:R-:W-:Y:S01]  /*ca10*/  FFMA.FTZ R11, R92, R6, R11 ;  /* 0x000000065c0b7223 */ /* 0x000fe2000001000b */
[----:B------:R-:W-:Y:S01]  /*ca20*/  FADD.FTZ R10, R89, R6 ;  /* 0x00000006590a7221 */ /* 0x000fe20000010000 */
[C---:B------:R-:W-:Y:S01]  /*ca30*/  FFMA.FTZ R0, R26.reuse, R21, R5 ;  /* 0x000000151a007223 */ /* 0x040fe20000010005 */
[----:B------:R-:W-:Y:S01]  /*ca40*/  FFMA.FTZ R4, R7, R8, R4 ;  /* 0x0000000807047223 */ /* 0x000fe20000010004 */
[----:B------:R-:W-:Y:S01]  /*ca50*/  FADD.FTZ R21, R21, R12 ;  /* 0x0000000c15157221 */ /* 0x000fe20000010000 */
[----:B------:R-:W-:Y:S01]  /*ca60*/  FADD.FTZ R6, R91, R8 ;  /* 0x000000085b067221 */ /* 0x000fe20000010000 */
[----:B------:R-:W-:Y:S01]  /*ca70*/  FFMA.FTZ R5, R26, R9, R11 ;  /* 0x000000091a057223 */ /* 0x000fe2000001000b */
[----:B------:R-:W-:-:S07]  /*ca80*/  FADD.FTZ R7, R10, R9 ;  /* 0x000000090a077221 */ /* 0x000fce0000010000 */
.L_x_766:
[----:B------:R-:W0:Y:S01]  /*ca90*/  S2R R8, SR_TID.X ;  /* 0x0000000000087919 */ /* 0x000e220000002100 */
[----:B------:R-:W-:Y:S01]  /*caa0*/  MOV R13, R0 ;  /* 0x00000000000d7202 */ /* 0x000fe20000000f00 */
[----:B------:R-:W1:Y:S01]  /*cab0*/  S2UR UR14, SR_CgaCtaId ;  /* 0x00000000000e79c3 */ /* 0x000e620000008800 */
[----:B------:R-:W-:Y:S01]  /*cac0*/  MOV R12, R21 ;  /* 0x00000015000c7202 */ /* 0x000fe20000000f00 */
[----:B------:R-:W2:Y:S01]  /*cad0*/  S2R R16, SR_LANEID ;  /* 0x0000000000107919 */ /* 0x000ea20000000000 */
[----:B------:R-:W-:Y:S01]  /*cae0*/  UMOV UR6, 0x400 ;  /* 0x0000040000067882 */ /* 0x000fe20000000000 */
[----:B------:R-:W3:Y:S01]  /*caf0*/  LDCU UR9, c[0x0][0x374] ;  /* 0x00006e80ff0977ac */ /* 0x000ee20008000800 */
[----:B------:R-:W-:Y:S01]  /*cb00*/  BSSY.RECONVERGENT B0, `(.L_x_767) ;  /* 0x000005f000007945 */ /* 0x000fe20003800200 */
[----:B------:R-:W-:Y:S01]  /*cb10*/  UIADD3 UR5, UPT, UPT, UR6, 0xc0, URZ ;  /* 0x000000c006057890 */ /* 0x000fe2000fffe0ff */
[----:B------:R-:W4:Y:S03]  /*cb20*/  LDCU UR12, c[0x0][0x370] ;  /* 0x00006e00ff0c77ac */ /* 0x000f260008000800 */
[----:B-1----:R-:W-:Y:S01]  /*cb30*/  ULEA UR5, UR14, UR5, 0x18 ;  /* 0x000000050e057291 */ /* 0x002fe2000f8ec0ff */
[----:B0-----:R-:W-:-:S02]  /*cb40*/  LOP3.LUT R9, R8, 0x3e0, RZ, 0xc0, !PT ;  /* 0x000003e008097812 */ /* 0x001fc400078ec0ff */
[----:B------:R-:W-:Y:S02]  /*cb50*/  ISETP.GT.U32.AND P2, PT, R8, 0x22, PT ;  /* 0x000000220800780c */ /* 0x000fe40003f44070 */
[C---:B------:R-:W-:Y:S02]  /*cb60*/  ISETP.GT.U32.AND P0, PT, R9.reuse, 0x210, PT ;  /* 0x000002100900780c */ /* 0x040fe40003f04070 */
[----:B------:R-:W-:Y:S02]  /*cb70*/  IADD3 R9, PT, PT, -R9, 0x22f, RZ ;  /* 0x0000022f09097810 */ /* 0x000fe40007ffe1ff */
[----:B--2---:R-:W-:Y:S02]  /*cb80*/  ISETP.NE.AND P1, PT, R16, RZ, PT ;  /* 0x000000ff1000720c */ /* 0x004fe40003f25270 */
[----:B------:R-:W-:-:S04]  /*cb90*/  SEL R9, R9, 0x1f, P0 ;  /* 0x0000001f09097807 */ /* 0x000fc80000000000 */
        /* <DEDUP_REMOVED lines=30> */
[----:B-1----:R-:W-:Y:S02]  /*cd80*/  @!P1 LOP3.LUT R9, R0, 0xf8, RZ, 0xc0, !PT ;  /* 0x000000f800099812 */ /* 0x002fe400078ec0ff */
[----:B------:R-:W-:-:S05]  /*cd90*/  LEA R0, R8, UR5, 0x4 ;  /* 0x0000000508007c11 */ /* 0x000fca000f8e20ff */
[----:B------:R1:W-:Y:S01]  /*cda0*/  STS.128 [R0], R4 ;  /* 0x0000000400007388 */ /* 0x0003e20000000c00 */
[----:B0-----:R-:W-:Y:S01]  /*cdb0*/  @!P0 FADD.FTZ R13, R13, R10 ;  /* 0x0000000a0d0d8221 */ /* 0x001fe20000010000 */
[----:B--2---:R-:W-:Y:S01]  /*cdc0*/  @!P0 FADD.FTZ R12, R12, R11 ;  /* 0x0000000b0c0c8221 */ /* 0x004fe20000010000 */
[----:B------:R-:W-:-:S03]  /*cdd0*/  ISETP.NE.AND P0, PT, R8, RZ, PT ;  /* 0x000000ff0800720c */ /* 0x000fc60003f05270 */
[----:B------:R-:W-:Y:S02]  /*cde0*/  MOV R10, R13 ;  /* 0x0000000d000a7202 */ /* 0x000fe40000000f00 */
[----:B------:R-:W-:-:S05]  /*cdf0*/  MOV R11, R12 ;  /* 0x0000000c000b7202 */ /* 0x000fca0000000f00 */
[----:B------:R1:W-:Y:S01]  /*ce00*/  @!P1 STS.64 [R9+UR7+0x18], R10 ;  /* 0x0000180a09009988 */ /* 0x0003e20008000a07 */
[----:B------:R-:W-:Y:S06]  /*ce10*/  BAR.SYNC.DEFER_BLOCKING 0x0 ;  /* 0x0000000000007b1d */ /* 0x000fec0000010000 */
[----:B---34-:R-:W-:Y:S05]  /*ce20*/  @P0 BRA `(.L_x_768) ;  /* 0x0000000000b00947 */ /* 0x018fea0003800000 */
[----:B------:R-:W-:-:S09]  /*ce30*/  ULEA UR5, UR14, UR6, 0x18 ;  /* 0x000000060e057291 */ /* 0x000fd2000f8ec0ff */
[----:B------:R-:W1:Y:S04]  /*ce40*/  LDS.128 R48, [UR5+0x20] ;  /* 0x00002005ff307984 */ /* 0x000e680008000c00 */
[----:B------:R-:W0:Y:S04]  /*ce50*/  LDS.128 R44, [UR5+0x30] ;  /* 0x00003005ff2c7984 */ /* 0x000e280008000c00 */
[----:B------:R-:W2:Y:S04]  /*ce60*/  LDS.128 R16, [UR5+0x40] ;  /* 0x00004005ff107984 */ /* 0x000ea80008000c00 */
[----:B------:R-:W3:Y:S04]  /*ce70*/  LDS.128 R40, [UR5+0x50] ;  /* 0x00005005ff287984 */ /* 0x000ee80008000c00 */
[----:B------:R-:W4:Y:S04]  /*ce80*/  LDS.128 R36, [UR5+0x60] ;  /* 0x00006005ff247984 */ /* 0x000f280008000c00 */
[----:B------:R-:W5:Y:S01]  /*ce90*/  LDS.128 R20, [UR5+0x70] ;  /* 0x00007005ff147984 */ /* 0x000f620008000c00 */
        /* <DEDUP_REMOVED lines=10> */
[----:B--2---:R-:W-:Y:S01]  /*cf40*/  FADD.FTZ R9, R9, R16 ;  /* 0x0000001009097221 */ /* 0x004fe20000010000 */
[----:B------:R-:W-:Y:S02]  /*cf50*/  FADD.FTZ R10, R10, R17 ;  /* 0x000000110a0a7221 */ /* 0x000fe40000010000 */
[----:B------:R-:W2:Y:S01]  /*cf60*/  LDS.64 R16, [UR5+0xa0] ;  /* 0x0000a005ff107984 */ /* 0x000ea20008000a00 */
[----:B------:R-:W-:Y:S01]  /*cf70*/  FADD.FTZ R9, R9, R18 ;  /* 0x0000001209097221 */ /* 0x000fe20000010000 */
[----:B------:R-:W-:-:S03]  /*cf80*/  FADD.FTZ R10, R10, R19 ;  /* 0x000000130a0a7221 */ /* 0x000fc60000010000 */
[----:B---3--:R-:W-:Y:S01]  /*cf90*/  FADD.FTZ R9, R9, R40 ;  /* 0x0000002809097221 */ /* 0x008fe20000010000 */
[----:B------:R-:W-:-:S03]  /*cfa0*/  FADD.FTZ R10, R10, R41 ;  /* 0x000000290a0a7221 */ /* 0x000fc60000010000 */
[----:B------:R-:W-:Y:S01]  /*cfb0*/  FADD.FTZ R9, R9, R42 ;  /* 0x0000002a09097221 */ /* 0x000fe20000010000 */
[----:B------:R-:W-:-:S03]  /*cfc0*/  FADD.FTZ R10, R10, R43 ;  /* 0x0000002b0a0a7221 */ /* 0x000fc60000010000 */
[----:B----4-:R-:W-:Y:S01]  /*cfd0*/  FADD.FTZ R9, R9, R36 ;  /* 0x0000002409097221 */ /* 0x010fe20000010000 */
[----:B------:R-:W-:-:S03]  /*cfe0*/  FADD.FTZ R10, R10, R37 ;  /* 0x000000250a0a7221 */ /* 0x000fc60000010000 */
[----:B------:R-:W-:Y:S01]  /*cff0*/  FADD.FTZ R9, R9, R38 ;  /* 0x0000002609097221 */ /* 0x000fe20000010000 */
[----:B------:R-:W-:-:S03]  /*d000*/  FADD.FTZ R10, R10, R39 ;  /* 0x000000270a0a7221 */ /* 0x000fc60000010000 */
[----:B-----5:R-:W-:Y:S01]  /*d010*/  FADD.FTZ R9, R9, R20 ;  /* 0x0000001409097221 */ /* 0x020fe20000010000 */
[----:B------:R-:W-:-:S03]  /*d020*/  FADD.FTZ R10, R10, R21 ;  /* 0x000000150a0a7221 */ /* 0x000fc60000010000 */
[----:B------:R-:W-:Y:S01]  /*d030*/  FADD.FTZ R9, R9, R22 ;  /* 0x0000001609097221 */ /* 0x000fe20000010000 */
[----:B------:R-:W-:-:S03]  /*d040*/  FADD.FTZ R10, R10, R23 ;  /* 0x000000170a0a7221 */ /* 0x000fc60000010000 */
[----:B-1----:R-:W-:Y:S01]  /*d050*/  FADD.FTZ R9, R9, R48 ;  /* 0x0000003009097221 */ /* 0x002fe20000010000 */
[----:B------:R-:W-:-:S03]  /*d060*/  FADD.FTZ R10, R10, R49 ;  /* 0x000000310a0a7221 */ /* 0x000fc60000010000 */
[----:B------:R-:W-:Y:S01]  /*d070*/  FADD.FTZ R9, R9, R50 ;  /* 0x0000003209097221 */ /* 0x000fe20000010000 */
[----:B------:R-:W-:-:S03]  /*d080*/  FADD.FTZ R10, R10, R51 ;  /* 0x000000330a0a7221 */ /* 0x000fc60000010000 */
[----:B0-----:R-:W-:Y:S01]  /*d090*/  FADD.FTZ R9, R9, R44 ;  /* 0x0000002c09097221 */ /* 0x001fe20000010000 */
[----:B------:R-:W-:-:S03]  /*d0a0*/  FADD.FTZ R10, R10, R45 ;  /* 0x0000002d0a0a7221 */ /* 0x000fc60000010000 */
[----:B------:R-:W-:Y:S01]  /*d0b0*/  FADD.FTZ R9, R9, R46 ;  /* 0x0000002e09097221 */ /* 0x000fe20000010000 */
[----:B------:R-:W-:-:S03]  /*d0c0*/  FADD.FTZ R12, R10, R47 ;  /* 0x0000002f0a0c7221 */ /* 0x000fc60000010000 */
[----:B--2---:R-:W-:Y:S01]  /*d0d0*/  FADD.FTZ R10, R9, R16 ;  /* 0x00000010090a7221 */ /* 0x004fe20000010000 */
[----:B------:R-:W-:-:S07]  /*d0e0*/  FADD.FTZ R11, R12, R17 ;  /* 0x000000110c0b7221 */ /* 0x000fce0000010000 */
.L_x_768:
[----:B------:R-:W-:Y:S05]  /*d0f0*/  BSYNC.RECONVERGENT B0 ;  /* 0x0000000000007941 */ /* 0x000fea0003800200 */
.L_x_767:
[----:B------:R-:W-:Y:S06]  /*d100*/  BAR.SYNC.DEFER_BLOCKING 0x0 ;  /* 0x0000000000007b1d */ /* 0x000fec0000010000 */
[----:B------:R-:W-:Y:S04]  /*d110*/  BSSY.RECONVERGENT B0, `(.L_x_769) ;  /* 0x000004d000007945 */ /* 0x000fe80003800200 */
[----:B------:R-:W-:Y:S05]  /*d120*/  @P2 BRA `(.L_x_770) ;  /* 0x00000004002c2947 */ /* 0x000fea0003800000 */
[----:B------:R-:W1:Y:S04]  /*d130*/  LDS.128 R64, [R0+0x230] ;  /* 0x0002300000407984 */ /* 0x000e680000000c00 */
[----:B------:R-:W0:Y:S04]  /*d140*/  LDS.128 R60, [R0+0x460] ;  /* 0x00046000003c7984 */ /* 0x000e280000000c00 */
[----:B------:R-:W2:Y:S04]  /*d150*/  LDS.128 R16, [R0+0x690] ;  /* 0x0006900000107984 */ /* 0x000ea80000000c00 */
[----:B------:R-:W3:Y:S04]  /*d160*/  LDS.128 R20, [R0+0x8c0] ;  /* 0x0008c00000147984 */ /* 0x000ee80000000c00 */
[----:B------:R-:W4:Y:S04]  /*d170*/  LDS.128 R36, [R0+0xaf0] ;  /* 0x000af00000247984 */ /* 0x000f280000000c00 */
[----:B------:R-:W5:Y:S04]  /*d180*/  LDS.128 R40, [R0+0xd20] ;  /* 0x000d200000287984 */ /* 0x000f680000000c00 */
[----:B------:R-:W5:Y:S04]  /*d190*/  LDS.128 R44, [R0+0xf50] ;  /* 0x000f5000002c7984 */ /* 0x000f680000000c00 */
[----:B------:R-:W5:Y:S04]  /*d1a0*/  LDS.128 R48, [R0+0x1180] ;  /* 0x0011800000307984 */ /* 0x000f680000000c00 */
[----:B------:R-:W5:Y:S04]  /*d1b0*/  LDS.128 R52, [R0+0x13b0] ;  /* 0x0013b00000347984 */ /* 0x000f680000000c00 */
[----:B------:R-:W5:Y:S01]  /*d1c0*/  LDS.128 R56, [R0+0x15e0] ;  /* 0x0015e00000387984 */ /* 0x000f620000000c00 */
[----:B-1----:R-:W-:Y:S01]  /*d1d0*/  FADD.FTZ R9, R4, R64 ;  /* 0x0000004004097221 */ /* 0x002fe20000010000 */
        /* <DEDUP_REMOVED lines=8> */
[----:B------:R-:W1:Y:S01]  /*d260*/  LDS.128 R64, [R0+0x1a40] ;  /* 0x001a400000407984 */ /* 0x000e620000000c00 */
[----:B--2---:R-:W-:Y:S01]  /*d270*/  FADD.FTZ R9, R9, R16 ;  /* 0x0000001009097221 */ /* 0x004fe20000010000 */
[----:B------:R-:W-:Y:S01]  /*d280*/  FADD.FTZ R12, R12, R17 ;  /* 0x000000110c0c7221 */ /* 0x000fe20000010000 */
[----:B------:R-:W-:Y:S01]  /*d290*/  FADD.FTZ R13, R13, R18 ;  /* 0x000000120d0d7221 */ /* 0x000fe20000010000 */
[----:B------:R-:W2:Y:S01]  /*d2a0*/  LDS.128 R60, [R0+0x1c70] ;  /* 0x001c7000003c7984 */ /* 0x000ea20000000c00 */
[----:B------:R-:W-:Y:S01]  /*d2b0*/  FADD.FTZ R24, R24, R19 ;  /* 0x0000001318187221 */ /* 0x000fe20000010000 */
[----:B---3--:R-:W-:Y:S01]  /*d2c0*/  FADD.FTZ R9, R9, R20 ;  /* 0x0000001409097221 */ /* 0x008fe20000010000 */
[----:B------:R-:W-:Y:S01]  /*d2d0*/  FADD.FTZ R12, R12, R21 ;  /* 0x000000150c0c7221 */ /* 0x000fe20000010000 */
[----:B------:R-:W3:Y:S01]  /*d2e0*/  LDS.128 R16, [R0+0x1ea0] ;  /* 0x001ea00000107984 */ /* 0x000ee20000000c00 */
[----:B------:R-:W-:Y:S01]  /*d2f0*/  FADD.FTZ R13, R13, R22 ;  /* 0x000000160d0d7221 */ /* 0x000fe20000010000 */
[----:B------:R-:W-:Y:S01]  /*d300*/  FADD.FTZ R24, R24, R23 ;  /* 0x0000001718187221 */ /* 0x000fe20000010000 */
[----:B----4-:R-:W-:Y:S01]  /*d310*/  FADD.FTZ R9, R9, R36 ;  /* 0x0000002409097221 */ /* 0x010fe20000010000 */
[----:B------:R-:W4:Y:S01]  /*d320*/  LDS.128 R20, [R0+0x20d0] ;  /* 0x0020d00000147984 */ /* 0x000f220000000c00 */
[----:B------:R-:W-:Y:S01]  /*d330*/  FADD.FTZ R12, R12, R37 ;  /* 0x000000250c0c7221 */ /* 0x000fe20000010000 */
[----:B------:R-:W-:Y:S01]  /*d340*/  FADD.FTZ R13, R13, R38 ;  /* 0x000000260d0d7221 */ /* 0x000fe20000010000 */
[----:B------:R-:W-:Y:S01]  /*d350*/  FADD.FTZ R24, R24, R39 ;  /* 0x0000002718187221 */ /* 0x000fe20000010000 */
[----:B-----5:R-:W-:Y:S01]  /*d360*/  FADD.FTZ R9, R9, R40 ;  /* 0x0000002809097221 */ /* 0x020fe20000010000 */
        /* <DEDUP_REMOVED lines=35> */
[----:B----4-:R-:W-:Y:S01]  /*d5a0*/  FADD.FTZ R4, R9, R20 ;  /* 0x0000001409047221 */ /* 0x010fe20000010000 */
[----:B------:R-:W-:Y:S01]  /*d5b0*/  FADD.FTZ R5, R12, R21 ;  /* 0x000000150c057221 */ /* 0x000fe20000010000 */
[----:B------:R-:W-:Y:S01]  /*d5c0*/  FADD.FTZ R6, R13, R22 ;  /* 0x000000160d067221 */ /* 0x000fe20000010000 */
[----:B------:R-:W-:-:S07]  /*d5d0*/  FADD.FTZ R7, R24, R23 ;  /* 0x0000001718077221 */ /* 0x000fce0000010000 */
.L_x_770:
[----:B------:R-:W-:Y:S05]  /*d5e0*/  BSYNC.RECONVERGENT B0 ;  /* 0x0000000000007941 */ /* 0x000fea0003800200 */
.L_x_769:
[----:B------:R-:W-:Y:S04]  /*d5f0*/  BSSY.RECONVERGENT B0, `(.L_x_771) ;  /* 0x000001e000007945 */ /* 0x000fe80003800200 */
[----:B------:R-:W-:Y:S05]  /*d600*/  @P2 BRA `(.L_x_772) ;  /* 0x0000000000702947 */ /* 0x000fea0003800000 */
[----:B------:R-:W0:Y:S01]  /*d610*/  LDC.64 R24, c[0x0][0x3f8] ;  /* 0x0000fe00ff187b82 */ /* 0x000e220000000a00 */
[----:B------:R-:W-:-:S05]  /*d620*/  MOV R19, UR13 ;  /* 0x0000000d00137c02 */ /* 0x000fca0008000f00 */
[----:B------:R-:W-:Y:S02]  /*d630*/  IMAD R19, R19, 0x23, R8 ;  /* 0x0000002313137824 */ /* 0x000fe400078e0208 */
[----:B------:R-:W2:Y:S01]  /*d640*/  LDC.64 R12, c[0x0][0x3d8] ;  /* 0x0000f600ff0c7b82 */ /* 0x000ea20000000a00 */
[----:B0-----:R-:W-:Y:S01]  /*d650*/  IMAD.WIDE.U32 R16, R24, 0x3, RZ ;  /* 0x0000000318107825 */ /* 0x001fe200078e00ff */
[C---:B-1----:R-:W-:Y:S02]  /*d660*/  LEA R9, R25.reuse, R25, 0x1 ;  /* 0x0000001919097211 */ /* 0x042fe400078e08ff */
[----:B------:R-:W-:Y:S02]  /*d670*/  LEA.HI R23, P1, R25, R24, RZ, 0x1 ;  /* 0x0000001819177211 */ /* 0x000fe400078308ff */
[----:B------:R-:W-:Y:S02]  /*d680*/  IADD3 R17, PT, PT, R17, R9, RZ ;  /* 0x0000000911117210 */ /* 0x000fe40007ffe0ff */
[----:B------:R-:W-:Y:S01]  /*d690*/  IADD3.X R0, PT, PT, RZ, R25, RZ, P1, !PT ;  /* 0x00000019ff007210 */ /* 0x000fe20000ffe4ff */
[----:B--2---:R-:W-:Y:S01]  /*d6a0*/  IMAD.WIDE R12, R19, 0x4, R12 ;  /* 0x00000004130c7825 */ /* 0x004fe200078e020c */
[----:B------:R-:W-:-:S02]  /*d6b0*/  LEA.HI R9, P1, R17, R16, RZ, 0x1 ;  /* 0x0000001011097211 */ /* 0x000fc400078308ff */
[----:B------:R-:W-:Y:S02]  /*d6c0*/  SHF.L.U32 R19, R23, 0x1, RZ ;  /* 0x0000000117137819 */ /* 0x000fe400000006ff */
[----:B------:R-:W-:Y:S01]  /*d6d0*/  SHF.L.U32 R21, R9, 0x1, RZ ;  /* 0x0000000109157819 */ /* 0x000fe200000006ff */
[----:B------:R0:W-:Y:S01]  /*d6e0*/  REDG.E.ADD.F32.FTZ.RN.STRONG.GPU desc[UR10][R12.64], R4 ;  /* 0x000000040c0079a6 */ /* 0x0001e2000c12f30a */
[----:B------:R-:W-:Y:S02]  /*d6f0*/  LOP3.LUT R19, R19, 0xfffffffc, RZ, 0xc0, !PT ;  /* 0xfffffffc13137812 */ /* 0x000fe400078ec0ff */
[----:B------:R-:W-:Y:S02]  /*d700*/  SHF.L.U64.HI R23, R23, 0x1, R0 ;  /* 0x0000000117177819 */ /* 0x000fe40000010200 */
        /* <DEDUP_REMOVED lines=12> */
.L_x_772:
[----:B------:R-:W-:Y:S05]  /*d7d0*/  BSYNC.RECONVERGENT B0 ;  /* 0x0000000000007941 */ /* 0x000fea0003800200 */
.L_x_771:
[----:B------:R-:W-:-:S09]  /*d7e0*/  UISETP.GE.U32.AND UP0, UPT, UR12, 0x2, UPT ;  /* 0x000000020c00788c */ /* 0x000fd2000bf06070 */
[----:B------:R-:W-:Y:S05]  /*d7f0*/  BRA.U !UP0, `(.L_x_773) ;  /* 0x0000000d08787547 */ /* 0x000fea000b800000 */
[----:B01----:R-:W0:Y:S01]  /*d800*/  LDC.64 R4, c[0x0][0x3d0] ;  /* 0x0000f400ff047b82 */ /* 0x003e220000000a00 */
[----:B------:R-:W-:Y:S01]  /*d810*/  ULOP3.LUT UR5, UR4, 0x1, URZ, 0xc0, !UPT ;  /* 0x0000000104057892 */ /* 0x000fe2000f8ec0ff */
[----:B------:R-:W-:Y:S03]  /*d820*/  BSSY.RECONVERGENT B0, `(.L_x_774) ;  /* 0x0000023000007945 */ /* 0x000fe60003800200 */
[----:B------:R-:W-:-:S03]  /*d830*/  UIMAD UR6, UR5, UR9, URZ ;  /* 0x00000009050672a4 */ /* 0x000fc6000f8e02ff */
[----:B------:R-:W1:Y:S01]  /*d840*/  S2UR UR29, SR_CTAID.X ;  /* 0x00000000001d79c3 */ /* 0x000e620000002500 */
[----:B------:R-:W-:-:S04]  /*d850*/  UIMAD UR5, UR6, UR12, URZ ;  /* 0x0000000c060572a4 */ /* 0x000fc8000f8e02ff */
[----:B------:R-:W-:-:S03]  /*d860*/  USHF.L.U32 UR5, UR5, 0x1, URZ ;  /* 0x0000000105057899 */ /* 0x000fc600080006ff */
[----:B------:R-:W2:Y:S03]  /*d870*/  S2UR UR14, SR_CTAID.Y ;  /* 0x00000000000e79c3 */ /* 0x000ea60000002600 */
[----:B------:R-:W-:-:S05]  /*d880*/  MOV R7, UR5 ;  /* 0x0000000500077c02 */ /* 0x000fca0008000f00 */
[----:B0-----:R-:W-:Y:S01]  /*d890*/  IMAD.WIDE R4, R7, 0x4, R4 ;  /* 0x0000000407047825 */ /* 0x001fe200078e0204 */
[----:B-12---:R-:W-:Y:S06]  /*d8a0*/  @P0 BRA `(.L_x_775) ;  /* 0x0000000000680947 */ /* 0x006fec0003800000 */
[----:B------:R-:W0:Y:S01]  /*d8b0*/  LDC.64 R6, c[0x0][0x3c8] ;  /* 0x0000f200ff067b82 */ /* 0x000e220000000a00 */
[----:B------:R-:W-:Y:S02]  /*d8c0*/  UIADD3 UR7, UPT, UPT, UR6, UR14, URZ ;  /* 0x0000000e06077290 */ /* 0x000fe4000fffe0ff */
[----:B------:R-:W-:Y:S02]  /*d8d0*/  UIMAD UR13, UR29, UR9, UR14 ;  /* 0x000000091d0d72a4 */ /* 0x000fe4000f8e020e */
[----:B------:R-:W-:Y:S02]  /*d8e0*/  ULOP3.LUT UP0, UR5, UR4, 0x2, URZ, 0xc0, !UPT ;  /* 0x0000000204057892 */ /* 0x000fe4000f80c0ff */
[----:B------:R-:W-:Y:S02]  /*d8f0*/  MOV R13, UR7 ;  /* 0x00000007000d7c02 */ /* 0x000fe40008000f00 */
[----:B------:R-:W-:Y:S01]  /*d900*/  UIADD3 UR5, UPT, UPT, -UR5, 0x1, URZ ;  /* 0x0000000105057890 */ /* 0x000fe2000fffe1ff */
[----:B------:R-:W-:-:S02]  /*d910*/  MOV R9, UR13 ;  /* 0x0000000d00097c02 */ /* 0x000fc40008000f00 */
[----:B------:R-:W-:Y:S01]  /*d920*/  MOV R0, 0xffffffff ;  /* 0xffffffff00007802 */ /* 0x000fe20000000f00 */
[----:B0-----:R-:W-:-:S04]  /*d930*/  IMAD.WIDE.U32 R12, R13, 0x4, R6 ;  /* 0x000000040d0c7825 */ /* 0x001fc800078e0006 */
[----:B------:R-:W-:Y:S01]  /*d940*/  IMAD.WIDE.U32 R6, R9, 0x8, R4 ;  /* 0x0000000809067825 */ /* 0x000fe200078e0004 */
[----:B------:R-:W-:-:S04]  /*d950*/  MOV R9, UR5 ;  /* 0x0000000500097c02 */ /* 0x000fc80008000f00 */
[----:B------:R0:W-:Y:S01]  /*d960*/  STG.E.64 desc[UR10][R6.64], R10 ;  /* 0x0000000a06007986 */ /* 0x0001e2000c101b0a */
        /* <DEDUP_REMOVED lines=8> */
[----:B0-----:R-:W-:Y:S05]  /*d9f0*/  BRA.U !UP0, `(.L_x_775) ;  /* 0x0000000108147547 */ /* 0x001fea000b800000 */
.L_x_776:
[----:B------:R-:W2:Y:S04]  /*da00*/  LDG.E.STRONG.GPU R0, desc[UR10][R12.64] ;  /* 0x0000000a0c007981 */ /* 0x000ea8000c1ef900 */
[----:B--2---:R-:W-:Y:S04]  /*da10*/  CCTL.IVALL ;  /* 0x00000000ff00798f */ /* 0x004fe80002000000 */
[----:B------:R0:W-:Y:S01]  /*da20*/  STL [R1], R0 ;  /* 0x0000000001007387 */ /* 0x0001e20000100800 */
[----:B------:R-:W-:-:S13]  /*da30*/  ISETP.NE.AND P0, PT, R0, UR5, PT ;  /* 0x0000000500007c0c */ /* 0x000fda000bf05270 */
[----:B0-----:R-:W-:Y:S05]  /*da40*/  @P0 BRA `(.L_x_776) ;  /* 0xfffffffc00ec0947 */ /* 0x001fea000383ffff */
.L_x_775:
[----:B------:R-:W-:Y:S05]  /*da50*/  BSYNC.RECONVERGENT B0 ;  /* 0x0000000000007941 */ /* 0x000fea0003800200 */
.L_x_774:
        /* <DEDUP_REMOVED lines=15> */
.L_x_778:
[----:B------:R-:W-:Y:S02]  /*db50*/  ISETP.NE.AND P1, PT, RZ, UR23, PT ;  /* 0x00000017ff007c0c */ /* 0x000fe4000bf25270 */
[----:B------:R-:W-:Y:S02]  /*db60*/  MOV R7, UR6 ;  /* 0x0000000600077c02 */ /* 0x000fe40008000f00 */
[----:B------:R-:W-:-:S13]  /*db70*/  ISETP.NE.OR P1, PT, R8, RZ, !P1 ;  /* 0x000000ff0800720c */ /* 0x000fda0004f25670 */
[----:B------:R-:W-:-:S06]  /*db80*/  @!P1 IMAD.WIDE.U32 R6, R7, 0x8, R4 ;  /* 0x0000000807069825 */ /* 0x000fcc00078e0004 */
        /* <DEDUP_REMOVED lines=14> */
[----:B------:R-:W-:Y:S01]  /*dc70*/  ISETP.NE.AND P3, PT, R0, UR26, PT ;  /* 0x0000001a00007c0c */ /* 0x000fe2000bf65270 */
[----:B------:R-:W-:Y:S01]  /*dc80*/  UIADD3 UR26, UPT, UPT, UR5, 0x7, URZ ;  /* 0x00000007051a7890 */ /* 0x000fe2000fffe0ff */
[----:B------:R-:W-:Y:S02]  /*dc90*/  ISETP.NE.OR P4, PT, R8, RZ, !P4 ;  /* 0x000000ff0800720c */ /* 0x000fe40006785670 */
[----:B------:R-:W-:Y:S02]  /*dca0*/  ISETP.NE.AND P2, PT, R0, UR27, PT ;  /* 0x0000001b00007c0c */ /* 0x000fe4000bf45270 */
[C---:B------:R-:W-:Y:S02]  /*dcb0*/  ISETP.NE.OR P3, PT, R8.reuse, RZ, !P3 ;  /* 0x000000ff0800720c */ /* 0x040fe40005f65670 */
[----:B------:R-:W-:Y:S02]  /*dcc0*/  ISETP.NE.OR P2, PT, R8, RZ, !P2 ;  /* 0x000000ff0800720c */ /* 0x000fe40005745670 */
[----:B------:R-:W-:-:S02]  /*dcd0*/  ISETP.NE.AND P6, PT, R0, UR25, PT ;  /* 0x0000001900007c0c */ /* 0x000fc4000bfc5270 */
[----:B------:R-:W-:-:S03]  /*dce0*/  ISETP.NE.AND P5, PT, R0, UR26, PT ;  /* 0x0000001a00007c0c */ /* 0x000fc6000bfa5270 */
[----:B------:R-:W-:Y:S01]  /*dcf0*/  @!P4 IMAD.WIDE.U32 R12, R13, 0x8, R4 ;  /* 0x000000080d0cc825 */ /* 0x000fe200078e0004 */
[----:B------:R-:W-:-:S03]  /*dd00*/  ISETP.NE.OR P6, PT, R8, RZ, !P6 ;  /* 0x000000ff0800720c */ /* 0x000fc600077c5670 */
[--C-:B------:R-:W-:Y:S01]  /*dd10*/  @!P3 IMAD.WIDE.U32 R16, R17, 0x8, R4.reuse ;  /* 0x000000081110b825 */ /* 0x100fe200078e0004 */
[----:B------:R0:W3:Y:S01]  /*dd20*/  @!P4 LDG.E.64 R24, desc[UR10][R12.64] ;  /* 0x0000000a0c18c981 */ /* 0x0000e2000c1e1b00 */
[----:B------:R-:W-:Y:S02]  /*dd30*/  MOV R21, UR18 ;  /* 0x0000001200157c02 */ /* 0x000fe40008000f00 */
[----:B------:R-:W-:Y:S01]  /*dd40*/  ISETP.NE.OR P5, PT, R8, RZ, !P5 ;  /* 0x000000ff0800720c */ /* 0x000fe20006fa5670 */
[--C-:B------:R-:W-:Y:S01]  /*dd50*/  @!P2 IMAD.WIDE.U32 R18, R19, 0x8, R4.reuse ;  /* 0x000000081312a825 */ /* 0x100fe200078e0004 */
[----:B------:R-:W4:Y:S01]  /*dd60*/  @!P3 LDG.E.64 R16, desc[UR10][R16.64] ;  /* 0x0000000a1010b981 */ /* 0x000f22000c1e1b00 */
[----:B------:R-:W-:Y:S02]  /*dd70*/  MOV R9, UR17 ;  /* 0x0000001100097c02 */ /* 0x000fe40008000f00 */
[----:B------:R-:W-:Y:S02]  /*dd80*/  MOV R29, UR20 ;  /* 0x00000014001d7c02 */ /* 0x000fe40008000f00 */
[----:B------:R-:W5:Y:S06]  /*dd90*/  @!P2 LDG.E.64 R18, desc[UR10][R18.64] ;  /* 0x0000000a1212a981 */ /* 0x000f6c000c1e1b00 */
[----:B0-----:R-:W-:-:S06]  /*dda0*/  @!P5 IMAD.WIDE.U32 R12, R29, 0x8, R4 ;  /* 0x000000081d0cd825 */ /* 0x001fcc00078e0004 */
[----:B------:R-:W5:Y:S01]  /*ddb0*/  @!P5 LDG.E.64 R12, desc[UR10][R12.64] ;  /* 0x0000000a0c0cd981 */ /* 0x000f62000c1e1b00 */
[----:B--2---:R-:W-:Y:S01]  /*ddc0*/  @!P1 FADD.FTZ R11, R11, R7 ;  /* 0x000000070b0b9221 */ /* 0x004fe20000010000 */
[----:B------:R-:W-:Y:S01]  /*ddd0*/  MOV R7, UR22 ;  /* 0x0000001600077c02 */ /* 0x000fe20008000f00 */
[----:B------:R-:W-:Y:S01]  /*dde0*/  @!P1 FADD.FTZ R10, R10, R6 ;  /* 0x000000060a0a9221 */ /* 0x000fe20000010000 */
[----:B------:R-:W-:-:S03]  /*ddf0*/  ISETP.NE.AND P1, PT, R0, UR24, PT ;  /* 0x0000001800007c0c */ /* 0x000fc6000bf25270 */
[----:B------:R-:W-:Y:S01]  /*de00*/  @!P0 IMAD.WIDE.U32 R6, R7, 0x8, R4 ;  /* 0x0000000807068825 */ /* 0x000fe200078e0004 */
[----:B------:R-:W-:-:S04]  /*de10*/  ISETP.NE.OR P1, PT, R8, RZ, !P1 ;  /* 0x000000ff0800720c */ /* 0x000fc80004f25670 */
[----:B------:R0:W2:Y:S09]  /*de20*/  @!P0 LDG.E.64 R22, desc[UR10][R6.64] ;  /* 0x0000000a06168981 */ /* 0x0000b2000c1e1b00 */
[----:B------:R-:W-:-:S04]  /*de30*/  @!P1 IMAD.WIDE.U32 R20, R21, 0x8, R4 ;  /* 0x0000000815149825 */ /* 0x000fc800078e0004 */
[----:B0-----:R-:W-:Y:S02]  /*de40*/  @!P6 IMAD.WIDE.U32 R6, R9, 0x8, R4 ;  /* 0x000000080906e825 */ /* 0x001fe400078e0004 */
[----:B------:R-:W5:Y:S04]  /*de50*/  @!P1 LDG.E.64 R20, desc[UR10][R20.64] ;  /* 0x0000000a14149981 */ /* 0x000f68000c1e1b00 */
[----:B------:R-:W5:Y:S01]  /*de60*/  @!P6 LDG.E.64 R6, desc[UR10][R6.64] ;  /* 0x0000000a0606e981 */ /* 0x000f62000c1e1b00 */
        /* <DEDUP_REMOVED lines=11> */
[----:B--2---:R-:W-:Y:S01]  /*df20*/  @!P0 FADD.FTZ R10, R10, R22 ;  /* 0x000000160a0a8221 */ /* 0x004fe20000010000 */
[----:B------:R-:W-:-:S03]  /*df30*/  @!P0 FADD.FTZ R11, R11, R23 ;  /* 0x000000170b0b8221 */ /* 0x000fc60000010000 */
[----:B---3--:R-:W-:Y:S01]  /*df40*/  @!P4 FADD.FTZ R10, R10, R24 ;  /* 0x000000180a0ac221 */ /* 0x008fe20000010000 */
[----:B------:R-:W-:-:S03]  /*df50*/  @!P4 FADD.FTZ R11, R11, R25 ;  /* 0x000000190b0bc221 */ /* 0x000fc60000010000 */
[----:B----4-:R-:W-:Y:S01]  /*df60*/  @!P3 FADD.FTZ R10, R10, R16 ;  /* 0x000000100a0ab221 */ /* 0x010fe20000010000 */
[----:B------:R-:W-:-:S03]  /*df70*/  @!P3 FADD.FTZ R11, R11, R17 ;  /* 0x000000110b0bb221 */ /* 0x000fc60000010000 */
[----:B-----5:R-:W-:Y:S01]  /*df80*/  @!P2 FADD.FTZ R10, R10, R18 ;  /* 0x000000120a0aa221 */ /* 0x020fe20000010000 */
        /* <DEDUP_REMOVED lines=9> */
.L_x_777:
[----:B------:R-:W-:-:S09]  /*e020*/  ULOP3.LUT UP0, UR6, UR12, 0x7, URZ, 0xc0, !UPT ;  /* 0x000000070c067892 */ /* 0x000fd2000f80c0ff */
[----:B------:R-:W-:Y:S05]  /*e030*/  BRA.U !UP0, `(.L_x_773) ;  /* 0x0000000508687547 */ /* 0x000fea000b800000 */
[----:B------:R-:W-:Y:S02]  /*e040*/  UIADD3 UR6, UPT, UPT, UR6, -0x1, URZ ;  /* 0xffffffff06067890 */ /* 0x000fe4000fffe0ff */
[----:B------:R-:W-:Y:S02]  /*e050*/  ULOP3.LUT UP0, UR18, UR12, 0x3, URZ, 0xc0, !UPT ;  /* 0x000000030c127892 */ /* 0x000fe4000f80c0ff */
[----:B------:R-:W-:-:S09]  /*e060*/  UISETP.GE.U32.AND UP1, UPT, UR6, 0x3, UPT ;  /* 0x000000030600788c */ /* 0x000fd2000bf26070 */
[----:B------:R-:W-:Y:S05]  /*e070*/  BRA.U !UP1, `(.L_x_779) ;  /* 0x0000000109b87547 */ /* 0x000fea000b800000 */
[----:B------:R-:W0:Y:S01]  /*e080*/  S2R R0, SR_CTAID.X ;  /* 0x0000000000007919 */ /* 0x000e220000002500 */
        /* <DEDUP_REMOVED lines=8> */
[C---:B------:R-:W-:Y:S02]  /*e110*/  ISETP.NE.OR P1, PT, R8.reuse, RZ, !P1 ;  /* 0x000000ff0800720c */ /* 0x040fe40004f25670 */
        /* <DEDUP_REMOVED lines=24> */
[----:B------:R-:W5:Y:S01]  /*e2a0*/  @!P3 LDG.E.64 R18, desc[UR10][R18.64] ;  /* 0x0000000a1212b981 */ /* 0x000f62000c1e1b00 */
        /* <DEDUP_REMOVED lines=9> */
[----:B-----5:R-:W-:Y:S01]  /*e340*/  @!P3 FADD.FTZ R10, R10, R18 ;  /* 0x000000120a0ab221 */ /* 0x020fe20000010000 */
[----:B------:R-:W-:-:S07]  /*e350*/  @!P3 FADD.FTZ R11, R11, R19 ;  /* 0x000000130b0bb221 */ /* 0x000fce0000010000 */
.L_x_779:
[----:B------:R-:W-:Y:S05]  /*e360*/  BRA.U !UP0, `(.L_x_773) ;  /* 0x00000001089c7547 */ /* 0x000fea000b800000 */
[----:B------:R-:W0:Y:S01]  /*e370*/  S2R R9, SR_CTAID.X ;  /* 0x0000000000097919 */ /* 0x000e220000002500 */
[----:B------:R-:W-:Y:S02]  /*e380*/  UISETP.NE.AND UP0, UPT, UR18, 0x1, UPT ;  /* 0x000000011200788c */ /* 0x000fe4000bf05270 */
[----:B------:R-:W-:-:S07]  /*e390*/  ULOP3.LUT UR6, UR12, 0x1, URZ, 0xc0, !UPT ;  /* 0x000000010c067892 */ /* 0x000fce000f8ec0ff */
[----:B------:R-:W-:Y:S05]  /*e3a0*/  BRA.U !UP0, `(.L_x_780) ;  /* 0x0000000108587547 */ /* 0x000fea000b800000 */
[----:B------:R-:W1:Y:S01]  /*e3b0*/  S2R R0, SR_CTAID.X ;  /* 0x0000000000007919 */ /* 0x000e620000002500 */
[----:B------:R-:W2:Y:S01]  /*e3c0*/  S2R R6, SR_CTAID.Y ;  /* 0x0000000000067919 */ /* 0x000ea20000002600 */
[----:B-1----:R-:W-:Y:S02]  /*e3d0*/  ISETP.NE.AND P0, PT, R0, UR5, PT ;  /* 0x0000000500007c0c */ /* 0x002fe4000bf05270 */
[----:B------:R-:W-:Y:S02]  /*e3e0*/  MOV R0, UR5 ;  /* 0x0000000500007c02 */ /* 0x000fe40008000f00 */
[----:B------:R-:W-:Y:S02]  /*e3f0*/  ISETP.NE.OR P1, PT, R8, RZ, !P0 ;  /* 0x000000ff0800720c */ /* 0x000fe40004725670 */
[----:B------:R-:W-:-:S04]  /*e400*/  IADD3 R7, PT, PT, R0, 0x1, RZ ;  /* 0x0000000100077810 */ /* 0x000fc80007ffe0ff */
[----:B------:R-:W-:-:S04]  /*e410*/  ISETP.NE.AND P0, PT, R7, UR29, PT ;  /* 0x0000001d07007c0c */ /* 0x000fc8000bf05270 */
[----:B------:R-:W-:-:S03]  /*e420*/  ISETP.NE.OR P0, PT, R8, RZ, !P0 ;  /* 0x000000ff0800720c */ /* 0x000fc60004705670 */
[----:B------:R-:W-:-:S05]  /*e430*/  VOTEU.ALL UP0, P1 ;  /* 0x0000000000ff7886 */ /* 0x000fca0000800000 */
[----:B------:R-:W-:-:S05]  /*e440*/  @!UP0 UIMAD UR5, UR5, UR9, UR14 ;  /* 0x00000009050582a4 */ /* 0x000fca000f8e020e */
[----:B--2---:R-:W-:Y:S01]  /*e450*/  @!P0 IMAD R7, R7, UR9, R6 ;  /* 0x0000000907078c24 */ /* 0x004fe2000f8e0206 */
[----:B------:R-:W-:-:S03]  /*e460*/  MOV R13, UR5 ;  /* 0x00000005000d7c02 */ /* 0x000fc60008000f00 */
[----:B------:R-:W-:-:S04]  /*e470*/  @!P0 IMAD.WIDE.U32 R6, R7, 0x8, R4 ;  /* 0x0000000807068825 */ /* 0x000fc800078e0004 */
[----:B------:R-:W-:Y:S02]  /*e480*/  @!P1 IMAD.WIDE.U32 R12, R13, 0x8, R4 ;  /* 0x000000080d0c9825 */ /* 0x000fe400078e0004 */
[----:B------:R-:W2:Y:S04]  /*e490*/  @!P0 LDG.E.64 R6, desc[UR10][R6.64] ;  /* 0x0000000a06068981 */ /* 0x000ea8000c1e1b00 */
[----:B------:R-:W3:Y:S01]  /*e4a0*/  @!P1 LDG.E.64 R12, desc[UR10][R12.64] ;  /* 0x0000000a0c0c9981 */ /* 0x000ee2000c1e1b00 */
[----:B------:R-:W-:-:S04]  /*e4b0*/  IADD3 R0, PT, PT, R0, 0x2, RZ ;  /* 0x0000000200007810 */ /* 0x000fc80007ffe0ff */
[----:B------:R-:W-:Y:S01]  /*e4c0*/  R2UR UR5, R0 ;  /* 0x00000000000572ca */ /* 0x000fe200000e0000 */
[----:B---3--:R-:W-:Y:S01]  /*e4d0*/  @!P1 FADD.FTZ R10, R10, R12 ;  /* 0x0000000c0a0a9221 */ /* 0x008fe20000010000 */
[----:B------:R-:W-:-:S03]  /*e4e0*/  @!P1 FADD.FTZ R11, R11, R13 ;  /* 0x0000000d0b0b9221 */ /* 0x000fc60000010000 */
[----:B--2---:R-:W-:Y:S01]  /*e4f0*/  @!P0 FADD.FTZ R10, R10, R6 ;  /* 0x000000060a0a8221 */ /* 0x004fe20000010000 */
[----:B------:R-:W-:-:S09]  /*e500*/  @!P0 FADD.FTZ R11, R11, R7 ;  /* 0x000000070b0b8221 */ /* 0x000fd20000010000 */
.L_x_780:
[----:B0-----:R-:W-:Y:S01]  /*e510*/  ISETP.NE.AND P0, PT, R9, UR5, PT ;  /* 0x0000000509007c0c */ /* 0x001fe2000bf05270 */
[----:B------:R-:W-:Y:S01]  /*e520*/  BSSY.RECONVERGENT B0, `(.L_x_773) ;  /* 0x000000b000007945 */ /* 0x000fe20003800200 */
[----:B------:R-:W-:Y:S02]  /*e530*/  MOV R0, UR6 ;  /* 0x0000000600007c02 */ /* 0x000fe40008000f00 */
[----:B------:R-:W-:-:S04]  /*e540*/  ISETP.NE.OR P0, PT, R8, RZ, !P0 ;  /* 0x000000ff0800720c */ /* 0x000fc80004705670 */
        /* <DEDUP_REMOVED lines=8> */
.L_x_781:
[----:B------:R-:W-:Y:S05]  /*e5d0*/  BSYNC.RECONVERGENT B0 ;  /* 0x0000000000007941 */ /* 0x000fea0003800200 */
.L_x_773:
[----:B------:R-:W2:Y:S01]  /*e5e0*/  S2UR UR6, SR_CgaCtaId ;  /* 0x00000000000679c3 */ /* 0x000ea20000008800 */
[----:B------:R-:W-:Y:S01]  /*e5f0*/  ISETP.NE.AND P0, PT, R8, RZ, PT ;  /* 0x000000ff0800720c */ /* 0x000fe20003f05270 */
[----:B------:R-:W-:Y:S01]  /*e600*/  UMOV UR5, 0x400 ;  /* 0x0000040000057882 */ /* 0x000fe20000000000 */
[----:B------:R-:W3:Y:S01]  /*e610*/  LDCU.U8 UR12, c[0x0][0x414] ;  /* 0x00008280ff0c77ac */ /* 0x000ee20008000000 */
[----:B------:R-:W4:Y:S01]  /*e620*/  LDCU.64 UR20, c[0x0][0x3f8] ;  /* 0x00007f00ff1477ac */ /* 0x000f220008000a00 */
[----:B------:R-:W0:Y:S01]  /*e630*/  LDCU.64 UR18, c[0x0][0x400] ;  /* 0x00008000ff1277ac */ /* 0x000e220008000a00 */
[----:B---3--:R-:W-:Y:S02]  /*e640*/  UISETP.NE.AND UP0, UPT, UR12, URZ, UPT ;  /* 0x000000ff0c00728c */ /* 0x008fe4000bf05270 */
[----:B--2---:R-:W-:Y:S01]  /*e650*/  ULEA UR5, UR6, UR5, 0x18 ;  /* 0x0000000506057291 */ /* 0x004fe2000f8ec0ff */
[----:B------:R-:W2:Y:S03]  /*e660*/  LDCU.64 UR6, c[0x0][0x380] ;  /* 0x00007000ff0677ac */ /* 0x000ea60008000a00 */
[----:B------:R-:W-:-:S05]  /*e670*/  PLOP3.LUT P2, PT, PT, PT, UP0, 0x80, 0x8 ;  /* 0x000000000008781c */ /* 0x000fca0003f4f008 */
[----:B------:R-:W-:Y:S01]  /*e680*/  @!P0 STS.64 [UR5+0xb0], R10 ;  /* 0x0000b00aff008988 */ /* 0x000fe20008000a05 */
[----:B------:R-:W-:Y:S06]  /*e690*/  BAR.SYNC.DEFER_BLOCKING 0x0 ;  /* 0x0000000000007b1d */ /* 0x000fec0000010000 */
[----:B01----:R-:W0:Y:S01]  /*e6a0*/  LDS.64 R6, [UR5+0xb0] ;  /* 0x0000b005ff067984 */ /* 0x003e220008000a00 */
[----:B------:R-:W0:Y:S02]  /*e6b0*/  LDCU UR5, c[0x0][0x42c] ;  /* 0x00008580ff0577ac */ /* 0x000e240008000800 */
[----:B0-----:R-:W-:Y:S01]  /*e6c0*/  FMUL.FTZ R0, R6, UR5 ;  /* 0x0000000506007c20 */ /* 0x001fe20008410000 */
[----:B------:R-:W-:-:S02]  /*e6d0*/  HFMA2 R6, -RZ, RZ, 0, 0 ;  /* 0x00000000ff067431 */ /* 0x000fc400000001ff */
[----:B--2-4-:R-:W-:-:S07]  /*e6e0*/  FMUL.FTZ R7, R7, UR5 ;  /* 0x0000000507077c20 */ /* 0x014fce0008410000 */
.L_x_787:
[----:B------:R-:W-:-:S05]  /*e6f0*/  LEA R11, R6, UR15, 0x2 ;  /* 0x0000000f060b7c11 */ /* 0x000fca000f8e10ff */
[----:B0-----:R-:W2:Y:S04]  /*e700*/  LDL.64 R8, [R11+0x10] ;  /* 0x000010000b087983 */ /* 0x001ea80000100a00 */
[----:B------:R-:W3:Y:S01]  /*e710*/  LDL.64 R4, [R11+0x90] ;  /* 0x000090000b047983 */ /* 0x000ee20000100a00 */
[----:B------:R-:W-:Y:S01]  /*e720*/  BSSY.RECONVERGENT B0, `(.L_x_782) ;  /* 0x000003b000007945 */ /* 0x000fe20003800200 */
[--C-:B--2---:R-:W-:Y:S02]  /*e730*/  HADD2.F32 R10, -RZ, R8.reuse.H0_H0 ;  /* 0x20000008ff0a7230 */ /* 0x104fe40000004100 */
[----:B------:R-:W-:Y:S02]  /*e740*/  HADD2.F32 R8, -RZ, R8.H1_H1 ;  /* 0x30000008ff087230 */ /* 0x000fe40000004100 */
[----:B---3--:R-:W-:-:S02]  /*e750*/  HADD2.F32 R11, -RZ, R4.H0_H0 ;  /* 0x20000004ff0b7230 */ /* 0x008fc40000004100 */
[----:B------:R-:W-:Y:S01]  /*e760*/  FADD.FTZ R10, R10, -UR28 ;  /* 0x8000001c0a0a7e21 */ /* 0x000fe20008010000 */
[----:B------:R-:W-:Y:S02]  /*e770*/  HADD2.F32 R4, -RZ, R4.H1_H1 ;  /* 0x30000004ff047230 */ /* 0x000fe40000004100 */
[----:B------:R-:W-:Y:S01]  /*e780*/  FADD.FTZ R8, R8, -UR28 ;  /* 0x8000001c08087e21 */ /* 0x000fe20008010000 */
[----:B------:R-:W-:-:S03]  /*e790*/  FMUL.FTZ R25, R10, UR16 ;  /* 0x000000100a197c20 */ /* 0x000fc60008410000 */
[----:B------:R-:W-:Y:S01]  /*e7a0*/  FMUL.FTZ R20, R8, UR16 ;  /* 0x0000001008147c20 */ /* 0x000fe20008410000 */
[----:B------:R-:W-:-:S03]  /*e7b0*/  @P2 FFMA.FTZ R10, R14, R25, R2 ;  /* 0x000000190e0a2223 */ /* 0x000fc60000010002 */
[----:B------:R-:W-:Y:S01]  /*e7c0*/  @P2 FFMA.FTZ R8, R15, R20, R3 ;  /* 0x000000140f082223 */ /* 0x000fe20000010003 */
[----:B------:R-:W-:-:S03]  /*e7d0*/  @P2 FMUL.FTZ R12, R10, -1.4426950216293334961 ;  /* 0xbfb8aa3b0a0c2820 */ /* 0x000fc60000410000 */
[----:B------:R-:W-:-:S03]  /*e7e0*/  @P2 FMUL.FTZ R17, R8, -1.4426950216293334961 ;  /* 0xbfb8aa3b08112820 */ /* 0x000fc60000410000 */
[----:B------:R-:W0:Y:S08]  /*e7f0*/  @P2 MUFU.EX2 R12, R12 ;  /* 0x0000000c000c2308 */ /* 0x000e300000000800 */
[----:B------:R-:W1:Y:S01]  /*e800*/  @P2 MUFU.EX2 R17, R17 ;  /* 0x0000001100112308 */ /* 0x000e620000000800 */
[----:B0-----:R-:W-:-:S07]  /*e810*/  @P2 FADD.FTZ R13, R12, 1 ;  /* 0x3f8000000c0d2421 */ /* 0x001fce0000010000 */
[----:B------:R0:W2:Y:S01]  /*e820*/  @P2 MUFU.RCP R16, R13 ;  /* 0x0000000d00102308 */ /* 0x0000a20000001000 */
[----:B-1----:R-:W-:Y:S01]  /*e830*/  @P2 FADD.FTZ R18, R17, 1 ;  /* 0x3f80000011122421 */ /* 0x002fe20000010000 */
[----:B------:R-:W-:-:S06]  /*e840*/  LEA R17, R6, R27, 0x4 ;  /* 0x0000001b06117211 */ /* 0x000fcc00078e20ff */
[----:B------:R-:W1:Y:S01]  /*e850*/  @P2 MUFU.RCP R19, R18 ;  /* 0x0000001200132308 */ /* 0x000e620000001000 */
[----:B------:R-:W-:Y:S02]  /*e860*/  ISETP.GE.U32.AND P0, PT, R17, UR18, PT ;  /* 0x0000001211007c0c */ /* 0x000fe4000bf06070 */
[----:B0-----:R-:W-:-:S04]  /*e870*/  SHF.R.S32.HI R13, RZ, 0x1f, R17 ;  /* 0x0000001fff0d7819 */ /* 0x001fc80000011411 */
[----:B------:R-:W-:Y:S01]  /*e880*/  ISETP.GE.AND.EX P0, PT, R13, UR19, PT, P0 ;  /* 0x000000130d007c0c */ /* 0x000fe2000bf06300 */
[----:B--2---:R-:W-:Y:S01]  /*e890*/  @P2 FADD.FTZ R21, -R16, 1 ;  /* 0x3f80000010152421 */ /* 0x004fe20000010100 */
[----:B------:R-:W-:-:S03]  /*e8a0*/  @P2 FMUL.FTZ R16, R11, R16 ;  /* 0x000000100b102220 */ /* 0x000fc60000410000 */
[----:B------:R-:W-:Y:S01]  /*e8b0*/  @P2 FFMA.FTZ R21, R10, R21, 1 ;  /* 0x3f8000000a152423 */ /* 0x000fe20000010015 */
[----:B------:R-:W-:Y:S02]  /*e8c0*/  HADD2.F32 R10, -RZ, R9.H1_H1 ;  /* 0x30000009ff0a7230 */ /* 0x000fe40000004100 */
[----:B-1----:R-:W-:Y:S01]  /*e8d0*/  @P2 FADD.FTZ R23, -R19, 1 ;  /* 0x3f80000013172421 */ /* 0x002fe20000010100 */
[----:B------:R-:W-:Y:S02]  /*e8e0*/  @P2 FMUL.FTZ R19, R4, R19 ;  /* 0x0000001304132220 */ /* 0x000fe40000410000 */
[----:B------:R-:W-:Y:S01]  /*e8f0*/  FADD.FTZ R10, R10, -UR28 ;  /* 0x8000001c0a0a7e21 */ /* 0x000fe20008010000 */
[----:B------:R-:W-:Y:S01]  /*e900*/  @P2 FMUL.FTZ R11, R16, R21 ;  /* 0x00000015100b2220 */ /* 0x000fe20000410000 */
[----:B------:R-:W-:Y:S01]  /*e910*/  @P2 FFMA.FTZ R8, R8, R23, 1 ;  /* 0x3f80000008082423 */ /* 0x000fe20000010017 */
[----:B------:R-:W-:-:S03]  /*e920*/  IADD3 R23, PT, PT, R17, 0x10, RZ ;  /* 0x0000001011177810 */ /* 0x000fc60007ffe0ff */
[----:B------:R-:W-:Y:S01]  /*e930*/  @P2 FMUL.FTZ R4, R19, R8 ;  /* 0x0000000813042220 */ /* 0x000fe20000410000 */
[----:B------:R-:W-:Y:S01]  /*e940*/  HADD2.F32 R8, -RZ, R9.H0_H0 ;  /* 0x20000009ff087230 */ /* 0x000fe20000004100 */
[----:B------:R-:W-:Y:S01]  /*e950*/  ISETP.GE.U32.AND P1, PT, R23, UR18, PT ;  /* 0x0000001217007c0c */ /* 0x000fe2000bf26070 */
[----:B------:R-:W-:Y:S01]  /*e960*/  FFMA.FTZ R9, R0, R25, R7 ;  /* 0x0000001900097223 */ /* 0x000fe20000010007 */
[----:B------:R-:W-:Y:S02]  /*e970*/  SHF.R.S32.HI R22, RZ, 0x1f, R23 ;  /* 0x0000001fff167819 */ /* 0x000fe40000011417 */
[----:B------:R-:W-:Y:S01]  /*e980*/  FADD.FTZ R12, R8, -UR28 ;  /* 0x8000001c080c7e21 */ /* 0x000fe20008010000 */
[----:B------:R-:W-:Y:S01]  /*e990*/  FFMA.FTZ R8, R0, R20, R7 ;  /* 0x0000001400087223 */ /* 0x000fe20000010007 */
[----:B------:R-:W-:Y:S01]  /*e9a0*/  ISETP.GE.AND.EX P1, PT, R22, UR19, PT, P1 ;  /* 0x0000001316007c0c */ /* 0x000fe2000bf26310 */
[----:B------:R-:W-:Y:S01]  /*e9b0*/  FFMA.FTZ R11, R14, R11, -R9 ;  /* 0x0000000b0e0b7223 */ /* 0x000fe20000010809 */
[----:B------:R-:W-:Y:S01]  /*e9c0*/  FMUL.FTZ R19, R12, UR16 ;  /* 0x000000100c137c20 */ /* 0x000fe20008410000 */
[----:B------:R-:W-:Y:S01]  /*e9d0*/  FMUL.FTZ R12, R10, UR16 ;  /* 0x000000100a0c7c20 */ /* 0x000fe20008410000 */
[----:B------:R-:W-:Y:S01]  /*e9e0*/  ISETP.NE.AND P2, PT, RZ, UR12, PT ;  /* 0x0000000cff007c0c */ /* 0x000fe2000bf45270 */
[----:B------:R-:W-:Y:S01]  /*e9f0*/  FFMA.FTZ R10, R15, R4, -R8 ;  /* 0x000000040f0a7223 */ /* 0x000fe20000010808 */
[----:B------:R-:W-:Y:S11]  /*ea00*/  @P0 BRA `(.L_x_783) ;  /* 0x0000000000300947 */ /* 0x000ff60003800000 */
[----:B------:R-:W-:Y:S01]  /*ea10*/  MOV R8, R30 ;  /* 0x0000001e00087202 */ /* 0x000fe20000000f00 */
[----:B------:R-:W-:Y:S01]  /*ea20*/  IMAD R4, R13, UR20, RZ ;  /* 0x000000140d047c24 */ /* 0x000fe2000f8e02ff */
[----:B------:R-:W-:-:S03]  /*ea30*/  MOV R9, R33 ;  /* 0x0000002100097202 */ /* 0x000fc60000000f00 */
[C---:B------:R-:W-:Y:S02]  /*ea40*/  IMAD R13, R17.reuse, UR21, R4 ;  /* 0x00000015110d7c24 */ /* 0x040fe4000f8e0204 */
[----:B------:R-:W-:Y:S01]  /*ea50*/  FMUL.FTZ R4, R10, UR16 ;  /* 0x000000100a047c20 */ /* 0x000fe20008410000 */
[----:B------:R-:W-:-:S04]  /*ea60*/  IMAD.WIDE.U32 R8, R17, UR20, R8 ;  /* 0x0000001411087c25 */ /* 0x000fc8000f8e0008 */
[----:B------:R-:W-:Y:S01]  /*ea70*/  FMUL.FTZ R17, R11, UR16 ;  /* 0x000000100b117c20 */ /* 0x000fe20008410000 */
[----:B------:R-:W-:Y:S02]  /*ea80*/  IADD3 R9, PT, PT, R9, R13, RZ ;  /* 0x0000000d09097210 */ /* 0x000fe40007ffe0ff */
[----:B------:R-:W-:-:S04]  /*ea90*/  LEA R10, P0, R8, UR6, 0x1 ;  /* 0x00000006080a7c11 */ /* 0x000fc8000f8008ff */
[----:B------:R-:W-:Y:S02]  /*eaa0*/  LEA.HI.X R11, R8, UR7, R9, 0x1, P0 ;  /* 0x00000007080b7c11 */ /* 0x000fe400080f0c09 */
[----:B------:R-:W-:-:S05]  /*eab0*/  F2FP.F16.F32.PACK_AB R9, R4, R17 ;  /* 0x000000110409723e */ /* 0x000fca00000000ff */
[----:B------:R0:W-:Y:S02]  /*eac0*/  STG.E desc[UR10][R10.64], R9 ;  /* 0x000000090a007986 */ /* 0x0001e4000c10190a */
.L_x_783:
[----:B------:R-:W-:Y:S05]  /*ead0*/  BSYNC.RECONVERGENT B0 ;  /* 0x0000000000007941 */ /* 0x000fea0003800200 */
.L_x_782:
[--C-:B0-----:R-:W-:Y:S02]  /*eae0*/  HADD2.F32 R9, -RZ, R5.reuse.H0_H0 ;  /* 0x20000005ff097230 */ /* 0x101fe40000004100 */
[C-C-:B------:R-:W-:Y:S01]  /*eaf0*/  FFMA.FTZ R21, R0.reuse, R19, R7.reuse ;  /* 0x0000001300157223 */ /* 0x140fe20000010007 */
[----:B------:R-:W-:Y:S01]  /*eb00*/  FFMA.FTZ R20, R0, R12, R7 ;  /* 0x0000000c00147223 */ /* 0x000fe20000010007 */
[----:B------:R-:W-:Y:S01]  /*eb10*/  HADD2.F32 R4, -RZ, R5.H1_H1 ;  /* 0x30000005ff047230 */ /* 0x000fe20000004100 */
[----:B------:R-:W-:Y:S06]  /*eb20*/  @!P2 BRA `(.L_x_784) ;  /* 0x000000000048a947 */ /* 0x000fec0003800000 */
        /* <DEDUP_REMOVED lines=18> */
.L_x_784:
[----:B------:R-:W-:Y:S01]  /*ec50*/  BSSY.RECONVERGENT B0, `(.L_x_785) ;  /* 0x0000010000007945 */ /* 0x000fe20003800200 */
[----:B------:R-:W-:Y:S01]  /*ec60*/  FFMA.FTZ R21, R14, R9, -R21 ;  /* 0x000000090e157223 */ /* 0x000fe20000010815 */
[----:B------:R-:W-:Y:S02]  /*ec70*/  FFMA.FTZ R10, R15, R4, -R20 ;  /* 0x000000040f0a7223 */ /* 0x000fe40000010814 */
[----:B------:R-:W-:Y:S05]  /*ec80*/  @P1 BRA `(.L_x_786) ;  /* 0x0000000000301947 */ /* 0x000fea0003800000 */
[----:B------:R-:W-:Y:S01]  /*ec90*/  MOV R4, R30 ;  /* 0x0000001e00047202 */ /* 0x000fe20000000f00 */
[----:B------:R-:W-:Y:S01]  /*eca0*/  IMAD R8, R22, UR20, RZ ;  /* 0x0000001416087c24 */ /* 0x000fe2000f8e02ff */
[----:B------:R-:W-:Y:S01]  /*ecb0*/  MOV R5, R33 ;  /* 0x0000002100057202 */ /* 0x000fe20000000f00 */
[----:B------:R-:W-:Y:S01]  /*ecc0*/  FMUL.FTZ R21, R21, UR16 ;  /* 0x0000001015157c20 */ /* 0x000fe20008410000 */
[----:B------:R-:W-:Y:S01]  /*ecd0*/  FMUL.FTZ R10, R10, UR16 ;  /* 0x000000100a0a7c20 */ /* 0x000fe20008410000 */
[C---:B------:R-:W-:Y:S02]  /*ece0*/  IMAD R9, R23.reuse, UR21, R8 ;  /* 0x0000001517097c24 */ /* 0x040fe4000f8e0208 */
[----:B------:R-:W-:-:S05]  /*ecf0*/  IMAD.WIDE.U32 R4, R23, UR20, R4 ;  /* 0x0000001417047c25 */ /* 0x000fca000f8e0004 */
[----:B------:R-:W-:Y:S02]  /*ed00*/  IADD3 R5, PT, PT, R5, R9, RZ ;  /* 0x0000000905057210 */ /* 0x000fe40007ffe0ff */
[----:B------:R-:W-:-:S04]  /*ed10*/  LEA R8, P0, R4, UR6, 0x1 ;  /* 0x0000000604087c11 */ /* 0x000fc8000f8008ff */
[----:B------:R-:W-:Y:S02]  /*ed20*/  LEA.HI.X R9, R4, UR7, R5, 0x1, P0 ;  /* 0x0000000704097c11 */ /* 0x000fe400080f0c05 */
[----:B------:R-:W-:-:S05]  /*ed30*/  F2FP.F16.F32.PACK_AB R5, R10, R21 ;  /* 0x000000150a05723e */ /* 0x000fca00000000ff */
[----:B------:R0:W-:Y:S02]  /*ed40*/  STG.E desc[UR10][R8.64], R5 ;  /* 0x0000000508007986 */ /* 0x0001e4000c10190a */
.L_x_786:
[----:B------:R-:W-:Y:S05]  /*ed50*/  BSYNC.RECONVERGENT B0 ;  /* 0x0000000000007941 */ /* 0x000fea0003800200 */
.L_x_785:
        /* <DEDUP_REMOVED lines=10> */
.L_x_764:
        /* <DEDUP_REMOVED lines=16> */
.L_x_790:
[----:B------:R-:W-:Y:S05]  /*ef00*/  BSYNC.RECONVERGENT B0 ;  /* 0x0000000000007941 */ /* 0x000fea0003800200 */
.L_x_789:
        /* <DEDUP_REMOVED lines=11> */
.L_x_792:
[----:B------:R-:W2:Y:S04]  /*efc0*/  LDG.E.STRONG.GPU R5, desc[UR10][R2.64] ;  /* 0x0000000a02057981 */ /* 0x000ea8000c1ef900 */
[----:B--2---:R-:W-:Y:S01]  /*efd0*/  CCTL.IVALL ;  /* 0x00000000ff00798f */ /* 0x004fe20002000000 */
[----:B------:R-:W-:Y:S05]  /*efe0*/  YIELD ;  /* 0x0000000000007946 */ /* 0x000fea0003800000 */
[----:B------:R-:W-:-:S13]  /*eff0*/  ISETP.NE.AND P0, PT, R5, R0, PT ;  /* 0x000000000500720c */ /* 0x000fda0003f05270 */
[----:B------:R-:W-:Y:S05]  /*f000*/  @P0 BRA `(.L_x_792) ;  /* 0xfffffffc00ec0947 */ /* 0x000fea000383ffff */
.L_x_791:
        /* <DEDUP_REMOVED lines=74> */
.L_x_795:
        /* <DEDUP_REMOVED lines=29> */
.L_x_794:
[----:B------:R-:W-:Y:S05]  /*f680*/  BSYNC.RECONVERGENT B0 ;  /* 0x0000000000007941 */ /* 0x000fea0003800200 */
.L_x_793:
        /* <DEDUP_REMOVED lines=10> */
.L_x_796:
        /* <DEDUP_REMOVED lines=82> */
.L_x_797:
        /* <DEDUP_REMOVED lines=11> */
.L_x_4367:


//--------------------- .text._Z35group_norm_nhwc_bwd_one_pass_kernelI11Fp16IOBf16WLi64ELi70ELi560EEv26Group_norm_nhwc_bwd_params --------------------------
	.section	.text._Z35group_norm_nhwc_bwd_one_pass_kernelI11Fp16IOBf16WLi64ELi70ELi560EEv26Group_norm_nhwc_bwd_params,"ax",@progbits
	.align	128
        .global         _Z35group_norm_nhwc_bwd_one_pass_kernelI11Fp16IOBf16WLi64ELi70ELi560EEv26Group_norm_nhwc_bwd_params
        .type           _Z35group_norm_nhwc_bwd_one_pass_kernelI11Fp16IOBf16WLi64ELi70ELi560EEv26Group_norm_nhwc_bwd_params,@function
        .size           _Z35group_norm_nhwc_bwd_one_pass_kernelI11Fp16IOBf16WLi64ELi70ELi560EEv26Group_norm_nhwc_bwd_params,(.L_x_4368 - _Z35group_norm_nhwc_bwd_one_pass_kernelI11Fp16IOBf16WLi64ELi70ELi560EEv26Group_norm_nhwc_bwd_params)
        .other          _Z35group_norm_nhwc_bwd_one_pass_kernelI11Fp16IOBf16WLi64ELi70ELi560EEv26Group_norm_nhwc_bwd_params,@"STO_CUDA_ENTRY STV_DEFAULT"
_Z35group_norm_nhwc_bwd_one_pass_kernelI11Fp16IOBf16WLi64ELi70ELi560EEv26Group_norm_nhwc_bwd_params:
.text._Z35group_norm_nhwc_bwd_one_pass_kernelI11Fp16IOBf16WLi64ELi70ELi560EEv26Group_norm_nhwc_bwd_params:
        /* <DEDUP_REMOVED lines=21> */
.L_x_827:
[----:B------:R-:W1:Y:S01]  /*0150*/  LDC R8, c[0x0][0x410] ;  /* 0x00010400ff087b82 */ /* 0x000e620000000800 */
[----:B------:R-:W-:Y:S01]  /*0160*/  IABS R9, UR5 ;  /* 0x0000000500097c13 */ /* 0x000fe20008000000 */
[----:B------:R-:W2:Y:S01]  /*0170*/  LDCU.128 UR16, c[0x0][0x400] ;  /* 0x00008000ff1077ac */ /* 0x000ea20008000c00 */
[----:B------:R-:W-:Y:S01]  /*0180*/  ISETP.LE.AND P1, PT, RZ, UR5, PT ;  /* 0x00000005ff007c0c */ /* 0x000fe2000bf23270 */
[----:B------:R-:W3:Y:S04]  /*0190*/  LDCU.64 UR6, c[0x0][0x3b8] ;  /* 0x00007700ff0677ac */ /* 0x000ee80008000a00 */
[----:B------:R-:W4:Y:S01]  /*01a0*/  S2UR UR8, SR_CTAID.X ;  /* 0x00000000000879c3 */ /* 0x000f220000002500 */
[----:B-1----:R-:W-:Y:S01]  /*01b0*/  IABS R6, R8 ;  /* 0x0000000800067213 */ /* 0x002fe20000000000 */
[----:B---3--:R-:W-:-:S03]  /*01c0*/  UIMAD.WIDE UR6, UR5, 0x8, UR6 ;  /* 0x00000008050678a5 */ /* 0x008fc6000f8e0206 */
[----:B0-----:R-:W1:Y:S08]  /*01d0*/  I2F.RP R3, R6 ;  /* 0x0000000600037306 */ /* 0x001e700000209400 */
        /* <DEDUP_REMOVED lines=8> */
[----:B------:R-:W4:Y:S04]  /*0260*/  LDC R4, c[0x0][0x41c] ;  /* 0x00010700ff047b82 */ /* 0x000f280000000800 */
[----:B------:R-:W-:-:S05]  /*0270*/  IMAD.HI.U32 R5, R5, R7, RZ ;  /* 0x0000000705057227 */ /* 0x000fca00078e00ff */
[----:B------:R-:W-:-:S05]  /*0280*/  IADD3 R3, PT, PT, -R5, RZ, RZ ;  /* 0x000000ff05037210 */ /* 0x000fca0007ffe1ff */
[----:B------:R-:W-:Y:S01]  /*0290*/  IMAD R3, R6, R3, R7 ;  /* 0x0000000306037224 */ /* 0x000fe200078e0207 */
[----:B------:R-:W-:-:S04]  /*02a0*/  LOP3.LUT R7, R8, UR5, RZ, 0x3c, !PT ;  /* 0x0000000508077c12 */ /* 0x000fc8000f8e3cff */
[----:B------:R-:W-:Y:S02]  /*02b0*/  ISETP.GT.U32.AND P0, PT, R6, R3, PT ;  /* 0x000000030600720c */ /* 0x000fe40003f04070 */
[----:B------:R-:W-:Y:S01]  /*02c0*/  ISETP.GE.AND P2, PT, R7, RZ, PT ;  /* 0x000000ff0700720c */ /* 0x000fe20003f46270 */
[----:B----4-:R-:W-:-:S05]  /*02d0*/  IMAD R23, R4, UR8, R31 ;  /* 0x0000000804177c24 */ /* 0x010fca000f8e021f */
[----:B------:R-:W-:Y:S02]  /*02e0*/  SHF.R.S32.HI R9, RZ, 0x1f, R23 ;  /* 0x0000001fff097819 */ /* 0x000fe40000011417 */
[----:B------:R-:W-:-:S03]  /*02f0*/  IADD3 R16, PT, PT, R23, 0x10, RZ ;  /* 0x0000001017107810 */ /* 0x000fc60007ffe0ff */
[-C--:B------:R-:W-:Y:S02]  /*0300*/  @!P0 IADD3 R3, PT, PT, R3, -R6.reuse, RZ ;  /* 0x8000000603038210 */ /* 0x080fe40007ffe0ff */
[----:B------:R-:W-:Y:S02]  /*0310*/  @!P0 IADD3 R5, PT, PT, R5, 0x1, RZ ;  /* 0x0000000105058810 */ /* 0x000fe40007ffe0ff */
[CC--:B------:R-:W-:Y:S02]  /*0320*/  ISETP.GE.U32.AND P3, PT, R3.reuse, R6.reuse, PT ;  /* 0x000000060300720c */ /* 0x0c0fe40003f66070 */
[----:B------:R-:W-:Y:S02]  /*0330*/  ISETP.GT.U32.AND P4, PT, R6, R3, PT ;  /* 0x000000030600720c */ /* 0x000fe40003f84070 */
[----:B------:R-:W-:Y:S02]  /*0340*/  IADD3 R4, PT, PT, R3, -R6, RZ ;  /* 0x8000000603047210 */ /* 0x000fe40007ffe0ff */
[----:B--2---:R-:W-:-:S02]  /*0350*/  ISETP.GE.U32.AND P0, PT, R23, UR16, PT ;  /* 0x0000001017007c0c */ /* 0x004fc4000bf06070 */
[----:B------:R-:W-:Y:S02]  /*0360*/  SEL R3, R4, R3, !P4 ;  /* 0x0000000304037207 */ /* 0x000fe40006000000 */
[----:B------:R-:W-:Y:S02]  /*0370*/  LOP3.LUT R4, RZ, R8, RZ, 0x33, !PT ;  /* 0x00000008ff047212 */ /* 0x000fe400078e33ff */
[----:B------:R-:W-:Y:S02]  /*0380*/  @!P1 IADD3 R3, PT, PT, -R3, RZ, RZ ;  /* 0x000000ff03039210 */ /* 0x000fe40007ffe1ff */
[----:B------:R-:W-:Y:S02]  /*0390*/  @P3 IADD3 R5, PT, PT, R5, 0x1, RZ ;  /* 0x0000000105053810 */ /* 0x000fe40007ffe0ff */
[----:B------:R-:W-:Y:S02]  /*03a0*/  ISETP.NE.AND P3, PT, R8, RZ, PT ;  /* 0x000000ff0800720c */ /* 0x000fe40003f65270 */
[----:B------:R-:W-:-:S02]  /*03b0*/  ISETP.GE.AND.EX P0, PT, R9, UR17, PT, P0 ;  /* 0x0000001109007c0c */ /* 0x000fc4000bf06300 */
[----:B------:R-:W-:Y:S02]  /*03c0*/  SEL R17, R4, R3, !P3 ;  /* 0x0000000304117207 */ /* 0x000fe40005800000 */
[----:B------:R-:W-:Y:S02]  /*03d0*/  @!P2 IADD3 R5, PT, PT, -R5, RZ, RZ ;  /* 0x000000ff0505a210 */ /* 0x000fe40007ffe1ff */
[----:B------:R-:W-:Y:S01]  /*03e0*/  ISETP.GE.U32.AND P1, PT, R16, UR16, PT ;  /* 0x0000001010007c0c */ /* 0x000fe2000bf26070 */
[----:B------:R-:W-:Y:S01]  /*03f0*/  IMAD R7, R17, 0x46, RZ ;  /* 0x0000004611077824 */ /* 0x000fe200078e02ff */
[----:B------:R-:W-:Y:S02]  /*0400*/  SHF.R.S32.HI R25, RZ, 0x1f, R16 ;  /* 0x0000001fff197819 */ /* 0x000fe40000011410 */
[----:B------:R-:W-:Y:S02]  /*0410*/  SEL R3, R4, R5, !P3 ;  /* 0x0000000504037207 */ /* 0x000fe40005800000 */
[----:B------:R-:W-:Y:S01]  /*0420*/  IADD3 R34, P2, PT, R7, R2, RZ ;  /* 0x0000000207227210 */ /* 0x000fe20007f5e0ff */
[----:B------:R-:W1:Y:S01]  /*0430*/  @!P0 LDC.64 R4, c[0x0][0x3f8] ;  /* 0x0000fe00ff048b82 */ /* 0x000e620000000a00 */
[----:B------:R-:W-:-:S02]  /*0440*/  ISETP.GE.AND.EX P1, PT, R25, UR17, PT, P1 ;  /* 0x0000001119007c0c */ /* 0x000fc4000bf26310 */
[----:B------:R-:W-:Y:S02]  /*0450*/  SHF.R.S32.HI R2, RZ, 0x1f, R3 ;  /* 0x0000001fff027819 */ /* 0x000fe40000011403 */
[----:B------:R-:W-:Y:S02]  /*0460*/  LEA.HI.X.SX32 R35, R7, RZ, 0x1, P2 ;  /* 0x000000ff07237211 */ /* 0x000fe400010f0eff */
[----:B------:R-:W-:Y:S01]  /*0470*/  MOV R6, UR6 ;  /* 0x0000000600067c02 */ /* 0x000fe20008000f00 */
[----:B------:R-:W-:Y:S01]  /*0480*/  IMAD R2, R2, UR18, RZ ;  /* 0x0000001202027c24 */ /* 0x000fe2000f8e02ff */
[----:B------:R-:W-:Y:S01]  /*0490*/  MOV R7, UR7 ;  /* 0x0000000700077c02 */ /* 0x000fe20008000f00 */
[----:B------:R-:W-:Y:S01]  /*04a0*/  IMAD.WIDE.U32 R34, R3, UR18, R34 ;  /* 0x0000001203227c25 */ /* 0x000fe2000f8e0022 */
[C---:B------:R-:W-:Y:S01]  /*04b0*/  IADD3 R14, PT, PT, R23.reuse, 0x20, RZ ;  /* 0x00000020170e7810 */ /* 0x040fe20007ffe0ff */
[----:B------:R-:W2:Y:S01]  /*04c0*/  @!P0 LDC.64 R18, c[0x0][0x398] ;  /* 0x0000e600ff128b82 */ /* 0x000ea20000000a00 */
[----:B------:R-:W-:Y:S01]  /*04d0*/  IADD3 R12, PT, PT, R23, 0x30, RZ ;  /* 0x00000030170c7810 */ /* 0x000fe20007ffe0ff */
[----:B------:R-:W-:Y:S01]  /*04e0*/  IMAD R37, R3, UR19, R2 ;  /* 0x0000001303257c24 */ /* 0x000fe2000f8e0202 */
[----:B------:R-:W3:Y:S01]  /*04f0*/  LDG.E.64 R6, desc[UR12][R6.64] ;  /* 0x0000000c06067981 */ /* 0x000ee2000c1e1b00 */
[----:B------:R-:W-:Y:S01]  /*0500*/  ISETP.GE.U32.AND P2, PT, R14, UR16, PT ;  /* 0x000000100e007c0c */ /* 0x000fe2000bf46070 */
[----:B------:R-:W4:Y:S01]  /*0510*/  LDCU.U8 UR7, c[0x0][0x414] ;  /* 0x00008280ff0777ac */ /* 0x000f220008000000 */
[----:B------:R-:W-:-:S02]  /*0520*/  SHF.R.S32.HI R15, RZ, 0x1f, R14 ;  /* 0x0000001fff0f7819 */ /* 0x000fc4000001140e */
[----:B------:R-:W0:Y:S01]  /*0530*/  @!P1 LDC.64 R20, c[0x0][0x3f8] ;  /* 0x0000fe00ff149b82 */ /* 0x000e220000000a00 */
[----:B------:R-:W-:Y:S02]  /*0540*/  IADD3 R37, PT, PT, R35, R37, RZ ;  /* 0x0000002523257210 */ /* 0x000fe40007ffe0ff */
[----:B------:R-:W-:Y:S01]  /*0550*/  ISETP.GE.AND.EX P2, PT, R15, UR17, PT, P2 ;  /* 0x000000110f007c0c */ /* 0x000fe2000bf46320 */
[----:B-1----:R-:W-:Y:S01]  /*0560*/  @!P0 IMAD R8, R9, R4, RZ ;  /* 0x0000000409088224 */ /* 0x002fe200078e02ff */
[----:B------:R-:W-:Y:S02]  /*0570*/  @!P0 MOV R36, R34 ;  /* 0x0000002200248202 */ /* 0x000fe40000000f00 */
[----:B------:R-:W-:Y:S01]  /*0580*/  ISETP.GE.U32.AND P3, PT, R12, UR16, PT ;  /* 0x000000100c007c0c */ /* 0x000fe2000bf66070 */
[----:B------:R-:W1:Y:S01]  /*0590*/  @!P0 LDC.64 R2, c[0x0][0x3a0] ;  /* 0x0000e800ff028b82 */ /* 0x000e620000000a00 */
[----:B------:R-:W-:Y:S01]  /*05a0*/  SHF.R.S32.HI R13, RZ, 0x1f, R12 ;  /* 0x0000001fff0d7819 */ /* 0x000fe2000001140c */
[----:B------:R-:W-:-:S02]  /*05b0*/  @!P0 IMAD R27, R23, R5, R8 ;  /* 0x00000005171b8224 */ /* 0x000fc400078e0208 */
[----:B------:R-:W-:Y:S01]  /*05c0*/  @!P0 IMAD.WIDE.U32 R22, R23, R4, R36 ;  /* 0x0000000417168225 */ /* 0x000fe200078e0024 */
[----:B------:R-:W-:-:S03]  /*05d0*/  ISETP.GE.AND.EX P3, PT, R13, UR17, PT, P3 ;  /* 0x000000110d007c0c */ /* 0x000fc6000bf66330 */
[----:B------:R-:W4:Y:S01]  /*05e0*/  @!P2 LDC.64 R8, c[0x0][0x3f8] ;  /* 0x0000fe00ff08ab82 */ /* 0x000f220000000a00 */
[----:B------:R-:W-:Y:S02]  /*05f0*/  @!P0 IADD3 R23, PT, PT, R23, R27, RZ ;  /* 0x0000001b17178210 */ /* 0x000fe40007ffe0ff */
[C---:B------:R-:W-:Y:S02]  /*0600*/  @!P0 SHF.L.U32 R27, R22.reuse, 0x1, RZ ;  /* 0x00000001161b8819 */ /* 0x040fe400000006ff */
[----:B------:R-:W-:-:S03]  /*0610*/  @!P0 SHF.L.U64.HI R26, R22, 0x1, R23 ;  /* 0x00000001161a8819 */ /* 0x000fc60000010217 */
[----:B------:R-:W4:Y:S01]  /*0620*/  @!P1 LDC.64 R4, c[0x0][0x398] ;  /* 0x0000e600ff049b82 */ /* 0x000f220000000a00 */
[----:B0-----:R-:W-:-:S04]  /*0630*/  @!P1 IMAD R25, R25, R20, RZ ;  /* 0x0000001419199224 */ /* 0x001fc800078e02ff */
[----:B------:R-:W-:Y:S01]  /*0640*/  @!P1 IMAD R21, R16, R21, R25 ;  /* 0x0000001510159224 */ /* 0x000fe200078e0219 */
[----:B-1----:R-:W-:Y:S02]  /*0650*/  @!P0 IADD3 R24, P4, PT, R27, R2, RZ ;  /* 0x000000021b188210 */ /* 0x002fe40007f9e0ff */
[----:B------:R-:W0:Y:S02]  /*0660*/  @!P1 LDC.64 R10, c[0x0][0x3a0] ;  /* 0x0000e800ff0a9b82 */ /* 0x000e240000000a00 */
[----:B------:R-:W-:Y:S02]  /*0670*/  @!P0 IADD3.X R25, PT, PT, R26, R3, RZ, P4, !PT ;  /* 0x000000031a198210 */ /* 0x000fe400027fe4ff */
[----:B------:R-:W-:-:S04]  /*0680*/  @!P1 MOV R22, R34 ;  /* 0x0000002200169202 */ /* 0x000fc80000000f00 */
[----:B------:R-:W1:Y:S01]  /*0690*/  @!P3 LDC.64 R2, c[0x0][0x3f8] ;  /* 0x0000fe00ff02bb82 */ /* 0x000e620000000a00 */
[----:B------:R-:W-:-:S03]  /*06a0*/  @!P1 MOV R23, R37 ;  /* 0x0000002500179202 */ /* 0x000fc60000000f00 */
[----:B------:R-:W-:Y:S01]  /*06b0*/  @!P1 IMAD.WIDE.U32 R22, R16, R20, R22 ;  /* 0x0000001410169225 */ /* 0x000fe200078e0016 */
[----:B--2---:R-:W-:Y:S02]  /*06c0*/  @!P0 IADD3 R20, P4, PT, R27, R18, RZ ;  /* 0x000000121b148210 */ /* 0x004fe40007f9e0ff */
[----:B------:R-:W-:Y:S02]  /*06d0*/  @!P2 MOV R18, R34 ;  /* 0x000000220012a202 */ /* 0x000fe40000000f00 */
[----:B------:R-:W-:Y:S01]  /*06e0*/  @!P1 IADD3 R27, PT, PT, R23, R21, RZ ;  /* 0x00000015171b9210 */ /* 0x000fe20007ffe0ff */
[----:B----4-:R-:W-:Y:S01]  /*06f0*/  @!P2 IMAD R15, R15, R8, RZ ;  /* 0x000000080f0fa224 */ /* 0x010fe200078e02ff */
[----:B------:R-:W-:Y:S02]  /*0700*/  @!P0 IADD3.X R21, PT, PT, R26, R19, RZ, P4, !PT ;  /* 0x000000131a158210 */ /* 0x000fe400027fe4ff */
[----:B------:R-:W-:Y:S02]  /*0710*/  @!P1 SHF.L.U32 R23, R22, 0x1, RZ ;  /* 0x0000000116179819 */ /* 0x000fe400000006ff */
[----:B------:R-:W-:-:S02]  /*0720*/  ISETP.NE.AND P4, PT, RZ, UR7, PT ;  /* 0x00000007ff007c0c */ /* 0x000fc4000bf85270 */
[----:B------:R-:W-:Y:S02]  /*0730*/  @!P2 MOV R19, R37 ;  /* 0x000000250013a202 */ /* 0x000fe40000000f00 */
[----:B------:R-:W-:Y:S02]  /*0740*/  CS2R R28, SRZ ;  /* 0x00000000001c7805 */ /* 0x000fe4000001ff00 */
[----:B------:R-:W-:Y:S01]  /*0750*/  @!P1 SHF.L.U64.HI R16, R22, 0x1, R27 ;  /* 0x0000000116109819 */ /* 0x000fe2000001021b */
[C---:B------:R-:W-:Y:S01]  /*0760*/  @!P2 IMAD R15, R14.reuse, R9, R15 ;  /* 0x000000090e0fa224 */ /* 0x040fe200078e020f */
[C---:B------:R-:W-:Y:S01]  /*0770*/  @!P1 IADD3 R22, P6, PT, R23.reuse, R4, RZ ;  /* 0x0000000417169210 */ /* 0x040fe20007fde0ff */
[----:B------:R-:W-:Y:S01]  /*0780*/  @!P2 IMAD.WIDE.U32 R8, R14, R8, R18 ;  /* 0x000000080e08a225 */ /* 0x000fe200078e0012 */
[----:B0-----:R-:W-:Y:S01]  /*0790*/  @!P1 IADD3 R10, P5, PT, R23, R10, RZ ;  /* 0x0000000a170a9210 */ /* 0x001fe20007fbe0ff */
[----:B------:R0:W5:Y:S01]  /*07a0*/  @!P0 LDG.E R28, desc[UR12][R20.64] ;  /* 0x0000000c141c8981 */ /* 0x000162000c1e1900 */
[----:B------:R-:W-:-:S02]  /*07b0*/  @!P1 IADD3.X R23, PT, PT, R16, R5, RZ, P6, !PT ;  /* 0x0000000510179210 */ /* 0x000fc400037fe4ff */
[----:B------:R-:W-:Y:S01]  /*07c0*/  CS2R R26, SRZ ;  /* 0x00000000001a7805 */ /* 0x000fe2000001ff00 */
[----:B------:R-:W2:Y:S01]  /*07d0*/  @!P2 LDC.64 R4, c[0x0][0x3a0] ;  /* 0x0000e800ff04ab82 */ /* 0x000ea20000000a00 */
[----:B------:R-:W-:Y:S01]  /*07e0*/  @!P1 IADD3.X R11, PT, PT, R16, R11, RZ, P5, !PT ;  /* 0x0000000b100b9210 */ /* 0x000fe20002ffe4ff */
[----:B-1----:R-:W-:Y:S01]  /*07f0*/  @!P3 IMAD R13, R13, R2, RZ ;  /* 0x000000020d0db224 */ /* 0x002fe200078e02ff */
[----:B------:R-:W-:Y:S01]  /*0800*/  @!P2 IADD3 R9, PT, PT, R9, R15, RZ ;  /* 0x0000000f0909a210 */ /* 0x000fe20007ffe0ff */
[----:B------:R-:W5:Y:S01]  /*0810*/  @!P0 LDG.E R29, desc[UR12][R24.64] ;  /* 0x0000000c181d8981 */ /* 0x000f62000c1e1900 */
[----:B0-----:R-:W-:-:S03]  /*0820*/  @!P3 MOV R20, R34 ;  /* 0x000000220014b202 */ /* 0x001fc60000000f00 */
[----:B------:R-:W0:Y:S01]  /*0830*/  @P4 LDC.64 R18, c[0x0][0x3b0] ;  /* 0x0000ec00ff124b82 */ /* 0x000e220000000a00 */
[----:B------:R-:W-:Y:S01]  /*0840*/  @!P3 MOV R21, R37 ;  /* 0x000000250015b202 */ /* 0x000fe20000000f00 */
[----:B------:R1:W5:Y:S01]  /*0850*/  @!P1 LDG.E R27, desc[UR12][R10.64] ;  /* 0x0000000c0a1b9981 */ /* 0x000362000c1e1900 */
[----:B------:R-:W-:Y:S01]  /*0860*/  @!P2 SHF.L.U32 R39, R8, 0x1, RZ ;  /* 0x000000010827a819 */ /* 0x000fe200000006ff */
[----:B------:R-:W-:Y:S01]  /*0870*/  @!P3 IMAD R33, R12, R3, R13 ;  /* 0x000000030c21b224 */ /* 0x000fe200078e020d */
[----:B------:R-:W-:Y:S01]  /*0880*/  @!P2 SHF.L.U64.HI R16, R8, 0x1, R9 ;  /* 0x000000010810a819 */ /* 0x000fe20000010209 */
[----:B------:R-:W-:Y:S01]  /*0890*/  @!P3 IMAD.WIDE.U32 R20, R12, R2, R20 ;  /* 0x000000020c14b225 */ /* 0x000fe200078e0014 */
[----:B------:R2:W5:Y:S01]  /*08a0*/  @!P1 LDG.E R26, desc[UR12][R22.64] ;  /* 0x0000000c161a9981 */ /* 0x000562000c1e1900 */
[----:B------:R-:W4:Y:S08]  /*08b0*/  LDC.64 R14, c[0x0][0x3a8] ;  /* 0x0000ea00ff0e7b82 */ /* 0x000f300000000a00 */
[----:B------:R-:W4:Y:S08]  /*08c0*/  @!P2 LDC.64 R8, c[0x0][0x398] ;  /* 0x0000e600ff08ab82 */ /* 0x000f300000000a00 */
[----:B------:R-:W4:Y:S08]  /*08d0*/  @!P3 LDC.64 R12, c[0x0][0x3a0] ;  /* 0x0000e800ff0cbb82 */ /* 0x000f300000000a00 */
[----:B-1----:R-:W1:Y:S01]  /*08e0*/  @!P3 LDC.64 R10, c[0x0][0x398] ;  /* 0x0000e600ff0abb82 */ /* 0x002e620000000a00 */
[----:B------:R-:W-:-:S02]  /*08f0*/  LOP3.LUT R2, R30, 0xffff, RZ, 0xc0, !PT ;  /* 0x0000ffff1e027812 */ /* 0x000fc400078ec0ff */
[----:B--2---:R-:W-:-:S03]  /*0900*/  @!P2 IADD3 R22, P0, PT, R39, R4, RZ ;  /* 0x000000042716a210 */ /* 0x004fc60007f1e0ff */
[----:B------:R-:W-:Y:S01]  /*0910*/  IMAD R3, R17, 0x46, R2 ;  /* 0x0000004611037824 */ /* 0x000fe200078e0202 */
[----:B------:R-:W-:Y:S02]  /*0920*/  @!P3 IADD3 R33, PT, PT, R21, R33, RZ ;  /* 0x000000211521b210 */ /* 0x000fe40007ffe0ff */
[----:B------:R-:W-:Y:S01]  /*0930*/  @!P2 IADD3.X R23, PT, PT, R16, R5, RZ, P0, !PT ;  /* 0x000000051017a210 */ /* 0x000fe200007fe4ff */
[C---:B0-----:R-:W-:Y:S01]  /*0940*/  @P4 IMAD.WIDE R4, R3.reuse, 0x2, R18 ;  /* 0x0000000203044825 */ /* 0x041fe200078e0212 */
[C---:B------:R-:W-:Y:S02]  /*0950*/  @!P3 SHF.L.U32 R21, R20.reuse, 0x1, RZ ;  /* 0x000000011415b819 */ /* 0x040fe400000006ff */
[----:B------:R-:W-:Y:S01]  /*0960*/  @!P3 SHF.L.U64.HI R20, R20, 0x1, R33 ;  /* 0x000000011414b819 */ /* 0x000fe20000010221 */
[----:B----4-:R-:W-:-:S04]  /*0970*/  IMAD.WIDE R14, R3, 0x2, R14 ;  /* 0x00000002030e7825 */ /* 0x010fc800078e020e */
[----:B------:R-:W-:Y:S01]  /*0980*/  HFMA2 R3, -RZ, RZ, 0, 0 ;  /* 0x00000000ff037431 */ /* 0x000fe200000001ff */
[----:B------:R-:W-:Y:S01]  /*0990*/  @!P2 IADD3 R8, P0, PT, R39, R8, RZ ;  /* 0x000000082708a210 */ /* 0x000fe20007f1e0ff */
[----:B------:R-:W2:Y:S01]  /*09a0*/  @P4 LDG.E.U16 R18, desc[UR12][R4.64] ;  /* 0x0000000c04124981 */ /* 0x000ea2000c1e1500 */
[C---:B------:R-:W-:Y:S02]  /*09b0*/  @!P3 IADD3 R12, P1, PT, R21.reuse, R12, RZ ;  /* 0x0000000c150cb210 */ /* 0x040fe40007f3e0ff */
[----:B------:R-:W-:Y:S01]  /*09c0*/  CS2R R24, SRZ ;  /* 0x0000000000187805 */ /* 0x000fe2000001ff00 */
[----:B------:R0:W4:Y:S01]  /*09d0*/  @P4 LDG.E.U16 R19, desc[UR12][R4.64+0x2] ;  /* 0x0000020c04134981 */ /* 0x000122000c1e1500 */
[----:B-1----:R-:W-:-:S04]  /*09e0*/  @!P3 IADD3 R10, P5, PT, R21, R10, RZ ;  /* 0x0000000a150ab210 */ /* 0x002fc80007fbe0ff */
[----:B------:R-:W5:Y:S01]  /*09f0*/  @!P2 LDG.E R25, desc[UR12][R22.64] ;  /* 0x0000000c1619a981 */ /* 0x000f62000c1e1900 */
[----:B------:R-:W-:Y:S02]  /*0a00*/  @!P2 IADD3.X R9, PT, PT, R16, R9, RZ, P0, !PT ;  /* 0x000000091009a210 */ /* 0x000fe400007fe4ff */
[C---:B------:R-:W-:Y:S01]  /*0a10*/  @!P3 IADD3.X R13, PT, PT, R20.reuse, R13, RZ, P1, !PT ;  /* 0x0000000d140db210 */ /* 0x040fe20000ffe4ff */
[----:B------:R-:W4:Y:S01]  /*0a20*/  LDG.E.U16 R16, desc[UR12][R14.64] ;  /* 0x0000000c0e107981 */ /* 0x000f22000c1e1500 */
[----:B------:R-:W-:Y:S02]  /*0a30*/  @!P3 IADD3.X R11, PT, PT, R20, R11, RZ, P5, !PT ;  /* 0x0000000b140bb210 */ /* 0x000fe40002ffe4ff */
[----:B0-----:R-:W-:Y:S01]  /*0a40*/  CS2R R4, SRZ ;  /* 0x0000000000047805 */ /* 0x001fe2000001ff00 */
[----:B------:R0:W4:Y:S04]  /*0a50*/  LDG.E.U16 R20, desc[UR12][R14.64+0x2] ;  /* 0x0000020c0e147981 */ /* 0x000128000c1e1500 */
[----:B------:R-:W5:Y:S04]  /*0a60*/  @!P3 LDG.E R3, desc[UR12][R12.64] ;  /* 0x0000000c0c03b981 */ /* 0x000f68000c1e1900 */
[----:B------:R-:W5:Y:S01]  /*0a70*/  @!P3 LDG.E R4, desc[UR12][R10.64] ;  /* 0x0000000c0a04b981 */ /* 0x000f62000c1e1900 */
[----:B------:R-:W-:-:S03]  /*0a80*/  UISETP.NE.AND UP1, UPT, UR7, URZ, UPT ;  /* 0x000000ff0700728c */ /* 0x000fc6000bf25270 */
[----:B------:R1:W5:Y:S01]  /*0a90*/  @!P2 LDG.E R24, desc[UR12][R8.64] ;  /* 0x0000000c0818a981 */ /* 0x000362000c1e1900 */
[----:B------:R-:W-:Y:S01]  /*0aa0*/  UMOV UR9, 0x3f800000 ;  /* 0x3f80000000097882 */ /* 0x000fe20000000000 */
        /* <DEDUP_REMOVED lines=9> */
[----:B------:R-:W-:Y:S02]  /*0b40*/  MOV R6, RZ ;  /* 0x000000ff00067202 */ /* 0x000fe40000000f00 */
[----:B0-----:R-:W-:-:S13]  /*0b50*/  @P0 R2UR UR6, R14 ;  /* 0x000000000e0602ca */ /* 0x001fda00000e0000 */
[----:B------:R-:W-:Y:S01]  /*0b60*/  @UP0 UMOV UR9, UR6 ;  /* 0x0000000600090c82 */ /* 0x000fe20008000000 */
[----:B--2---:R-:W-:Y:S02]  /*0b70*/  @P4 SHF.L.U32 R5, R18, 0x10, RZ ;  /* 0x0000001012054819 */ /* 0x004fe400000006ff */
[----:B----4-:R-:W-:Y:S02]  /*0b80*/  @P4 SHF.L.U32 R6, R19, 0x10, RZ ;  /* 0x0000001013064819 */ /* 0x010fe400000006ff */
[----:B-1----:R-:W-:Y:S02]  /*0b90*/  SHF.L.U32 R8, R16, 0x10, RZ ;  /* 0x0000001010087819 */ /* 0x002fe400000006ff */
[----:B------:R-:W-:Y:S01]  /*0ba0*/  SHF.L.U32 R7, R20, 0x10, RZ ;  /* 0x0000001014077819 */ /* 0x000fe200000006ff */
[----:B------:R-:W-:Y:S06]  /*0bb0*/  BRA.U UP1, `(.L_x_799) ;  /* 0x0000000501247547 */ /* 0x000fec000b800000 */
        /* <DEDUP_REMOVED lines=20> */
[----:B------:R-:W-:Y:S01]  /*0d00*/  FFMA.FTZ R21, R10, R13, RZ ;  /* 0x0000000d0a157223 */ /* 0x000fe200000100ff */
[----:B------:R-:W-:Y:S01]  /*0d10*/  FADD.FTZ R9, RZ, R10 ;  /* 0x0000000aff097221 */ /* 0x000fe20000010000 */
[----:B------:R-:W-:Y:S01]  /*0d20*/  FADD.FTZ R14, R14, -UR14 ;  /* 0x8000000e0e0e7e21 */ /* 0x000fe20008010000 */
[----:B------:R-:W-:Y:S02]  /*0d30*/  HADD2.F32 R18, -RZ, R26.H1_H1 ;  /* 0x3000001aff127230 */ /* 0x000fe40000004100 */
[----:B------:R-:W-:Y:S01]  /*0d40*/  FMUL.FTZ R15, R15, UR9 ;  /* 0x000000090f0f7c20 */ /* 0x000fe20008410000 */
[----:B------:R-:W-:Y:S01]  /*0d50*/  FMUL.FTZ R10, R8, R19 ;  /* 0x00000013080a7220 */ /* 0x000fe20000410000 */
[----:B------:R-:W-:Y:S01]  /*0d60*/  FMUL.FTZ R13, R14, UR9 ;  /* 0x000000090e0d7c20 */ /* 0x000fe20008410000 */
[----:B------:R-:W-:-:S02]  /*0d70*/  HADD2.F32 R22, -RZ, R25.H0_H0 ;  /* 0x20000019ff167230 */ /* 0x000fc40000004100 */
[----:B------:R-:W-:Y:S01]  /*0d80*/  FFMA.FTZ R12, R19, R15, R12 ;  /* 0x0000000f130c7223 */ /* 0x000fe2000001000c */
[----:B------:R-:W-:Y:S01]  /*0d90*/  FFMA.FTZ R16, R15, R10, R16 ;  /* 0x0000000a0f107223 */ /* 0x000fe20000010010 */
[C---:B------:R-:W-:Y:S01]  /*0da0*/  FADD.FTZ R9, R18.reuse, R9 ;  /* 0x0000000912097221 */ /* 0x040fe20000010000 */
[----:B------:R-:W-:Y:S01]  /*0db0*/  FFMA.FTZ R21, R18, R13, R21 ;  /* 0x0000000d12157223 */ /* 0x000fe20000010015 */
[----:B------:R-:W-:Y:S02]  /*0dc0*/  HADD2.F32 R15, -RZ, R24.H0_H0 ;  /* 0x20000018ff0f7230 */ /* 0x000fe40000004100 */
[----:B------:R-:W-:Y:S01]  /*0dd0*/  FADD.FTZ R20, R19, R20 ;  /* 0x0000001413147221 */ /* 0x000fe20000010000 */
[----:B------:R-:W-:Y:S01]  /*0de0*/  FMUL.FTZ R18, R7, R18 ;  /* 0x0000001207127220 */ /* 0x000fe20000410000 */
[----:B------:R-:W-:Y:S01]  /*0df0*/  FADD.FTZ R11, R11, R10 ;  /* 0x0000000a0b0b7221 */ /* 0x000fe20000010000 */
[----:B------:R-:W-:Y:S01]  /*0e00*/  FADD.FTZ R22, R22, -UR14 ;  /* 0x8000000e16167e21 */ /* 0x000fe20008010000 */
[----:B------:R-:W-:-:S02]  /*0e10*/  HADD2.F32 R10, -RZ, R25.H1_H1 ;  /* 0x30000019ff0a7230 */ /* 0x000fc40000004100 */
[----:B------:R-:W-:Y:S01]  /*0e20*/  FFMA.FTZ R16, R13, R18, R16 ;  /* 0x000000120d107223 */ /* 0x000fe20000010010 */
[----:B------:R-:W-:Y:S01]  /*0e30*/  FADD.FTZ R11, R18, R11 ;  /* 0x0000000b120b7221 */ /* 0x000fe20000010000 */
[----:B------:R-:W-:Y:S01]  /*0e40*/  FADD.FTZ R14, R20, R15 ;  /* 0x0000000f140e7221 */ /* 0x000fe20000010000 */
[----:B------:R-:W-:Y:S01]  /*0e50*/  FMUL.FTZ R19, R22, UR9 ;  /* 0x0000000916137c20 */ /* 0x000fe20008410000 */
[----:B------:R-:W-:Y:S01]  /*0e60*/  FMUL.FTZ R20, R8, R15 ;  /* 0x0000000f08147220 */ /* 0x000fe20000410000 */
[----:B------:R-:W-:Y:S02]  /*0e70*/  HADD2.F32 R18, -RZ, R24.H1_H1 ;  /* 0x30000018ff127230 */ /* 0x000fe40000004100 */
[----:B------:R-:W-:Y:S01]  /*0e80*/  FADD.FTZ R10, R10, -UR14 ;  /* 0x8000000e0a0a7e21 */ /* 0x000fe20008010000 */
[----:B------:R-:W-:Y:S01]  /*0e90*/  FFMA.FTZ R12, R15, R19, R12 ;  /* 0x000000130f0c7223 */ /* 0x000fe2000001000c */
[----:B------:R-:W-:Y:S01]  /*0ea0*/  FADD.FTZ R22, R11, R20 ;  /* 0x000000140b167221 */ /* 0x000fe20000010000 */
[----:B------:R-:W-:-:S02]  /*0eb0*/  HADD2.F32 R13, -RZ, R3.H0_H0 ;  /* 0x20000003ff0d7230 */ /* 0x000fc40000004100 */
[----:B------:R-:W-:Y:S01]  /*0ec0*/  FFMA.FTZ R19, R19, R20, R16 ;  /* 0x0000001413137223 */ /* 0x000fe20000010010 */
[----:B------:R-:W-:Y:S01]  /*0ed0*/  FMUL.FTZ R10, R10, UR9 ;  /* 0x000000090a0a7c20 */ /* 0x000fe20008410000 */
[----:B------:R-:W-:Y:S01]  /*0ee0*/  FMUL.FTZ R11, R7, R18 ;  /* 0x00000012070b7220 */ /* 0x000fe20000410000 */
[--C-:B------:R-:W-:Y:S02]  /*0ef0*/  HADD2.F32 R15, -RZ, R4.reuse.H0_H0 ;  /* 0x20000004ff0f7230 */ /* 0x100fe40000004100 */
[----:B------:R-:W-:Y:S01]  /*0f00*/  FADD.FTZ R13, R13, -UR14 ;  /* 0x8000000e0d0d7e21 */ /* 0x000fe20008010000 */
[----:B------:R-:W-:Y:S01]  /*0f10*/  FFMA.FTZ R21, R18, R10, R21 ;  /* 0x0000000a12157223 */ /* 0x000fe20000010015 */
[----:B------:R-:W-:Y:S01]  /*0f20*/  FFMA.FTZ R19, R10, R11, R19 ;  /* 0x0000000b0a137223 */ /* 0x000fe20000010013 */
[----:B------:R-:W-:Y:S02]  /*0f30*/  HADD2.F32 R10, -RZ, R3.H1_H1 ;  /* 0x30000003ff0a7230 */ /* 0x000fe40000004100 */
        /* <DEDUP_REMOVED lines=16> */
[----:B------:R-:W-:Y:S06]  /*1040*/  BRA `(.L_x_800) ;  /* 0x0000000800407947 */ /* 0x000fec0003800000 */
.L_x_799:
[----:B-----5:R-:W-:Y:S02]  /*1050*/  HADD2.F32 R9, -RZ, R29.H0_H0 ;  /* 0x2000001dff097230 */ /* 0x020fe40000004100 */
[----:B------:R-:W-:Y:S02]  /*1060*/  HADD2.F32 R12, -RZ, R27.H0_H0 ;  /* 0x2000001bff0c7230 */ /* 0x000fe40000004100 */
[--C-:B------:R-:W-:Y:S02]  /*1070*/  HADD2.F32 R32, -RZ, R28.reuse.H0_H0 ;  /* 0x2000001cff207230 */ /* 0x100fe40000004100 */
[----:B------:R-:W-:Y:S01]  /*1080*/  FADD.FTZ R9, R9, -UR14 ;  /* 0x8000000e09097e21 */ /* 0x000fe20008010000 */
[----:B------:R-:W-:Y:S02]  /*1090*/  HADD2.F32 R33, -RZ, R28.H1_H1 ;  /* 0x3000001cff217230 */ /* 0x000fe40000004100 */
[----:B------:R-:W-:Y:S01]  /*10a0*/  FADD.FTZ R12, R12, -UR14 ;  /* 0x8000000e0c0c7e21 */ /* 0x000fe20008010000 */
[----:B------:R-:W-:Y:S01]  /*10b0*/  FMUL.FTZ R10, R9, UR9 ;  /* 0x00000009090a7c20 */ /* 0x000fe20008410000 */
[----:B------:R-:W-:-:S02]  /*10c0*/  HADD2.F32 R9, -RZ, R29.H1_H1 ;  /* 0x3000001dff097230 */ /* 0x000fc40000004100 */
[----:B------:R-:W-:Y:S01]  /*10d0*/  FMUL.FTZ R12, R12, UR9 ;  /* 0x000000090c0c7c20 */ /* 0x000fe20008410000 */
[C-C-:B------:R-:W-:Y:S02]  /*10e0*/  FFMA.FTZ R13, R8.reuse, R10, R5.reuse ;  /* 0x0000000a080d7223 */ /* 0x140fe40000010005 */
[----:B------:R-:W-:Y:S01]  /*10f0*/  FADD.FTZ R9, R9, -UR14 ;  /* 0x8000000e09097e21 */ /* 0x000fe20008010000 */
[----:B------:R-:W-:Y:S01]  /*1100*/  FFMA.FTZ R21, R8, R12, R5 ;  /* 0x0000000c08157223 */ /* 0x000fe20000010005 */
[----:B------:R-:W-:Y:S02]  /*1110*/  FMUL.FTZ R11, R13, -1.4426950216293334961 ;  /* 0xbfb8aa3b0d0b7820 */ /* 0x000fe40000410000 */
[----:B------:R-:W-:Y:S01]  /*1120*/  FMUL.FTZ R9, R9, UR9 ;  /* 0x0000000909097c20 */ /* 0x000fe20008410000 */
[----:B------:R-:W-:-:S03]  /*1130*/  FMUL.FTZ R19, R21, -1.4426950216293334961 ;  /* 0xbfb8aa3b15137820 */ /* 0x000fc60000410000 */
[----:B------:R-:W0:Y:S01]  /*1140*/  MUFU.EX2 R11, R11 ;  /* 0x0000000b000b7308 */ /* 0x000e220000000800 */
[----:B------:R-:W-:-:S04]  /*1150*/  FFMA.FTZ R14, R7, R9, R6 ;  /* 0x00000009070e7223 */ /* 0x000fc80000010006 */
[----:B------:R-:W-:-:S03]  /*1160*/  FMUL.FTZ R16, R14, -1.4426950216293334961 ;  /* 0xbfb8aa3b0e107820 */ /* 0x000fc60000410000 */
[----:B------:R-:W1:Y:S08]  /*1170*/  MUFU.EX2 R19, R19 ;  /* 0x0000001300137308 */ /* 0x000e700000000800 */
[----:B------:R-:W2:Y:S01]  /*1180*/  MUFU.EX2 R16, R16 ;  /* 0x0000001000107308 */ /* 0x000ea20000000800 */
[----:B0-----:R-:W-:Y:S01]  /*1190*/  FADD.FTZ R15, R11, 1 ;  /* 0x3f8000000b0f7421 */ /* 0x001fe20000010000 */
[----:B------:R-:W-:-:S05]  /*11a0*/  HADD2.F32 R11, -RZ, R27.H1_H1 ;  /* 0x3000001bff0b7230 */ /* 0x000fca0000004100 */
[----:B------:R-:W-:Y:S01]  /*11b0*/  FADD.FTZ R11, R11, -UR14 ;  /* 0x8000000e0b0b7e21 */ /* 0x000fe20008010000 */
[----:B------:R-:W0:Y:S01]  /*11c0*/  MUFU.RCP R15, R15 ;  /* 0x0000000f000f7308 */ /* 0x000e220000001000 */
[----:B-1----:R-:W-:Y:S02]  /*11d0*/  FADD.FTZ R22, R19, 1 ;  /* 0x3f80000013167421 */ /* 0x002fe40000010000 */
[----:B------:R-:W-:-:S05]  /*11e0*/  FMUL.FTZ R11, R11, UR9 ;  /* 0x000000090b0b7c20 */ /* 0x000fca0008410000 */
[----:B------:R-:W-:Y:S01]  /*11f0*/  MUFU.RCP R22, R22 ;  /* 0x0000001600167308 */ /* 0x000fe20000001000 */
[----:B--2---:R-:W-:-:S07]  /*1200*/  FADD.FTZ R18, R16, 1 ;  /* 0x3f80000010127421 */ /* 0x004fce0000010000 */
[----:B------:R-:W1:Y:S01]  /*1210*/  MUFU.RCP R18, R18 ;  /* 0x0000001200127308 */ /* 0x000e620000001000 */
[----:B0-----:R-:W-:Y:S01]  /*1220*/  FADD.FTZ R16, -R15, 1 ;  /* 0x3f8000000f107421 */ /* 0x001fe20000010100 */
[----:B------:R-:W-:-:S03]  /*1230*/  FMUL.FTZ R15, R32, R15 ;  /* 0x0000000f200f7220 */ /* 0x000fc60000410000 */
[----:B------:R-:W-:Y:S01]  /*1240*/  FFMA.FTZ R20, R13, R16, 1 ;  /* 0x3f8000000d147423 */ /* 0x000fe20000010010 */
[----:B------:R-:W-:-:S03]  /*1250*/  FFMA.FTZ R16, R7, R11, R6 ;  /* 0x0000000b07107223 */ /* 0x000fc60000010006 */
[----:B------:R-:W-:Y:S01]  /*1260*/  FMUL.FTZ R15, R15, R20 ;  /* 0x000000140f0f7220 */ /* 0x000fe20000410000 */
[----:B------:R-:W-:-:S06]  /*1270*/  FMUL.FTZ R23, R16, -1.4426950216293334961 ;  /* 0xbfb8aa3b10177820 */ /* 0x000fcc0000410000 */
[----:B------:R-:W0:Y:S01]  /*1280*/  MUFU.EX2 R23, R23 ;  /* 0x0000001700177308 */ /* 0x000e220000000800 */
[----:B-1----:R-:W-:-:S04]  /*1290*/  FADD.FTZ R13, -R18, 1 ;  /* 0x3f800000120d7421 */ /* 0x002fc80000010100 */
[----:B------:R-:W-:Y:S01]  /*12a0*/  FFMA.FTZ R19, R14, R13, 1 ;  /* 0x3f8000000e137423 */ /* 0x000fe2000001000d */
[----:B------:R-:W-:Y:S02]  /*12b0*/  HADD2.F32 R13, -RZ, R25.H0_H0 ;  /* 0x20000019ff0d7230 */ /* 0x000fe40000004100 */
[----:B------:R-:W-:Y:S01]  /*12c0*/  FMUL.FTZ R14, R33, R18 ;  /* 0x00000012210e7220 */ /* 0x000fe20000410000 */
[----:B------:R-:W-:Y:S01]  /*12d0*/  FADD.FTZ R18, -R22, 1 ;  /* 0x3f80000016127421 */ /* 0x000fe20000010100 */
[--C-:B------:R-:W-:Y:S02]  /*12e0*/  HADD2.F32 R33, -RZ, R26.reuse.H0_H0 ;  /* 0x2000001aff217230 */ /* 0x100fe40000004100 */
[----:B------:R-:W-:Y:S01]  /*12f0*/  FADD.FTZ R13, R13, -UR14 ;  /* 0x8000000e0d0d7e21 */ /* 0x000fe20008010000 */
[----:B------:R-:W-:Y:S01]  /*1300*/  FFMA.FTZ R21, R21, R18, 1 ;  /* 0x3f80000015157423 */ /* 0x000fe20000010012 */
[----:B------:R-:W-:Y:S01]  /*1310*/  FMUL.FTZ R14, R14, R19 ;  /* 0x000000130e0e7220 */ /* 0x000fe20000410000 */
[----:B------:R-:W-:Y:S01]  /*1320*/  FMUL.FTZ R22, R33, R22 ;  /* 0x0000001621167220 */ /* 0x000fe20000410000 */
[----:B------:R-:W-:Y:S01]  /*1330*/  FMUL.FTZ R13, R13, UR9 ;  /* 0x000000090d0d7c20 */ /* 0x000fe20008410000 */
[----:B------:R-:W-:-:S02]  /*1340*/  HADD2.F32 R33, -RZ, R26.H1_H1 ;  /* 0x3000001aff217230 */ /* 0x000fc40000004100 */
[----:B0-----:R-:W-:Y:S01]  /*1350*/  FADD.FTZ R18, R23, 1 ;  /* 0x3f80000017127421 */ /* 0x001fe20000010000 */
[----:B------:R-:W-:Y:S01]  /*1360*/  FMUL.FTZ R19, R22, R21 ;  /* 0x0000001516137220 */ /* 0x000fe20000410000 */
[----:B------:R-:W-:-:S04]  /*1370*/  FFMA.FTZ R20, R8, R13, R5 ;  /* 0x0000000d08147223 */ /* 0x000fc80000010005 */
[----:B------:R-:W-:Y:S01]  /*1380*/  FMUL.FTZ R23, R20, -1.4426950216293334961 ;  /* 0xbfb8aa3b14177820 */ /* 0x000fe20000410000 */
[----:B------:R-:W0:Y:S08]  /*1390*/  MUFU.RCP R18, R18 ;  /* 0x0000001200127308 */ /* 0x000e300000001000 */
[----:B------:R-:W1:Y:S01]  /*13a0*/  MUFU.EX2 R23, R23 ;  /* 0x0000001700177308 */ /* 0x000e620000000800 */
[----:B0-----:R-:W-:-:S04]  /*13b0*/  FADD.FTZ R21, -R18, 1 ;  /* 0x3f80000012157421 */ /* 0x001fc80000010100 */
[----:B------:R-:W-:Y:S01]  /*13c0*/  FFMA.FTZ R21, R16, R21, 1 ;  /* 0x3f80000010157423 */ /* 0x000fe20000010015 */
[----:B------:R-:W-:Y:S01]  /*13d0*/  FMUL.FTZ R16, R33, R18 ;  /* 0x0000001221107220 */ /* 0x000fe20000410000 */
[----:B-1----:R-:W-:-:S03]  /*13e0*/  FADD.FTZ R32, R23, 1 ;  /* 0x3f80000017207421 */ /* 0x002fc60000010000 */
[----:B------:R-:W-:Y:S01]  /*13f0*/  FMUL.FTZ R18, R16, R21 ;  /* 0x0000001510127220 */ /* 0x000fe20000410000 */
[----:B------:R-:W-:Y:S01]  /*1400*/  FMUL.FTZ R21, R8, R15 ;  /* 0x0000000f08157220 */ /* 0x000fe20000410000 */
[----:B------:R-:W-:Y:S01]  /*1410*/  FMUL.FTZ R16, R7, R14 ;  /* 0x0000000e07107220 */ /* 0x000fe20000410000 */
[----:B------:R-:W0:Y:S02]  /*1420*/  MUFU.RCP R32, R32 ;  /* 0x0000002000207308 */ /* 0x000e240000001000 */
[----:B------:R-:W-:Y:S01]  /*1430*/  FFMA.FTZ R22, R10, R21, RZ ;  /* 0x000000150a167223 */ /* 0x000fe200000100ff */
[----:B------:R-:W-:-:S03]  /*1440*/  FADD.FTZ R21, RZ, R21 ;  /* 0x00000015ff157221 */ /* 0x000fc60000010000 */
[----:B------:R-:W-:Y:S01]  /*1450*/  FFMA.FTZ R23, R9, R16, R22 ;  /* 0x0000001009177223 */ /* 0x000fe20000010016 */
[----:B------:R-:W-:Y:S01]  /*1460*/  FADD.FTZ R22, R16, R21 ;  /* 0x0000001510167221 */ /* 0x000fe20000010000 */
[----:B------:R-:W-:-:S05]  /*1470*/  HADD2.F32 R21, -RZ, R24.H0_H0 ;  /* 0x20000018ff157230 */ /* 0x000fca0000004100 */
[----:B0-----:R-:W-:Y:S01]  /*1480*/  FMUL.FTZ R16, R21, R32 ;  /* 0x0000002015107220 */ /* 0x001fe20000410000 */
[----:B------:R-:W-:Y:S01]  /*1490*/  FADD.FTZ R21, -R32, 1 ;  /* 0x3f80000020157421 */ /* 0x000fe20000010100 */
[----:B------:R-:W-:-:S03]  /*14a0*/  FMUL.FTZ R32, R8, R19 ;  /* 0x0000001308207220 */ /* 0x000fc60000410000 */
[----:B------:R-:W-:Y:S01]  /*14b0*/  FFMA.FTZ R21, R20, R21, 1 ;  /* 0x3f80000014157423 */ /* 0x000fe20000010015 */
[----:B------:R-:W-:Y:S02]  /*14c0*/  HADD2.F32 R20, -RZ, R25.H1_H1 ;  /* 0x30000019ff147230 */ /* 0x000fe40000004100 */
[----:B------:R-:W-:Y:S01]  /*14d0*/  FFMA.FTZ R23, R12, R32, R23 ;  /* 0x000000200c177223 */ /* 0x000fe20000010017 */
[----:B------:R-:W-:Y:S01]  /*14e0*/  FMUL.FTZ R16, R16, R21 ;  /* 0x0000001510107220 */ /* 0x000fe20000410000 */
[----:B------:R-:W-:Y:S01]  /*14f0*/  FFMA.FTZ R21, R10, R15, RZ ;  /* 0x0000000f0a157223 */ /* 0x000fe200000100ff */
[----:B------:R-:W-:Y:S01]  /*1500*/  FADD.FTZ R10, RZ, R15 ;  /* 0x0000000fff0a7221 */ /* 0x000fe20000010000 */
[----:B------:R-:W-:Y:S02]  /*1510*/  FADD.FTZ R33, R20, -UR14 ;  /* 0x8000000e14217e21 */ /* 0x000fe40008010000 */
[----:B------:R-:W-:Y:S01]  /*1520*/  FFMA.FTZ R20, R12, R19, R21 ;  /* 0x000000130c147223 */ /* 0x000fe20000010015 */
[----:B------:R-:W-:Y:S01]  /*1530*/  FADD.FTZ R15, R10, R19 ;  /* 0x000000130a0f7221 */ /* 0x000fe20000010000 */
[----:B------:R-:W-:Y:S01]  /*1540*/  FMUL.FTZ R10, R33, UR9 ;  /* 0x00000009210a7c20 */ /* 0x000fe20008410000 */
[----:B------:R-:W-:Y:S01]  /*1550*/  FADD.FTZ R33, R22, R32 ;  /* 0x0000002016217221 */ /* 0x000fe20000010000 */
[----:B------:R-:W-:-:S02]  /*1560*/  HADD2.F32 R22, -RZ, R24.H1_H1 ;  /* 0x30000018ff167230 */ /* 0x000fc40000004100 */
[----:B------:R-:W-:Y:S01]  /*1570*/  FFMA.FTZ R20, R13, R16, R20 ;  /* 0x000000100d147223 */ /* 0x000fe20000010014 */
[----:B------:R-:W-:Y:S01]  /*1580*/  FFMA.FTZ R12, R7, R10, R6 ;  /* 0x0000000a070c7223 */ /* 0x000fe20000010006 */
[----:B------:R-:W-:-:S03]  /*1590*/  FADD.FTZ R15, R15, R16 ;  /* 0x000000100f0f7221 */ /* 0x000fc60000010000 */
[----:B------:R-:W-:-:S06]  /*15a0*/  FMUL.FTZ R19, R12, -1.4426950216293334961 ;  /* 0xbfb8aa3b0c137820 */ /* 0x000fcc0000410000 */
[----:B------:R-:W0:Y:S02]  /*15b0*/  MUFU.EX2 R19, R19 ;  /* 0x0000001300137308 */ /* 0x000e240000000800 */
[----:B0-----:R-:W-:Y:S01]  /*15c0*/  FADD.FTZ R21, R19, 1 ;  /* 0x3f80000013157421 */ /* 0x001fe20000010000 */
[----:B------:R-:W-:-:S04]  /*15d0*/  FADD.FTZ R19, RZ, R14 ;  /* 0x0000000eff137221 */ /* 0x000fc80000010000 */
[----:B------:R-:W-:Y:S01]  /*15e0*/  FADD.FTZ R19, R19, R18 ;  /* 0x0000001213137221 */ /* 0x000fe20000010000 */
[----:B------:R-:W0:Y:S02]  /*15f0*/  MUFU.RCP R21, R21 ;  /* 0x0000001500157308 */ /* 0x000e240000001000 */
[----:B0-----:R-:W-:Y:S01]  /*1600*/  FADD.FTZ R39, -R21, 1 ;  /* 0x3f80000015277421 */ /* 0x001fe20000010100 */
[----:B------:R-:W-:-:S03]  /*1610*/  FMUL.FTZ R22, R22, R21 ;  /* 0x0000001516167220 */ /* 0x000fc60000410000 */
[----:B------:R-:W-:-:S04]  /*1620*/  FFMA.FTZ R39, R12, R39, 1 ;  /* 0x3f8000000c277423 */ /* 0x000fc80000010027 */
[----:B------:R-:W-:Y:S01]  /*1630*/  FMUL.FTZ R12, R22, R39 ;  /* 0x00000027160c7220 */ /* 0x000fe20000410000 */
[----:B------:R-:W-:Y:S01]  /*1640*/  FFMA.FTZ R22, R9, R14, RZ ;  /* 0x0000000e09167223 */ /* 0x000fe200000100ff */
[----:B------:R-:W-:Y:S02]  /*1650*/  HADD2.F32 R9, -RZ, R3.H0_H0 ;  /* 0x20000003ff097230 */ /* 0x000fe40000004100 */
[----:B------:R-:W-:Y:S02]  /*1660*/  HADD2.F32 R39, -RZ, R4.H0_H0 ;  /* 0x20000004ff277230 */ /* 0x000fe40000004100 */
[-C--:B------:R-:W-:Y:S01]  /*1670*/  FFMA.FTZ R21, R11, R18.reuse, R22 ;  /* 0x000000120b157223 */ /* 0x080fe20000010016 */
[----:B------:R-:W-:Y:S01]  /*1680*/  FMUL.FTZ R18, R7, R18 ;  /* 0x0000001207127220 */ /* 0x000fe20000410000 */
[----:B------:R-:W-:-:S03]  /*1690*/  FADD.FTZ R9, R9, -UR14 ;  /* 0x8000000e09097e21 */ /* 0x000fc60008010000 */
[----:B------:R-:W-:Y:S01]  /*16a0*/  FFMA.FTZ R22, R11, R18, R23 ;  /* 0x000000120b167223 */ /* 0x000fe20000010017 */
[----:B------:R-:W-:Y:S01]  /*16b0*/  FMUL.FTZ R9, R9, UR9 ;  /* 0x0000000909097c20 */ /* 0x000fe20008410000 */
[----:B------:R-:W-:-:S03]  /*16c0*/  FADD.FTZ R33, R18, R33 ;  /* 0x0000002112217221 */ /* 0x000fc60000010000 */
[----:B------:R-:W-:-:S04]  /*16d0*/  FFMA.FTZ R11, R8, R9, R5 ;  /* 0x00000009080b7223 */ /* 0x000fc80000010005 */
[----:B------:R-:W-:-:S06]  /*16e0*/  FMUL.FTZ R23, R11, -1.4426950216293334961 ;  /* 0xbfb8aa3b0b177820 */ /* 0x000fcc0000410000 */
[----:B------:R-:W0:Y:S02]  /*16f0*/  MUFU.EX2 R23, R23 ;  /* 0x0000001700177308 */ /* 0x000e240000000800 */
[----:B0-----:R-:W-:Y:S01]  /*1700*/  FADD.FTZ R32, R23, 1 ;  /* 0x3f80000017207421 */ /* 0x001fe20000010000 */
[----:B------:R-:W-:Y:S01]  /*1710*/  FMUL.FTZ R23, R8, R16 ;  /* 0x0000001008177220 */ /* 0x000fe20000410000 */
[----:B------:R-:W-:-:S03]  /*1720*/  FFMA.FTZ R16, R10, R12, R21 ;  /* 0x0000000c0a107223 */ /* 0x000fc60000010015 */
[----:B------:R-:W-:Y:S01]  /*1730*/  FFMA.FTZ R22, R13, R23, R22 ;  /* 0x000000170d167223 */ /* 0x000fe20000010016 */
[----:B------:R-:W0:Y:S01]  /*1740*/  MUFU.RCP R32, R32 ;  /* 0x0000002000207308 */ /* 0x000e220000001000 */
[----:B------:R-:W-:-:S04]  /*1750*/  FMUL.FTZ R13, R7, R12 ;  /* 0x0000000c070d7220 */ /* 0x000fc80000410000 */
[----:B------:R-:W-:Y:S01]  /*1760*/  FFMA.FTZ R22, R10, R13, R22 ;  /* 0x0000000d0a167223 */ /* 0x000fe20000010016 */
[----:B------:R-:W-:Y:S02]  /*1770*/  HADD2.F32 R10, -RZ, R4.H1_H1 ;  /* 0x30000004ff0a7230 */ /* 0x000fe40000004100 */
[----:B0-----:R-:W-:Y:S01]  /*1780*/  FADD.FTZ R18, -R32, 1 ;  /* 0x3f80000020127421 */ /* 0x001fe20000010100 */
[----:B------:R-:W-:-:S03]  /*1790*/  FMUL.FTZ R14, R39, R32 ;  /* 0x00000020270e7220 */ /* 0x000fc60000410000 */
[----:B------:R-:W-:Y:S01]  /*17a0*/  FFMA.FTZ R11, R11, R18, 1 ;  /* 0x3f8000000b0b7423 */ /* 0x000fe20000010012 */
[----:B------:R-:W-:-:S03]  /*17b0*/  FADD.FTZ R18, R33, R23 ;  /* 0x0000001721127221 */ /* 0x000fc60000010000 */
[----:B------:R-:W-:Y:S01]  /*17c0*/  FMUL.FTZ R14, R14, R11 ;  /* 0x0000000b0e0e7220 */ /* 0x000fe20000410000 */
[----:B------:R-:W-:Y:S02]  /*17d0*/  HADD2.F32 R11, -RZ, R3.H1_H1 ;  /* 0x30000003ff0b7230 */ /* 0x000fe40000004100 */
[----:B------:R-:W-:Y:S01]  /*17e0*/  FADD.FTZ R18, R13, R18 ;  /* 0x000000120d127221 */ /* 0x000fe20000010000 */
        /* <DEDUP_REMOVED lines=11> */
[----:B------:R-:W-:Y:S01]  /*18a0*/  FFMA.FTZ R32, R9, R13, R22 ;  /* 0x0000000d09207223 */ /* 0x000fe20000010016 */
[----:B------:R-:W-:Y:S02]  /*18b0*/  FADD.FTZ R13, R18, R13 ;  /* 0x0000000d120d7221 */ /* 0x000fe40000010000 */
[----:B------:R-:W-:Y:S01]  /*18c0*/  FMUL.FTZ R21, R10, R21 ;  /* 0x000000150a157220 */ /* 0x000fe20000410000 */
[----:B------:R-:W-:Y:S01]  /*18d0*/  FADD.FTZ R10, R19, R12 ;  /* 0x0000000c130a7221 */ /* 0x000fe20000010000 */
[----:B------:R-:W-:Y:S01]  /*18e0*/  FFMA.FTZ R12, R9, R14, R20 ;  /* 0x0000000e090c7223 */ /* 0x000fe20000010014 */
[----:B------:R-:W-:Y:S01]  /*18f0*/  FADD.FTZ R14, R15, R14 ;  /* 0x0000000e0f0e7221 */ /* 0x000fe20000010000 */
[----:B------:R-:W-:Y:S01]  /*1900*/  FMUL.FTZ R22, R7, R21 ;  /* 0x0000001507167220 */ /* 0x000fe20000410000 */
[----:B------:R-:W-:-:S03]  /*1910*/  FADD.FTZ R15, R10, R21 ;  /* 0x000000150a0f7221 */ /* 0x000fc60000010000 */
[C---:B------:R-:W-:Y:S01]  /*1920*/  FFMA.FTZ R19, R11.reuse, R22, R32 ;  /* 0x000000160b137223 */ /* 0x040fe20000010020 */
[----:B------:R-:W-:Y:S01]  /*1930*/  FADD.FTZ R22, R22, R13 ;  /* 0x0000000d16167221 */ /* 0x000fe20000010000 */
[----:B------:R-:W-:-:S07]  /*1940*/  FFMA.FTZ R13, R11, R21, R16 ;  /* 0x000000150b0d7223 */ /* 0x000fce0000010010 */
.L_x_800:
        /* <DEDUP_REMOVED lines=100> */
.L_x_802:
[----:B------:R-:W-:Y:S05]  /*1f90*/  BSYNC.RECONVERGENT B0 ;  /* 0x0000000000007941 */ /* 0x000fea0003800200 */
.L_x_801:
        /* <DEDUP_REMOVED lines=74> */
[----:B0-----:R-:W-:Y:S01]  /*2440*/  FADD.FTZ R12, R33, R12 ;  /* 0x0000000c210c7221 */ /* 0x001fe20000010000 */
[----:B------:R-:W-:Y:S01]  /*2450*/  FADD.FTZ R13, R20, R13 ;  /* 0x0000000d140d7221 */ /* 0x000fe20000010000 */
[----:B------:R-:W-:Y:S01]  /*2460*/  FADD.FTZ R14, R21, R14 ;  /* 0x0000000e150e7221 */ /* 0x000fe20000010000 */
[----:B------:R-:W-:-:S07]  /*2470*/  FADD.FTZ R15, R22, R15 ;  /* 0x0000000f160f7221 */ /* 0x000fce0000010000 */
.L_x_804:
[----:B------:R-:W-:Y:S05]  /*2480*/  BSYNC.RECONVERGENT B0 ;  /* 0x0000000000007941 */ /* 0x000fea0003800200 */
.L_x_803:
        /* <DEDUP_REMOVED lines=12> */
[C---:B------:R-:W-:Y:S02]  /*2550*/  SHF.L.U64.HI R33, R18.reuse, 0x1, R33 ;  /* 0x0000000112217819 */ /* 0x040fe40000010221 */
[----:B------:R-:W-:Y:S02]  /*2560*/  SHF.L.U32 R9, R18, 0x1, RZ ;  /* 0x0000000112097819 */ /* 0x000fe400000006ff */
[----:B------:R-:W-:Y:S02]  /*2570*/  IADD3.X R18, PT, PT, RZ, R17, RZ, P0, !PT ;  /* 0x00000011ff127210 */ /* 0x000fe400007fe4ff */
        /* <DEDUP_REMOVED lines=13> */
.L_x_806:
[----:B------:R-:W-:Y:S05]  /*2650*/  BSYNC.RECONVERGENT B0 ;  /* 0x0000000000007941 */ /* 0x000fea0003800200 */
.L_x_805:
[----:B------:R-:W2:Y:S02]  /*2660*/  LDCU UR6, c[0x0][0x370] ;  /* 0x00006e00ff0677ac */ /* 0x000ea40008000800 */
[----:B--2---:R-:W-:-:S09]  /*2670*/  UISETP.GE.U32.AND UP0, UPT, UR6, 0x2, UPT ;  /* 0x000000020600788c */ /* 0x004fd2000bf06070 */
[----:B------:R-:W-:Y:S05]  /*2680*/  BRA.U !UP0, `(.L_x_807) ;  /* 0x0000000908d47547 */ /* 0x000fea000b800000 */
[----:B-1----:R-:W1:Y:S01]  /*2690*/  LDC R18, c[0x0][0x374] ;  /* 0x0000dd00ff127b82 */ /* 0x002e620000000800 */
[----:B------:R-:W-:-:S07]  /*26a0*/  ULOP3.LUT UR6, UR4, 0x1, URZ, 0xc0, !UPT ;  /* 0x0000000104067892 */ /* 0x000fce000f8ec0ff */
[----:B------:R-:W2:Y:S08]  /*26b0*/  LDC R9, c[0x0][0x370] ;  /* 0x0000dc00ff097b82 */ /* 0x000eb00000000800 */
[----:B------:R-:W3:Y:S08]  /*26c0*/  S2UR UR7, SR_CTAID.Y ;  /* 0x00000000000779c3 */ /* 0x000ef00000002600 */
[----:B0-----:R-:W0:Y:S01]  /*26d0*/  LDC.64 R16, c[0x0][0x3d0] ;  /* 0x0000f400ff107b82 */ /* 0x001e220000000a00 */
[----:B-1----:R-:W-:-:S04]  /*26e0*/  IMAD R14, R18, UR6, RZ ;  /* 0x00000006120e7c24 */ /* 0x002fc8000f8e02ff */
[----:B--2---:R-:W-:-:S05]  /*26f0*/  IMAD R9, R14, R9, RZ ;  /* 0x000000090e097224 */ /* 0x004fca00078e02ff */
[----:B------:R-:W-:Y:S02]  /*2700*/  SHF.L.U32 R9, R9, 0x1, RZ ;  /* 0x0000000109097819 */ /* 0x000fe400000006ff */
[----:B---3--:R-:W-:-:S03]  /*2710*/  MOV R39, UR7 ;  /* 0x0000000700277c02 */ /* 0x008fc60008000f00 */
[----:B0-----:R-:W-:Y:S01]  /*2720*/  IMAD.WIDE R16, R9, 0x4, R16 ;  /* 0x0000000409107825 */ /* 0x001fe200078e0210 */
[----:B------:R-:W-:Y:S06]  /*2730*/  @P1 BRA `(.L_x_808) ;  /* 0x00000000005c1947 */ /* 0x000fec0003800000 */
        /* <DEDUP_REMOVED lines=18> */
.L_x_809:
[----:B------:R-:W2:Y:S04]  /*2860*/  LDG.E.STRONG.GPU R9, desc[UR12][R12.64] ;  /* 0x0000000c0c097981 */ /* 0x000ea8000c1ef900 */
[----:B--2---:R-:W-:Y:S01]  /*2870*/  CCTL.IVALL ;  /* 0x00000000ff00798f */ /* 0x004fe20002000000 */
[----:B------:R-:W-:Y:S05]  /*2880*/  YIELD ;  /* 0x0000000000007946 */ /* 0x000fea0003800000 */
[----:B------:R-:W-:-:S13]  /*2890*/  ISETP.NE.AND P0, PT, R9, R20, PT ;  /* 0x000000140900720c */ /* 0x000fda0003f05270 */
[----:B------:R-:W-:Y:S05]  /*28a0*/  @P0 BRA `(.L_x_809) ;  /* 0xfffffffc00ec0947 */ /* 0x000fea000383ffff */
.L_x_808:
[----:B------:R-:W0:Y:S01]  /*28b0*/  LDC R9, c[0x0][0x370] ;  /* 0x0000dc00ff097b82 */ /* 0x000e220000000800 */
[----:B------:R-:W-:Y:S05]  /*28c0*/  WARPSYNC.ALL ;  /* 0x0000000000007948 */ /* 0x000fea0003800000 */
[----:B0-----:R-:W-:Y:S02]  /*28d0*/  ISETP.GE.U32.AND P0, PT, R9, 0x8, PT ;  /* 0x000000080900780c */ /* 0x001fe40003f06070 */
[----:B------:R-:W-:Y:S01]  /*28e0*/  BAR.SYNC.DEFER_BLOCKING 0x0 ;  /* 0x0000000000007b1d */ /* 0x000fe20000010000 */
[----:B------:R-:W-:-:S10]  /*28f0*/  HFMA2 R9, -RZ, RZ, 0, 0 ;  /* 0x00000000ff097431 */ /* 0x000fd400000001ff */
[----:B------:R-:W-:Y:S05]  /*2900*/  @!P0 BRA `(.L_x_810) ;  /* 0x0000000400288947 */ /* 0x000fea0003800000 */
[----:B------:R-:W0:Y:S01]  /*2910*/  S2UR UR6, SR_CTAID.X ;  /* 0x00000000000679c3 */ /* 0x000e220000002500 */
[CC--:B------:R-:W-:Y:S01]  /*2920*/  LEA R13, R18.reuse, R39.reuse, 0x1 ;  /* 0x00000027120d7211 */ /* 0x0c0fe200078e08ff */
        /* <DEDUP_REMOVED lines=8> */
.L_x_811:
[----:B------:R-:W-:-:S13]  /*29b0*/  ISETP.EQ.OR P0, PT, RZ, UR7, P1 ;  /* 0x00000007ff007c0c */ /* 0x000fda0008f02670 */
[----:B------:R-:W-:-:S05]  /*29c0*/  @!P0 IMAD.WIDE.U32 R40, R39, 0x8, R16 ;  /* 0x0000000827288825 */ /* 0x000fca00078e0010 */
[----:B------:R-:W2:Y:S01]  /*29d0*/  @!P0 LDG.E.64 R18, desc[UR12][R40.64] ;  /* 0x0000000c28128981 */ /* 0x000ea2000c1e1b00 */
[----:B0-----:R-:W-:Y:S01]  /*29e0*/  UMOV UR8, UR6 ;  /* 0x0000000600087c82 */ /* 0x001fe20008000000 */
[----:B--2---:R-:W-:Y:S01]  /*29f0*/  @!P0 FADD.FTZ R10, R10, R18 ;  /* 0x000000120a0a8221 */ /* 0x004fe20000010000 */
[----:B------:R-:W-:Y:S01]  /*2a00*/  IADD3 R18, PT, PT, R22, 0x1, RZ ;  /* 0x0000000116127810 */ /* 0x000fe20007ffe0ff */
[----:B------:R-:W-:-:S03]  /*2a10*/  @!P0 FADD.FTZ R11, R11, R19 ;  /* 0x000000130b0b8221 */ /* 0x000fc60000010000 */
[----:B------:R-:W-:-:S13]  /*2a20*/  ISETP.EQ.OR P2, PT, R18, UR8, P1 ;  /* 0x0000000812007c0c */ /* 0x000fda0008f42670 */
[----:B------:R-:W-:-:S05]  /*2a30*/  @!P2 IMAD.WIDE.U32 R20, R12, 0x8, R16 ;  /* 0x000000080c14a825 */ /* 0x000fca00078e0010 */
[----:B------:R-:W2:Y:S02]  /*2a40*/  @!P2 LDG.E.64 R18, desc[UR12][R20.64] ;  /* 0x0000000c1412a981 */ /* 0x000ea4000c1e1b00 */
        /* <DEDUP_REMOVED lines=23> */
[----:B------:R-:W2:Y:S01]  /*2bc0*/  @!P2 LDG.E.64 R18, desc[UR12][R20.64] ;  /* 0x0000000c1412a981 */ /* 0x000ea2000c1e1b00 */
[----:B------:R-:W-:Y:S01]  /*2bd0*/  IADD3 R32, PT, PT, R22, 0x7, RZ ;  /* 0x0000000716207810 */ /* 0x000fe20007ffe0ff */
[----:B--2---:R-:W-:Y:S01]  /*2be0*/  @!P2 FADD.FTZ R10, R10, R18 ;  /* 0x000000120a0aa221 */ /* 0x004fe20000010000 */
[----:B------:R-:W-:Y:S01]  /*2bf0*/  IADD3 R18, PT, PT, R22, 0x6, RZ ;  /* 0x0000000616127810 */ /* 0x000fe20007ffe0ff */
[----:B------:R-:W-:-:S03]  /*2c00*/  @!P2 FADD.FTZ R11, R11, R19 ;  /* 0x000000130b0ba221 */ /* 0x000fc60000010000 */
[----:B------:R-:W-:-:S13]  /*2c10*/  ISETP.EQ.OR P0, PT, R18, UR8, P1 ;  /* 0x0000000812007c0c */ /* 0x000fda0008f02670 */
[----:B------:R-:W-:-:S06]  /*2c20*/  @!P0 IMAD.WIDE.U32 R18, R23, 0x8, R16 ;  /* 0x0000000817128825 */ /* 0x000fcc00078e0010 */
[----:B------:R-:W2:Y:S01]  /*2c30*/  @!P0 LDG.E.64 R18, desc[UR12][R18.64] ;  /* 0x0000000c12128981 */ /* 0x000ea2000c1e1b00 */
[----:B------:R-:W-:-:S13]  /*2c40*/  ISETP.EQ.OR P2, PT, R32, UR8, P1 ;  /* 0x0000000820007c0c */ /* 0x000fda0008f42670 */
[----:B------:R-:W-:-:S06]  /*2c50*/  @!P2 IMAD.WIDE.U32 R20, R9, 0x8, R16 ;  /* 0x000000080914a825 */ /* 0x000fcc00078e0010 */
[----:B------:R-:W3:Y:S01]  /*2c60*/  @!P2 LDG.E.64 R20, desc[UR12][R20.64] ;  /* 0x0000000c1414a981 */ /* 0x000ee2000c1e1b00 */
[----:B------:R-:W0:Y:S01]  /*2c70*/  LDC R32, c[0x0][0x374] ;  /* 0x0000dd00ff207b82 */ /* 0x000e220000000800 */
[----:B------:R-:W-:Y:S01]  /*2c80*/  IADD3 R22, PT, PT, R22, 0x8, RZ ;  /* 0x0000000816167810 */ /* 0x000fe20007ffe0ff */
[----:B------:R-:W-:Y:S01]  /*2c90*/  UIADD3 UR7, UPT, UPT, UR7, 0x8, URZ ;  /* 0x0000000807077890 */ /* 0x000fe2000fffe0ff */
[C---:B0-----:R-:W-:Y:S02]  /*2ca0*/  LEA R39, R32.reuse, R39, 0x3 ;  /* 0x0000002720277211 */ /* 0x041fe400078e18ff */
[C---:B------:R-:W-:Y:S02]  /*2cb0*/  LEA R9, R32.reuse, R9, 0x3 ;  /* 0x0000000920097211 */ /* 0x040fe400078e18ff */
[C---:B------:R-:W-:Y:S02]  /*2cc0*/  LEA R23, R32.reuse, R23, 0x3 ;  /* 0x0000001720177211 */ /* 0x040fe400078e18ff */
[----:B------:R-:W-:-:S02]  /*2cd0*/  LEA R33, R32, R33, 0x3 ;  /* 0x0000002120217211 */ /* 0x000fc400078e18ff */
[C---:B------:R-:W-:Y:S02]  /*2ce0*/  LEA R14, R32.reuse, R14, 0x3 ;  /* 0x0000000e200e7211 */ /* 0x040fe400078e18ff */
[C---:B------:R-:W-:Y:S02]  /*2cf0*/  LEA R15, R32.reuse, R15, 0x3 ;  /* 0x0000000f200f7211 */ /* 0x040fe400078e18ff */
[C---:B------:R-:W-:Y:S02]  /*2d00*/  LEA R13, R32.reuse, R13, 0x3 ;  /* 0x0000000d200d7211 */ /* 0x040fe400078e18ff */
[----:B------:R-:W-:Y:S01]  /*2d10*/  LEA R12, R32, R12, 0x3 ;  /* 0x0000000c200c7211 */ /* 0x000fe200078e18ff */
[----:B--2---:R-:W-:Y:S01]  /*2d20*/  @!P0 FADD.FTZ R11, R11, R19 ;  /* 0x000000130b0b8221 */ /* 0x004fe20000010000 */
[----:B------:R-:W-:Y:S01]  /*2d30*/  @!P0 FADD.FTZ R10, R10, R18 ;  /* 0x000000120a0a8221 */ /* 0x000fe20000010000 */
[----:B------:R-:W0:Y:S02]  /*2d40*/  LDC R19, c[0x0][0x370] ;  /* 0x0000dc00ff137b82 */ /* 0x000e240000000800 */
[----:B0-----:R-:W-:-:S04]  /*2d50*/  LOP3.LUT R19, R19, 0x7ffffff8, RZ, 0xc0, !PT ;  /* 0x7ffffff813137812 */ /* 0x001fc800078ec0ff */
[----:B------:R-:W-:Y:S01]  /*2d60*/  ISETP.NE.AND P0, PT, R22, R19, PT ;  /* 0x000000131600720c */ /* 0x000fe20003f05270 */
[----:B---3--:R-:W-:Y:S01]  /*2d70*/  @!P2 FADD.FTZ R10, R10, R20 ;  /* 0x000000140a0aa221 */ /* 0x008fe20000010000 */
[----:B------:R-:W-:-:S11]  /*2d80*/  @!P2 FADD.FTZ R11, R11, R21 ;  /* 0x000000150b0ba221 */ /* 0x000fd60000010000 */
[----:B------:R-:W-:Y:S05]  /*2d90*/  @P0 BRA `(.L_x_811) ;  /* 0xfffffffc00040947 */ /* 0x000fea000383ffff */
[----:B------:R-:W-:-:S07]  /*2da0*/  MOV R9, R19 ;  /* 0x0000001300097202 */ /* 0x000fce0000000f00 */
.L_x_810:
[----:B------:R-:W0:Y:S02]  /*2db0*/  LDCU UR6, c[0x0][0x370] ;  /* 0x00006e00ff0677ac */ /* 0x000e240008000800 */
[----:B0-----:R-:W-:-:S09]  /*2dc0*/  ULOP3.LUT UP0, UR6, UR6, 0x7, URZ, 0xc0, !UPT ;  /* 0x0000000706067892 */ /* 0x001fd2000f80c0ff */
[----:B------:R-:W-:Y:S05]  /*2dd0*/  BRA.U !UP0, `(.L_x_807) ;  /* 0x0000000508007547 */ /* 0x000fea000b800000 */
[----:B------:R-:W0:Y:S01]  /*2de0*/  S2R R23, SR_CTAID.Y ;  /* 0x0000000000177919 */ /* 0x000e220000002600 */
[----:B------:R-:W1:Y:S01]  /*2df0*/  LDC R22, c[0x0][0x374] ;  /* 0x0000dd00ff167b82 */ /* 0x000e620000000800 */
[----:B------:R-:W2:Y:S01]  /*2e00*/  LDCU UR7, c[0x0][0x370] ;  /* 0x00006e00ff0777ac */ /* 0x000ea20008000800 */
[----:B------:R-:W-:-:S04]  /*2e10*/  UIADD3 UR6, UPT, UPT, UR6, -0x1, URZ ;  /* 0xffffffff06067890 */ /* 0x000fc8000fffe0ff */
[----:B------:R-:W-:Y:S02]  /*2e20*/  UISETP.GE.U32.AND UP0, UPT, UR6, 0x3, UPT ;  /* 0x000000030600788c */ /* 0x000fe4000bf06070 */
[----:B--2---:R-:W-:-:S07]  /*2e30*/  ULOP3.LUT UP1, UR7, UR7, 0x3, URZ, 0xc0, !UPT ;  /* 0x0000000307077892 */ /* 0x004fce000f82c0ff */
[----:B------:R-:W-:Y:S05]  /*2e40*/  BRA.U !UP0, `(.L_x_812) ;  /* 0x0000000108707547 */ /* 0x000fea000b800000 */
[C---:B------:R-:W-:Y:S02]  /*2e50*/  IADD3 R15, PT, PT, R9.reuse, 0x1, RZ ;  /* 0x00000001090f7810 */ /* 0x040fe40007ffe0ff */
[C---:B------:R-:W-:Y:S02]  /*2e60*/  ISETP.EQ.OR P0, PT, R9.reuse, UR8, P1 ;  /* 0x0000000809007c0c */ /* 0x040fe40008f02670 */
[----:B------:R-:W-:Y:S02]  /*2e70*/  IADD3 R19, PT, PT, R9, 0x2, RZ ;  /* 0x0000000209137810 */ /* 0x000fe40007ffe0ff */
[----:B------:R-:W-:Y:S02]  /*2e80*/  ISETP.EQ.OR P2, PT, R15, UR8, P1 ;  /* 0x000000080f007c0c */ /* 0x000fe40008f42670 */
[----:B------:R-:W-:Y:S02]  /*2e90*/  ISETP.EQ.OR P3, PT, R19, UR8, P1 ;  /* 0x0000000813007c0c */ /* 0x000fe40008f62670 */
[----:B------:R-:W-:-:S04]  /*2ea0*/  IADD3 R21, PT, PT, R9, 0x3, RZ ;  /* 0x0000000309157810 */ /* 0x000fc80007ffe0ff */
[----:B------:R-:W-:Y:S01]  /*2eb0*/  ISETP.EQ.OR P4, PT, R21, UR8, P1 ;  /* 0x0000000815007c0c */ /* 0x000fe20008f82670 */
[----:B01----:R-:W-:-:S04]  /*2ec0*/  @!P0 IMAD R13, R9, R22, R23 ;  /* 0x00000016090d8224 */ /* 0x003fc800078e0217 */
[----:B------:R-:W-:Y:S02]  /*2ed0*/  @!P2 IMAD R15, R15, R22, R23 ;  /* 0x000000160f0fa224 */ /* 0x000fe400078e0217 */
[----:B------:R-:W-:-:S04]  /*2ee0*/  @!P0 IMAD.WIDE.U32 R12, R13, 0x8, R16 ;  /* 0x000000080d0c8825 */ /* 0x000fc800078e0010 */
[-C--:B------:R-:W-:Y:S02]  /*2ef0*/  @!P3 IMAD R19, R19, R22.reuse, R23 ;  /* 0x000000161313b224 */ /* 0x080fe400078e0217 */
[--C-:B------:R-:W-:Y:S01]  /*2f00*/  @!P2 IMAD.WIDE.U32 R14, R15, 0x8, R16.reuse ;  /* 0x000000080f0ea825 */ /* 0x100fe200078e0010 */
[----:B------:R-:W2:Y:S03]  /*2f10*/  @!P0 LDG.E.64 R12, desc[UR12][R12.64] ;  /* 0x0000000c0c0c8981 */ /* 0x000ea6000c1e1b00 */
[----:B------:R-:W-:Y:S02]  /*2f20*/  @!P3 IMAD.WIDE.U32 R18, R19, 0x8, R16 ;  /* 0x000000081312b825 */ /* 0x000fe400078e0010 */
[----:B------:R-:W3:Y:S02]  /*2f30*/  @!P2 LDG.E.64 R14, desc[UR12][R14.64] ;  /* 0x0000000c0e0ea981 */ /* 0x000ee4000c1e1b00 */
[----:B------:R-:W-:-:S02]  /*2f40*/  @!P4 IMAD R21, R21, R22, R23 ;  /* 0x000000161515c224 */ /* 0x000fc400078e0217 */
        /* <DEDUP_REMOVED lines=12> */
.L_x_812:
        /* <DEDUP_REMOVED lines=19> */
.L_x_813:
        /* <DEDUP_REMOVED lines=9> */
.L_x_814:
[----:B------:R-:W-:Y:S05]  /*31d0*/  BSYNC.RECONVERGENT B0 ;  /* 0x0000000000007941 */ /* 0x000fea0003800200 */
.L_x_807:
[----:B------:R-:W2:Y:S01]  /*31e0*/  S2UR UR7, SR_CgaCtaId ;  /* 0x00000000000779c3 */ /* 0x000ea20000008800 */
[----:B------:R-:W-:Y:S01]  /*31f0*/  UMOV UR6, 0x400 ;  /* 0x0000040000067882 */ /* 0x000fe20000000000 */
[----:B------:R-:W3:Y:S01]  /*3200*/  LDCU.64 UR10, c[0x0][0x400] ;  /* 0x00008000ff0a77ac */ /* 0x000ee20008000a00 */
[--C-:B------:R-:W-:Y:S02]  /*3210*/  HADD2.F32 R9, -RZ, R29.reuse.H0_H0 ;  /* 0x2000001dff097230 */ /* 0x100fe40000004100 */
[----:B------:R-:W-:-:S03]  /*3220*/  HADD2.F32 R29, -RZ, R29.H1_H1 ;  /* 0x3000001dff1d7230 */ /* 0x000fc60000004100 */
[----:B-1----:R-:W1:Y:S01]  /*3230*/  LDC R12, c[0x0][0x41c] ;  /* 0x00010700ff0c7b82 */ /* 0x002e620000000800 */
[----:B------:R-:W-:Y:S01]  /*3240*/  FADD.FTZ R13, R9, -UR14 ;  /* 0x8000000e090d7e21 */ /* 0x000fe20008010000 */
[----:B--2---:R-:W-:Y:S01]  /*3250*/  ULEA UR6, UR7, UR6, 0x18 ;  /* 0x0000000607067291 */ /* 0x004fe2000f8ec0ff */
[----:B------:R-:W2:Y:S01]  /*3260*/  LDCU.U8 UR7, c[0x0][0x414] ;  /* 0x00008280ff0777ac */ /* 0x000ea20008000000 */
[----:B-1----:R-:W-:-:S07]  /*3270*/  IMAD R12, R12, UR8, R31 ;  /* 0x000000080c0c7c24 */ /* 0x002fce000f8e021f */
[----:B------:R0:W-:Y:S01]  /*3280*/  @!P1 STS.64 [UR6+0xb0], R10 ;  /* 0x0000b00aff009988 */ /* 0x0001e20008000a06 */
[----:B------:R-:W-:Y:S01]  /*3290*/  BAR.SYNC.DEFER_BLOCKING 0x0 ;  /* 0x0000000000007b1d */ /* 0x000fe20000010000 */
[----:B---3--:R-:W-:Y:S02]  /*32a0*/  ISETP.GE.U32.AND P0, PT, R12, UR10, PT ;  /* 0x0000000a0c007c0c */ /* 0x008fe4000bf06070 */
[----:B0-----:R-:W-:Y:S01]  /*32b0*/  SHF.R.S32.HI R11, RZ, 0x1f, R12 ;  /* 0x0000001fff0b7819 */ /* 0x001fe2000001140c */
[----:B--2---:R-:W-:-:S03]  /*32c0*/  UISETP.NE.AND UP0, UPT, UR7, URZ, UPT ;  /* 0x000000ff0700728c */ /* 0x004fc6000bf05270 */
[----:B------:R-:W-:Y:S01]  /*32d0*/  ISETP.GE.AND.EX P0, PT, R11, UR11, PT, P0 ;  /* 0x0000000b0b007c0c */ /* 0x000fe2000bf06300 */
[----:B------:R-:W0:Y:S01]  /*32e0*/  LDS.64 R14, [UR6+0xb0] ;  /* 0x0000b006ff0e7984 */ /* 0x000e220008000a00 */
[----:B------:R-:W0:Y:S02]  /*32f0*/  LDCU UR6, c[0x0][0x42c] ;  /* 0x00008580ff0677ac */ /* 0x000e240008000800 */
[----:B0-----:R-:W-:Y:S01]  /*3300*/  FMUL.FTZ R9, R14, UR6 ;  /* 0x000000060e097c20 */ /* 0x001fe20008410000 */
[----:B------:R-:W-:Y:S01]  /*3310*/  FMUL.FTZ R10, R15, UR6 ;  /* 0x000000060f0a7c20 */ /* 0x000fe20008410000 */
[----:B------:R-:W-:Y:S01]  /*3320*/  FMUL.FTZ R15, R13, UR9 ;  /* 0x000000090d0f7c20 */ /* 0x000fe20008410000 */
[----:B------:R-:W-:Y:S01]  /*3330*/  FADD.FTZ R14, R29, -UR14 ;  /* 0x8000000e1d0e7e21 */ /* 0x000fe20008010000 */
[--C-:B------:R-:W-:Y:S02]  /*3340*/  HADD2.F32 R13, -RZ, R28.reuse.H0_H0 ;  /* 0x2000001cff0d7230 */ /* 0x100fe40000004100 */
[----:B------:R-:W-:-:S02]  /*3350*/  HADD2.F32 R28, -RZ, R28.H1_H1 ;  /* 0x3000001cff1c7230 */ /* 0x000fc40000004100 */
        /* <DEDUP_REMOVED lines=21> */
.L_x_815:
        /* <DEDUP_REMOVED lines=21> */
.L_x_817:
[----:B------:R-:W-:Y:S05]  /*3600*/  BSYNC.RECONVERGENT B0 ;  /* 0x0000000000007941 */ /* 0x000fea0003800200 */
.L_x_816:
[----:B0-----:R-:W-:Y:S01]  /*3610*/  HADD2.F32 R11, -RZ, R25.H0_H0 ;  /* 0x20000019ff0b7230 */ /* 0x001fe20000004100 */
[C---:B------:R-:W-:Y:S01]  /*3620*/  IADD3 R16, PT, PT, R12.reuse, 0x10, RZ ;  /* 0x000000100c107810 */ /* 0x040fe20007ffe0ff */
[----:B------:R-:W-:Y:S01]  /*3630*/  HADD2.F32 R15, -RZ, R3.H0_H0 ;  /* 0x20000003ff0f7230 */ /* 0x000fe20000004100 */
[----:B------:R-:W-:Y:S01]  /*3640*/  IADD3 R13, PT, PT, R12, 0x20, RZ ;  /* 0x000000200c0d7810 */ /* 0x000fe20007ffe0ff */
[----:B------:R-:W-:Y:S02]  /*3650*/  HADD2.F32 R25, -RZ, R25.H1_H1 ;  /* 0x30000019ff197230 */ /* 0x000fe40000004100 */
[----:B------:R-:W-:Y:S01]  /*3660*/  FADD.FTZ R11, R11, -UR14 ;  /* 0x8000000e0b0b7e21 */ /* 0x000fe20008010000 */
[----:B------:R-:W-:Y:S02]  /*3670*/  HADD2.F32 R3, -RZ, R3.H1_H1 ;  /* 0x30000003ff037230 */ /* 0x000fe40000004100 */
[----:B------:R-:W-:Y:S01]  /*3680*/  FADD.FTZ R20, R20, -UR14 ;  /* 0x8000000e14147e21 */ /* 0x000fe20008010000 */
[----:B------:R-:W-:Y:S01]  /*3690*/  FADD.FTZ R27, R27, -UR14 ;  /* 0x8000000e1b1b7e21 */ /* 0x000fe20008010000 */
[----:B------:R-:W-:Y:S01]  /*36a0*/  FADD.FTZ R17, R25, -UR14 ;  /* 0x8000000e19117e21 */ /* 0x000fe20008010000 */
[----:B------:R-:W-:Y:S01]  /*36b0*/  IADD3 R12, PT, PT, R12, 0x30, RZ ;  /* 0x000000300c0c7810 */ /* 0x000fe20007ffe0ff */
[----:B------:R-:W-:Y:S01]  /*36c0*/  FADD.FTZ R21, R15, -UR14 ;  /* 0x8000000e0f157e21 */ /* 0x000fe20008010000 */
[----:B------:R-:W-:Y:S01]  /*36d0*/  ISETP.GE.U32.AND P0, PT, R16, UR10, PT ;  /* 0x0000000a10007c0c */ /* 0x000fe2000bf06070 */
[----:B------:R-:W-:Y:S01]  /*36e0*/  FADD.FTZ R22, R3, -UR14 ;  /* 0x8000000e03167e21 */ /* 0x000fe20008010000 */
[----:B------:R-:W-:Y:S01]  /*36f0*/  ISETP.GE.U32.AND P1, PT, R13, UR10, PT ;  /* 0x0000000a0d007c0c */ /* 0x000fe2000bf26070 */
[--C-:B------:R-:W-:Y:S01]  /*3700*/  HADD2.F32 R19, -RZ, R26.reuse.H0_H0 ;  /* 0x2000001aff137230 */ /* 0x100fe20000004100 */
[----:B------:R-:W-:Y:S01]  /*3710*/  SHF.R.S32.HI R18, RZ, 0x1f, R16 ;  /* 0x0000001fff127819 */ /* 0x000fe20000011410 */
[----:B------:R-:W-:Y:S01]  /*3720*/  FMUL.FTZ R15, R11, UR9 ;  /* 0x000000090b0f7c20 */ /* 0x000fe20008410000 */
[----:B------:R-:W-:Y:S01]  /*3730*/  SHF.R.S32.HI R14, RZ, 0x1f, R13 ;  /* 0x0000001fff0e7819 */ /* 0x000fe2000001140d */
[----:B------:R-:W-:Y:S01]  /*3740*/  HADD2.F32 R26, -RZ, R26.H1_H1 ;  /* 0x3000001aff1a7230 */ /* 0x000fe20000004100 */
[----:B------:R-:W-:Y:S01]  /*3750*/  ISETP.GE.U32.AND P2, PT, R12, UR10, PT ;  /* 0x0000000a0c007c0c */ /* 0x000fe2000bf46070 */
[----:B------:R-:W-:Y:S01]  /*3760*/  FMUL.FTZ R32, R20, UR9 ;  /* 0x0000000914207c20 */ /* 0x000fe20008410000 */
[----:B------:R-:W-:Y:S01]  /*3770*/  ISETP.GE.AND.EX P0, PT, R18, UR11, PT, P0 ;  /* 0x0000000b12007c0c */ /* 0x000fe2000bf06300 */
[----:B------:R-:W-:Y:S01]  /*3780*/  FMUL.FTZ R17, R17, UR9 ;  /* 0x0000000911117c20 */ /* 0x000fe20008410000 */
[----:B------:R-:W-:Y:S01]  /*3790*/  ISETP.GE.AND.EX P1, PT, R14, UR11, PT, P1 ;  /* 0x0000000b0e007c0c */ /* 0x000fe2000bf26310 */
[----:B------:R-:W-:Y:S01]  /*37a0*/  FMUL.FTZ R3, R21, UR9 ;  /* 0x0000000915037c20 */ /* 0x000fe20008410000 */
[----:B------:R-:W-:Y:S01]  /*37b0*/  FMUL.FTZ R11, R22, UR9 ;  /* 0x00000009160b7c20 */ /* 0x000fe20008410000 */
[----:B------:R-:W-:Y:S01]  /*37c0*/  FMUL.FTZ R33, R27, UR9 ;  /* 0x000000091b217c20 */ /* 0x000fe20008410000 */
[----:B------:R-:W-:Y:S09]  /*37d0*/  BRA.U !UP0, `(.L_x_818) ;  /* 0x0000000108487547 */ /* 0x000ff2000b800000 */
        /* <DEDUP_REMOVED lines=11> */
[----:B-1----:R-:W-:Y:S01]  /*3890*/  FMUL.FTZ R19, R19, R28 ;  /* 0x0000001c13137220 */ /* 0x002fe20000410000 */
[----:B------:R-:W-:Y:S01]  /*38a0*/  FADD.FTZ R29, -R28, 1 ;  /* 0x3f8000001c1d7421 */ /* 0x000fe20000010100 */
[----:B------:R-:W-:-:S03]  /*38b0*/  FADD.FTZ R28, -R27, 1 ;  /* 0x3f8000001b1c7421 */ /* 0x000fc60000010100 */
[----:B------:R-:W-:Y:S01]  /*38c0*/  FFMA.FTZ R20, R20, R29, 1 ;  /* 0x3f80000014147423 */ /* 0x000fe2000001001d */
[----:B------:R-:W-:-:S03]  /*38d0*/  FFMA.FTZ R21, R21, R28, 1 ;  /* 0x3f80000015157423 */ /* 0x000fc6000001001c */
[----:B------:R-:W-:Y:S01]  /*38e0*/  FMUL.FTZ R19, R19, R20 ;  /* 0x0000001413137220 */ /* 0x000fe20000410000 */
[----:B------:R-:W-:-:S07]  /*38f0*/  FMUL.FTZ R26, R26, R21 ;  /* 0x000000151a1a7220 */ /* 0x000fce0000410000 */
.L_x_818:
[C-C-:B------:R-:W-:Y:S01]  /*3900*/  FFMA.FTZ R21, R9.reuse, R32, R10.reuse ;  /* 0x0000002009157223 */ /* 0x140fe2000001000a */
[C-C-:B------:R-:W-:Y:S01]  /*3910*/  FFMA.FTZ R20, R9.reuse, R33, R10.reuse ;  /* 0x0000002109147223 */ /* 0x140fe2000001000a */
[----:B------:R-:W-:Y:S01]  /*3920*/  BSSY.RECONVERGENT B0, `(.L_x_819) ;  /* 0x0000016000007945 */ /* 0x000fe20003800200 */
[C-C-:B------:R-:W-:Y:S01]  /*3930*/  FFMA.FTZ R25, R9.reuse, R15, R10.reuse ;  /* 0x0000000f09197223 */ /* 0x140fe2000001000a */
[C-C-:B------:R-:W-:Y:S01]  /*3940*/  FFMA.FTZ R22, R9.reuse, R17, R10.reuse ;  /* 0x0000001109167223 */ /* 0x140fe2000001000a */
[C-C-:B------:R-:W-:Y:S01]  /*3950*/  FFMA.FTZ R23, R9.reuse, R3, R10.reuse ;  /* 0x0000000309177223 */ /* 0x140fe2000001000a */
[----:B------:R-:W-:Y:S01]  /*3960*/  FFMA.FTZ R10, R9, R11, R10 ;  /* 0x0000000b090a7223 */ /* 0x000fe2000001000a */
[----:B------:R-:W-:Y:S01]  /*3970*/  FFMA.FTZ R21, R8, R19, -R21 ;  /* 0x0000001308157223 */ /* 0x000fe20000010815 */
[----:B------:R-:W-:Y:S01]  /*3980*/  FFMA.FTZ R9, R7, R26, -R20 ;  /* 0x0000001a07097223 */ /* 0x000fe20000010814 */
[----:B------:R-:W-:Y:S06]  /*3990*/  @P0 BRA `(.L_x_820) ;  /* 0x0000000000380947 */ /* 0x000fec0003800000 */
[----:B------:R-:W0:Y:S01]  /*39a0*/  LDCU.64 UR6, c[0x0][0x3f8] ;  /* 0x00007f00ff0677ac */ /* 0x000e220008000a00 */
[----:B------:R-:W-:Y:S01]  /*39b0*/  MOV R19, R37 ;  /* 0x0000002500137202 */ /* 0x000fe20000000f00 */
[----:B------:R-:W-:Y:S01]  /*39c0*/  FMUL.FTZ R9, R9, UR9 ;  /* 0x0000000909097c20 */ /* 0x000fe20008410000 */
[----:B------:R-:W1:Y:S01]  /*39d0*/  LDCU.64 UR16, c[0x0][0x380] ;  /* 0x00007000ff1077ac */ /* 0x000e620008000a00 */
[----:B0-----:R-:W-:Y:S01]  /*39e0*/  IMAD R27, R18, UR6, RZ ;  /* 0x00000006121b7c24 */ /* 0x001fe2000f8e02ff */
[----:B------:R-:W-:-:S03]  /*39f0*/  MOV R18, R34 ;  /* 0x0000002200127202 */ /* 0x000fc60000000f00 */
[C---:B------:R-:W-:Y:S02]  /*3a00*/  IMAD R27, R16.reuse, UR7, R27 ;  /* 0x00000007101b7c24 */ /* 0x040fe4000f8e021b */
[----:B------:R-:W-:-:S04]  /*3a10*/  IMAD.WIDE.U32 R18, R16, UR6, R18 ;  /* 0x0000000610127c25 */ /* 0x000fc8000f8e0012 */
[----:B------:R-:W-:Y:S01]  /*3a20*/  FMUL.FTZ R16, R21, UR9 ;  /* 0x0000000915107c20 */ /* 0x000fe20008410000 */
[C---:B-1----:R-:W-:Y:S02]  /*3a30*/  LEA R20, P0, R18.reuse, UR16, 0x1 ;  /* 0x0000001012147c11 */ /* 0x042fe4000f8008ff */
[----:B------:R-:W-:Y:S02]  /*3a40*/  IADD3 R27, PT, PT, R19, R27, RZ ;  /* 0x0000001b131b7210 */ /* 0x000fe40007ffe0ff */
[----:B------:R-:W-:Y:S02]  /*3a50*/  F2FP.F16.F32.PACK_AB R9, R9, R16 ;  /* 0x000000100909723e */ /* 0x000fe400000000ff */
[----:B------:R-:W-:-:S05]  /*3a60*/  LEA.HI.X R21, R18, UR17, R27, 0x1, P0 ;  /* 0x0000001112157c11 */ /* 0x000fca00080f0c1b */
[----:B------:R0:W-:Y:S02]  /*3a70*/  STG.E desc[UR12][R20.64], R9 ;  /* 0x0000000914007986 */ /* 0x0001e4000c10190c */
.L_x_820:
[----:B------:R-:W-:Y:S05]  /*3a80*/  BSYNC.RECONVERGENT B0 ;  /* 0x0000000000007941 */ /* 0x000fea0003800200 */
.L_x_819:
[--C-:B0-----:R-:W-:Y:S02]  /*3a90*/  HADD2.F32 R9, -RZ, R24.reuse.H0_H0 ;  /* 0x20000018ff097230 */ /* 0x101fe40000004100 */
        /* <DEDUP_REMOVED lines=20> */
.L_x_821:
[----:B------:R-:W-:Y:S01]  /*3be0*/  BSSY.RECONVERGENT B0, `(.L_x_822) ;  /* 0x0000012000007945 */ /* 0x000fe20003800200 */
[----:B------:R-:W-:Y:S01]  /*3bf0*/  FFMA.FTZ R25, R8, R9, -R25 ;  /* 0x0000000908197223 */ /* 0x000fe20000010819 */
[----:B------:R-:W-:Y:S02]  /*3c00*/  FFMA.FTZ R9, R7, R24, -R22 ;  /* 0x0000001807097223 */ /* 0x000fe40000010816 */
[----:B------:R-:W-:Y:S05]  /*3c10*/  @P1 BRA `(.L_x_823) ;  /* 0x0000000000381947 */ /* 0x000fea0003800000 */
[----:B------:R-:W0:Y:S01]  /*3c20*/  LDCU.64 UR6, c[0x0][0x3f8] ;  /* 0x00007f00ff0677ac */ /* 0x000e220008000a00 */
[----:B------:R-:W-:Y:S01]  /*3c30*/  MOV R15, R37 ;  /* 0x00000025000f7202 */ /* 0x000fe20000000f00 */
[----:B------:R-:W-:Y:S01]  /*3c40*/  FMUL.FTZ R9, R9, UR9 ;  /* 0x0000000909097c20 */ /* 0x000fe20008410000 */
[----:B------:R-:W1:Y:S01]  /*3c50*/  LDCU.64 UR16, c[0x0][0x380] ;  /* 0x00007000ff1077ac */ /* 0x000e620008000a00 */
[----:B0-----:R-:W-:Y:S01]  /*3c60*/  IMAD R18, R14, UR6, RZ ;  /* 0x000000060e127c24 */ /* 0x001fe2000f8e02ff */
[----:B------:R-:W-:-:S05]  /*3c70*/  MOV R14, R34 ;  /* 0x00000022000e7202 */ /* 0x000fca0000000f00 */
        /* <DEDUP_REMOVED lines=8> */
.L_x_823:
[----:B------:R-:W-:Y:S05]  /*3d00*/  BSYNC.RECONVERGENT B0 ;  /* 0x0000000000007941 */ /* 0x000fea0003800200 */
.L_x_822:
[--C-:B0-----:R-:W-:Y:S01]  /*3d10*/  HADD2.F32 R9, -RZ, R4.reuse.H0_H0 ;  /* 0x20000004ff097230 */ /* 0x101fe20000004100 */
[----:B------:R-:W-:Y:S01]  /*3d20*/  SHF.R.S32.HI R18, RZ, 0x1f, R12 ;  /* 0x0000001fff127819 */ /* 0x000fe2000001140c */
        /* <DEDUP_REMOVED lines=20> */
.L_x_824:
        /* <DEDUP_REMOVED lines=18> */
.L_x_826:
[----:B------:R-:W-:Y:S05]  /*3f90*/  BSYNC.RECONVERGENT B0 ;  /* 0x0000000000007941 */ /* 0x000fea0003800200 */
.L_x_825:
        /* <DEDUP_REMOVED lines=8> */
.L_x_798:
        /* <DEDUP_REMOVED lines=16> */
.L_x_829:
[----:B------:R-:W-:Y:S05]  /*4120*/  BSYNC.RECONVERGENT B0 ;  /* 0x0000000000007941 */ /* 0x000fea0003800200 */
.L_x_828:
        /* <DEDUP_REMOVED lines=11> */
.L_x_831:
[----:B------:R-:W2:Y:S04]  /*41e0*/  LDG.E.STRONG.GPU R5, desc[UR12][R2.64] ;  /* 0x0000000c02057981 */ /* 0x000ea8000c1ef900 */
[----:B--2---:R-:W-:Y:S01]  /*41f0*/  CCTL.IVALL ;  /* 0x00000000ff00798f */ /* 0x004fe20002000000 */
[----:B------:R-:W-:Y:S05]  /*4200*/  YIELD ;  /* 0x0000000000007946 */ /* 0x000fea0003800000 */
[----:B------:R-:W-:-:S13]  /*4210*/  ISETP.NE.AND P0, PT, R5, R0, PT ;  /* 0x000000000500720c */ /* 0x000fda0003f05270 */
[----:B------:R-:W-:Y:S05]  /*4220*/  @P0 BRA `(.L_x_831) ;  /* 0xfffffffc00ec0947 */ /* 0x000fea000383ffff */
.L_x_830:
[----:B------:R-:W-:Y:S05]  /*4230*/  WARPSYNC.ALL ;  /* 0x0000000000007948 */ /* 0x000fea0003800000 */
[----:B------:R-:W0:Y:S02]  /*4240*/  LDCU.64 UR10, c[0x0][0x3f8] ;  /* 0x00007f00ff0a77ac */ /* 0x000e240008000a00 */
[----:B0-----:R-:W-:-:S04]  /*4250*/  ULEA.HI UR8, UP0, UR11, UR10, URZ, 0x1 ;  /* 0x0000000a0b087291 */ /* 0x001fc8000f8108ff */
        /* <DEDUP_REMOVED lines=49> */
[----:B------:R-:W-:Y:S02]  /*4570*/  IADD3 R7, PT, PT, R2, 0x1, RZ ;  /* 0x0000000102077810 */ /* 0x000fe40007ffe0ff */
[----:B------:R-:W-:Y:S01]  /*4580*/  MOV R29, UR8 ;  /* 0x00000008001d7c02 */ /* 0x000fe20008000f00 */
[----:B------:R-:W1:Y:S01]  /*4590*/  LDCU.64 UR16, c[0x0][0x390] ;  /* 0x00007200ff1077ac */ /* 0x000e620008000a00 */
[----:B------:R-:W-:Y:S02]  /*45a0*/  MOV R4, UR9 ;  /* 0x0000000900047c02 */ /* 0x000fe40008000f00 */
[----:B------:R-:W-:Y:S01]  /*45b0*/  LOP3.LUT R7, R7, 0x3, RZ, 0xc0, !PT ;  /* 0x0000000307077812 */ /* 0x000fe200078ec0ff */
[----:B------:R-:W2:Y:S01]  /*45c0*/  LDCU.64 UR18, c[0x0][0x388] ;  /* 0x00007100ff1277ac */ /* 0x000ea20008000a00 */
[----:B------:R-:W-:Y:S02]  /*45d0*/  MOV R8, R0 ;  /* 0x0000000000087202 */ /* 0x000fe40000000f00 */
[----:B------:R-:W-:Y:S01]  /*45e0*/  MOV R2, UR10 ;  /* 0x0000000a00027c02 */ /* 0x000fe20008000f00 */
[----:B------:R-:W-:Y:S01]  /*45f0*/  USHF.L.U32 UR5, UR11, 0x2, URZ ;  /* 0x000000020b057899 */ /* 0x000fe200080006ff */
[C---:B------:R-:W-:Y:S01]  /*4600*/  SHF.L.U32 R16, R0.reuse, 0x2, RZ ;  /* 0x0000000200107819 */ /* 0x040fe200000006ff */
[----:B------:R-:W-:Y:S01]  /*4610*/  UMOV UR4, URZ ;  /* 0x000000ff00047c82 */ /* 0x000fe20008000000 */
[----:B------:R-:W-:Y:S01]  /*4620*/  SHF.L.U64.HI R29, R29, 0x2, R4 ;  /* 0x000000021d1d7819 */ /* 0x000fe20000010204 */
[----:B------:R-:W-:Y:S01]  /*4630*/  IMAD.WIDE.U32 R4, R7, 0x230, R8 ;  /* 0x0000023007047825 */ /* 0x000fe200078e0008 */
[----:B------:R-:W-:-:S02]  /*4640*/  SHF.L.U64.HI R19, R0, 0x2, R9 ;  /* 0x0000000200137819 */ /* 0x000fc40000010209 */
[----:B0-----:R-:W-:Y:S01]  /*4650*/  IADD3 R23, P1, PT, R16, UR14, RZ ;  /* 0x0000000e10177c10 */ /* 0x001fe2000ff3e0ff */
[----:B------:R-:W-:Y:S01]  /*4660*/  IMAD.WIDE.U32 R2, R2, 0x4, RZ ;  /* 0x0000000402027825 */ /* 0x000fe200078e00ff */
[----:B------:R-:W-:Y:S02]  /*4670*/  MOV R25, UR6 ;  /* 0x0000000600197c02 */ /* 0x000fe40008000f00 */
[C---:B-1----:R-:W-:Y:S02]  /*4680*/  IADD3 R18, P2, PT, R16.reuse, UR16, RZ ;  /* 0x0000001010127c10 */ /* 0x042fe4000ff5e0ff */
[----:B------:R-:W-:Y:S02]  /*4690*/  MOV R6, UR7 ;  /* 0x0000000700067c02 */ /* 0x000fe40008000f00 */
[----:B--2---:R-:W-:Y:S02]  /*46a0*/  IADD3 R16, P3, PT, R16, UR18, RZ ;  /* 0x0000001210107c10 */ /* 0x004fe4000ff7e0ff */
[----:B------:R-:W-:-:S02]  /*46b0*/  IADD3 R8, P4, PT, RZ, -R7, RZ ;  /* 0x80000007ff087210 */ /* 0x000fc40007f9e0ff */
[C---:B------:R-:W-:Y:S02]  /*46c0*/  IADD3.X R20, PT, PT, R19.reuse, UR15, RZ, P1, !PT ;  /* 0x0000000f13147c10 */ /* 0x040fe40008ffe4ff */
[----:B------:R-:W-:Y:S02]  /*46d0*/  IADD3.X R21, PT, PT, R19, UR17, RZ, P2, !PT ;  /* 0x0000001113157c10 */ /* 0x000fe400097fe4ff */
[----:B------:R-:W-:Y:S02]  /*46e0*/  SHF.L.U64.HI R25, R25, 0x2, R6 ;  /* 0x0000000219197819 */ /* 0x000fe40000010206 */
[----:B------:R-:W-:Y:S02]  /*46f0*/  IADD3 R9, PT, PT, R5, UR4, RZ ;  /* 0x0000000405097c10 */ /* 0x000fe4000fffe0ff */
[----:B------:R-:W-:Y:S02]  /*4700*/  MOV R0, R4 ;  /* 0x0000000400007202 */ /* 0x000fe40000000f00 */
[----:B------:R-:W-:-:S02]  /*4710*/  IADD3.X R19, PT, PT, R19, UR19, RZ, P3, !PT ;  /* 0x0000001313137c10 */ /* 0x000fc40009ffe4ff */
[----:B------:R-:W-:Y:S02]  /*4720*/  IADD3 R27, PT, PT, R3, UR5, RZ ;  /* 0x00000005031b7c10 */ /* 0x000fe4000fffe0ff */
[----:B------:R-:W-:-:S07]  /*4730*/  IADD3.X R14, PT, PT, RZ, -0x1, RZ, P4, !PT ;  /* 0xffffffffff0e7810 */ /* 0x000fce00027fe4ff */
.L_x_834:
[----:B0-----:R-:W-:Y:S02]  /*4740*/  MOV R6, UR8 ;  /* 0x0000000800067c02 */ /* 0x001fe40008000f00 */
[----:B------:R-:W-:Y:S02]  /*4750*/  MOV R12, UR6 ;  /* 0x00000006000c7c02 */ /* 0x000fe40008000f00 */
[-C--:B------:R-:W-:Y:S02]  /*4760*/  LEA R6, P1, R6, R23.reuse, 0x2 ;  /* 0x0000001706067211 */ /* 0x080fe400078210ff */
[-C--:B------:R-:W-:Y:S02]  /*4770*/  LEA R12, P3, R12, R23.reuse, 0x2 ;  /* 0x000000170c0c7211 */ /* 0x080fe400078610ff */
[----:B------:R-:W-:Y:S02]  /*4780*/  IADD3 R10, P2, PT, R23, R2, RZ ;  /* 0x00000002170a7210 */ /* 0x000fe40007f5e0ff */
[----:B------:R-:W-:-:S02]  /*4790*/  MOV R4, R23 ;  /* 0x0000001700047202 */ /* 0x000fc40000000f00 */
[C---:B------:R-:W-:Y:S02]  /*47a0*/  IADD3.X R7, PT, PT, R20.reuse, R29, RZ, P1, !PT ;  /* 0x0000001d14077210 */ /* 0x040fe40000ffe4ff */
[----:B------:R-:W-:Y:S02]  /*47b0*/  MOV R5, R20 ;  /* 0x0000001400057202 */ /* 0x000fe40000000f00 */
[C---:B------:R-:W-:Y:S02]  /*47c0*/  IADD3.X R13, PT, PT, R20.reuse, R25, RZ, P3, !PT ;  /* 0x00000019140d7210 */ /* 0x040fe40001ffe4ff */
[----:B------:R-:W-:Y:S01]  /*47d0*/  IADD3.X R11, PT, PT, R20, R27, RZ, P2, !PT ;  /* 0x0000001b140b7210 */ /* 0x000fe200017fe4ff */
[----:B------:R0:W2:Y:S04]  /*47e0*/  LDG.E R4, desc[UR12][R4.64] ;  /* 0x0000000c04047981 */ /* 0x0000a8000c1e1900 */
[----:B------:R1:W2:Y:S04]  /*47f0*/  LDG.E R7, desc[UR12][R6.64] ;  /* 0x0000000c06077981 */ /* 0x0002a8000c1e1900 */
[----:B------:R-:W3:Y:S04]  /*4800*/  LDG.E R10, desc[UR12][R10.64] ;  /* 0x0000000c0a0a7981 */ /* 0x000ee8000c1e1900 */
[----:B------:R-:W3:Y:S01]  /*4810*/  LDG.E R13, desc[UR12][R12.64] ;  /* 0x0000000c0c0d7981 */ /* 0x000ee2000c1e1900 */
[----:B0-----:R-:W-:-:S02]  /*4820*/  MOV R5, R19 ;  /* 0x0000001300057202 */ /* 0x001fc40000000f00 */
[----:B-1----:R-:W-:Y:S02]  /*4830*/  MOV R6, R18 ;  /* 0x0000001200067202 */ /* 0x002fe40000000f00 */
[----:B------:R-:W-:-:S04]  /*4840*/  IADD3 R8, P1, PT, R8, 0x1, RZ ;  /* 0x0000000108087810 */ /* 0x000fc80007f3e0ff */
[----:B------:R-:W-:Y:S02]  /*4850*/  IADD3.X R14, PT, PT, RZ, R14, RZ, P1, !PT ;  /* 0x0000000eff0e7210 */ /* 0x000fe40000ffe4ff */
[----:B------:R-:W-:-:S04]  /*4860*/  ISETP.NE.U32.AND P1, PT, R8, RZ, PT ;  /* 0x000000ff0800720c */ /* 0x000fc80003f25070 */
[----:B------:R-:W-:Y:S02]  /*4870*/  ISETP.NE.AND.EX P1, PT, R14, RZ, PT, P1 ;  /* 0x000000ff0e00720c */ /* 0x000fe40003f25310 */
[----:B------:R-:W-:Y:S02]  /*4880*/  IADD3 R18, P3, PT, R18, 0x8c0, RZ ;  /* 0x000008c012127810 */ /* 0x000fe40007f7e0ff */
[----:B------:R-:W-:-:S04]  /*4890*/  IADD3 R23, P2, PT, R23, 0x8c0, RZ ;  /* 0x000008c017177810 */ /* 0x000fc80007f5e0ff */
[----:B------:R-:W-:Y:S02]  /*48a0*/  IADD3.X R20, PT, PT, RZ, R20, RZ, P2, !PT ;  /* 0x00000014ff147210 */ /* 0x000fe400017fe4ff */
[----:B--2---:R-:W-:Y:S02]  /*48b0*/  F2FP.BF16.F32.PACK_AB R15, R7, R4 ;  /* 0x00000004070f723e */ /* 0x004fe400000010ff */
[----:B------:R-:W-:Y:S02]  /*48c0*/  MOV R4, R16 ;  /* 0x0000001000047202 */ /* 0x000fe40000000f00 */
[----:B------:R-:W-:Y:S02]  /*48d0*/  MOV R7, R21 ;  /* 0x0000001500077202 */ /* 0x000fe40000000f00 */
[----:B---3--:R-:W-:Y:S01]  /*48e0*/  F2FP.BF16.F32.PACK_AB R17, R13, R10 ;  /* 0x0000000a0d11723e */ /* 0x008fe200000010ff */
[----:B------:R0:W-:Y:S04]  /*48f0*/  STG.E desc[UR12][R4.64], R15 ;  /* 0x0000000f04007986 */ /* 0x0001e8000c10190c */
[----:B------:R0:W-:Y:S01]  /*4900*/  STG.E desc[UR12][R6.64], R17 ;  /* 0x0000001106007986 */ /* 0x0001e2000c10190c */
[----:B------:R-:W-:-:S02]  /*4910*/  IADD3 R16, P4, PT, R16, 0x8c0, RZ ;  /* 0x000008c010107810 */ /* 0x000fc40007f9e0ff */
[----:B------:R-:W-:Y:S02]  /*4920*/  IADD3.X R21, PT, PT, RZ, R21, RZ, P3, !PT ;  /* 0x00000015ff157210 */ /* 0x000fe40001ffe4ff */
[----:B------:R-:W-:Y:S01]  /*4930*/  IADD3.X R19, PT, PT, RZ, R19, RZ, P4, !PT ;  /* 0x00000013ff137210 */ /* 0x000fe200027fe4ff */
[----:B------:R-:W-:Y:S08]  /*4940*/  @P1 BRA `(.L_x_834) ;  /* 0xfffffffc007c1947 */ /* 0x000ff0000383ffff */
.L_x_833:
[----:B------:R-:W-:Y:S05]  /*4950*/  BSYNC.RECONVERGENT B0 ;  /* 0x0000000000007941 */ /* 0x000fea0003800200 */
.L_x_832:
        /* <DEDUP_REMOVED lines=11> */
.L_x_836:
[C---:B------:R-:W-:Y:S02]  /*4a10*/  SHF.L.U32 R8, R0.reuse, 0x2, RZ ;  /* 0x0000000200087819 */ /* 0x040fe400000006ff */
[----:B------:R-:W-:Y:S02]  /*4a20*/  SHF.L.U64.HI R9, R0, 0x2, R9 ;  /* 0x0000000200097819 */ /* 0x000fe40000010209 */
[----:B-1----:R-:W-:-:S04]  /*4a30*/  IADD3 R2, P0, PT, R8, UR14, RZ ;  /* 0x0000000e08027c10 */ /* 0x002fc8000ff1e0ff */
[----:B------:R-:W-:Y:S02]  /*4a40*/  IADD3.X R3, PT, PT, R9, UR15, RZ, P0, !PT ;  /* 0x0000000f09037c10 */ /* 0x000fe400087fe4ff */
[C---:B0-----:R-:W-:Y:S02]  /*4a50*/  IADD3 R4, P0, PT, R2.reuse, UR11, RZ ;  /* 0x0000000b02047c10 */ /* 0x041fe4000ff1e0ff */
[C---:B------:R-:W-:Y:S02]  /*4a60*/  IADD3 R10, P2, PT, R2.reuse, UR6, RZ ;  /* 0x00000006020a7c10 */ /* 0x040fe4000ff5e0ff */
[C---:B------:R-:W-:Y:S02]  /*4a70*/  IADD3.X R5, PT, PT, R3.reuse, UR10, RZ, P0, !PT ;  /* 0x0000000a03057c10 */ /* 0x040fe400087fe4ff */
[----:B------:R-:W-:Y:S02]  /*4a80*/  IADD3 R6, P1, PT, R2, UR4, RZ ;  /* 0x0000000402067c10 */ /* 0x000fe4000ff3e0ff */
[C---:B------:R-:W-:Y:S01]  /*4a90*/  IADD3.X R11, PT, PT, R3.reuse, UR7, RZ, P2, !PT ;  /* 0x00000007030b7c10 */ /* 0x040fe200097fe4ff */
[----:B------:R0:W4:Y:S01]  /*4aa0*/  LDG.E R2, desc[UR12][R2.64] ;  /* 0x0000000c02027981 */ /* 0x000122000c1e1900 */
[----:B------:R-:W-:-:S03]  /*4ab0*/  IADD3.X R7, PT, PT, R3, UR5, RZ, P1, !PT ;  /* 0x0000000503077c10 */ /* 0x000fc60008ffe4ff */
[----:B------:R-:W4:Y:S04]  /*4ac0*/  LDG.E R5, desc[UR12][R4.64] ;  /* 0x0000000c04057981 */ /* 0x000f28000c1e1900 */
[----:B------:R-:W5:Y:S04]  /*4ad0*/  LDG.E R6, desc[UR12][R6.64] ;  /* 0x0000000c06067981 */ /* 0x000f68000c1e1900 */
[----:B------:R-:W5:Y:S01]  /*4ae0*/  LDG.E R11, desc[UR12][R10.64] ;  /* 0x0000000c0a0b7981 */ /* 0x000f62000c1e1900 */
[----:B------:R-:W-:Y:S02]  /*4af0*/  LOP3.LUT R15, R8, 0xfffffffc, RZ, 0xc0, !PT ;  /* 0xfffffffc080f7812 */ /* 0x000fe400078ec0ff */
[----:B------:R-:W-:-:S02]  /*4b00*/  LOP3.LUT R16, R9, 0x1, RZ, 0xc0, !PT ;  /* 0x0000000109107812 */ /* 0x000fc400078ec0ff */
[----:B--2---:R-:W-:Y:S02]  /*4b10*/  IADD3 R12, P0, PT, R15, UR16, RZ ;  /* 0x000000100f0c7c10 */ /* 0x004fe4000ff1e0ff */
[----:B0-----:R-:W-:Y:S02]  /*4b20*/  LOP3.LUT R3, R9, 0x3, RZ, 0xc0, !PT ;  /* 0x0000000309037812 */ /* 0x001fe400078ec0ff */
[----:B------:R-:W-:Y:S02]  /*4b30*/  IADD3.X R13, PT, PT, R16, UR17, RZ, P0, !PT ;  /* 0x00000011100d7c10 */ /* 0x000fe400087fe4ff */
[----:B---3--:R-:W-:Y:S02]  /*4b40*/  IADD3 R14, P0, PT, R15, UR18, RZ ;  /* 0x000000120f0e7c10 */ /* 0x008fe4000ff1e0ff */
[----:B----4-:R-:W-:Y:S02]  /*4b50*/  F2FP.BF16.F32.PACK_AB R17, R5, R2 ;  /* 0x000000020511723e */ /* 0x010fe400000010ff */
[----:B------:R-:W-:-:S02]  /*4b60*/  IADD3 R2, P1, PT, R15, UR14, RZ ;  /* 0x0000000e0f027c10 */ /* 0x000fc4000ff3e0ff */
[----:B------:R-:W-:Y:S02]  /*4b70*/  IADD3.X R15, PT, PT, R16, UR19, RZ, P0, !PT ;  /* 0x00000013100f7c10 */ /* 0x000fe400087fe4ff */
[----:B------:R-:W-:Y:S02]  /*4b80*/  IADD3.X R3, PT, PT, R3, UR15, RZ, P1, !PT ;  /* 0x0000000f03037c10 */ /* 0x000fe40008ffe4ff */
[----:B-----5:R-:W-:Y:S02]  /*4b90*/  F2FP.BF16.F32.PACK_AB R19, R11, R6 ;  /* 0x000000060b13723e */ /* 0x020fe400000010ff */
[C---:B------:R-:W-:Y:S02]  /*4ba0*/  IADD3 R10, P0, PT, R2.reuse, UR11, RZ ;  /* 0x0000000b020a7c10 */ /* 0x040fe4000ff1e0ff */
[C---:B------:R-:W-:Y:S02]  /*4bb0*/  IADD3 R6, P1, PT, R2.reuse, UR4, RZ ;  /* 0x0000000402067c10 */ /* 0x040fe4000ff3e0ff */
[----:B------:R-:W-:-:S02]  /*4bc0*/  IADD3 R4, P2, PT, R2, UR6, RZ ;  /* 0x0000000602047c10 */ /* 0x000fc4000ff5e0ff */
[C---:B------:R-:W-:Y:S02]  /*4bd0*/  IADD3.X R11, PT, PT, R3.reuse, UR10, RZ, P0, !PT ;  /* 0x0000000a030b7c10 */ /* 0x040fe400087fe4ff */
[C---:B------:R-:W-:Y:S02]  /*4be0*/  IADD3.X R7, PT, PT, R3.reuse, UR5, RZ, P1, !PT ;  /* 0x0000000503077c10 */ /* 0x040fe40008ffe4ff */
[----:B------:R-:W-:Y:S01]  /*4bf0*/  IADD3.X R5, PT, PT, R3, UR7, RZ, P2, !PT ;  /* 0x0000000703057c10 */ /* 0x000fe200097fe4ff */
        /* <DEDUP_REMOVED lines=47> */
[----:B------:R-:W-:Y:S01]  /*4ef0*/  ISETP.LT.U32.AND P0, PT, R0, UR8, PT ;  /* 0x0000000800007c0c */ /* 0x000fe2000bf01070 */
[----:B------:R-:W-:Y:S01]  /*4f00*/  HFMA2 R9, -RZ, RZ, 0, 0 ;  /* 0x00000000ff097431 */ /* 0x000fe200000001ff */
[----:B---3--:R-:W-:Y:S02]  /*4f10*/  F2FP.BF16.F32.PACK_AB R11, R11, R2 ;  /* 0x000000020b0b723e */ /* 0x008fe400000010ff */
[----:B------:R-:W-:Y:S02]  /*4f20*/  MOV R2, UR9 ;  /* 0x0000000900027c02 */ /* 0x000fe40008000f00 */
[----:B-----5:R-:W-:Y:S01]  /*4f30*/  F2FP.BF16.F32.PACK_AB R3, R5, R6 ;  /* 0x000000060503723e */ /* 0x020fe200000010ff */
[----:B------:R4:W-:Y:S04]  /*4f40*/  STG.E desc[UR12][R16.64], R11 ;  /* 0x0000000b10007986 */ /* 0x0009e8000c10190c */
[----:B------:R4:W-:Y:S01]  /*4f50*/  STG.E desc[UR12][R14.64], R3 ;  /* 0x000000030e007986 */ /* 0x0009e2000c10190c */
[----:B------:R-:W-:-:S13]  /*4f60*/  ISETP.GT.AND.EX P0, PT, R2, RZ, PT, P0 ;  /* 0x000000ff0200720c */ /* 0x000fda0003f04300 */
[----:B----4-:R-:W-:Y:S05]  /*4f70*/  @P0 BRA `(.L_x_836) ;  /* 0xfffffff800a40947 */ /* 0x010fea000383ffff */
[----:B------:R-:W-:Y:S05]  /*4f80*/  BSYNC.RECONVERGENT B0 ;  /* 0x0000000000007941 */ /* 0x000fea0003800200 */
.L_x_835:
[----:B------:R-:W-:Y:S05]  /*4f90*/  EXIT ;  /* 0x000000000000794d */ /* 0x000fea0003800000 */
.L_x_837:
        /* <DEDUP_REMOVED lines=14> */
.L_x_4368:


//--------------------- .text._Z35group_norm_nhwc_bwd_one_pass_kernelI11Fp16IOBf16WLi128ELi70ELi560EEv26Group_norm_nhwc_bwd_params --------------------------
	.section	.text._Z35group_norm_nhwc_bwd_one_pass_kernelI11Fp16IOBf16WLi128ELi70ELi560EEv26Group_norm_nhwc_bwd_params,"ax",@progbits
	.align	128
        .global         _Z35group_norm_nhwc_bwd_one_pass_kernelI11Fp16IOBf16WLi128ELi70ELi560EEv26Group_norm_nhwc_bwd_params
        .type           _Z35group_norm_nhwc_bwd_one_pass_kernelI11Fp16IOBf16WLi128ELi70ELi560EEv26Group_norm_nhwc_bwd_params,@function
        .size           _Z35group_norm_nhwc_bwd_one_pass_kernelI11Fp16IOBf16WLi128ELi70ELi560EEv26Group_norm_nhwc_bwd_params,(.L_x_4369 - _Z35group_norm_nhwc_bwd_one_pass_kernelI11Fp16IOBf16WLi128ELi70ELi560EEv26Group_norm_nhwc_bwd_params)
        .other          _Z35group_norm_nhwc_bwd_one_pass_kernelI11Fp16IOBf16WLi128ELi70ELi560EEv26Group_norm_nhwc_bwd_params,@"STO_CUDA_ENTRY STV_DEFAULT"
_Z35group_norm_nhwc_bwd_one_pass_kernelI11Fp16IOBf16WLi128ELi70ELi560EEv26Group_norm_nhwc_bwd_params:
.text._Z35group_norm_nhwc_bwd_one_pass_kernelI11Fp16IOBf16WLi128ELi70ELi560EEv26Group_norm_nhwc_bwd_params:
        /* <DEDUP_REMOVED lines=21> */
.L_x_879:
[----:B012---:R-:W1:Y:S01]  /*0150*/  LDC R10, c[0x0][0x410] ;  /* 0x00010400ff0a7b82 */ /* 0x007e620000000800 */
[----:B---3--:R-:W2:Y:S01]  /*0160*/  S2R R3, SR_CTAID.X ;  /* 0x0000000000037919 */ /* 0x008ea20000002500 */
[----:B------:R-:W2:Y:S01]  /*0170*/  LDCU UR5, c[0x0][0x41c] ;  /* 0x00008380ff0577ac */ /* 0x000ea20008000800 */
[----:B------:R-:W-:Y:S02]  /*0180*/  ISETP.LE.AND P2, PT, RZ, UR6, PT ;  /* 0x00000006ff007c0c */ /* 0x000fe4000bf43270 */
[----:B------:R-:W-:Y:S01]  /*0190*/  CS2R R42, SRZ ;  /* 0x00000000002a7805 */ /* 0x000fe2000001ff00 */
[----:B------:R-:W3:Y:S01]  /*01a0*/  LDCU.128 UR12, c[0x0][0x400] ;  /* 0x00008000ff0c77ac */ /* 0x000ee20008000c00 */
[----:B------:R-:W-:Y:S01]  /*01b0*/  CS2R R40, SRZ ;  /* 0x0000000000287805 */ /* 0x000fe2000001ff00 */
[----:B------:R-:W4:Y:S01]  /*01c0*/  LDCU.64 UR8, c[0x0][0x3b8] ;  /* 0x00007700ff0877ac */ /* 0x000f220008000a00 */
[----:B------:R-:W0:Y:S01]  /*01d0*/  LDCU.U8 UR7, c[0x0][0x414] ;  /* 0x00008280ff0777ac */ /* 0x000e220008000000 */
[----:B-1----:R-:W-:-:S04]  /*01e0*/  IABS R7, R10 ;  /* 0x0000000a00077213 */ /* 0x002fc80000000000 */
[----:B------:R-:W1:Y:S01]  /*01f0*/  I2F.RP R6, R7 ;  /* 0x0000000700067306 */ /* 0x000e620000209400 */
[----:B--2---:R-:W-:-:S05]  /*0200*/  IMAD R23, R3, UR5, R46 ;  /* 0x0000000503177c24 */ /* 0x004fca000f8e022e */
[C---:B---3--:R-:W-:Y:S02]  /*0210*/  ISETP.GE.U32.AND P1, PT, R23.reuse, UR12, PT ;  /* 0x0000000c17007c0c */ /* 0x048fe4000bf26070 */
[----:B------:R-:W-:Y:S02]  /*0220*/  SHF.R.S32.HI R11, RZ, 0x1f, R23 ;  /* 0x0000001fff0b7819 */ /* 0x000fe40000011417 */
[----:B------:R-:W-:Y:S01]  /*0230*/  IADD3 R16, PT, PT, R23, 0x20, RZ ;  /* 0x0000002017107810 */ /* 0x000fe20007ffe0ff */
[----:B-1----:R-:W1:Y:S01]  /*0240*/  MUFU.RCP R6, R6 ;  /* 0x0000000600067308 */ /* 0x002e620000001000 */
[----:B------:R-:W-:Y:S02]  /*0250*/  ISETP.GE.AND.EX P1, PT, R11, UR13, PT, P1 ;  /* 0x0000000d0b007c0c */ /* 0x000fe4000bf26310 */
[----:B------:R-:W-:-:S11]  /*0260*/  SHF.R.S32.HI R25, RZ, 0x1f, R16 ;  /* 0x0000001fff197819 */ /* 0x000fd60000011410 */
[----:B------:R-:W2:Y:S01]  /*0270*/  @!P1 LDC.64 R18, c[0x0][0x398] ;  /* 0x0000e600ff129b82 */ /* 0x000ea20000000a00 */
[----:B-1----:R-:W-:-:S04]  /*0280*/  IADD3 R4, PT, PT, R6, 0xffffffe, RZ ;  /* 0x0ffffffe06047810 */ /* 0x002fc80007ffe0ff */
[----:B------:R1:W3:Y:S02]  /*0290*/  F2I.FTZ.U32.TRUNC.NTZ R5, R4 ;  /* 0x0000000400057305 */ /* 0x0002e4000021f000 */
[----:B-1----:R-:W-:Y:S01]  /*02a0*/  HFMA2 R4, -RZ, RZ, 0, 0 ;  /* 0x00000000ff047431 */ /* 0x002fe200000001ff */
[----:B---3--:R-:W-:-:S05]  /*02b0*/  IADD3 R8, PT, PT, RZ, -R5, RZ ;  /* 0x80000005ff087210 */ /* 0x008fca0007ffe0ff */
        /* <DEDUP_REMOVED lines=8> */
[----:B------:R-:W-:Y:S02]  /*0340*/  ISETP.GE.AND P5, PT, R8, RZ, PT ;  /* 0x000000ff0800720c */ /* 0x000fe40003fa6270 */
[----:B------:R-:W-:-:S09]  /*0350*/  LOP3.LUT R8, RZ, R10, RZ, 0x33, !PT ;  /* 0x0000000aff087212 */ /* 0x000fd200078e33ff */
[-C--:B------:R-:W-:Y:S02]  /*0360*/  @!P3 IADD3 R4, PT, PT, R4, -R7.reuse, RZ ;  /* 0x800000070404b210 */ /* 0x080fe40007ffe0ff */
[----:B------:R-:W-:Y:S02]  /*0370*/  @!P3 IADD3 R6, PT, PT, R6, 0x1, RZ ;  /* 0x000000010606b810 */ /* 0x000fe40007ffe0ff */
[CC--:B------:R-:W-:Y:S02]  /*0380*/  ISETP.GE.U32.AND P0, PT, R4.reuse, R7.reuse, PT ;  /* 0x000000070400720c */ /* 0x0c0fe40003f06070 */
[----:B------:R-:W-:Y:S02]  /*0390*/  ISETP.GT.U32.AND P4, PT, R7, R4, PT ;  /* 0x000000040700720c */ /* 0x000fe40003f84070 */
[----:B------:R-:W-:Y:S02]  /*03a0*/  IADD3 R5, PT, PT, R4, -R7, RZ ;  /* 0x8000000704057210 */ /* 0x000fe40007ffe0ff */
[----:B------:R-:W-:-:S02]  /*03b0*/  ISETP.NE.AND P3, PT, R10, RZ, PT ;  /* 0x000000ff0a00720c */ /* 0x000fc40003f65270 */
[----:B------:R-:W-:Y:S02]  /*03c0*/  SEL R49, R5, R4, !P4 ;  /* 0x0000000405317207 */ /* 0x000fe40006000000 */
[----:B------:R-:W1:Y:S01]  /*03d0*/  @!P1 LDC.64 R4, c[0x0][0x3f8] ;  /* 0x0000fe00ff049b82 */ /* 0x000e620000000a00 */
[----:B------:R-:W-:Y:S02]  /*03e0*/  IADD3 R10, PT, PT, R23, 0x10, RZ ;  /* 0x00000010170a7810 */ /* 0x000fe40007ffe0ff */
[----:B------:R-:W-:Y:S02]  /*03f0*/  @!P2 IADD3 R49, PT, PT, -R49, RZ, RZ ;  /* 0x000000ff3131a210 */ /* 0x000fe40007ffe1ff */
[----:B------:R-:W-:Y:S02]  /*0400*/  @P0 IADD3 R6, PT, PT, R6, 0x1, RZ ;  /* 0x0000000106060810 */ /* 0x000fe40007ffe0ff */
[----:B------:R-:W-:Y:S02]  /*0410*/  SEL R49, R8, R49, !P3 ;  /* 0x0000003108317207 */ /* 0x000fe40005800000 */
[----:B------:R-:W-:-:S02]  /*0420*/  @!P5 IADD3 R6, PT, PT, -R6, RZ, RZ ;  /* 0x000000ff0606d210 */ /* 0x000fc40007ffe1ff */
[----:B------:R-:W-:Y:S01]  /*0430*/  SHF.R.S32.HI R15, RZ, 0x1f, R10 ;  /* 0x0000001fff0f7819 */ /* 0x000fe2000001140a */
[----:B------:R-:W-:Y:S01]  /*0440*/  IMAD R7, R49, 0x46, RZ ;  /* 0x0000004631077824 */ /* 0x000fe200078e02ff */
[----:B------:R-:W-:Y:S02]  /*0450*/  SEL R9, R8, R6, !P3 ;  /* 0x0000000608097207 */ /* 0x000fe40005800000 */
[----:B------:R-:W-:Y:S02]  /*0460*/  ISETP.GE.U32.AND P3, PT, R10, UR12, PT ;  /* 0x0000000c0a007c0c */ /* 0x000fe4000bf66070 */
[C---:B------:R-:W-:Y:S02]  /*0470*/  IADD3 R50, P0, PT, R7.reuse, R2, RZ ;  /* 0x0000000207327210 */ /* 0x040fe40007f1e0ff */
[----:B------:R-:W-:Y:S02]  /*0480*/  SHF.R.S32.HI R2, RZ, 0x1f, R9 ;  /* 0x0000001fff027819 */ /* 0x000fe40000011409 */
[----:B------:R-:W-:-:S02]  /*0490*/  LEA.HI.X.SX32 R51, R7, RZ, 0x1, P0 ;  /* 0x000000ff07337211 */ /* 0x000fc400000f0eff */
[----:B------:R-:W-:Y:S01]  /*04a0*/  ISETP.GE.AND.EX P3, PT, R15, UR13, PT, P3 ;  /* 0x0000000d0f007c0c */ /* 0x000fe2000bf66330 */
[----:B------:R-:W-:Y:S01]  /*04b0*/  IMAD R2, R2, UR14, RZ ;  /* 0x0000000e02027c24 */ /* 0x000fe2000f8e02ff */
[----:B------:R-:W3:Y:S01]  /*04c0*/  @!P1 LDC.64 R6, c[0x0][0x3a0] ;  /* 0x0000e800ff069b82 */ /* 0x000ee20000000a00 */
[----:B------:R-:W-:Y:S01]  /*04d0*/  IMAD.WIDE.U32 R50, R9, UR14, R50 ;  /* 0x0000000e09327c25 */ /* 0x000fe2000f8e0032 */
[----:B------:R-:W-:-:S03]  /*04e0*/  ISETP.GE.U32.AND P2, PT, R16, UR12, PT ;  /* 0x0000000c10007c0c */ /* 0x000fc6000bf46070 */
[----:B------:R-:W-:Y:S01]  /*04f0*/  IMAD R53, R9, UR15, R2 ;  /* 0x0000000f09357c24 */ /* 0x000fe2000f8e0202 */
[----:B------:R-:W-:Y:S01]  /*0500*/  @!P1 MOV R52, R50 ;  /* 0x0000003200349202 */ /* 0x000fe20000000f00 */
[-C--:B-1----:R-:W-:Y:S01]  /*0510*/  @!P1 IMAD R2, R11, R4.reuse, RZ ;  /* 0x000000040b029224 */ /* 0x082fe200078e02ff */
[----:B------:R-:W-:Y:S02]  /*0520*/  ISETP.GE.AND.EX P2, PT, R25, UR13, PT, P2 ;  /* 0x0000000d19007c0c */ /* 0x000fe4000bf46320 */
[----:B------:R-:W-:Y:S01]  /*0530*/  IADD3 R53, PT, PT, R51, R53, RZ ;  /* 0x0000003533357210 */ /* 0x000fe20007ffe0ff */
[C---:B------:R-:W-:Y:S01]  /*0540*/  @!P1 IMAD R11, R23.reuse, R5, R2 ;  /* 0x00000005170b9224 */ /* 0x040fe200078e0202 */
[----:B------:R-:W1:Y:S01]  /*0550*/  @!P3 LDC.64 R12, c[0x0][0x398] ;  /* 0x0000e600ff0cbb82 */ /* 0x000e620000000a00 */
[C---:B------:R-:W-:Y:S01]  /*0560*/  IADD3 R2, PT, PT, R23.reuse, 0x30, RZ ;  /* 0x0000003017027810 */ /* 0x040fe20007ffe0ff */
[----:B------:R-:W-:-:S06]  /*0570*/  @!P1 IMAD.WIDE.U32 R8, R23, R4, R52 ;  /* 0x0000000417089225 */ /* 0x000fcc00078e0034 */
[----:B------:R-:W4:Y:S01]  /*0580*/  @!P3 LDC.64 R4, c[0x0][0x3f8] ;  /* 0x0000fe00ff04bb82 */ /* 0x000f220000000a00 */
[----:B------:R-:W-:Y:S02]  /*0590*/  @!P1 IADD3 R9, PT, PT, R9, R11, RZ ;  /* 0x0000000b09099210 */ /* 0x000fe40007ffe0ff */
[C---:B------:R-:W-:Y:S02]  /*05a0*/  @!P1 SHF.L.U32 R11, R8.reuse, 0x1, RZ ;  /* 0x00000001080b9819 */ /* 0x040fe400000006ff */
[----:B------:R-:W-:Y:S02]  /*05b0*/  @!P1 SHF.L.U64.HI R14, R8, 0x1, R9 ;  /* 0x00000001080e9819 */ /* 0x000fe40000010209 */
[----:B---3--:R-:W-:Y:S01]  /*05c0*/  @!P1 IADD3 R20, P0, PT, R11, R6, RZ ;  /* 0x000000060b149210 */ /* 0x008fe20007f1e0ff */
[----:B------:R-:W3:Y:S03]  /*05d0*/  @!P2 LDC.64 R8, c[0x0][0x3f8] ;  /* 0x0000fe00ff08ab82 */ /* 0x000ee60000000a00 */
[----:B------:R-:W-:-:S02]  /*05e0*/  @!P1 IADD3.X R21, PT, PT, R14, R7, RZ, P0, !PT ;  /* 0x000000070e159210 */ /* 0x000fc400007fe4ff */
[----:B--2---:R-:W-:-:S03]  /*05f0*/  @!P1 IADD3 R18, P0, PT, R11, R18, RZ ;  /* 0x000000120b129210 */ /* 0x004fc60007f1e0ff */
[----:B------:R-:W2:Y:S01]  /*0600*/  @!P3 LDC.64 R6, c[0x0][0x3a0] ;  /* 0x0000e800ff06bb82 */ /* 0x000ea20000000a00 */
[----:B------:R-:W-:Y:S01]  /*0610*/  @!P1 IADD3.X R19, PT, PT, R14, R19, RZ, P0, !PT ;  /* 0x000000130e139210 */ /* 0x000fe200007fe4ff */
[----:B------:R0:W5:Y:S01]  /*0620*/  @!P1 LDG.E R43, desc[UR10][R20.64] ;  /* 0x0000000a142b9981 */ /* 0x000162000c1e1900 */
[----:B------:R-:W-:Y:S02]  /*0630*/  ISETP.GE.U32.AND P0, PT, R2, UR12, PT ;  /* 0x0000000c02007c0c */ /* 0x000fe4000bf06070 */
[----:B------:R-:W-:Y:S01]  /*0640*/  SHF.R.S32.HI R17, RZ, 0x1f, R2 ;  /* 0x0000001fff117819 */ /* 0x000fe20000011402 */
[----:B------:R1:W5:Y:S01]  /*0650*/  @!P1 LDG.E R42, desc[UR10][R18.64] ;  /* 0x0000000a122a9981 */ /* 0x000362000c1e1900 */
[----:B------:R-:W-:Y:S01]  /*0660*/  @!P3 MOV R14, R50 ;  /* 0x00000032000eb202 */ /* 0x000fe20000000f00 */
[----:B----4-:R-:W-:Y:S01]  /*0670*/  @!P3 IMAD R15, R15, R4, RZ ;  /* 0x000000040f0fb224 */ /* 0x010fe200078e02ff */
[----:B------:R-:W-:-:S03]  /*0680*/  ISETP.GE.AND.EX P0, PT, R17, UR13, PT, P0 ;  /* 0x0000000d11007c0c */ /* 0x000fc6000bf06300 */
[----:B------:R-:W-:Y:S01]  /*0690*/  @!P3 IMAD R27, R10, R5, R15 ;  /* 0x000000050a1bb224 */ /* 0x000fe200078e020f */
[----:B------:R-:W-:-:S03]  /*06a0*/  @!P3 MOV R15, R53 ;  /* 0x00000035000fb202 */ /* 0x000fc60000000f00 */
[----:B------:R-:W-:-:S03]  /*06b0*/  @!P3 IMAD.WIDE.U32 R4, R10, R4, R14 ;  /* 0x000000040a04b225 */ /* 0x000fc600078e000e */
[----:B------:R-:W4:Y:S02]  /*06c0*/  @!P2 LDC.64 R14, c[0x0][0x3a0] ;  /* 0x0000e800ff0eab82 */ /* 0x000f240000000a00 */
[----:B0-----:R-:W-:Y:S02]  /*06d0*/  @!P3 IADD3 R21, PT, PT, R5, R27, RZ ;  /* 0x0000001b0515b210 */ /* 0x001fe40007ffe0ff */
[C---:B------:R-:W-:Y:S02]  /*06e0*/  @!P3 SHF.L.U32 R5, R4.reuse, 0x1, RZ ;  /* 0x000000010405b819 */ /* 0x040fe400000006ff */
[----:B------:R-:W-:Y:S01]  /*06f0*/  @!P3 SHF.L.U64.HI R20, R4, 0x1, R21 ;  /* 0x000000010414b819 */ /* 0x000fe20000010215 */
[----:B---3--:R-:W-:Y:S01]  /*0700*/  @!P2 IMAD R25, R25, R8, RZ ;  /* 0x000000081919a224 */ /* 0x008fe200078e02ff */
[C---:B--2---:R-:W-:Y:S01]  /*0710*/  @!P3 IADD3 R6, P1, PT, R5.reuse, R6, RZ ;  /* 0x000000060506b210 */ /* 0x044fe20007f3e0ff */
[----:B------:R-:W0:Y:S01]  /*0720*/  @!P2 LDC.64 R10, c[0x0][0x398] ;  /* 0x0000e600ff0aab82 */ /* 0x000e220000000a00 */
[----:B-1----:R-:W-:-:S02]  /*0730*/  @!P3 IADD3 R12, P4, PT, R5, R12, RZ ;  /* 0x0000000c050cb210 */ /* 0x002fc40007f9e0ff */
[----:B------:R-:W-:Y:S02]  /*0740*/  @!P2 MOV R18, R50 ;  /* 0x000000320012a202 */ /* 0x000fe40000000f00 */
[----:B------:R-:W-:-:S03]  /*0750*/  @!P2 MOV R19, R53 ;  /* 0x000000350013a202 */ /* 0x000fc60000000f00 */
[----:B------:R-:W1:Y:S01]  /*0760*/  @!P0 LDC.64 R4, c[0x0][0x3f8] ;  /* 0x0000fe00ff048b82 */ /* 0x000e620000000a00 */
[C---:B------:R-:W-:Y:S02]  /*0770*/  @!P2 IMAD R25, R16.reuse, R9, R25 ;  /* 0x000000091019a224 */ /* 0x040fe400078e0219 */
[----:B------:R-:W-:Y:S01]  /*0780*/  @!P2 IMAD.WIDE.U32 R8, R16, R8, R18 ;  /* 0x000000081008a225 */ /* 0x000fe200078e0012 */
[----:B------:R-:W-:-:S04]  /*0790*/  @!P3 IADD3.X R7, PT, PT, R20, R7, RZ, P1, !PT ;  /* 0x000000071407b210 */ /* 0x000fc80000ffe4ff */
[----:B------:R-:W-:Y:S01]  /*07a0*/  @!P2 IADD3 R19, PT, PT, R9, R25, RZ ;  /* 0x000000190913a210 */ /* 0x000fe20007ffe0ff */
[----:B------:R2:W5:Y:S01]  /*07b0*/  @!P3 LDG.E R41, desc[UR10][R6.64] ;  /* 0x0000000a0629b981 */ /* 0x000562000c1e1900 */
[C---:B------:R-:W-:Y:S02]  /*07c0*/  @!P2 SHF.L.U32 R9, R8.reuse, 0x1, RZ ;  /* 0x000000010809a819 */ /* 0x040fe400000006ff */
[----:B------:R-:W-:Y:S02]  /*07d0*/  @!P2 SHF.L.U64.HI R8, R8, 0x1, R19 ;  /* 0x000000010808a819 */ /* 0x000fe40000010213 */
[----:B----4-:R-:W-:Y:S02]  /*07e0*/  @!P2 IADD3 R14, P1, PT, R9, R14, RZ ;  /* 0x0000000e090ea210 */ /* 0x010fe40007f3e0ff */
[----:B------:R-:W-:Y:S02]  /*07f0*/  IADD3 R29, PT, PT, R23, 0x40, RZ ;  /* 0x00000040171d7810 */ /* 0x000fe40007ffe0ff */
[----:B------:R-:W-:-:S02]  /*0800*/  @!P2 IADD3.X R15, PT, PT, R8, R15, RZ, P1, !PT ;  /* 0x0000000f080fa210 */ /* 0x000fc40000ffe4ff */
[----:B------:R-:W-:Y:S02]  /*0810*/  @!P3 IADD3.X R13, PT, PT, R20, R13, RZ, P4, !PT ;  /* 0x0000000d140db210 */ /* 0x000fe400027fe4ff */
[----:B------:R-:W-:Y:S02]  /*0820*/  ISETP.GE.U32.AND P1, PT, R29, UR12, PT ;  /* 0x0000000c1d007c0c */ /* 0x000fe4000bf26070 */
[----:B------:R-:W-:Y:S01]  /*0830*/  SHF.R.S32.HI R21, RZ, 0x1f, R29 ;  /* 0x0000001fff157819 */ /* 0x000fe2000001141d */
[----:B-1----:R-:W-:Y:S01]  /*0840*/  @!P0 IMAD R17, R17, R4, RZ ;  /* 0x0000000411118224 */ /* 0x002fe200078e02ff */
[----:B--2---:R-:W-:Y:S01]  /*0850*/  @!P0 MOV R6, R50 ;  /* 0x0000003200068202 */ /* 0x004fe20000000f00 */
[----:B------:R1:W5:Y:S01]  /*0860*/  @!P3 LDG.E R40, desc[UR10][R12.64] ;  /* 0x0000000a0c28b981 */ /* 0x000362000c1e1900 */
[----:B------:R-:W-:Y:S02]  /*0870*/  @!P0 MOV R7, R53 ;  /* 0x0000003500078202 */ /* 0x000fe40000000f00 */
[----:B------:R-:W-:-:S02]  /*0880*/  ISETP.GE.AND.EX P1, PT, R21, UR13, PT, P1 ;  /* 0x0000000d15007c0c */ /* 0x000fc4000bf26310 */
[----:B0-----:R-:W-:Y:S01]  /*0890*/  @!P2 IADD3 R10, P3, PT, R9, R10, RZ ;  /* 0x0000000a090aa210 */ /* 0x001fe20007f7e0ff */
[C---:B------:R-:W-:Y:S02]  /*08a0*/  @!P0 IMAD R9, R2.reuse, R5, R17 ;  /* 0x0000000502098224 */ /* 0x040fe400078e0211 */
[----:B------:R-:W-:Y:S01]  /*08b0*/  @!P0 IMAD.WIDE.U32 R4, R2, R4, R6 ;  /* 0x0000000402048225 */ /* 0x000fe200078e0006 */
[----:B------:R-:W-:Y:S01]  /*08c0*/  CS2R R38, SRZ ;  /* 0x0000000000267805 */ /* 0x000fe2000001ff00 */
[----:B------:R-:W-:Y:S01]  /*08d0*/  UIMAD.WIDE UR8, UR6, 0x8, UR8 ;  /* 0x00000008060878a5 */ /* 0x000fe2000f8e0208 */
[----:B------:R-:W0:Y:S02]  /*08e0*/  @!P0 LDC.64 R6, c[0x0][0x3a0] ;  /* 0x0000e800ff068b82 */ /* 0x000e240000000a00 */
[----:B------:R-:W-:Y:S02]  /*08f0*/  @!P0 IADD3 R5, PT, PT, R5, R9, RZ ;  /* 0x0000000905058210 */ /* 0x000fe40007ffe0ff */
[----:B------:R2:W5:Y:S01]  /*0900*/  @!P2 LDG.E R39, desc[UR10][R14.64] ;  /* 0x0000000a0e27a981 */ /* 0x000562000c1e1900 */
[----:B------:R-:W-:-:S02]  /*0910*/  IADD3 R17, PT, PT, R23, 0x50, RZ ;  /* 0x0000005017117810 */ /* 0x000fc40007ffe0ff */
[C---:B------:R-:W-:Y:S01]  /*0920*/  @!P0 SHF.L.U32 R45, R4.reuse, 0x1, RZ ;  /* 0x00000001042d8819 */ /* 0x040fe200000006ff */
[----:B-1----:R-:W1:Y:S01]  /*0930*/  @!P1 LDC.64 R12, c[0x0][0x3a0] ;  /* 0x0000e800ff0c9b82 */ /* 0x002e620000000a00 */
[----:B------:R-:W-:Y:S02]  /*0940*/  @!P0 SHF.L.U64.HI R16, R4, 0x1, R5 ;  /* 0x0000000104108819 */ /* 0x000fe40000010205 */
[----:B------:R-:W-:Y:S02]  /*0950*/  MOV R4, UR8 ;  /* 0x0000000800047c02 */ /* 0x000fe40008000f00 */
[----:B------:R-:W-:-:S03]  /*0960*/  MOV R5, UR9 ;  /* 0x0000000900057c02 */ /* 0x000fc60008000f00 */
[----:B--2---:R-:W2:Y:S01]  /*0970*/  @!P1 LDC.64 R14, c[0x0][0x3f8] ;  /* 0x0000fe00ff0e9b82 */ /* 0x004ea20000000a00 */
[----:B------:R-:W-:Y:S02]  /*0980*/  @!P2 IADD3.X R11, PT, PT, R8, R11, RZ, P3, !PT ;  /* 0x0000000b080ba210 */ /* 0x000fe40001ffe4ff */
[----:B------:R-:W-:Y:S01]  /*0990*/  ISETP.GE.U32.AND P3, PT, R17, UR12, PT ;  /* 0x0000000c11007c0c */ /* 0x000fe2000bf66070 */
[----:B------:R-:W3:Y:S01]  /*09a0*/  LDG.E.64 R4, desc[UR10][R4.64] ;  /* 0x0000000a04047981 */ /* 0x000ee2000c1e1b00 */
[----:B------:R-:W-:-:S03]  /*09b0*/  SHF.R.S32.HI R33, RZ, 0x1f, R17 ;  /* 0x0000001fff217819 */ /* 0x000fc60000011411 */
[----:B------:R-:W4:Y:S01]  /*09c0*/  @!P0 LDC.64 R8, c[0x0][0x398] ;  /* 0x0000e600ff088b82 */ /* 0x000f220000000a00 */
[----:B------:R-:W-:Y:S01]  /*09d0*/  ISETP.GE.AND.EX P3, PT, R33, UR13, PT, P3 ;  /* 0x0000000d21007c0c */ /* 0x000fe2000bf66330 */
[----:B------:R0:W5:Y:S01]  /*09e0*/  @!P2 LDG.E R38, desc[UR10][R10.64] ;  /* 0x0000000a0a26a981 */ /* 0x000162000c1e1900 */
[----:B------:R-:W-:Y:S02]  /*09f0*/  ISETP.NE.AND P5, PT, RZ, UR7, PT ;  /* 0x00000007ff007c0c */ /* 0x000fe4000bfa5270 */
[----:B------:R-:W-:Y:S02]  /*0a00*/  IADD3 R24, PT, PT, R23, 0x60, RZ ;  /* 0x0000006017187810 */ /* 0x000fe40007ffe0ff */
[----:B0-----:R-:W-:Y:S02]  /*0a10*/  @!P0 IADD3 R30, P6, PT, R45, R6, RZ ;  /* 0x000000062d1e8210 */ /* 0x001fe40007fde0ff */
[----:B------:R-:W-:Y:S02]  /*0a20*/  ISETP.GE.U32.AND P2, PT, R24, UR12, PT ;  /* 0x0000000c18007c0c */ /* 0x000fe4000bf46070 */
[----:B------:R-:W-:-:S03]  /*0a30*/  SHF.R.S32.HI R27, RZ, 0x1f, R24 ;  /* 0x0000001fff1b7819 */ /* 0x000fc60000011418 */
[----:B------:R-:W0:Y:S01]  /*0a40*/  @!P3 LDC.64 R10, c[0x0][0x3f8] ;  /* 0x0000fe00ff0abb82 */ /* 0x000e220000000a00 */
[----:B--2---:R-:W-:Y:S01]  /*0a50*/  @!P1 IMAD R6, R21, R14, RZ ;  /* 0x0000000e15069224 */ /* 0x004fe200078e02ff */
[----:B------:R-:W-:Y:S02]  /*0a60*/  @!P0 IADD3.X R31, PT, PT, R16, R7, RZ, P6, !PT ;  /* 0x00000007101f8210 */ /* 0x000fe400037fe4ff */
[----:B------:R-:W-:-:S04]  /*0a70*/  ISETP.GE.AND.EX P2, PT, R27, UR13, PT, P2 ;  /* 0x0000000d1b007c0c */ /* 0x000fc8000bf46320 */
[----:B------:R-:W2:Y:S01]  /*0a80*/  @P5 LDC.64 R34, c[0x0][0x3b0] ;  /* 0x0000ec00ff225b82 */ /* 0x000ea20000000a00 */
[----:B------:R-:W-:Y:S02]  /*0a90*/  IADD3 R23, PT, PT, R23, 0x70, RZ ;  /* 0x0000007017177810 */ /* 0x000fe40007ffe0ff */
[----:B----4-:R-:W-:Y:S01]  /*0aa0*/  @!P0 IADD3 R28, P6, PT, R45, R8, RZ ;  /* 0x000000082d1c8210 */ /* 0x010fe20007fde0ff */
[----:B------:R-:W-:Y:S01]  /*0ab0*/  @!P1 IMAD R45, R29, R15, R6 ;  /* 0x0000000f1d2d9224 */ /* 0x000fe200078e0206 */
[----:B------:R-:W-:Y:S02]  /*0ac0*/  @!P1 MOV R20, R50 ;  /* 0x0000003200149202 */ /* 0x000fe40000000f00 */
[----:B------:R-:W-:Y:S01]  /*0ad0*/  @!P1 MOV R21, R53 ;  /* 0x0000003500159202 */ /* 0x000fe20000000f00 */
[----:B------:R-:W4:Y:S01]  /*0ae0*/  @!P1 LDC.64 R6, c[0x0][0x398] ;  /* 0x0000e600ff069b82 */ /* 0x000f220000000a00 */
[----:B------:R-:W-:Y:S02]  /*0af0*/  ISETP.GE.U32.AND P4, PT, R23, UR12, PT ;  /* 0x0000000c17007c0c */ /* 0x000fe4000bf86070 */
[----:B------:R-:W-:Y:S01]  /*0b00*/  SHF.R.S32.HI R25, RZ, 0x1f, R23 ;  /* 0x0000001fff197819 */ /* 0x000fe20000011417 */
[----:B------:R-:W-:Y:S01]  /*0b10*/  @!P1 IMAD.WIDE.U32 R14, R29, R14, R20 ;  /* 0x0000000e1d0e9225 */ /* 0x000fe200078e0014 */
[----:B------:R-:W-:-:S02]  /*0b20*/  CS2R R36, SRZ ;  /* 0x0000000000247805 */ /* 0x000fc4000001ff00 */
[----:B------:R-:W-:Y:S01]  /*0b30*/  ISETP.GE.AND.EX P4, PT, R25, UR13, PT, P4 ;  /* 0x0000000d19007c0c */ /* 0x000fe2000bf86340 */
[----:B------:R-:W4:Y:S01]  /*0b40*/  @!P3 LDC.64 R20, c[0x0][0x3a0] ;  /* 0x0000e800ff14bb82 */ /* 0x000f220000000a00 */
[----:B------:R-:W-:Y:S02]  /*0b50*/  @!P0 IADD3.X R29, PT, PT, R16, R9, RZ, P6, !PT ;  /* 0x00000009101d8210 */ /* 0x000fe400037fe4ff */
[----:B------:R-:W-:Y:S01]  /*0b60*/  @!P1 IADD3 R15, PT, PT, R15, R45, RZ ;  /* 0x0000002d0f0f9210 */ /* 0x000fe20007ffe0ff */
[----:B------:R1:W5:Y:S01]  /*0b70*/  @!P0 LDG.E R37, desc[UR10][R30.64] ;  /* 0x0000000a1e258981 */ /* 0x000362000c1e1900 */
[----:B------:R-:W-:Y:S02]  /*0b80*/  LOP3.LUT R2, R44, 0xffff, RZ, 0xc0, !PT ;  /* 0x0000ffff2c027812 */ /* 0x000fe400078ec0ff */
[C---:B------:R-:W-:Y:S01]  /*0b90*/  @!P1 SHF.L.U32 R45, R14.reuse, 0x1, RZ ;  /* 0x000000010e2d9819 */ /* 0x040fe200000006ff */
[----:B------:R-:W4:Y:S01]  /*0ba0*/  @!P2 LDC.64 R8, c[0x0][0x3f8] ;  /* 0x0000fe00ff08ab82 */ /* 0x000f220000000a00 */
[----:B------:R4:W5:Y:S01]  /*0bb0*/  @!P0 LDG.E R36, desc[UR10][R28.64] ;  /* 0x0000000a1c248981 */ /* 0x000962000c1e1900 */
[----:B0-----:R-:W-:Y:S01]  /*0bc0*/  @!P3 IMAD R16, R33, R10, RZ ;  /* 0x0000000a2110b224 */ /* 0x001fe200078e02ff */
[----:B-1----:R-:W-:Y:S01]  /*0bd0*/  @!P1 IADD3 R32, P0, PT, R45, R12, RZ ;  /* 0x0000000c2d209210 */ /* 0x002fe20007f1e0ff */
[----:B------:R-:W-:Y:S01]  /*0be0*/  IMAD R22, R49, 0x46, R2 ;  /* 0x0000004631167824 */ /* 0x000fe200078e0202 */
[----:B------:R-:W-:-:S02]  /*0bf0*/  @!P1 SHF.L.U64.HI R30, R14, 0x1, R15 ;  /* 0x000000010e1e9819 */ /* 0x000fc4000001020f */
[----:B------:R-:W-:Y:S02]  /*0c00*/  @!P3 MOV R14, R50 ;  /* 0x00000032000eb202 */ /* 0x000fe40000000f00 */
[----:B------:R-:W-:Y:S01]  /*0c10*/  @!P3 MOV R15, R53 ;  /* 0x00000035000fb202 */ /* 0x000fe20000000f00 */
[C---:B------:R-:W-:Y:S01]  /*0c20*/  @!P3 IMAD R31, R17.reuse, R11, R16 ;  /* 0x0000000b111fb224 */ /* 0x040fe200078e0210 */
[----:B------:R-:W-:Y:S01]  /*0c30*/  @!P1 IADD3.X R33, PT, PT, R30, R13, RZ, P0, !PT ;  /* 0x0000000d1e219210 */ /* 0x000fe200007fe4ff */
[----:B--2---:R-:W-:Y:S01]  /*0c40*/  @P5 IMAD.WIDE R34, R22, 0x2, R34 ;  /* 0x0000000216225825 */ /* 0x004fe200078e0222 */
[----:B------:R-:W0:Y:S03]  /*0c50*/  @!P4 LDC.64 R12, c[0x0][0x3f8] ;  /* 0x0000fe00ff0ccb82 */ /* 0x000e260000000a00 */
[----:B------:R-:W-:Y:S01]  /*0c60*/  @!P3 IMAD.WIDE.U32 R10, R17, R10, R14 ;  /* 0x0000000a110ab225 */ /* 0x000fe200078e000e */
[----:B----4-:R-:W-:Y:S01]  /*0c70*/  @!P1 IADD3 R28, P0, PT, R45, R6, RZ ;  /* 0x000000062d1c9210 */ /* 0x010fe20007f1e0ff */
[----:B------:R-:W2:Y:S03]  /*0c80*/  @P5 LDG.E.U16 R18, desc[UR10][R34.64] ;  /* 0x0000000a22125981 */ /* 0x000ea6000c1e1500 */
[----:B------:R-:W-:Y:S01]  /*0c90*/  @!P3 IADD3 R11, PT, PT, R11, R31, RZ ;  /* 0x0000001f0b0bb210 */ /* 0x000fe20007ffe0ff */
[----:B------:R1:W4:Y:S01]  /*0ca0*/  @P5 LDG.E.U16 R19, desc[UR10][R34.64+0x2] ;  /* 0x0000020a22135981 */ /* 0x000322000c1e1500 */
[----:B------:R-:W-:Y:S01]  /*0cb0*/  @!P3 SHF.L.U32 R31, R10, 0x1, RZ ;  /* 0x000000010a1fb819 */ /* 0x000fe200000006ff */
[----:B------:R-:W0:Y:S01]  /*0cc0*/  @!P3 LDC.64 R16, c[0x0][0x398] ;  /* 0x0000e600ff10bb82 */ /* 0x000e220000000a00 */
[----:B------:R-:W-:-:S02]  /*0cd0*/  @!P1 IADD3.X R29, PT, PT, R30, R7, RZ, P0, !PT ;  /* 0x000000071e1d9210 */ /* 0x000fc400007fe4ff */
[----:B------:R-:W-:Y:S02]  /*0ce0*/  @!P3 SHF.L.U64.HI R26, R10, 0x1, R11 ;  /* 0x000000010a1ab819 */ /* 0x000fe4000001020b */
[----:B-1----:R-:W-:Y:S02]  /*0cf0*/  CS2R R34, SRZ ;  /* 0x0000000000227805 */ /* 0x002fe4000001ff00 */
[----:B------:R-:W-:Y:S01]  /*0d00*/  @!P3 IADD3 R20, P6, PT, R31, R20, RZ ;  /* 0x000000141f14b210 */ /* 0x000fe20007fde0ff */
[----:B------:R-:W1:Y:S01]  /*0d10*/  @!P2 LDC.64 R14, c[0x0][0x3a0] ;  /* 0x0000e800ff0eab82 */ /* 0x000e620000000a00 */
[----:B------:R-:W-:Y:S02]  /*0d20*/  @!P2 IMAD R27, R27, R8, RZ ;  /* 0x000000081b1ba224 */ /* 0x000fe400078e02ff */
[----:B------:R0:W5:Y:S01]  /*0d30*/  @!P1 LDG.E R35, desc[UR10][R32.64] ;  /* 0x0000000a20239981 */ /* 0x000162000c1e1900 */
[----:B------:R-:W-:-:S03]  /*0d40*/  @!P3 IADD3.X R21, PT, PT, R26, R21, RZ, P6, !PT ;  /* 0x000000151a15b210 */ /* 0x000fc600037fe4ff */
[----:B------:R0:W5:Y:S01]  /*0d50*/  @!P1 LDG.E R34, desc[UR10][R28.64] ;  /* 0x0000000a1c229981 */ /* 0x000162000c1e1900 */
[----:B------:R-:W1:Y:S01]  /*0d60*/  @!P2 LDC.64 R6, c[0x0][0x398] ;  /* 0x0000e600ff06ab82 */ /* 0x000e620000000a00 */
[----:B0-----:R-:W-:-:S07]  /*0d70*/  CS2R R32, SRZ ;  /* 0x0000000000207805 */ /* 0x001fce000001ff00 */
[----:B------:R-:W0:Y:S01]  /*0d80*/  @!P4 LDC.64 R10, c[0x0][0x398] ;  /* 0x0000e600ff0acb82 */ /* 0x000e220000000a00 */
[----:B------:R-:W-:Y:S02]  /*0d90*/  @!P2 MOV R28, R50 ;  /* 0x00000032001ca202 */ /* 0x000fe40000000f00 */
[----:B------:R-:W-:Y:S01]  /*0da0*/  @!P2 MOV R29, R53 ;  /* 0x00000035001da202 */ /* 0x000fe20000000f00 */
[----:B------:R1:W5:Y:S01]  /*0db0*/  @!P3 LDG.E R33, desc[UR10][R20.64] ;  /* 0x0000000a1421b981 */ /* 0x000362000c1e1900 */
[C---:B------:R-:W-:Y:S02]  /*0dc0*/  @!P2 IMAD R27, R24.reuse, R9, R27 ;  /* 0x00000009181ba224 */ /* 0x040fe400078e021b */
[----:B------:R-:W-:Y:S02]  /*0dd0*/  @!P2 IMAD.WIDE.U32 R28, R24, R8, R28 ;  /* 0x00000008181ca225 */ /* 0x000fe400078e001c */
[----:B------:R-:W0:Y:S02]  /*0de0*/  @!P4 LDC.64 R8, c[0x0][0x3a0] ;  /* 0x0000e800ff08cb82 */ /* 0x000e240000000a00 */
[----:B------:R-:W-:-:S06]  /*0df0*/  @!P4 IMAD R24, R25, R12, RZ ;  /* 0x0000000c1918c224 */ /* 0x000fcc00078e02ff */
[----:B-1----:R-:W1:Y:S01]  /*0e00*/  LDC.64 R20, c[0x0][0x3a8] ;  /* 0x0000ea00ff147b82 */ /* 0x002e620000000a00 */
[----:B------:R-:W-:Y:S01]  /*0e10*/  @!P4 IMAD R13, R23, R13, R24 ;  /* 0x0000000d170dc224 */ /* 0x000fe200078e0218 */
[----:B------:R-:W-:Y:S02]  /*0e20*/  @!P4 MOV R24, R50 ;  /* 0x000000320018c202 */ /* 0x000fe40000000f00 */
[----:B------:R-:W-:Y:S02]  /*0e30*/  @!P4 MOV R25, R53 ;  /* 0x000000350019c202 */ /* 0x000fe40000000f00 */
[----:B------:R-:W-:Y:S02]  /*0e40*/  @!P3 IADD3 R16, P0, PT, R31, R16, RZ ;  /* 0x000000101f10b210 */ /* 0x000fe40007f1e0ff */
[----:B------:R-:W-:Y:S01]  /*0e50*/  @!P2 IADD3 R31, PT, PT, R29, R27, RZ ;  /* 0x0000001b1d1fa210 */ /* 0x000fe20007ffe0ff */
[----:B------:R-:W-:Y:S01]  /*0e60*/  @!P4 IMAD.WIDE.U32 R24, R23, R12, R24 ;  /* 0x0000000c1718c225 */ /* 0x000fe200078e0018 */
[----:B------:R-:W-:-:S02]  /*0e70*/  @!P2 SHF.L.U32 R27, R28, 0x1, RZ ;  /* 0x000000011c1ba819 */ /* 0x000fc400000006ff */
[----:B------:R-:W-:Y:S02]  /*0e80*/  @!P3 IADD3.X R17, PT, PT, R26, R17, RZ, P0, !PT ;  /* 0x000000111a11b210 */ /* 0x000fe400007fe4ff */
[----:B------:R-:W-:Y:S02]  /*0e90*/  @!P2 SHF.L.U64.HI R28, R28, 0x1, R31 ;  /* 0x000000011c1ca819 */ /* 0x000fe4000001021f */
[----:B------:R-:W-:Y:S02]  /*0ea0*/  @!P2 IADD3 R14, P0, PT, R27, R14, RZ ;  /* 0x0000000e1b0ea210 */ /* 0x000fe40007f1e0ff */
[----:B------:R-:W-:Y:S01]  /*0eb0*/  @!P4 IADD3 R23, PT, PT, R25, R13, RZ ;  /* 0x0000000d1917c210 */ /* 0x000fe20007ffe0ff */
[----:B------:R-:W5:Y:S01]  /*0ec0*/  @!P3 LDG.E R32, desc[UR10][R16.64] ;  /* 0x0000000a1020b981 */ /* 0x000f62000c1e1900 */
[----:B------:R-:W-:Y:S02]  /*0ed0*/  @!P4 SHF.L.U32 R13, R24, 0x1, RZ ;  /* 0x00000001180dc819 */ /* 0x000fe400000006ff */
[----:B------:R-:W-:-:S02]  /*0ee0*/  CS2R R30, SRZ ;  /* 0x00000000001e7805 */ /* 0x000fc4000001ff00 */
[----:B------:R-:W-:Y:S02]  /*0ef0*/  @!P2 IADD3.X R15, PT, PT, R28, R15, RZ, P0, !PT ;  /* 0x0000000f1c0fa210 */ /* 0x000fe400007fe4ff */
[----:B------:R-:W-:Y:S01]  /*0f00*/  @!P2 IADD3 R6, P0, PT, R27, R6, RZ ;  /* 0x000000061b06a210 */ /* 0x000fe20007f1e0ff */
[----:B-1----:R-:W-:Y:S01]  /*0f10*/  IMAD.WIDE R20, R22, 0x2, R20 ;  /* 0x0000000216147825 */ /* 0x002fe200078e0214 */
[----:B------:R-:W-:Y:S01]  /*0f20*/  @!P4 SHF.L.U64.HI R24, R24, 0x1, R23 ;  /* 0x000000011818c819 */ /* 0x000fe20000010217 */
[----:B------:R-:W5:Y:S01]  /*0f30*/  @!P2 LDG.E R31, desc[UR10][R14.64] ;  /* 0x0000000a0e1fa981 */ /* 0x000f62000c1e1900 */
[C---:B0-----:R-:W-:Y:S02]  /*0f40*/  @!P4 IADD3 R8, P1, PT, R13.reuse, R8, RZ ;  /* 0x000000080d08c210 */ /* 0x041fe40007f3e0ff */
[----:B------:R-:W-:Y:S02]  /*0f50*/  @!P4 IADD3 R10, P3, PT, R13, R10, RZ ;  /* 0x0000000a0d0ac210 */ /* 0x000fe40007f7e0ff */
[----:B------:R-:W-:-:S02]  /*0f60*/  @!P2 IADD3.X R7, PT, PT, R28, R7, RZ, P0, !PT ;  /* 0x000000071c07a210 */ /* 0x000fc400007fe4ff */
[----:B------:R-:W-:Y:S02]  /*0f70*/  CS2R R28, SRZ ;  /* 0x00000000001c7805 */ /* 0x000fe4000001ff00 */
[C---:B------:R-:W-:Y:S01]  /*0f80*/  @!P4 IADD3.X R9, PT, PT, R24.reuse, R9, RZ, P1, !PT ;  /* 0x000000091809c210 */ /* 0x040fe20000ffe4ff */
[----:B------:R-:W4:Y:S01]  /*0f90*/  LDG.E.U16 R13, desc[UR10][R20.64] ;  /* 0x0000000a140d7981 */ /* 0x000f22000c1e1500 */
[----:B------:R-:W-:-:S03]  /*0fa0*/  @!P4 IADD3.X R11, PT, PT, R24, R11, RZ, P3, !PT ;  /* 0x0000000b180bc210 */ /* 0x000fc60001ffe4ff */
[----:B------:R-:W4:Y:S04]  /*0fb0*/  LDG.E.U16 R14, desc[UR10][R20.64+0x2] ;  /* 0x0000020a140e7981 */ /* 0x000f28000c1e1500 */
        /* <DEDUP_REMOVED lines=14> */
[----:B------:R-:W-:Y:S02]  /*10a0*/  CS2R R4, SRZ ;  /* 0x0000000000047805 */ /* 0x000fe4000001ff00 */
[----:B--2---:R-:W-:Y:S02]  /*10b0*/  @P5 SHF.L.U32 R4, R18, 0x10, RZ ;  /* 0x0000001012045819 */ /* 0x004fe400000006ff */
[----:B-1----:R-:W-:Y:S02]  /*10c0*/  @P0 R2UR UR5, R12 ;  /* 0x000000000c0502ca */ /* 0x002fe400000e0000 */
[----:B----4-:R-:W-:-:S11]  /*10d0*/  @P5 SHF.L.U32 R5, R19, 0x10, RZ ;  /* 0x0000001013055819 */ /* 0x010fd600000006ff */
[----:B------:R-:W-:Y:S01]  /*10e0*/  @UP0 UMOV UR9, UR5 ;  /* 0x0000000500090c82 */ /* 0x000fe20008000000 */
[----:B0-----:R-:W-:Y:S02]  /*10f0*/  SHF.L.U32 R7, R13, 0x10, RZ ;  /* 0x000000100d077819 */ /* 0x001fe400000006ff */
        /* <DEDUP_REMOVED lines=15> */
[----:B------:R-:W-:Y:S02]  /*11f0*/  HADD2.F32 R18, -RZ, R40.H0_H0 ;  /* 0x20000028ff127230 */ /* 0x000fe40000004100 */
[----:B------:R-:W-:Y:S01]  /*1200*/  FADD.FTZ R17, R17, -UR14 ;  /* 0x8000000e11117e21 */ /* 0x000fe20008010000 */
[----:B------:R-:W-:Y:S01]  /*1210*/  FADD.FTZ R19, RZ, R8 ;  /* 0x00000008ff137221 */ /* 0x000fe20000010000 */
[----:B------:R-:W-:Y:S01]  /*1220*/  FFMA.FTZ R14, R16, R13, R15 ;  /* 0x0000000d100e7223 */ /* 0x000fe2000001000f */
[----:B------:R-:W-:-:S02]  /*1230*/  HADD2.F32 R15, -RZ, R41.H1_H1 ;  /* 0x30000029ff0f7230 */ /* 0x000fc40000004100 */
[----:B------:R-:W-:Y:S01]  /*1240*/  FADD.FTZ R10, R13, R10 ;  /* 0x0000000a0d0a7221 */ /* 0x000fe20000010000 */
[----:B------:R-:W-:Y:S02]  /*1250*/  HADD2.F32 R13, -RZ, R40.H1_H1 ;  /* 0x30000028ff0d7230 */ /* 0x000fe40000004100 */
[----:B------:R-:W-:Y:S01]  /*1260*/  FFMA.FTZ R11, R8, R11, RZ ;  /* 0x0000000b080b7223 */ /* 0x000fe200000100ff */
[----:B------:R-:W-:Y:S01]  /*1270*/  FMUL.FTZ R17, R17, UR9 ;  /* 0x0000000911117c20 */ /* 0x000fe20008410000 */
[----:B------:R-:W-:Y:S01]  /*1280*/  FADD.FTZ R15, R15, -UR14 ;  /* 0x8000000e0f0f7e21 */ /* 0x000fe20008010000 */
[----:B------:R-:W-:Y:S01]  /*1290*/  FFMA.FTZ R20, R9, R16, RZ ;  /* 0x0000001009147223 */ /* 0x000fe200000100ff */
[----:B------:R-:W-:Y:S01]  /*12a0*/  FADD.FTZ R22, RZ, R9 ;  /* 0x00000009ff167221 */ /* 0x000fe20000010000 */
[----:B------:R-:W-:Y:S01]  /*12b0*/  FADD.FTZ R8, R18, R19 ;  /* 0x0000001312087221 */ /* 0x000fe20000010000 */
[----:B------:R-:W-:Y:S01]  /*12c0*/  FMUL.FTZ R16, R15, UR9 ;  /* 0x000000090f107c20 */ /* 0x000fe20008410000 */
[----:B------:R-:W-:-:S02]  /*12d0*/  HADD2.F32 R12, -RZ, R39.H0_H0 ;  /* 0x20000027ff0c7230 */ /* 0x000fc40000004100 */
[----:B------:R-:W-:Y:S01]  /*12e0*/  FMUL.FTZ R19, R7, R18 ;  /* 0x0000001207137220 */ /* 0x000fe20000410000 */
[----:B------:R-:W-:Y:S01]  /*12f0*/  FFMA.FTZ R15, R18, R17, R11 ;  /* 0x00000011120f7223 */ /* 0x000fe2000001000b */
[C---:B------:R-:W-:Y:S01]  /*1300*/  FADD.FTZ R11, R13.reuse, R22 ;  /* 0x000000160d0b7221 */ /* 0x040fe20000010000 */
[----:B------:R-:W-:Y:S01]  /*1310*/  FFMA.FTZ R9, R13, R16, R20 ;  /* 0x000000100d097223 */ /* 0x000fe20000010014 */
[----:B------:R-:W-:Y:S01]  /*1320*/  FMUL.FTZ R13, R6, R13 ;  /* 0x0000000d060d7220 */ /* 0x000fe20000410000 */
[----:B------:R-:W-:Y:S01]  /*1330*/  FFMA.FTZ R17, R17, R19, R14 ;  /* 0x0000001311117223 */ /* 0x000fe2000001000e */
[----:B------:R-:W-:Y:S01]  /*1340*/  FADD.FTZ R12, R12, -UR14 ;  /* 0x8000000e0c0c7e21 */ /* 0x000fe20008010000 */
[----:B------:R-:W-:Y:S01]  /*1350*/  FADD.FTZ R10, R10, R19 ;  /* 0x000000130a0a7221 */ /* 0x000fe20000010000 */
[----:B------:R-:W-:Y:S02]  /*1360*/  HADD2.F32 R14, -RZ, R38.H0_H0 ;  /* 0x20000026ff0e7230 */ /* 0x000fe40000004100 */
[----:B------:R-:W-:Y:S01]  /*1370*/  FFMA.FTZ R17, R16, R13, R17 ;  /* 0x0000000d10117223 */ /* 0x000fe20000010011 */
[----:B------:R-:W-:Y:S01]  /*1380*/  FMUL.FTZ R16, R12, UR9 ;  /* 0x000000090c107c20 */ /* 0x000fe20008410000 */
[----:B------:R-:W-:-:S02]  /*1390*/  HADD2.F32 R12, -RZ, R39.H1_H1 ;  /* 0x30000027ff0c7230 */ /* 0x000fc40000004100 */
[----:B------:R-:W-:Y:S01]  /*13a0*/  FADD.FTZ R10, R13, R10 ;  /* 0x0000000a0d0a7221 */ /* 0x000fe20000010000 */
[----:B------:R-:W-:Y:S01]  /*13b0*/  FMUL.FTZ R13, R7, R14 ;  /* 0x0000000e070d7220 */ /* 0x000fe20000410000 */
[----:B------:R-:W-:Y:S02]  /*13c0*/  HADD2.F32 R18, -RZ, R37.H0_H0 ;  /* 0x20000025ff127230 */ /* 0x000fe40000004100 */
[----:B------:R-:W-:Y:S01]  /*13d0*/  FADD.FTZ R8, R8, R14 ;  /* 0x0000000e08087221 */ /* 0x000fe20000010000 */
[----:B------:R-:W-:Y:S01]  /*13e0*/  FADD.FTZ R12, R12, -UR14 ;  /* 0x8000000e0c0c7e21 */ /* 0x000fe20008010000 */
[----:B------:R-:W-:Y:S01]  /*13f0*/  FFMA.FTZ R15, R14, R16, R15 ;  /* 0x000000100e0f7223 */ /* 0x000fe2000001000f */
[----:B------:R-:W-:Y:S01]  /*1400*/  FADD.FTZ R10, R10, R13 ;  /* 0x0000000d0a0a7221 */ /* 0x000fe20000010000 */
[----:B------:R-:W-:Y:S01]  /*1410*/  FFMA.FTZ R16, R16, R13, R17 ;  /* 0x0000000d10107223 */ /* 0x000fe20000010011 */
[----:B------:R-:W-:Y:S02]  /*1420*/  HADD2.F32 R14, -RZ, R38.H1_H1 ;  /* 0x30000026ff0e7230 */ /* 0x000fe40000004100 */
[----:B------:R-:W-:Y:S01]  /*1430*/  FADD.FTZ R19, R18, -UR14 ;  /* 0x8000000e12137e21 */ /* 0x000fe20008010000 */
[----:B------:R-:W-:Y:S01]  /*1440*/  FMUL.FTZ R13, R12, UR9 ;  /* 0x000000090c0d7c20 */ /* 0x000fe20008410000 */
[----:B------:R-:W-:-:S02]  /*1450*/  HADD2.F32 R18, -RZ, R36.H0_H0 ;  /* 0x20000024ff127230 */ /* 0x000fc40000004100 */
        /* <DEDUP_REMOVED lines=9> */
[----:B------:R-:W-:Y:S01]  /*14f0*/  FADD.FTZ R10, R14, R10 ;  /* 0x0000000a0e0a7221 */ /* 0x000fe20000010000 */
[----:B------:R-:W-:Y:S01]  /*1500*/  FFMA.FTZ R16, R13, R14, R16 ;  /* 0x0000000e0d107223 */ /* 0x000fe20000010010 */
[----:B------:R-:W-:-:S02]  /*1510*/  HADD2.F32 R13, -RZ, R36.H1_H1 ;  /* 0x30000024ff0d7230 */ /* 0x000fc40000004100 */
[----:B------:R-:W-:Y:S01]  /*1520*/  FMUL.FTZ R17, R17, UR9 ;  /* 0x0000000911117c20 */ /* 0x000fe20008410000 */
[----:B------:R-:W-:Y:S01]  /*1530*/  FADD.FTZ R21, R10, R15 ;  /* 0x0000000f0a157221 */ /* 0x000fe20000010000 */
[----:B------:R-:W-:Y:S01]  /*1540*/  FFMA.FTZ R18, R19, R15, R16 ;  /* 0x0000000f13127223 */ /* 0x000fe20000010010 */
[--C-:B------:R-:W-:Y:S02]  /*1550*/  HADD2.F32 R15, -RZ, R35.reuse.H0_H0 ;  /* 0x20000023ff0f7230 */ /* 0x100fe40000004100 */
[----:B------:R-:W-:Y:S01]  /*1560*/  FFMA.FTZ R14, R13, R17, R12 ;  /* 0x000000110d0e7223 */ /* 0x000fe2000001000c */
[----:B------:R-:W-:Y:S02]  /*1570*/  HADD2.F32 R12, -RZ, R35.H1_H1 ;  /* 0x30000023ff0c7230 */ /* 0x000fe40000004100 */
[----:B------:R-:W-:Y:S01]  /*1580*/  FMUL.FTZ R16, R6, R13 ;  /* 0x0000000d06107220 */ /* 0x000fe20000410000 */
[----:B------:R-:W-:Y:S01]  /*1590*/  FADD.FTZ R11, R11, R13 ;  /* 0x0000000d0b0b7221 */ /* 0x000fe20000010000 */
[----:B------:R-:W-:Y:S01]  /*15a0*/  FADD.FTZ R13, R15, -UR14 ;  /* 0x8000000e0f0d7e21 */ /* 0x000fe20008010000 */
[----:B------:R-:W-:-:S02]  /*15b0*/  HADD2.F32 R15, -RZ, R34.H0_H0 ;  /* 0x20000022ff0f7230 */ /* 0x000fc40000004100 */
[----:B------:R-:W-:Y:S01]  /*15c0*/  FADD.FTZ R12, R12, -UR14 ;  /* 0x8000000e0c0c7e21 */ /* 0x000fe20008010000 */
[----:B------:R-:W-:Y:S01]  /*15d0*/  FADD.FTZ R10, R16, R21 ;  /* 0x00000015100a7221 */ /* 0x000fe20000010000 */
[----:B------:R-:W-:Y:S01]  /*15e0*/  FMUL.FTZ R19, R13, UR9 ;  /* 0x000000090d137c20 */ /* 0x000fe20008410000 */
[----:B------:R-:W-:Y:S01]  /*15f0*/  FFMA.FTZ R18, R17, R16, R18 ;  /* 0x0000001011127223 */ /* 0x000fe20000010012 */
[----:B------:R-:W-:Y:S02]  /*1600*/  HADD2.F32 R20, -RZ, R33.H0_H0 ;  /* 0x20000021ff147230 */ /* 0x000fe40000004100 */
[----:B------:R-:W-:Y:S01]  /*1610*/  FMUL.FTZ R16, R12, UR9 ;  /* 0x000000090c107c20 */ /* 0x000fe20008410000 */
[----:B------:R-:W-:Y:S02]  /*1620*/  HADD2.F32 R17, -RZ, R34.H1_H1 ;  /* 0x30000022ff117230 */ /* 0x000fe40000004100 */
[----:B------:R-:W-:Y:S01]  /*1630*/  FADD.FTZ R12, R9, R15 ;  /* 0x0000000f090c7221 */ /* 0x000fe20000010000 */
[----:B------:R-:W-:Y:S01]  /*1640*/  FFMA.FTZ R13, R15, R19, R8 ;  /* 0x000000130f0d7223 */ /* 0x000fe20000010008 */
[----:B------:R-:W-:Y:S01]  /*1650*/  FMUL.FTZ R15, R7, R15 ;  /* 0x0000000f070f7220 */ /* 0x000fe20000410000 */
[----:B------:R-:W-:Y:S01]  /*1660*/  FADD.FTZ R20, R20, -UR14 ;  /* 0x8000000e14147e21 */ /* 0x000fe20008010000 */
[----:B------:R-:W-:Y:S01]  /*1670*/  FADD.FTZ R8, R11, R17 ;  /* 0x000000110b087221 */ /* 0x000fe20000010000 */
[----:B------:R-:W-:Y:S01]  /*1680*/  FFMA.FTZ R9, R17, R16, R14 ;  /* 0x0000001011097223 */ /* 0x000fe2000001000e */
[----:B------:R-:W-:Y:S01]  /*1690*/  FADD.FTZ R10, R10, R15 ;  /* 0x0000000f0a0a7221 */ /* 0x000fe20000010000 */
[----:B------:R-:W-:Y:S01]  /*16a0*/  FMUL.FTZ R17, R6, R17 ;  /* 0x0000001106117220 */ /* 0x000fe20000410000 */
[----:B------:R-:W-:Y:S01]  /*16b0*/  FFMA.FTZ R15, R19, R15, R18 ;  /* 0x0000000f130f7223 */ /* 0x000fe20000010012 */
        /* <DEDUP_REMOVED lines=8> */
[----:B------:R-:W-:Y:S02]  /*1740*/  HADD2.F32 R14, -RZ, R32.H1_H1 ;  /* 0x30000020ff0e7230 */ /* 0x000fe40000004100 */
[----:B------:R-:W-:Y:S01]  /*1750*/  FADD.FTZ R11, R11, -UR14 ;  /* 0x8000000e0b0b7e21 */ /* 0x000fe20008010000 */
[----:B------:R-:W-:-:S02]  /*1760*/  HADD2.F32 R19, -RZ, R31.H0_H0 ;  /* 0x2000001fff137230 */ /* 0x000fc40000004100 */
[----:B------:R-:W-:Y:S01]  /*1770*/  FADD.FTZ R18, R10, R17 ;  /* 0x000000110a127221 */ /* 0x000fe20000010000 */
[----:B------:R-:W-:Y:S01]  /*1780*/  FFMA.FTZ R17, R20, R17, R15 ;  /* 0x0000001114117223 */ /* 0x000fe2000001000f */
[----:B------:R-:W-:Y:S01]  /*1790*/  FMUL.FTZ R15, R6, R14 ;  /* 0x0000000e060f7220 */ /* 0x000fe20000410000 */
[--C-:B------:R-:W-:Y:S02]  /*17a0*/  HADD2.F32 R10, -RZ, R30.reuse.H0_H0 ;  /* 0x2000001eff0a7230 */ /* 0x100fe40000004100 */
[----:B------:R-:W-:Y:S01]  /*17b0*/  FMUL.FTZ R16, R11, UR9 ;  /* 0x000000090b107c20 */ /* 0x000fe20008410000 */
[----:B------:R-:W-:Y:S01]  /*17c0*/  FADD.FTZ R11, R19, -UR14 ;  /* 0x8000000e130b7e21 */ /* 0x000fe20008010000 */
[----:B------:R-:W-:Y:S02]  /*17d0*/  HADD2.F32 R20, -RZ, R31.H1_H1 ;  /* 0x3000001fff147230 */ /* 0x000fe40000004100 */
[----:B------:R-:W-:Y:S01]  /*17e0*/  FADD.FTZ R19, R15, R18 ;  /* 0x000000120f137221 */ /* 0x000fe20000010000 */
[----:B------:R-:W-:Y:S01]  /*17f0*/  FFMA.FTZ R18, R16, R15, R17 ;  /* 0x0000000f10127223 */ /* 0x000fe20000010011 */
[----:B------:R-:W-:Y:S01]  /*1800*/  FMUL.FTZ R22, R7, R10 ;  /* 0x0000000a07167220 */ /* 0x000fe20000410000 */
[----:B------:R-:W-:Y:S01]  /*1810*/  FMUL.FTZ R15, R11, UR9 ;  /* 0x000000090b0f7c20 */ /* 0x000fe20008410000 */
[----:B------:R-:W-:-:S02]  /*1820*/  HADD2.F32 R11, -RZ, R30.H1_H1 ;  /* 0x3000001eff0b7230 */ /* 0x000fc40000004100 */
[----:B------:R-:W-:Y:S01]  /*1830*/  FADD.FTZ R20, R20, -UR14 ;  /* 0x8000000e14147e21 */ /* 0x000fe20008010000 */
[----:B------:R-:W-:Y:S01]  /*1840*/  FADD.FTZ R24, R19, R22 ;  /* 0x0000001613187221 */ /* 0x000fe20000010000 */
[----:B------:R-:W-:Y:S01]  /*1850*/  FFMA.FTZ R19, R15, R22, R18 ;  /* 0x000000160f137223 */ /* 0x000fe20000010012 */
[----:B------:R-:W-:Y:S02]  /*1860*/  HADD2.F32 R21, -RZ, R29.H0_H0 ;  /* 0x2000001dff157230 */ /* 0x000fe40000004100 */
[----:B------:R-:W-:Y:S01]  /*1870*/  FMUL.FTZ R17, R6, R11 ;  /* 0x0000000b06117220 */ /* 0x000fe20000410000 */
[----:B------:R-:W-:Y:S01]  /*1880*/  FMUL.FTZ R18, R20, UR9 ;  /* 0x0000000914127c20 */ /* 0x000fe20008410000 */
[----:B------:R-:W-:Y:S01]  /*1890*/  FADD.FTZ R20, R8, R14 ;  /* 0x0000000e08147221 */ /* 0x000fe20000010000 */
[----:B------:R-:W-:Y:S01]  /*18a0*/  FFMA.FTZ R14, R14, R16, R9 ;  /* 0x000000100e0e7223 */ /* 0x000fe20000010009 */
[----:B------:R-:W-:Y:S01]  /*18b0*/  FADD.FTZ R24, R17, R24 ;  /* 0x0000001811187221 */ /* 0x000fe20000010000 */
[----:B------:R-:W-:Y:S01]  /*18c0*/  FFMA.FTZ R16, R18, R17, R19 ;  /* 0x0000001112107223 */ /* 0x000fe20000010013 */
[----:B------:R-:W-:Y:S01]  /*18d0*/  FADD.FTZ R17, R21, -UR14 ;  /* 0x8000000e15117e21 */ /* 0x000fe20008010000 */
[----:B------:R-:W-:-:S02]  /*18e0*/  HADD2.F32 R8, -RZ, R28.H0_H0 ;  /* 0x2000001cff087230 */ /* 0x000fc40000004100 */
[----:B------:R-:W-:Y:S01]  /*18f0*/  FADD.FTZ R19, R12, R10 ;  /* 0x0000000a0c137221 */ /* 0x000fe20000010000 */
[----:B------:R-:W-:Y:S02]  /*1900*/  HADD2.F32 R21, -RZ, R29.H1_H1 ;  /* 0x3000001dff157230 */ /* 0x000fe40000004100 */
[----:B------:R-:W-:Y:S01]  /*1910*/  FMUL.FTZ R17, R17, UR9 ;  /* 0x0000000911117c20 */ /* 0x000fe20008410000 */
[----:B------:R-:W-:Y:S02]  /*1920*/  HADD2.F32 R9, -RZ, R28.H1_H1 ;  /* 0x3000001cff097230 */ /* 0x000fe40000004100 */
[----:B------:R-:W-:Y:S01]  /*1930*/  FMUL.FTZ R23, R7, R8 ;  /* 0x0000000807177220 */ /* 0x000fe20000410000 */
[----:B------:R-:W-:Y:S01]  /*1940*/  FFMA.FTZ R13, R10, R15, R13 ;  /* 0x0000000f0a0d7223 */ /* 0x000fe2000001000d */
[----:B------:R-:W-:Y:S01]  /*1950*/  FADD.FTZ R21, R21, -UR14 ;  /* 0x8000000e15157e21 */ /* 0x000fe20008010000 */
[----:B------:R-:W-:Y:S01]  /*1960*/  FADD.FTZ R20, R20, R11 ;  /* 0x0000000b14147221 */ /* 0x000fe20000010000 */
[----:B------:R-:W-:Y:S01]  /*1970*/  FADD.FTZ R15, R24, R23 ;  /* 0x00000017180f7221 */ /* 0x000fe20000010000 */
[----:B------:R-:W-:Y:S01]  /*1980*/  FFMA.FTZ R16, R17, R23, R16 ;  /* 0x0000001711107223 */ /* 0x000fe20000010010 */
[----:B------:R-:W-:Y:S01]  /*1990*/  FMUL.FTZ R12, R6, R9 ;  /* 0x00000009060c7220 */ /* 0x000fe20000410000 */
[----:B------:R-:W-:Y:S01]  /*19a0*/  FMUL.FTZ R21, R21, UR9 ;  /* 0x0000000915157c20 */ /* 0x000fe20008410000 */
[----:B------:R-:W-:Y:S01]  /*19b0*/  FFMA.FTZ R18, R11, R18, R14 ;  /* 0x000000120b127223 */ /* 0x000fe2000001000e */
[----:B------:R-:W-:Y:S01]  /*19c0*/  FADD.FTZ R14, R19, R8 ;  /* 0x00000008130e7221 */ /* 0x000fe20000010000 */
[----:B------:R-:W-:Y:S01]  /*19d0*/  FADD.FTZ R10, R12, R15 ;  /* 0x0000000f0c0a7221 */ /* 0x000fe20000010000 */
[----:B------:R-:W-:Y:S01]  /*19e0*/  FFMA.FTZ R11, R21, R12, R16 ;  /* 0x0000000c150b7223 */ /* 0x000fe20000010010 */
[----:B------:R-:W-:Y:S01]  /*19f0*/  FFMA.FTZ R12, R8, R17, R13 ;  /* 0x00000011080c7223 */ /* 0x000fe2000001000d */
[----:B------:R-:W-:Y:S01]  /*1a00*/  FADD.FTZ R15, R20, R9 ;  /* 0x00000009140f7221 */ /* 0x000fe20000010000 */
[----:B------:R-:W-:Y:S01]  /*1a10*/  FFMA.FTZ R13, R9, R21, R18 ;  /* 0x00000015090d7223 */ /* 0x000fe20000010012 */
[----:B------:R-:W-:Y:S06]  /*1a20*/  BRA `(.L_x_840) ;  /* 0x0000001000807947 */ /* 0x000fec0003800000 */
.L_x_839:
        /* <DEDUP_REMOVED lines=19> */
[----:B------:R-:W-:-:S02]  /*1b60*/  HADD2.F32 R25, -RZ, R40.H0_H0 ;  /* 0x20000028ff197230 */ /* 0x000fc40000004100 */
[----:B------:R-:W-:Y:S01]  /*1b70*/  FMUL.FTZ R19, R13, -1.4426950216293334961 ;  /* 0xbfb8aa3b0d137820 */ /* 0x000fe20000410000 */
[----:B------:R-:W0:Y:S01]  /*1b80*/  MUFU.EX2 R14, R14 ;  /* 0x0000000e000e7308 */ /* 0x000e220000000800 */
[----:B------:R-:W-:Y:S01]  /*1b90*/  FMUL.FTZ R15, R12, -1.4426950216293334961 ;  /* 0xbfb8aa3b0c0f7820 */ /* 0x000fe20000410000 */
[----:B------:R-:W-:-:S06]  /*1ba0*/  HADD2.F32 R26, -RZ, R39.H1_H1 ;  /* 0x30000027ff1a7230 */ /* 0x000fcc0000004100 */
[----:B------:R-:W1:Y:S08]  /*1bb0*/  MUFU.EX2 R15, R15 ;  /* 0x0000000f000f7308 */ /* 0x000e700000000800 */
[----:B------:R-:W2:Y:S01]  /*1bc0*/  MUFU.EX2 R18, R18 ;  /* 0x0000001200127308 */ /* 0x000ea20000000800 */
[----:B0-----:R-:W-:-:S07]  /*1bd0*/  FADD.FTZ R17, R14, 1 ;  /* 0x3f8000000e117421 */ /* 0x001fce0000010000 */
[----:B------:R-:W0:Y:S01]  /*1be0*/  MUFU.RCP R17, R17 ;  /* 0x0000001100117308 */ /* 0x000e220000001000 */
[----:B-1----:R-:W-:-:S07]  /*1bf0*/  FADD.FTZ R16, R15, 1 ;  /* 0x3f8000000f107421 */ /* 0x002fce0000010000 */
[----:B------:R-:W1:Y:S01]  /*1c00*/  MUFU.EX2 R19, R19 ;  /* 0x0000001300137308 */ /* 0x000e620000000800 */
[----:B--2---:R-:W-:Y:S01]  /*1c10*/  FADD.FTZ R14, R18, 1 ;  /* 0x3f800000120e7421 */ /* 0x004fe20000010000 */
[----:B------:R-:W-:-:S05]  /*1c20*/  HADD2.F32 R18, -RZ, R39.H0_H0 ;  /* 0x20000027ff127230 */ /* 0x000fca0000004100 */
[----:B------:R-:W-:Y:S01]  /*1c30*/  FADD.FTZ R18, R18, -UR14 ;  /* 0x8000000e12127e21 */ /* 0x000fe20008010000 */
[----:B------:R-:W2:Y:S01]  /*1c40*/  MUFU.RCP R16, R16 ;  /* 0x0000001000107308 */ /* 0x000ea20000001000 */
[----:B0-----:R-:W-:Y:S01]  /*1c50*/  FADD.FTZ R15, -R17, 1 ;  /* 0x3f800000110f7421 */ /* 0x001fe20000010100 */
[----:B------:R-:W-:Y:S01]  /*1c60*/  FMUL.FTZ R20, R20, R17 ;  /* 0x0000001114147220 */ /* 0x000fe20000410000 */
[----:B------:R-:W-:Y:S02]  /*1c70*/  FMUL.FTZ R23, R18, UR9 ;  /* 0x0000000912177c20 */ /* 0x000fe40008410000 */
[----:B------:R-:W-:Y:S02]  /*1c80*/  FFMA.FTZ R15, R10, R15, 1 ;  /* 0x3f8000000a0f7423 */ /* 0x000fe4000001000f */
[----:B------:R-:W-:Y:S01]  /*1c90*/  FFMA.FTZ R24, R7, R23, R4 ;  /* 0x0000001707187223 */ /* 0x000fe20000010004 */
[----:B------:R-:W0:Y:S01]  /*1ca0*/  MUFU.RCP R14, R14 ;  /* 0x0000000e000e7308 */ /* 0x000e220000001000 */
[----:B-1----:R-:W-:Y:S01]  /*1cb0*/  FADD.FTZ R21, R19, 1 ;  /* 0x3f80000013157421 */ /* 0x002fe20000010000 */
[----:B------:R-:W-:-:S02]  /*1cc0*/  HADD2.F32 R19, -RZ, R42.H1_H1 ;  /* 0x3000002aff137230 */ /* 0x000fc40000004100 */
        /* <DEDUP_REMOVED lines=49> */
[----:B------:R-:W-:-:S04]  /*1fe0*/  FMUL.FTZ R18, R45, R17 ;  /* 0x000000112d127220 */ /* 0x000fc80000410000 */
[----:B------:R-:W-:Y:S01]  /*1ff0*/  FMUL.FTZ R11, R18, R11 ;  /* 0x0000000b120b7220 */ /* 0x000fe20000410000 */
[----:B------:R-:W1:Y:S01]  /*2000*/  MUFU.RCP R26, R26 ;  /* 0x0000001a001a7308 */ /* 0x000e620000001000 */
[----:B0-----:R-:W-:-:S04]  /*2010*/  FADD.FTZ R17, -R21, 1 ;  /* 0x3f80000015117421 */ /* 0x001fc80000010100 */
[----:B------:R-:W-:Y:S01]  /*2020*/  FFMA.FTZ R16, R16, R17, 1 ;  /* 0x3f80000010107423 */ /* 0x000fe20000010011 */
[----:B------:R-:W-:-:S05]  /*2030*/  HADD2.F32 R17, -RZ, R36.H0_H0 ;  /* 0x20000024ff117230 */ /* 0x000fca0000004100 */
[----:B------:R-:W-:Y:S01]  /*2040*/  FMUL.FTZ R21, R17, R21 ;  /* 0x0000001511157220 */ /* 0x000fe20000410000 */
[----:B------:R-:W-:Y:S02]  /*2050*/  HADD2.F32 R17, -RZ, R36.H1_H1 ;  /* 0x30000024ff117230 */ /* 0x000fe40000004100 */
[----:B-1----:R-:W-:-:S03]  /*2060*/  FADD.FTZ R45, -R26, 1 ;  /* 0x3f8000001a2d7421 */ /* 0x002fc60000010100 */
[----:B------:R-:W-:Y:S01]  /*2070*/  FMUL.FTZ R17, R17, R26 ;  /* 0x0000001a11117220 */ /* 0x000fe20000410000 */
[----:B------:R-:W-:Y:S01]  /*2080*/  FFMA.FTZ R45, R10, R45, 1 ;  /* 0x3f8000000a2d7423 */ /* 0x000fe2000001002d */
[----:B------:R-:W-:Y:S01]  /*2090*/  FMUL.FTZ R10, R21, R16 ;  /* 0x00000010150a7220 */ /* 0x000fe20000410000 */
[----:B------:R-:W-:Y:S02]  /*20a0*/  FMUL.FTZ R16, R7, R20 ;  /* 0x0000001407107220 */ /* 0x000fe40000410000 */
[----:B------:R-:W-:Y:S01]  /*20b0*/  FMUL.FTZ R15, R17, R45 ;  /* 0x0000002d110f7220 */ /* 0x000fe20000410000 */
[----:B------:R-:W-:Y:S02]  /*20c0*/  HADD2.F32 R17, -RZ, R35.H0_H0 ;  /* 0x20000023ff117230 */ /* 0x000fe40000004100 */
[C---:B------:R-:W-:Y:S01]  /*20d0*/  FFMA.FTZ R45, R9.reuse, R16, RZ ;  /* 0x00000010092d7223 */ /* 0x040fe200000100ff */
[----:B------:R-:W-:Y:S01]  /*20e0*/  FADD.FTZ R26, RZ, R16 ;  /* 0x00000010ff1a7221 */ /* 0x000fe20000010000 */
[----:B------:R-:W-:Y:S01]  /*20f0*/  FFMA.FTZ R9, R9, R20, RZ ;  /* 0x0000001409097223 */ /* 0x000fe200000100ff */
[----:B------:R-:W-:Y:S01]  /*2100*/  FADD.FTZ R20, RZ, R20 ;  /* 0x00000014ff147221 */ /* 0x000fe20000010000 */
[----:B------:R-:W-:Y:S01]  /*2110*/  FADD.FTZ R18, R17, -UR14 ;  /* 0x8000000e11127e21 */ /* 0x000fe20008010000 */
[----:B------:R-:W-:-:S02]  /*2120*/  FMUL.FTZ R17, R6, R19 ;  /* 0x0000001306117220 */ /* 0x000fc40000410000 */
[----:B------:R-:W-:Y:S01]  /*2130*/  FADD.FTZ R21, R20, R25 ;  /* 0x0000001914157221 */ /* 0x000fe20000010000 */
[----:B------:R-:W-:Y:S01]  /*2140*/  FMUL.FTZ R16, R18, UR9 ;  /* 0x0000000912107c20 */ /* 0x000fe20008410000 */
[----:B------:R-:W-:Y:S01]  /*2150*/  FFMA.FTZ R45, R8, R17, R45 ;  /* 0x00000011082d7223 */ /* 0x000fe2000001002d */
[----:B------:R-:W-:Y:S01]  /*2160*/  FADD.FTZ R26, R17, R26 ;  /* 0x0000001a111a7221 */ /* 0x000fe20000010000 */
[CC--:B------:R-:W-:Y:S01]  /*2170*/  FFMA.FTZ R20, R22.reuse, R25.reuse, R9 ;  /* 0x0000001916147223 */ /* 0x0c0fe20000010009 */
[C---:B------:R-:W-:Y:S01]  /*2180*/  FFMA.FTZ R17, R7.reuse, R16, R4 ;  /* 0x0000001007117223 */ /* 0x040fe20000010004 */
[----:B------:R-:W-:Y:S01]  /*2190*/  FMUL.FTZ R25, R7, R25 ;  /* 0x0000001907197220 */ /* 0x000fe20000410000 */
[----:B------:R-:W-:Y:S02]  /*21a0*/  HADD2.F32 R9, -RZ, R34.H0_H0 ;  /* 0x20000022ff097230 */ /* 0x000fe40000004100 */
[----:B------:R-:W-:Y:S01]  /*21b0*/  FADD.FTZ R21, R21, R24 ;  /* 0x0000001815157221 */ /* 0x000fe20000010000 */
[----:B------:R-:W-:Y:S01]  /*21c0*/  FMUL.FTZ R47, R17, -1.4426950216293334961 ;  /* 0xbfb8aa3b112f7820 */ /* 0x000fe20000410000 */
[----:B------:R-:W-:Y:S01]  /*21d0*/  FFMA.FTZ R45, R22, R25, R45 ;  /* 0x00000019162d7223 */ /* 0x000fe2000001002d */
[----:B------:R-:W-:Y:S01]  /*21e0*/  FADD.FTZ R26, R26, R25 ;  /* 0x000000191a1a7221 */ /* 0x000fe20000010000 */
[----:B------:R-:W-:-:S03]  /*21f0*/  FFMA.FTZ R20, R23, R24, R20 ;  /* 0x0000001817147223 */ /* 0x000fc60000010014 */
[----:B------:R-:W0:Y:S02]  /*2200*/  MUFU.EX2 R47, R47 ;  /* 0x0000002f002f7308 */ /* 0x000e240000000800 */
[----:B0-----:R-:W-:Y:S01]  /*2210*/  FADD.FTZ R18, R47, 1 ;  /* 0x3f8000002f127421 */ /* 0x001fe20000010000 */
[----:B------:R-:W-:Y:S01]  /*2220*/  FFMA.FTZ R47, R8, R19, RZ ;  /* 0x00000013082f7223 */ /* 0x000fe200000100ff */
[----:B------:R-:W-:-:S04]  /*2230*/  HADD2.F32 R8, -RZ, R34.H1_H1 ;  /* 0x30000022ff087230 */ /* 0x000fc80000004100 */
[----:B------:R-:W0:Y:S02]  /*2240*/  MUFU.RCP R18, R18 ;  /* 0x0000001200127308 */ /* 0x000e240000001000 */
[----:B0-----:R-:W-:Y:S01]  /*2250*/  FADD.FTZ R22, -R18, 1 ;  /* 0x3f80000012167421 */ /* 0x001fe20000010100 */
[----:B------:R-:W-:-:S03]  /*2260*/  FMUL.FTZ R9, R9, R18 ;  /* 0x0000001209097220 */ /* 0x000fc60000410000 */
[----:B------:R-:W-:Y:S01]  /*2270*/  FFMA.FTZ R22, R17, R22, 1 ;  /* 0x3f80000011167423 */ /* 0x000fe20000010016 */
[----:B------:R-:W-:-:S05]  /*2280*/  HADD2.F32 R17, -RZ, R35.H1_H1 ;  /* 0x30000023ff117230 */ /* 0x000fca0000004100 */
[----:B------:R-:W-:Y:S01]  /*2290*/  FADD.FTZ R18, R17, -UR14 ;  /* 0x8000000e11127e21 */ /* 0x000fe20008010000 */
[----:B------:R-:W-:Y:S01]  /*22a0*/  FMUL.FTZ R17, R9, R22 ;  /* 0x0000001609117220 */ /* 0x000fe20000410000 */
[----:B------:R-:W-:Y:S01]  /*22b0*/  FADD.FTZ R22, RZ, R19 ;  /* 0x00000013ff167221 */ /* 0x000fe20000010000 */
[-C--:B------:R-:W-:Y:S01]  /*22c0*/  FFMA.FTZ R19, R48, R27.reuse, R47 ;  /* 0x0000001b30137223 */ /* 0x080fe2000001002f */
[----:B------:R-:W-:Y:S02]  /*22d0*/  FMUL.FTZ R9, R18, UR9 ;  /* 0x0000000912097c20 */ /* 0x000fe40008410000 */
[----:B------:R-:W-:Y:S01]  /*22e0*/  FADD.FTZ R22, R22, R27 ;  /* 0x0000001b16167221 */ /* 0x000fe20000010000 */
[C---:B------:R-:W-:Y:S01]  /*22f0*/  FMUL.FTZ R27, R6.reuse, R27 ;  /* 0x0000001b061b7220 */ /* 0x040fe20000410000 */
[----:B------:R-:W-:Y:S01]  /*2300*/  FFMA.FTZ R18, R6, R9, R5 ;  /* 0x0000000906127223 */ /* 0x000fe20000010005 */
[----:B------:R-:W-:Y:S01]  /*2310*/  FFMA.FTZ R19, R14, R11, R19 ;  /* 0x0000000b0e137223 */ /* 0x000fe20000010013 */
[----:B------:R-:W-:Y:S01]  /*2320*/  FADD.FTZ R22, R22, R11 ;  /* 0x0000000b16167221 */ /* 0x000fe20000010000 */
[----:B------:R-:W-:Y:S01]  /*2330*/  FFMA.FTZ R48, R48, R27, R45 ;  /* 0x0000001b30307223 */ /* 0x000fe2000001002d */
[----:B------:R-:W-:Y:S01]  /*2340*/  FMUL.FTZ R25, R18, -1.4426950216293334961 ;  /* 0xbfb8aa3b12197820 */ /* 0x000fe20000410000 */
[----:B------:R-:W-:-:S05]  /*2350*/  FADD.FTZ R26, R27, R26 ;  /* 0x0000001a1b1a7221 */ /* 0x000fca0000010000 */
        /* <DEDUP_REMOVED lines=8> */
[----:B------:R-:W-:Y:S01]  /*23e0*/  FMUL.FTZ R45, R7, R24 ;  /* 0x00000018072d7220 */ /* 0x000fe20000410000 */
[----:B------:R-:W-:Y:S01]  /*23f0*/  FADD.FTZ R18, R18, -UR14 ;  /* 0x8000000e12127e21 */ /* 0x000fe20008010000 */
[----:B------:R-:W-:Y:S02]  /*2400*/  HADD2.F32 R24, -RZ, R32.H0_H0 ;  /* 0x20000020ff187230 */ /* 0x000fe40000004100 */
[----:B------:R-:W-:Y:S01]  /*2410*/  FFMA.FTZ R23, R23, R45, R48 ;  /* 0x0000002d17177223 */ /* 0x000fe20000010030 */
[----:B------:R-:W-:Y:S01]  /*2420*/  FMUL.FTZ R18, R18, UR9 ;  /* 0x0000000912127c20 */ /* 0x000fe20008410000 */
[----:B------:R-:W-:-:S03]  /*2430*/  FADD.FTZ R45, R26, R45 ;  /* 0x0000002d1a2d7221 */ /* 0x000fc60000010000 */
[----:B------:R-:W-:-:S04]  /*2440*/  FFMA.FTZ R25, R7, R18, R4 ;  /* 0x0000001207197223 */ /* 0x000fc80000010004 */
[----:B------:R-:W-:-:S06]  /*2450*/  FMUL.FTZ R47, R25, -1.4426950216293334961 ;  /* 0xbfb8aa3b192f7820 */ /* 0x000fcc0000410000 */
[----:B------:R-:W0:Y:S02]  /*2460*/  MUFU.EX2 R47, R47 ;  /* 0x0000002f002f7308 */ /* 0x000e240000000800 */
[----:B0-----:R-:W-:Y:S01]  /*2470*/  FADD.FTZ R27, R47, 1 ;  /* 0x3f8000002f1b7421 */ /* 0x001fe20000010000 */
[----:B------:R-:W-:-:S05]  /*2480*/  HADD2.F32 R47, -RZ, R33.H1_H1 ;  /* 0x30000021ff2f7230 */ /* 0x000fca0000004100 */
[----:B------:R-:W0:Y:S01]  /*2490*/  MUFU.RCP R27, R27 ;  /* 0x0000001b001b7308 */ /* 0x000e220000001000 */
[----:B------:R-:W-:Y:S01]  /*24a0*/  FADD.FTZ R47, R47, -UR14 ;  /* 0x8000000e2f2f7e21 */ /* 0x000fe20008010000 */
[----:B0-----:R-:W-:Y:S01]  /*24b0*/  FADD.FTZ R48, -R27, 1 ;  /* 0x3f8000001b307421 */ /* 0x001fe20000010100 */
[----:B------:R-:W-:-:S03]  /*24c0*/  FMUL.FTZ R24, R24, R27 ;  /* 0x0000001b18187220 */ /* 0x000fc60000410000 */
[----:B------:R-:W-:Y:S01]  /*24d0*/  FFMA.FTZ R25, R25, R48, 1 ;  /* 0x3f80000019197423 */ /* 0x000fe20000010030 */
[----:B------:R-:W-:Y:S01]  /*24e0*/  FMUL.FTZ R48, R6, R11 ;  /* 0x0000000b06307220 */ /* 0x000fe20000410000 */
[----:B------:R-:W-:Y:S02]  /*24f0*/  HADD2.F32 R11, -RZ, R32.H1_H1 ;  /* 0x30000020ff0b7230 */ /* 0x000fe40000004100 */
[----:B------:R-:W-:Y:S01]  /*2500*/  FMUL.FTZ R24, R24, R25 ;  /* 0x0000001918187220 */ /* 0x000fe20000410000 */
[----:B------:R-:W-:Y:S01]  /*2510*/  FMUL.FTZ R25, R47, UR9 ;  /* 0x000000092f197c20 */ /* 0x000fe20008410000 */
[----:B------:R-:W-:Y:S01]  /*2520*/  FFMA.FTZ R14, R14, R48, R23 ;  /* 0x000000300e0e7223 */ /* 0x000fe20000010017 */
[----:B------:R-:W-:Y:S01]  /*2530*/  FADD.FTZ R45, R48, R45 ;  /* 0x0000002d302d7221 */ /* 0x000fe20000010000 */
[----:B------:R-:W-:Y:S01]  /*2540*/  FADD.FTZ R48, R21, R10 ;  /* 0x0000000a15307221 */ /* 0x000fe20000010000 */
[----:B------:R-:W-:Y:S01]  /*2550*/  FFMA.FTZ R27, R6, R25, R5 ;  /* 0x00000019061b7223 */ /* 0x000fe20000010005 */
[----:B------:R-:W-:-:S03]  /*2560*/  FFMA.FTZ R21, R13, R10, R20 ;  /* 0x0000000a0d157223 */ /* 0x000fc60000010014 */
[----:B------:R-:W-:Y:S01]  /*2570*/  FMUL.FTZ R47, R27, -1.4426950216293334961 ;  /* 0xbfb8aa3b1b2f7820 */ /* 0x000fe20000410000 */
[----:B------:R-:W-:-:S04]  /*2580*/  FFMA.FTZ R21, R16, R17, R21 ;  /* 0x0000001110157223 */ /* 0x000fc80000010015 */
[----:B------:R-:W-:Y:S01]  /*2590*/  FFMA.FTZ R21, R18, R24, R21 ;  /* 0x0000001812157223 */ /* 0x000fe20000010015 */
[----:B------:R-:W0:Y:S02]  /*25a0*/  MUFU.EX2 R47, R47 ;  /* 0x0000002f002f7308 */ /* 0x000e240000000800 */
[----:B0-----:R-:W-:Y:S01]  /*25b0*/  FADD.FTZ R26, R47, 1 ;  /* 0x3f8000002f1a7421 */ /* 0x001fe20000010000 */
[----:B------:R-:W-:Y:S01]  /*25c0*/  FMUL.FTZ R47, R7, R10 ;  /* 0x0000000a072f7220 */ /* 0x000fe20000410000 */
[----:B------:R-:W-:-:S03]  /*25d0*/  HADD2.F32 R10, -RZ, R30.H0_H0 ;  /* 0x2000001eff0a7230 */ /* 0x000fc60000004100 */
[----:B------:R-:W-:Y:S01]  /*25e0*/  FFMA.FTZ R13, R13, R47, R14 ;  /* 0x0000002f0d0d7223 */ /* 0x000fe2000001000e */
[----:B------:R-:W0:Y:S01]  /*25f0*/  MUFU.RCP R26, R26 ;  /* 0x0000001a001a7308 */ /* 0x000e220000001000 */
[----:B------:R-:W-:Y:S01]  /*2600*/  FADD.FTZ R45, R45, R47 ;  /* 0x0000002f2d2d7221 */ /* 0x000fe20000010000 */
[----:B0-----:R-:W-:Y:S01]  /*2610*/  FADD.FTZ R23, -R26, 1 ;  /* 0x3f8000001a177421 */ /* 0x001fe20000010100 */
[----:B------:R-:W-:-:S03]  /*2620*/  FMUL.FTZ R11, R11, R26 ;  /* 0x0000001a0b0b7220 */ /* 0x000fc60000410000 */
        /* <DEDUP_REMOVED lines=17> */
[-C--:B------:R-:W-:Y:S01]  /*2740*/  FFMA.FTZ R22, R12, R15.reuse, R19 ;  /* 0x0000000f0c167223 */ /* 0x080fe20000010013 */
[----:B------:R-:W-:Y:S01]  /*2750*/  FMUL.FTZ R15, R6, R15 ;  /* 0x0000000f060f7220 */ /* 0x000fe20000410000 */
[----:B------:R-:W-:Y:S02]  /*2760*/  HADD2.F32 R19, -RZ, R30.H1_H1 ;  /* 0x3000001eff137230 */ /* 0x000fe40000004100 */
[----:B------:R-:W-:Y:S01]  /*2770*/  FMUL.FTZ R14, R14, UR9 ;  /* 0x000000090e0e7c20 */ /* 0x000fe20008410000 */
[----:B------:R-:W-:Y:S01]  /*2780*/  FFMA.FTZ R22, R9, R8, R22 ;  /* 0x0000000809167223 */ /* 0x000fe20000010016 */
[----:B------:R-:W-:Y:S01]  /*2790*/  FFMA.FTZ R13, R12, R15, R13 ;  /* 0x0000000f0c0d7223 */ /* 0x000fe2000001000d */
[----:B------:R-:W-:Y:S01]  /*27a0*/  FADD.FTZ R45, R15, R45 ;  /* 0x0000002d0f2d7221 */ /* 0x000fe20000010000 */
[----:B------:R-:W-:Y:S01]  /*27b0*/  FFMA.FTZ R26, R6, R14, R5 ;  /* 0x0000000e061a7223 */ /* 0x000fe20000010005 */
[----:B------:R-:W-:-:S03]  /*27c0*/  FFMA.FTZ R21, R23, R10, R21 ;  /* 0x0000000a17157223 */ /* 0x000fc60000010015 */
[----:B------:R-:W-:-:S06]  /*27d0*/  FMUL.FTZ R47, R26, -1.4426950216293334961 ;  /* 0xbfb8aa3b1a2f7820 */ /* 0x000fcc0000410000 */
[----:B------:R-:W0:Y:S02]  /*27e0*/  MUFU.EX2 R47, R47 ;  /* 0x0000002f002f7308 */ /* 0x000e240000000800 */
[----:B0-----:R-:W-:Y:S01]  /*27f0*/  FADD.FTZ R20, R47, 1 ;  /* 0x3f8000002f147421 */ /* 0x001fe20000010000 */
[----:B------:R-:W-:Y:S01]  /*2800*/  FADD.FTZ R47, R48, R17 ;  /* 0x00000011302f7221 */ /* 0x000fe20000010000 */
[----:B------:R-:W-:-:S03]  /*2810*/  HADD2.F32 R48, -RZ, R28.H0_H0 ;  /* 0x2000001cff307230 */ /* 0x000fc60000004100 */
[----:B------:R-:W-:Y:S01]  /*2820*/  FADD.FTZ R47, R47, R24 ;  /* 0x000000182f2f7221 */ /* 0x000fe20000010000 */
[----:B------:R-:W0:Y:S01]  /*2830*/  MUFU.RCP R20, R20 ;  /* 0x0000001400147308 */ /* 0x000e220000001000 */
[----:B------:R-:W-:Y:S01]  /*2840*/  FMUL.FTZ R24, R7, R24 ;  /* 0x0000001807187220 */ /* 0x000fe20000410000 */
[----:B0-----:R-:W-:Y:S01]  /*2850*/  FADD.FTZ R12, -R20, 1 ;  /* 0x3f800000140c7421 */ /* 0x001fe20000010100 */
[----:B------:R-:W-:-:S03]  /*2860*/  FMUL.FTZ R19, R19, R20 ;  /* 0x0000001413137220 */ /* 0x000fc60000410000 */
[----:B------:R-:W-:Y:S01]  /*2870*/  FFMA.FTZ R12, R26, R12, 1 ;  /* 0x3f8000001a0c7423 */ /* 0x000fe2000001000c */
[----:B------:R-:W-:-:S03]  /*2880*/  HADD2.F32 R26, -RZ, R29.H0_H0 ;  /* 0x2000001dff1a7230 */ /* 0x000fc60000004100 */
[----:B------:R-:W-:Y:S02]  /*2890*/  FMUL.FTZ R19, R19, R12 ;  /* 0x0000000c13137220 */ /* 0x000fe40000410000 */
[----:B------:R-:W-:-:S04]  /*28a0*/  FADD.FTZ R26, R26, -UR14 ;  /* 0x8000000e1a1a7e21 */ /* 0x000fc80008010000 */
[----:B------:R-:W-:Y:S01]  /*28b0*/  FMUL.FTZ R12, R26, UR9 ;  /* 0x000000091a0c7c20 */ /* 0x000fe20008410000 */
[----:B------:R-:W-:-:S03]  /*28c0*/  FMUL.FTZ R26, R7, R17 ;  /* 0x00000011071a7220 */ /* 0x000fc60000410000 */
[----:B------:R-:W-:Y:S01]  /*28d0*/  FFMA.FTZ R20, R7, R12, R4 ;  /* 0x0000000c07147223 */ /* 0x000fe20000010004 */
[----:B------:R-:W-:Y:S01]  /*28e0*/  FFMA.FTZ R16, R16, R26, R13 ;  /* 0x0000001a10107223 */ /* 0x000fe2000001000d */
[----:B------:R-:W-:Y:S01]  /*28f0*/  FADD.FTZ R45, R45, R26 ;  /* 0x0000001a2d2d7221 */ /* 0x000fe20000010000 */
[----:B------:R-:W-:Y:S01]  /*2900*/  FADD.FTZ R26, R27, R8 ;  /* 0x000000081b1a7221 */ /* 0x000fe20000010000 */
[----:B------:R-:W-:Y:S01]  /*2910*/  FMUL.FTZ R15, R20, -1.4426950216293334961 ;  /* 0xbfb8aa3b140f7820 */ /* 0x000fe20000410000 */
[----:B------:R-:W-:Y:S01]  /*2920*/  FMUL.FTZ R27, R6, R8 ;  /* 0x00000008061b7220 */ /* 0x000fe20000410000 */
[----:B------:R-:W-:Y:S02]  /*2930*/  HADD2.F32 R8, -RZ, R28.H1_H1 ;  /* 0x3000001cff087230 */ /* 0x000fe40000004100 */
[----:B------:R-:W-:Y:S01]  /*2940*/  FADD.FTZ R26, R26, R11 ;  /* 0x0000000b1a1a7221 */ /* 0x000fe20000010000 */
[----:B------:R-:W-:Y:S01]  /*2950*/  FFMA.FTZ R9, R9, R27, R16 ;  /* 0x0000001b09097223 */ /* 0x000fe20000010010 */
[----:B------:R-:W0:Y:S01]  /*2960*/  MUFU.EX2 R15, R15 ;  /* 0x0000000f000f7308 */ /* 0x000e220000000800 */
[----:B------:R-:W-:-:S04]  /*2970*/  FADD.FTZ R45, R27, R45 ;  /* 0x0000002d1b2d7221 */ /* 0x000fc80000010000 */
        /* <DEDUP_REMOVED lines=18> */
[----:B------:R-:W-:Y:S01]  /*2aa0*/  FFMA.FTZ R17, R17, R16, 1 ;  /* 0x3f80000011117423 */ /* 0x000fe20000010010 */
[----:B------:R-:W-:-:S03]  /*2ab0*/  FMUL.FTZ R16, R6, R11 ;  /* 0x0000000b06107220 */ /* 0x000fc60000410000 */
[----:B------:R-:W-:Y:S01]  /*2ac0*/  FMUL.FTZ R8, R8, R17 ;  /* 0x0000001108087220 */ /* 0x000fe20000410000 */
[----:B------:R-:W-:Y:S01]  /*2ad0*/  FFMA.FTZ R17, R18, R24, R9 ;  /* 0x0000001812117223 */ /* 0x000fe20000010009 */
[----:B------:R-:W-:Y:S01]  /*2ae0*/  FADD.FTZ R45, R16, R45 ;  /* 0x0000002d102d7221 */ /* 0x000fe20000010000 */
[C---:B------:R-:W-:Y:S01]  /*2af0*/  FFMA.FTZ R9, R25.reuse, R11, R22 ;  /* 0x0000000b19097223 */ /* 0x040fe20000010016 */
[C---:B------:R-:W-:Y:S01]  /*2b00*/  FMUL.FTZ R11, R6.reuse, R19 ;  /* 0x00000013060b7220 */ /* 0x040fe20000410000 */
[----:B------:R-:W-:Y:S01]  /*2b10*/  FFMA.FTZ R18, R25, R16, R17 ;  /* 0x0000001019127223 */ /* 0x000fe20000010011 */
[----:B------:R-:W-:Y:S01]  /*2b20*/  FADD.FTZ R16, R47, R10 ;  /* 0x0000000a2f107221 */ /* 0x000fe20000010000 */
[----:B------:R-:W-:Y:S02]  /*2b30*/  FMUL.FTZ R10, R6, R8 ;  /* 0x00000008060a7220 */ /* 0x000fe40000410000 */
[----:B------:R-:W-:Y:S01]  /*2b40*/  FFMA.FTZ R17, R23, R20, R18 ;  /* 0x0000001417117223 */ /* 0x000fe20000010012 */
[----:B------:R-:W-:Y:S01]  /*2b50*/  FADD.FTZ R20, R45, R20 ;  /* 0x000000142d147221 */ /* 0x000fe20000010000 */
[----:B------:R-:W-:Y:S01]  /*2b60*/  FMUL.FTZ R23, R7, R15 ;  /* 0x0000000f07177220 */ /* 0x000fe20000410000 */
[C---:B------:R-:W-:Y:S01]  /*2b70*/  FFMA.FTZ R18, R14.reuse, R19, R9 ;  /* 0x000000130e127223 */ /* 0x040fe20000010009 */
[----:B------:R-:W-:Y:S01]  /*2b80*/  FFMA.FTZ R17, R14, R11, R17 ;  /* 0x0000000b0e117223 */ /* 0x000fe20000010011 */
[----:B------:R-:W-:Y:S01]  /*2b90*/  FADD.FTZ R20, R11, R20 ;  /* 0x000000140b147221 */ /* 0x000fe20000010000 */
[----:B------:R-:W-:Y:S01]  /*2ba0*/  FADD.FTZ R19, R26, R19 ;  /* 0x000000131a137221 */ /* 0x000fe20000010000 */
[----:B------:R-:W-:Y:S01]  /*2bb0*/  FADD.FTZ R14, R16, R15 ;  /* 0x0000000f100e7221 */ /* 0x000fe20000010000 */
[----:B------:R-:W-:Y:S01]  /*2bc0*/  FFMA.FTZ R22, R12, R23, R17 ;  /* 0x000000170c167223 */ /* 0x000fe20000010011 */
[----:B------:R-:W-:Y:S01]  /*2bd0*/  FADD.FTZ R23, R20, R23 ;  /* 0x0000001714177221 */ /* 0x000fe20000010000 */
[----:B------:R-:W-:Y:S01]  /*2be0*/  FFMA.FTZ R12, R12, R15, R21 ;  /* 0x0000000f0c0c7223 */ /* 0x000fe20000010015 */
[----:B------:R-:W-:Y:S01]  /*2bf0*/  FADD.FTZ R15, R19, R8 ;  /* 0x00000008130f7221 */ /* 0x000fe20000010000 */
[C---:B------:R-:W-:Y:S01]  /*2c00*/  FFMA.FTZ R11, R13.reuse, R10, R22 ;  /* 0x0000000a0d0b7223 */ /* 0x040fe20000010016 */
[----:B------:R-:W-:Y:S01]  /*2c10*/  FADD.FTZ R10, R10, R23 ;  /* 0x000000170a0a7221 */ /* 0x000fe20000010000 */
[----:B------:R-:W-:-:S07]  /*2c20*/  FFMA.FTZ R13, R13, R8, R18 ;  /* 0x000000080d0d7223 */ /* 0x000fce0000010012 */
.L_x_840:
        /* <DEDUP_REMOVED lines=55> */
[----:B------:R-:W2:Y:S04]  /*2fa0*/  LDS.128 R16, [UR5+0x30] ;  /* 0x00003005ff107984 */ /* 0x000ea80008000c00 */
[----:B------:R-:W3:Y:S01]  /*2fb0*/  LDS.128 R20, [UR5+0x40] ;  /* 0x00004005ff147984 */ /* 0x000ee20008000c00 */
[----:B-1----:R-:W-:Y:S01]  /*2fc0*/  FADD.FTZ R11, R8, R24 ;  /* 0x00000018080b7221 */ /* 0x002fe20000010000 */
[----:B0-----:R-:W-:-:S03]  /*2fd0*/  FADD.FTZ R8, R9, R25 ;  /* 0x0000001909087221 */ /* 0x001fc60000010000 */
[----:B------:R-:W-:Y:S01]  /*2fe0*/  FADD.FTZ R11, R11, R26 ;  /* 0x0000001a0b0b7221 */ /* 0x000fe20000010000 */
[----:B------:R-:W-:Y:S02]  /*2ff0*/  FADD.FTZ R8, R8, R27 ;  /* 0x0000001b08087221 */ /* 0x000fe40000010000 */
[----:B------:R-:W0:Y:S01]  /*3000*/  LDS.128 R24, [UR5+0x50] ;  /* 0x00005005ff187984 */ /* 0x000e220008000c00 */
[----:B--2---:R-:W-:Y:S01]  /*3010*/  FADD.FTZ R11, R11, R16 ;  /* 0x000000100b0b7221 */ /* 0x004fe20000010000 */
[----:B------:R-:W-:-:S03]  /*3020*/  FADD.FTZ R16, R8, R17 ;  /* 0x0000001108107221 */ /* 0x000fc60000010000 */
[----:B------:R-:W-:Y:S01]  /*3030*/  FADD.FTZ R17, R11, R18 ;  /* 0x000000120b117221 */ /* 0x000fe20000010000 */
[----:B------:R-:W-:Y:S01]  /*3040*/  FADD.FTZ R16, R16, R19 ;  /* 0x0000001310107221 */ /* 0x000fe20000010000 */
[----:B------:R-:W1:Y:S02]  /*3050*/  LDS.128 R8, [UR5+0x60] ;  /* 0x00006005ff087984 */ /* 0x000e640008000c00 */
[----:B---3--:R-:W-:Y:S01]  /*3060*/  FADD.FTZ R17, R17, R20 ;  /* 0x0000001411117221 */ /* 0x008fe20000010000 */
[----:B------:R-:W-:-:S03]  /*3070*/  FADD.FTZ R20, R16, R21 ;  /* 0x0000001510147221 */ /* 0x000fc60000010000 */
[----:B------:R-:W-:Y:S01]  /*3080*/  FADD.FTZ R21, R17, R22 ;  /* 0x0000001611157221 */ /* 0x000fe20000010000 */
[----:B------:R-:W-:Y:S01]  /*3090*/  FADD.FTZ R20, R20, R23 ;  /* 0x0000001714147221 */ /* 0x000fe20000010000 */
[----:B------:R-:W2:Y:S02]  /*30a0*/  LDS.128 R16, [UR5+0x70] ;  /* 0x00007005ff107984 */ /* 0x000ea40008000c00 */
[----:B0-----:R-:W-:Y:S01]  /*30b0*/  FADD.FTZ R21, R21, R24 ;  /* 0x0000001815157221 */ /* 0x001fe20000010000 */
[----:B------:R-:W-:-:S03]  /*30c0*/  FADD.FTZ R20, R20, R25 ;  /* 0x0000001914147221 */ /* 0x000fc60000010000 */
[----:B------:R-:W-:Y:S01]  /*30d0*/  FADD.FTZ R21, R21, R26 ;  /* 0x0000001a15157221 */ /* 0x000fe20000010000 */
[----:B------:R-:W-:-:S03]  /*30e0*/  FADD.FTZ R20, R20, R27 ;  /* 0x0000001b14147221 */ /* 0x000fc60000010000 */
[----:B-1----:R-:W-:Y:S01]  /*30f0*/  FADD.FTZ R25, R21, R8 ;  /* 0x0000000815197221 */ /* 0x002fe20000010000 */
[----:B------:R-:W-:Y:S02]  /*3100*/  FADD.FTZ R8, R20, R9 ;  /* 0x0000000914087221 */ /* 0x000fe40000010000 */
[----:B------:R-:W0:Y:S01]  /*3110*/  LDS.128 R20, [UR5+0x80] ;  /* 0x00008005ff147984 */ /* 0x000e220008000c00 */
        /* <DEDUP_REMOVED lines=18> */
.L_x_842:
[----:B------:R-:W-:Y:S05]  /*3240*/  BSYNC.RECONVERGENT B0 ;  /* 0x0000000000007941 */ /* 0x000fea0003800200 */
.L_x_841:
        /* <DEDUP_REMOVED lines=9> */
[----:B------:R-:W3:Y:S01]  /*32e0*/  LDS.128 R20, [R45+0x690] ;  /* 0x000690002d147984 */ /* 0x000ee20000000c00 */
[----:B-1----:R-:W-:Y:S01]  /*32f0*/  FADD.FTZ R11, R12, R24 ;  /* 0x000000180c0b7221 */ /* 0x002fe20000010000 */
[----:B0-----:R-:W-:Y:S01]  /*3300*/  FADD.FTZ R10, R13, R25 ;  /* 0x000000190d0a7221 */ /* 0x001fe20000010000 */
[----:B------:R-:W-:Y:S01]  /*3310*/  FADD.FTZ R13, R14, R26 ;  /* 0x0000001a0e0d7221 */ /* 0x000fe20000010000 */
[----:B------:R-:W-:Y:S01]  /*3320*/  FADD.FTZ R12, R15, R27 ;  /* 0x0000001b0f0c7221 */ /* 0x000fe20000010000 */
[----:B--2---:R-:W-:Y:S01]  /*3330*/  FADD.FTZ R11, R11, R16 ;  /* 0x000000100b0b7221 */ /* 0x004fe20000010000 */
[----:B------:R-:W-:Y:S01]  /*3340*/  FADD.FTZ R14, R10, R17 ;  /* 0x000000110a0e7221 */ /* 0x000fe20000010000 */
[----:B------:R-:W0:Y:S01]  /*3350*/  LDS.128 R24, [R45+0x8c0] ;  /* 0x0008c0002d187984 */ /* 0x000e220000000c00 */
[----:B------:R-:W-:Y:S01]  /*3360*/  FADD.FTZ R17, R13, R18 ;  /* 0x000000120d117221 */ /* 0x000fe20000010000 */
[----:B---3--:R-:W-:Y:S01]  /*3370*/  FADD.FTZ R11, R11, R20 ;  /* 0x000000140b0b7221 */ /* 0x008fe20000010000 */
[----:B------:R-:W-:Y:S01]  /*3380*/  FADD.FTZ R10, R12, R19 ;  /* 0x000000130c0a7221 */ /* 0x000fe20000010000 */
        /* <DEDUP_REMOVED lines=62> */
.L_x_844:
[----:B------:R-:W-:Y:S05]  /*3770*/  BSYNC.RECONVERGENT B0 ;  /* 0x0000000000007941 */ /* 0x000fea0003800200 */
.L_x_843:
        /* <DEDUP_REMOVED lines=28> */
.L_x_846:
[----:B------:R-:W-:Y:S05]  /*3940*/  BSYNC.RECONVERGENT B0 ;  /* 0x0000000000007941 */ /* 0x000fea0003800200 */
.L_x_845:
[----:B------:R-:W-:Y:S05]  /*3950*/  @!P0 BRA `(.L_x_847) ;  /* 0x0000000800c48947 */ /* 0x000fea0003800000 */
[----:B------:R-:W-:Y:S01]  /*3960*/  ULOP3.LUT UR5, UR4, 0x1, URZ, 0xc0, !UPT ;  /* 0x0000000104057892 */ /* 0x000fe2000f8ec0ff */
[----:B------:R-:W2:Y:S01]  /*3970*/  LDC.64 R48, c[0x0][0x3d0] ;  /* 0x0000f400ff307b82 */ /* 0x000ea20000000a00 */
[----:B-1----:R-:W1:Y:S01]  /*3980*/  S2R R18, SR_CTAID.Y ;  /* 0x0000000000127919 */ /* 0x002e620000002600 */
[----:B------:R-:W-:-:S03]  /*3990*/  ISETP.GE.U32.AND P2, PT, R47, 0x8, PT ;  /* 0x000000082f00780c */ /* 0x000fc60003f46070 */
[----:B------:R-:W-:-:S05]  /*39a0*/  MOV R13, UR5 ;  /* 0x00000005000d7c02 */ /* 0x000fca0008000f00 */
[----:B------:R-:W-:-:S04]  /*39b0*/  IMAD R13, R13, UR7, RZ ;  /* 0x000000070d0d7c24 */ /* 0x000fc8000f8e02ff */
[----:B0-----:R-:W-:-:S05]  /*39c0*/  IMAD R10, R13, R47, RZ ;  /* 0x0000002f0d0a7224 */ /* 0x001fca00078e02ff */
[----:B------:R-:W-:-:S05]  /*39d0*/  SHF.L.U32 R11, R10, 0x1, RZ ;  /* 0x000000010a0b7819 */ /* 0x000fca00000006ff */
[----:B--2---:R-:W-:Y:S01]  /*39e0*/  IMAD.WIDE R48, R11, 0x4, R48 ;  /* 0x000000040b307825 */ /* 0x004fe200078e0230 */
[----:B-1----:R-:W-:Y:S06]  /*39f0*/  @P1 BRA `(.L_x_848) ;  /* 0x0000000000581947 */ /* 0x002fec0003800000 */
        /* <DEDUP_REMOVED lines=17> */
.L_x_849:
[----:B0-----:R-:W2:Y:S04]  /*3b10*/  LDG.E.STRONG.GPU R12, desc[UR10][R10.64] ;  /* 0x0000000a0a0c7981 */ /* 0x001ea8000c1ef900 */
[----:B--2---:R-:W-:Y:S01]  /*3b20*/  CCTL.IVALL ;  /* 0x00000000ff00798f */ /* 0x004fe20002000000 */
[----:B------:R-:W-:Y:S05]  /*3b30*/  YIELD ;  /* 0x0000000000007946 */ /* 0x000fea0003800000 */
[----:B------:R-:W-:-:S13]  /*3b40*/  ISETP.NE.AND P0, PT, R12, R15, PT ;  /* 0x0000000f0c00720c */ /* 0x000fda0003f05270 */
[----:B------:R-:W-:Y:S05]  /*3b50*/  @P0 BRA `(.L_x_849) ;  /* 0xfffffffc00ec0947 */ /* 0x000fea000383ffff */
.L_x_848:
[----:B------:R-:W-:Y:S05]  /*3b60*/  WARPSYNC.ALL ;  /* 0x0000000000007948 */ /* 0x000fea0003800000 */
[----:B------:R-:W-:Y:S01]  /*3b70*/  BAR.SYNC.DEFER_BLOCKING 0x0 ;  /* 0x0000000000007b1d */ /* 0x000fe20000010000 */
[----:B------:R-:W-:-:S05]  /*3b80*/  HFMA2 R19, -RZ, RZ, 0, 0 ;  /* 0x00000000ff137431 */ /* 0x000fca00000001ff */
[----:B------:R-:W-:Y:S05]  /*3b90*/  @!P2 BRA `(.L_x_850) ;  /* 0x00000004003ca947 */ /* 0x000fea0003800000 */
[----:B0-----:R-:W-:Y:S01]  /*3ba0*/  MOV R11, UR7 ;  /* 0x00000007000b7c02 */ /* 0x001fe20008000f00 */
[----:B------:R-:W-:Y:S01]  /*3bb0*/  UMOV UR5, URZ ;  /* 0x000000ff00057c82 */ /* 0x000fe20008000000 */
[----:B------:R-:W-:Y:S02]  /*3bc0*/  MOV R25, UR7 ;  /* 0x0000000700197c02 */ /* 0x000fe40008000f00 */
        /* <DEDUP_REMOVED lines=14> */
.L_x_851:
        /* <DEDUP_REMOVED lines=45> */
[----:B------:R-:W-:-:S03]  /*3f80*/  @!P3 FADD.FTZ R9, R9, R15 ;  /* 0x0000000f0909b221 */ /* 0x000fc60000010000 */
[----:B---3--:R-:W-:Y:S01]  /*3f90*/  @!P4 FADD.FTZ R8, R8, R12 ;  /* 0x0000000c0808c221 */ /* 0x008fe20000010000 */
[----:B------:R-:W-:Y:S01]  /*3fa0*/  @!P4 FADD.FTZ R9, R9, R13 ;  /* 0x0000000d0909c221 */ /* 0x000fe20000010000 */
[----:B------:R-:W-:Y:S02]  /*3fb0*/  MOV R12, UR7 ;  /* 0x00000007000c7c02 */ /* 0x000fe40008000f00 */
[----:B------:R-:W-:Y:S01]  /*3fc0*/  MOV R13, UR7 ;  /* 0x00000007000d7c02 */ /* 0x000fe20008000f00 */
[----:B----4-:R-:W-:Y:S01]  /*3fd0*/  @!P0 FADD.FTZ R8, R8, R10 ;  /* 0x0000000a08088221 */ /* 0x010fe20000010000 */
[----:B------:R-:W-:Y:S01]  /*3fe0*/  LEA R17, R12, R17, 0x3 ;  /* 0x000000110c117211 */ /* 0x000fe200078e18ff */
[----:B------:R-:W-:Y:S01]  /*3ff0*/  @!P0 FADD.FTZ R9, R9, R11 ;  /* 0x0000000b09098221 */ /* 0x000fe20000010000 */
[C---:B------:R-:W-:Y:S02]  /*4000*/  LEA R26, R13.reuse, R26, 0x3 ;  /* 0x0000001a0d1a7211 */ /* 0x040fe400078e18ff */
[----:B------:R-:W-:-:S02]  /*4010*/  LEA R24, R13, R24, 0x3 ;  /* 0x000000180d187211 */ /* 0x000fc400078e18ff */
[C---:B------:R-:W-:Y:S02]  /*4020*/  LEA R25, R12.reuse, R25, 0x3 ;  /* 0x000000190c197211 */ /* 0x040fe400078e18ff */
[C---:B------:R-:W-:Y:S02]  /*4030*/  LEA R22, R13.reuse, R22, 0x3 ;  /* 0x000000160d167211 */ /* 0x040fe400078e18ff */
[C---:B------:R-:W-:Y:S02]  /*4040*/  LEA R21, R12.reuse, R21, 0x3 ;  /* 0x000000150c157211 */ /* 0x040fe400078e18ff */
[----:B------:R-:W-:Y:S02]  /*4050*/  LEA R23, R12, R23, 0x3 ;  /* 0x000000170c177211 */ /* 0x000fe400078e18ff */
[----:B------:R-:W-:Y:S01]  /*4060*/  LEA R20, R13, R20, 0x3 ;  /* 0x000000140d147211 */ /* 0x000fe200078e18ff */
[----:B------:R-:W-:Y:S06]  /*4070*/  @P2 BRA `(.L_x_851) ;  /* 0xfffffffc000c2947 */ /* 0x000fec000383ffff */
[----:B------:R-:W-:-:S07]  /*4080*/  MOV R19, R16 ;  /* 0x0000001000137202 */ /* 0x000fce0000000f00 */
.L_x_850:
        /* <DEDUP_REMOVED lines=34> */
.L_x_852:
        /* <DEDUP_REMOVED lines=18> */
.L_x_853:
        /* <DEDUP_REMOVED lines=9> */
.L_x_854:
[----:B------:R-:W-:Y:S05]  /*4460*/  BSYNC.RECONVERGENT B0 ;  /* 0x0000000000007941 */ /* 0x000fea0003800200 */
.L_x_847:
[----:B------:R-:W2:Y:S01]  /*4470*/  S2UR UR8, SR_CgaCtaId ;  /* 0x00000000000879c3 */ /* 0x000ea20000008800 */
[----:B------:R-:W-:Y:S01]  /*4480*/  UMOV UR5, 0x400 ;  /* 0x0000040000057882 */ /* 0x000fe20000000000 */
[--C-:B-1----:R-:W-:Y:S02]  /*4490*/  HADD2.F32 R14, -RZ, R43.reuse.H0_H0 ;  /* 0x2000002bff0e7230 */ /* 0x102fe40000004100 */
[----:B------:R-:W-:-:S03]  /*44a0*/  HADD2.F32 R43, -RZ, R43.H1_H1 ;  /* 0x3000002bff2b7230 */ /* 0x000fc60000004100 */
[----:B------:R-:W-:Y:S02]  /*44b0*/  FADD.FTZ R14, R14, -UR14 ;  /* 0x8000000e0e0e7e21 */ /* 0x000fe40008010000 */
[----:B------:R-:W-:Y:S02]  /*44c0*/  FADD.FTZ R43, R43, -UR14 ;  /* 0x8000000e2b2b7e21 */ /* 0x000fe40008010000 */
[----:B------:R-:W-:Y:S02]  /*44d0*/  FMUL.FTZ R21, R14, UR9 ;  /* 0x000000090e157c20 */ /* 0x000fe40008410000 */
[----:B------:R-:W-:Y:S01]  /*44e0*/  FMUL.FTZ R22, R43, UR9 ;  /* 0x000000092b167c20 */ /* 0x000fe20008410000 */
[----:B--2---:R-:W-:Y:S01]  /*44f0*/  ULEA UR5, UR8, UR5, 0x18 ;  /* 0x0000000508057291 */ /* 0x004fe2000f8ec0ff */
[----:B------:R-:W1:Y:S08]  /*4500*/  LDCU.U8 UR8, c[0x0][0x414] ;  /* 0x00008280ff0877ac */ /* 0x000e700008000000 */
[----:B------:R0:W-:Y:S01]  /*4510*/  @!P1 STS.64 [UR5+0xb0], R8 ;  /* 0x0000b008ff009988 */ /* 0x0001e20008000a05 */
[----:B------:R-:W-:Y:S01]  /*4520*/  BAR.SYNC.DEFER_BLOCKING 0x0 ;  /* 0x0000000000007b1d */ /* 0x000fe20000010000 */
[--C-:B0-----:R-:W-:Y:S01]  /*4530*/  HADD2.F32 R8, -RZ, R42.reuse.H0_H0 ;  /* 0x2000002aff087230 */ /* 0x101fe20000004100 */
[----:B-1----:R-:W-:Y:S01]  /*4540*/  UISETP.NE.AND UP0, UPT, UR8, URZ, UPT ;  /* 0x000000ff0800728c */ /* 0x002fe2000bf05270 */
        /* <DEDUP_REMOVED lines=24> */
.L_x_855:
[----:B------:R-:W0:Y:S01]  /*46d0*/  LDCU UR5, c[0x0][0x41c] ;  /* 0x00008380ff0577ac */ /* 0x000e220008000800 */
[C-C-:B------:R-:W-:Y:S01]  /*46e0*/  FFMA.FTZ R10, R12.reuse, R21, R13.reuse ;  /* 0x000000150c0a7223 */ /* 0x140fe2000001000d */
[----:B------:R-:W-:Y:S01]  /*46f0*/  FFMA.FTZ R11, R12, R22, R13 ;  /* 0x000000160c0b7223 */ /* 0x000fe2000001000d */
[----:B------:R-:W-:Y:S01]  /*4700*/  BSSY.RECONVERGENT B0, `(.L_x_856) ;  /* 0x0000019000007945 */ /* 0x000fe20003800200 */
[----:B------:R-:W1:Y:S01]  /*4710*/  LDCU.64 UR16, c[0x0][0x400] ;  /* 0x00008000ff1077ac */ /* 0x000e620008000a00 */
[----:B------:R-:W-:Y:S01]  /*4720*/  FFMA.FTZ R10, R7, R8, -R10 ;  /* 0x00000008070a7223 */ /* 0x000fe2000001080a */
[----:B------:R-:W-:Y:S01]  /*4730*/  FFMA.FTZ R11, R6, R9, -R11 ;  /* 0x00000009060b7223 */ /* 0x000fe2000001080b */
[----:B0-----:R-:W-:-:S05]  /*4740*/  IMAD R3, R3, UR5, R46 ;  /* 0x0000000503037c24 */ /* 0x001fca000f8e022e */
[C---:B-1----:R-:W-:Y:S02]  /*4750*/  ISETP.GE.U32.AND P0, PT, R3.reuse, UR16, PT ;  /* 0x0000001003007c0c */ /* 0x042fe4000bf06070 */
[----:B------:R-:W-:Y:S02]  /*4760*/  SHF.R.S32.HI R16, RZ, 0x1f, R3 ;  /* 0x0000001fff107819 */ /* 0x000fe40000011403 */
[C---:B------:R-:W-:Y:S02]  /*4770*/  IADD3 R15, PT, PT, R3.reuse, 0x10, RZ ;  /* 0x00000010030f7810 */ /* 0x040fe40007ffe0ff */
        /* <DEDUP_REMOVED lines=14> */
[----:B------:R-:W-:Y:S02]  /*4860*/  F2FP.F16.F32.PACK_AB R9, R16, R17 ;  /* 0x000000111009723e */ /* 0x000fe400000000ff */
[----:B------:R-:W-:-:S05]  /*4870*/  LEA.HI.X R11, R8, UR13, R19, 0x1, P0 ;  /* 0x0000000d080b7c11 */ /* 0x000fca00080f0c13 */
[----:B------:R0:W-:Y:S02]  /*4880*/  STG.E desc[UR10][R10.64], R9 ;  /* 0x000000090a007986 */ /* 0x0001e4000c10190a */
.L_x_857:
[----:B------:R-:W-:Y:S05]  /*4890*/  BSYNC.RECONVERGENT B0 ;  /* 0x0000000000007941 */ /* 0x000fea0003800200 */
.L_x_856:
        /* <DEDUP_REMOVED lines=35> */
.L_x_858:
        /* <DEDUP_REMOVED lines=21> */
.L_x_860:
[----:B------:R-:W-:Y:S05]  /*4c20*/  BSYNC.RECONVERGENT B0 ;  /* 0x0000000000007941 */ /* 0x000fea0003800200 */
.L_x_859:
[----:B------:R-:W-:Y:S01]  /*4c30*/  FMUL.FTZ R19, R19, UR9 ;  /* 0x0000000913137c20 */ /* 0x000fe20008410000 */
[----:B------:R-:W-:Y:S01]  /*4c40*/  FADD.FTZ R39, R39, -UR14 ;  /* 0x8000000e27277e21 */ /* 0x000fe20008010000 */
[--C-:B------:R-:W-:Y:S02]  /*4c50*/  HADD2.F32 R8, -RZ, R38.reuse.H0_H0 ;  /* 0x20000026ff087230 */ /* 0x100fe40000004100 */
[----:B------:R-:W-:Y:S02]  /*4c60*/  HADD2.F32 R9, -RZ, R38.H1_H1 ;  /* 0x30000026ff097230 */ /* 0x000fe40000004100 */
[----:B------:R-:W-:Y:S01]  /*4c70*/  FFMA.FTZ R24, R12, R19, R13 ;  /* 0x000000130c187223 */ /* 0x000fe2000001000d */
        /* <DEDUP_REMOVED lines=20> */
.L_x_861:
[----:B0-----:R-:W-:Y:S01]  /*4dc0*/  FFMA.FTZ R11, R12, R39, R13 ;  /* 0x000000270c0b7223 */ /* 0x001fe2000001000d */
[----:B------:R-:W-:Y:S01]  /*4dd0*/  BSSY.RECONVERGENT B0, `(.L_x_862) ;  /* 0x0000014000007945 */ /* 0x000fe20003800200 */
[--C-:B------:R-:W-:Y:S02]  /*4de0*/  HADD2.F32 R18, -RZ, R37.reuse.H0_H0 ;  /* 0x20000025ff127230 */ /* 0x100fe40000004100 */
[----:B------:R-:W-:Y:S01]  /*4df0*/  FFMA.FTZ R24, R7, R8, -R24 ;  /* 0x0000000807187223 */ /* 0x000fe20000010818 */
[----:B------:R-:W-:Y:S02]  /*4e00*/  HADD2.F32 R37, -RZ, R37.H1_H1 ;  /* 0x30000025ff257230 */ /* 0x000fe40000004100 */
        /* <DEDUP_REMOVED lines=16> */
.L_x_863:
[----:B------:R-:W-:Y:S05]  /*4f10*/  BSYNC.RECONVERGENT B0 ;  /* 0x0000000000007941 */ /* 0x000fea0003800200 */
.L_x_862:
[----:B0-----:R-:W-:Y:S02]  /*4f20*/  HADD2.F32 R11, -RZ, R29.H0_H0 ;  /* 0x2000001dff0b7230 */ /* 0x001fe40000004100 */
[----:B------:R-:W-:Y:S01]  /*4f30*/  FADD.FTZ R18, R18, -UR14 ;  /* 0x8000000e12127e21 */ /* 0x000fe20008010000 */
[----:B------:R-:W-:Y:S02]  /*4f40*/  HADD2.F32 R8, -RZ, R35.H0_H0 ;  /* 0x20000023ff087230 */ /* 0x000fe40000004100 */
[----:B------:R-:W-:Y:S01]  /*4f50*/  FADD.FTZ R37, R37, -UR14 ;  /* 0x8000000e25257e21 */ /* 0x000fe20008010000 */
[----:B------:R-:W-:Y:S02]  /*4f60*/  HADD2.F32 R9, -RZ, R33.H0_H0 ;  /* 0x20000021ff097230 */ /* 0x000fe40000004100 */
[----:B------:R-:W-:Y:S01]  /*4f70*/  FADD.FTZ R11, R11, -UR14 ;  /* 0x8000000e0b0b7e21 */ /* 0x000fe20008010000 */
[----:B------:R-:W-:Y:S02]  /*4f80*/  HADD2.F32 R10, -RZ, R31.H0_H0 ;  /* 0x2000001fff0a7230 */ /* 0x000fe40000004100 */
[----:B------:R-:W-:Y:S01]  /*4f90*/  FADD.FTZ R8, R8, -UR14 ;  /* 0x8000000e08087e21 */ /* 0x000fe20008010000 */
[----:B------:R-:W-:-:S02]  /*4fa0*/  HADD2.F32 R35, -RZ, R35.H1_H1 ;  /* 0x30000023ff237230 */ /* 0x000fc40000004100 */
[----:B------:R-:W-:Y:S01]  /*4fb0*/  FADD.FTZ R9, R9, -UR14 ;  /* 0x8000000e09097e21 */ /* 0x000fe20008010000 */
[----:B------:R-:W-:Y:S02]  /*4fc0*/  HADD2.F32 R33, -RZ, R33.H1_H1 ;  /* 0x30000021ff217230 */ /* 0x000fe40000004100 */
        /* <DEDUP_REMOVED lines=9> */
[----:B------:R-:W-:Y:S01]  /*5060*/  IADD3 R11, PT, PT, R3, 0x30, RZ ;  /* 0x00000030030b7810 */ /* 0x000fe20007ffe0ff */
[----:B------:R-:W-:Y:S01]  /*5070*/  FMUL.FTZ R37, R37, UR9 ;  /* 0x0000000925257c20 */ /* 0x000fe20008410000 */
        /* <DEDUP_REMOVED lines=55> */
.L_x_864:
        /* <DEDUP_REMOVED lines=18> */
.L_x_866:
[----:B------:R-:W-:Y:S05]  /*5510*/  BSYNC.RECONVERGENT B0 ;  /* 0x0000000000007941 */ /* 0x000fea0003800200 */
.L_x_865:
        /* <DEDUP_REMOVED lines=21> */
.L_x_867:
[----:B------:R-:W-:Y:S01]  /*5670*/  BSSY.RECONVERGENT B0, `(.L_x_868) ;  /* 0x0000012000007945 */ /* 0x000fe20003800200 */
[----:B------:R-:W-:Y:S01]  /*5680*/  FFMA.FTZ R40, R7, R8, -R40 ;  /* 0x0000000807287223 */ /* 0x000fe20000010828 */
[----:B------:R-:W-:Y:S02]  /*5690*/  FFMA.FTZ R12, R6, R34, -R31 ;  /* 0x00000022060c7223 */ /* 0x000fe4000001081f */
[----:B------:R-:W-:Y:S05]  /*56a0*/  @P3 BRA `(.L_x_869) ;  /* 0x0000000000383947 */ /* 0x000fea0003800000 */
        /* <DEDUP_REMOVED lines=11> */
[----:B------:R-:W-:Y:S02]  /*5760*/  F2FP.F16.F32.PACK_AB R9, R12, R29 ;  /* 0x0000001d0c09723e */ /* 0x000fe400000000ff */
[----:B------:R-:W-:-:S05]  /*5770*/  LEA.HI.X R11, R8, UR19, R11, 0x1, P1 ;  /* 0x00000013080b7c11 */ /* 0x000fca00088f0c0b */
[----:B------:R1:W-:Y:S02]  /*5780*/  STG.E desc[UR10][R10.64], R9 ;  /* 0x000000090a007986 */ /* 0x0003e4000c10190a */
.L_x_869:
[----:B------:R-:W-:Y:S05]  /*5790*/  BSYNC.RECONVERGENT B0 ;  /* 0x0000000000007941 */ /* 0x000fea0003800200 */
.L_x_868:
[--C-:B------:R-:W-:Y:S02]  /*57a0*/  HADD2.F32 R8, -RZ, R32.reuse.H0_H0 ;  /* 0x20000020ff087230 */ /* 0x100fe40000004100 */
        /* <DEDUP_REMOVED lines=20> */
.L_x_870:
[----:B------:R-:W-:Y:S01]  /*58f0*/  BSSY.RECONVERGENT B0, `(.L_x_871) ;  /* 0x0000012000007945 */ /* 0x000fe20003800200 */
[----:B------:R-:W-:Y:S01]  /*5900*/  FFMA.FTZ R24, R7, R8, -R24 ;  /* 0x0000000807187223 */ /* 0x000fe20000010818 */
[----:B------:R-:W-:Y:S02]  /*5910*/  FFMA.FTZ R12, R6, R32, -R25 ;  /* 0x00000020060c7223 */ /* 0x000fe40000010819 */
[----:B------:R-:W-:Y:S05]  /*5920*/  @P4 BRA `(.L_x_872) ;  /* 0x0000000000384947 */ /* 0x000fea0003800000 */
[----:B------:R-:W2:Y:S01]  /*5930*/  LDCU.64 UR12, c[0x0][0x3f8] ;  /* 0x00007f00ff0c77ac */ /* 0x000ea20008000a00 */
[----:B------:R-:W-:Y:S01]  /*5940*/  MOV R8, R50 ;  /* 0x0000003200087202 */ /* 0x000fe20000000f00 */
[----:B------:R-:W-:Y:S01]  /*5950*/  FMUL.FTZ R15, R24, UR9 ;  /* 0x00000009180f7c20 */ /* 0x000fe20008410000 */
[----:B01----:R-:W-:Y:S01]  /*5960*/  MOV R9, R53 ;  /* 0x0000003500097202 */ /* 0x003fe20000000f00 */
[----:B------:R-:W0:Y:S01]  /*5970*/  LDCU.64 UR18, c[0x0][0x380] ;  /* 0x00007000ff1277ac */ /* 0x000e220008000a00 */
[----:B------:R-:W-:Y:S01]  /*5980*/  FMUL.FTZ R12, R12, UR9 ;  /* 0x000000090c0c7c20 */ /* 0x000fe20008410000 */
[----:B--2---:R-:W-:Y:S02]  /*5990*/  IMAD R10, R21, UR12, RZ ;  /* 0x0000000c150a7c24 */ /* 0x004fe4000f8e02ff */
[----:B------:R-:W-:-:S04]  /*59a0*/  IMAD.WIDE.U32 R8, R17, UR12, R8 ;  /* 0x0000000c11087c25 */ /* 0x000fc8000f8e0008 */
[----:B------:R-:W-:Y:S01]  /*59b0*/  IMAD R17, R17, UR13, R10 ;  /* 0x0000000d11117c24 */ /* 0x000fe2000f8e020a */
[----:B0-----:R-:W-:-:S04]  /*59c0*/  LEA R10, P1, R8, UR18, 0x1 ;  /* 0x00000012080a7c11 */ /* 0x001fc8000f8208ff */
[----:B------:R-:W-:Y:S02]  /*59d0*/  IADD3 R17, PT, PT, R9, R17, RZ ;  /* 0x0000001109117210 */ /* 0x000fe40007ffe0ff */
[----:B------:R-:W-:Y:S02]  /*59e0*/  F2FP.F16.F32.PACK_AB R9, R12, R15 ;  /* 0x0000000f0c09723e */ /* 0x000fe400000000ff */
[----:B------:R-:W-:-:S05]  /*59f0*/  LEA.HI.X R11, R8, UR19, R17, 0x1, P1 ;  /* 0x00000013080b7c11 */ /* 0x000fca00088f0c11 */
[----:B------:R2:W-:Y:S02]  /*5a00*/  STG.E desc[UR10][R10.64], R9 ;  /* 0x000000090a007986 */ /* 0x0005e4000c10190a */
.L_x_872:
[----:B------:R-:W-:Y:S05]  /*5a10*/  BSYNC.RECONVERGENT B0 ;  /* 0x0000000000007941 */ /* 0x000fea0003800200 */
.L_x_871:
[--C-:B------:R-:W-:Y:S02]  /*5a20*/  HADD2.F32 R8, -RZ, R30.reuse.H0_H0 ;  /* 0x2000001eff087230 */ /* 0x100fe40000004100 */
[----:B------:R-:W-:Y:S01]  /*5a30*/  HADD2.F32 R30, -RZ, R30.H1_H1 ;  /* 0x3000001eff1e7230 */ /* 0x000fe20000004100 */
        /* <DEDUP_REMOVED lines=19> */
.L_x_873:
        /* <DEDUP_REMOVED lines=15> */
[----:B------:R-:W-:Y:S02]  /*5c60*/  F2FP.F16.F32.PACK_AB R11, R12, R15 ;  /* 0x0000000f0c0b723e */ /* 0x000fe400000000ff */
[----:B------:R-:W-:-:S05]  /*5c70*/  LEA.HI.X R9, R10, UR19, R19, 0x1, P1 ;  /* 0x000000130a097c11 */ /* 0x000fca00088f0c13 */
[----:B------:R3:W-:Y:S02]  /*5c80*/  STG.E desc[UR10][R8.64], R11 ;  /* 0x0000000b08007986 */ /* 0x0007e4000c10190a */
.L_x_875:
[----:B------:R-:W-:Y:S05]  /*5c90*/  BSYNC.RECONVERGENT B0 ;  /* 0x0000000000007941 */ /* 0x000fea0003800200 */
.L_x_874:
[--C-:B---3--:R-:W-:Y:S01]  /*5ca0*/  HADD2.F32 R8, -RZ, R28.reuse.H0_H0 ;  /* 0x2000001cff087230 */ /* 0x108fe20000004100 */
[----:B------:R-:W-:Y:S01]  /*5cb0*/  SHF.R.S32.HI R18, RZ, 0x1f, R3 ;  /* 0x0000001fff127819 */ /* 0x000fe20000011403 */
        /* <DEDUP_REMOVED lines=20> */
.L_x_876:
[----:B------:R-:W-:Y:S01]  /*5e00*/  ISETP.GE.AND.EX P0, PT, R18, UR17, PT, P0 ;  /* 0x0000001112007c0c */ /* 0x000fe2000bf06300 */
[----:B------:R-:W-:Y:S01]  /*5e10*/  FFMA.FTZ R38, R7, R8, -R38 ;  /* 0x0000000807267223 */ /* 0x000fe20000010826 */
[----:B------:R-:W-:Y:S01]  /*5e20*/  FFMA.FTZ R13, R6, R28, -R13 ;  /* 0x0000001c060d7223 */ /* 0x000fe2000001080d */
[----:B------:R-:W-:Y:S02]  /*5e30*/  BSSY.RECONVERGENT B0, `(.L_x_877) ;  /* 0x000000f000007945 */ /* 0x000fe40003800200 */
[----:B------:R-:W-:Y:S01]  /*5e40*/  FMUL.FTZ R38, R38, UR9 ;  /* 0x0000000926267c20 */ /* 0x000fe20008410000 */
[----:B------:R-:W-:-:S07]  /*5e50*/  FMUL.FTZ R13, R13, UR9 ;  /* 0x000000090d0d7c20 */ /* 0x000fce0008410000 */
[----:B------:R-:W-:Y:S05]  /*5e60*/  @P0 BRA `(.L_x_878) ;  /* 0x00000000002c0947 */ /* 0x000fea0003800000 */
[----:B------:R-:W3:Y:S01]  /*5e70*/  LDCU.64 UR8, c[0x0][0x3f8] ;  /* 0x00007f00ff0877ac */ /* 0x000ee20008000a00 */
[----:B------:R-:W-:Y:S01]  /*5e80*/  MOV R51, R53 ;  /* 0x0000003500337202 */ /* 0x000fe20000000f00 */
[----:B------:R-:W4:Y:S01]  /*5e90*/  LDCU.64 UR12, c[0x0][0x380] ;  /* 0x00007000ff0c77ac */ /* 0x000f220008000a00 */
[----:B---3--:R-:W-:Y:S02]  /*5ea0*/  IMAD R18, R18, UR8, RZ ;  /* 0x0000000812127c24 */ /* 0x008fe4000f8e02ff */
[----:B------:R-:W-:-:S04]  /*5eb0*/  IMAD.WIDE.U32 R50, R3, UR8, R50 ;  /* 0x0000000803327c25 */ /* 0x000fc8000f8e0032 */
[----:B------:R-:W-:Y:S01]  /*5ec0*/  IMAD R3, R3, UR9, R18 ;  /* 0x0000000903037c24 */ /* 0x000fe2000f8e0212 */
[----:B----4-:R-:W-:-:S04]  /*5ed0*/  LEA R4, P0, R50, UR12, 0x1 ;  /* 0x0000000c32047c11 */ /* 0x010fc8000f8008ff */
[----:B------:R-:W-:-:S04]  /*5ee0*/  IADD3 R3, PT, PT, R51, R3, RZ ;  /* 0x0000000333037210 */ /* 0x000fc80007ffe0ff */
[----:B------:R-:W-:Y:S02]  /*5ef0*/  LEA.HI.X R5, R50, UR13, R3, 0x1, P0 ;  /* 0x0000000d32057c11 */ /* 0x000fe400080f0c03 */
[----:B------:R-:W-:-:S05]  /*5f00*/  F2FP.F16.F32.PACK_AB R3, R13, R38 ;  /* 0x000000260d03723e */ /* 0x000fca00000000ff */
[----:B------:R3:W-:Y:S02]  /*5f10*/  STG.E desc[UR10][R4.64], R3 ;  /* 0x0000000304007986 */ /* 0x0007e4000c10190a */
.L_x_878:
[----:B------:R-:W-:Y:S05]  /*5f20*/  BSYNC.RECONVERGENT B0 ;  /* 0x0000000000007941 */ /* 0x000fea0003800200 */
.L_x_877:
[----:B------:R-:W4:Y:S01]  /*5f30*/  LDCU UR5, c[0x0][0x410] ;  /* 0x00008200ff0577ac */ /* 0x000f220008000800 */
[----:B------:R-:W4:Y:S01]  /*5f40*/  LDCU UR8, c[0x0][0x3e0] ;  /* 0x00007c00ff0877ac */ /* 0x000f220008000800 */
[----:B------:R-:W-:Y:S02]  /*5f50*/  UIADD3 UR6, UPT, UPT, UR7, UR6, URZ ;  /* 0x0000000607067290 */ /* 0x000fe4000fffe0ff */
[----:B------:R-:W-:Y:S02]  /*5f60*/  UIADD3 UR4, UPT, UPT, UR4, 0x1, URZ ;  /* 0x0000000104047890 */ /* 0x000fe4000fffe0ff */
[----:B----4-:R-:W-:-:S04]  /*5f70*/  UIMAD UR5, UR5, UR8, URZ ;  /* 0x00000008050572a4 */ /* 0x010fc8000f8e02ff */
[----:B------:R-:W-:-:S09]  /*5f80*/  UISETP.GE.AND UP0, UPT, UR6, UR5, UPT ;  /* 0x000000050600728c */ /* 0x000fd2000bf06270 */
[----:B------:R-:W-:Y:S05]  /*5f90*/  BRA.U !UP0, `(.L_x_879) ;  /* 0xffffffa1086c7547 */ /* 0x000fea000b83ffff */
.L_x_838:
[----:B012---:R-:W0:Y:S01]  /*5fa0*/  S2R R9, SR_TID.X ;  /* 0x0000000000097919 */ /* 0x007e220000002100 */
[----:B---3--:R-:W1:Y:S01]  /*5fb0*/  LDC R4, c[0x0][0x370] ;  /* 0x0000dc00ff047b82 */ /* 0x008e620000000800 */
        /* <DEDUP_REMOVED lines=14> */
.L_x_881:
[----:B------:R-:W-:Y:S05]  /*60a0*/  BSYNC.RECONVERGENT B0 ;  /* 0x0000000000007941 */ /* 0x000fea0003800200 */
.L_x_880:
        /* <DEDUP_REMOVED lines=11> */
.L_x_883:
[----:B------:R-:W2:Y:S04]  /*6160*/  LDG.E.STRONG.GPU R5, desc[UR10][R2.64] ;  /* 0x0000000a02057981 */ /* 0x000ea8000c1ef900 */
[----:B--2---:R-:W-:Y:S01]  /*6170*/  CCTL.IVALL ;  /* 0x00000000ff00798f */ /* 0x004fe20002000000 */
[----:B------:R-:W-:Y:S05]  /*6180*/  YIELD ;  /* 0x0000000000007946 */ /* 0x000fea0003800000 */
[----:B------:R-:W-:-:S13]  /*6190*/  ISETP.NE.AND P0, PT, R5, R0, PT ;  /* 0x000000000500720c */ /* 0x000fda0003f05270 */
[----:B------:R-:W-:Y:S05]  /*61a0*/  @P0 BRA `(.L_x_883) ;  /* 0xfffffffc00ec0947 */ /* 0x000fea000383ffff */
.L_x_882:
        /* <DEDUP_REMOVED lines=74> */
.L_x_886:
        /* <DEDUP_REMOVED lines=31> */
.L_x_885:
[----:B------:R-:W-:Y:S05]  /*6840*/  BSYNC.RECONVERGENT B0 ;  /* 0x0000000000007941 */ /* 0x000fea0003800200 */
.L_x_884:
        /* <DEDUP_REMOVED lines=10> */
.L_x_887:
        /* <DEDUP_REMOVED lines=87> */
.L_x_888:
        /* <DEDUP_REMOVED lines=10> */
.L_x_4369:


//--------------------- .text._Z35group_norm_nhwc_bwd_one_pass_kernelI11Fp16IOBf16WLi256ELi70ELi560EEv26Group_norm_nhwc_bwd_params --------------------------
	.section	.text._Z35group_norm_nhwc_bwd_one_pass_kernelI11Fp16IOBf16WLi256ELi70ELi560EEv26Group_norm_nhwc_bwd_params,"ax",@progbits
	.align	128
        .global         _Z35group_norm_nhwc_bwd_one_pass_kernelI11Fp16IOBf16WLi256ELi70ELi560EEv26Group_norm_nhwc_bwd_params
        .type           _Z35group_norm_nhwc_bwd_one_pass_kernelI11Fp16IOBf16WLi256ELi70ELi560EEv26Group_norm_nhwc_bwd_params,@function
        .size           _Z35group_norm_nhwc_bwd_one_pass_kernelI11Fp16IOBf16WLi256ELi70ELi560EEv26Group_norm_nhwc_bwd_params,(.L_x_4370 - _Z35group_norm_nhwc_bwd_one_pass_kernelI11Fp16IOBf16WLi256ELi70ELi560EEv26Group_norm_nhwc_bwd_params)
        .other          _Z35group_norm_nhwc_bwd_one_pass_kernelI11Fp16IOBf16WLi256ELi70ELi560EEv26Group_norm_nhwc_bwd_params,@"STO_CUDA_ENTRY STV_DEFAULT"
_Z35group_norm_nhwc_bwd_one_pass_kernelI11Fp16IOBf16WLi256ELi70ELi560EEv26Group_norm_nhwc_bwd_params:
.text._Z35group_norm_nhwc_bwd_one_pass_kernelI11Fp16IOBf16WLi256ELi70ELi560EEv26Group_norm_nhwc_bwd_params:
        /* <DEDUP_REMOVED lines=21> */
.L_x_954:
        /* <DEDUP_REMOVED lines=23> */
[----:B------:R-:W-:Y:S01]  /*02c0*/  MOV R7, R6 ;  /* 0x0000000600077202 */ /* 0x000fe20000000f00 */
        /* <DEDUP_REMOVED lines=12> */
[-C--:B------:R-:W-:Y:S02]  /*0390*/  ISETP.GT.U32.AND P5, PT, R8, R3.reuse, PT ;  /* 0x000000030800720c */ /* 0x080fe40003fa4070 */
[CC--:B------:R-:W-:Y:S02]  /*03a0*/  IADD3 R4, PT, PT, R3.reuse, -R8.reuse, RZ ;  /* 0x8000000803047210 */ /* 0x0c0fe40007ffe0ff */
[----:B------:R-:W-:Y:S02]  /*03b0*/  ISETP.GE.U32.AND P1, PT, R3, R8, PT ;  /* 0x000000080300720c */ /* 0x000fe40003f26070 */
[----:B------:R-:W-:-:S02]  /*03c0*/  SEL R3, R4, R3, !P5 ;  /* 0x0000000304037207 */ /* 0x000fc40006800000 */
[----:B------:R-:W-:Y:S02]  /*03d0*/  IADD3 R11, PT, PT, R5, 0x10, RZ ;  /* 0x00000010050b7810 */ /* 0x000fe40007ffe0ff */
[----:B------:R-:W-:Y:S01]  /*03e0*/  @!P2 IADD3 R3, PT, PT, -R3, RZ, RZ ;  /* 0x000000ff0303a210 */ /* 0x000fe20007ffe1ff */
[----:B------:R-:W0:Y:S01]  /*03f0*/  @!P0 LDC.64 R14, c[0x0][0x3f8] ;  /* 0x0000fe00ff0e8b82 */ /* 0x000e220000000a00 */
[----:B------:R-:W-:Y:S02]  /*0400*/  ISETP.GE.U32.AND P2, PT, R11, UR16, PT ;  /* 0x000000100b007c0c */ /* 0x000fe4000bf46070 */
[----:B------:R-:W-:Y:S02]  /*0410*/  SHF.R.S32.HI R17, RZ, 0x1f, R11 ;  /* 0x0000001fff117819 */ /* 0x000fe4000001140b */
[----:B------:R-:W-:Y:S02]  /*0420*/  @!P4 IADD3 R6, PT, PT, R6, 0x1, RZ ;  /* 0x000000010606c810 */ /* 0x000fe40007ffe0ff */
[----:B------:R-:W-:Y:S01]  /*0430*/  ISETP.GE.AND.EX P2, PT, R17, UR17, PT, P2 ;  /* 0x0000001111007c0c */ /* 0x000fe2000bf46320 */
[----:B------:R-:W1:Y:S01]  /*0440*/  @!P0 LDC.64 R22, c[0x0][0x3a0] ;  /* 0x0000e800ff168b82 */ /* 0x000e620000000a00 */
[----:B------:R-:W-:-:S02]  /*0450*/  ISETP.NE.AND P4, PT, R10, RZ, PT ;  /* 0x000000ff0a00720c */ /* 0x000fc40003f85270 */
[----:B------:R-:W-:Y:S02]  /*0460*/  LOP3.LUT R4, RZ, R10, RZ, 0x33, !PT ;  /* 0x0000000aff047212 */ /* 0x000fe400078e33ff */
[----:B------:R-:W-:Y:S02]  /*0470*/  @P1 IADD3 R6, PT, PT, R6, 0x1, RZ ;  /* 0x0000000106061810 */ /* 0x000fe40007ffe0ff */
[----:B------:R-:W-:Y:S01]  /*0480*/  SEL R25, R4, R3, !P4 ;  /* 0x0000000304197207 */ /* 0x000fe20006000000 */
[----:B------:R-:W2:Y:S01]  /*0490*/  @!P0 LDC.64 R26, c[0x0][0x398] ;  /* 0x0000e600ff1a8b82 */ /* 0x000ea20000000a00 */
[----:B------:R-:W-:Y:S02]  /*04a0*/  @!P3 IADD3 R6, PT, PT, -R6, RZ, RZ ;  /* 0x000000ff0606b210 */ /* 0x000fe40007ffe1ff */
[----:B------:R-:W-:Y:S01]  /*04b0*/  IADD3 R13, PT, PT, R5, 0x20, RZ ;  /* 0x00000020050d7810 */ /* 0x000fe20007ffe0ff */
[----:B------:R-:W-:Y:S01]  /*04c0*/  IMAD R7, R25, 0x46, RZ ;  /* 0x0000004619077824 */ /* 0x000fe200078e02ff */
[----:B------:R-:W-:-:S02]  /*04d0*/  SEL R3, R4, R6, !P4 ;  /* 0x0000000604037207 */ /* 0x000fc40006000000 */
[----:B------:R-:W-:Y:S01]  /*04e0*/  ISETP.GE.U32.AND P3, PT, R13, UR16, PT ;  /* 0x000000100d007c0c */ /* 0x000fe2000bf66070 */
[----:B------:R-:W3:Y:S01]  /*04f0*/  @!P2 LDC.64 R28, c[0x0][0x3f8] ;  /* 0x0000fe00ff1cab82 */ /* 0x000ee20000000a00 */
[C---:B------:R-:W-:Y:S02]  /*0500*/  IADD3 R58, P1, PT, R7.reuse, R2, RZ ;  /* 0x00000002073a7210 */ /* 0x040fe40007f3e0ff */
[----:B------:R-:W-:Y:S02]  /*0510*/  SHF.R.S32.HI R2, RZ, 0x1f, R3 ;  /* 0x0000001fff027819 */ /* 0x000fe40000011403 */
[----:B------:R-:W-:Y:S02]  /*0520*/  LEA.HI.X.SX32 R59, R7, RZ, 0x1, P1 ;  /* 0x000000ff073b7211 */ /* 0x000fe400008f0eff */
[----:B------:R-:W-:Y:S01]  /*0530*/  SHF.R.S32.HI R19, RZ, 0x1f, R13 ;  /* 0x0000001fff137819 */ /* 0x000fe2000001140d */
[----:B------:R-:W-:Y:S01]  /*0540*/  IMAD R2, R2, UR18, RZ ;  /* 0x0000001202027c24 */ /* 0x000fe2000f8e02ff */
[----:B------:R-:W4:Y:S01]  /*0550*/  @!P2 LDC.64 R30, c[0x0][0x3a0] ;  /* 0x0000e800ff1eab82 */ /* 0x000f220000000a00 */
[----:B------:R-:W-:Y:S01]  /*0560*/  IMAD.WIDE.U32 R58, R3, UR18, R58 ;  /* 0x00000012033a7c25 */ /* 0x000fe2000f8e003a */
[----:B------:R-:W-:-:S03]  /*0570*/  ISETP.GE.AND.EX P3, PT, R19, UR17, PT, P3 ;  /* 0x0000001113007c0c */ /* 0x000fc6000bf66330 */
[----:B------:R-:W-:Y:S01]  /*0580*/  IMAD R61, R3, UR19, R2 ;  /* 0x00000013033d7c24 */ /* 0x000fe2000f8e0202 */
[----:B------:R-:W-:Y:S01]  /*0590*/  @!P0 MOV R60, R58 ;  /* 0x0000003a003c8202 */ /* 0x000fe20000000f00 */
[-C--:B0-----:R-:W-:Y:S01]  /*05a0*/  @!P0 IMAD R2, R9, R14.reuse, RZ ;  /* 0x0000000e09028224 */ /* 0x081fe200078e02ff */
[----:B------:R-:W0:Y:S02]  /*05b0*/  @!P2 LDC.64 R32, c[0x0][0x398] ;  /* 0x0000e600ff20ab82 */ /* 0x000e240000000a00 */
[----:B------:R-:W-:Y:S01]  /*05c0*/  IADD3 R61, PT, PT, R59, R61, RZ ;  /* 0x0000003d3b3d7210 */ /* 0x000fe20007ffe0ff */
[C---:B------:R-:W-:Y:S01]  /*05d0*/  @!P0 IMAD R7, R5.reuse, R15, R2 ;  /* 0x0000000f05078224 */ /* 0x040fe200078e0202 */
[C---:B------:R-:W-:Y:S02]  /*05e0*/  IADD3 R15, PT, PT, R5.reuse, 0x30, RZ ;  /* 0x00000030050f7810 */ /* 0x040fe40007ffe0ff */
[----:B------:R-:W-:Y:S01]  /*05f0*/  @!P2 MOV R9, R61 ;  /* 0x0000003d0009a202 */ /* 0x000fe20000000f00 */
[----:B------:R-:W-:Y:S01]  /*0600*/  @!P0 IMAD.WIDE.U32 R2, R5, R14, R60 ;  /* 0x0000000e05028225 */ /* 0x000fe200078e003c */
[----:B------:R-:W-:Y:S01]  /*0610*/  ISETP.GE.U32.AND P4, PT, R15, UR16, PT ;  /* 0x000000100f007c0c */ /* 0x000fe2000bf86070 */
[----:B------:R-:W0:Y:S01]  /*0620*/  @!P3 LDC.64 R34, c[0x0][0x3f8] ;  /* 0x0000fe00ff22bb82 */ /* 0x000e220000000a00 */
[----:B------:R-:W-:Y:S01]  /*0630*/  SHF.R.S32.HI R21, RZ, 0x1f, R15 ;  /* 0x0000001fff157819 */ /* 0x000fe2000001140f */
[----:B---3--:R-:W-:Y:S01]  /*0640*/  @!P2 IMAD R8, R17, R28, RZ ;  /* 0x0000001c1108a224 */ /* 0x008fe200078e02ff */
[----:B------:R-:W-:-:S02]  /*0650*/  @!P0 IADD3 R3, PT, PT, R3, R7, RZ ;  /* 0x0000000703038210 */ /* 0x000fc40007ffe0ff */
[----:B------:R-:W-:Y:S01]  /*0660*/  ISETP.GE.AND.EX P4, PT, R21, UR17, PT, P4 ;  /* 0x0000001115007c0c */ /* 0x000fe2000bf86340 */
[C---:B------:R-:W-:Y:S01]  /*0670*/  @!P2 IMAD R17, R11.reuse, R29, R8 ;  /* 0x0000001d0b11a224 */ /* 0x040fe200078e0208 */
[----:B------:R-:W-:Y:S01]  /*0680*/  @!P2 MOV R8, R58 ;  /* 0x0000003a0008a202 */ /* 0x000fe20000000f00 */
[----:B------:R-:W3:Y:S01]  /*0690*/  @!P3 LDC.64 R36, c[0x0][0x3a0] ;  /* 0x0000e800ff24bb82 */ /* 0x000ee20000000a00 */
[C---:B------:R-:W-:Y:S02]  /*06a0*/  @!P0 SHF.L.U32 R7, R2.reuse, 0x1, RZ ;  /* 0x0000000102078819 */ /* 0x040fe400000006ff */
[----:B------:R-:W-:Y:S01]  /*06b0*/  @!P0 SHF.L.U64.HI R4, R2, 0x1, R3 ;  /* 0x0000000102048819 */ /* 0x000fe20000010203 */
[----:B------:R-:W-:Y:S01]  /*06c0*/  @!P2 IMAD.WIDE.U32 R8, R11, R28, R8 ;  /* 0x0000001c0b08a225 */ /* 0x000fe200078e0008 */
[C---:B-1----:R-:W-:Y:S02]  /*06d0*/  @!P0 IADD3 R2, P1, PT, R7.reuse, R22, RZ ;  /* 0x0000001607028210 */ /* 0x042fe40007f3e0ff */
[----:B--2---:R-:W-:-:S02]  /*06e0*/  @!P0 IADD3 R6, P5, PT, R7, R26, RZ ;  /* 0x0000001a07068210 */ /* 0x004fc40007fbe0ff */
[C---:B------:R-:W-:Y:S01]  /*06f0*/  @!P0 IADD3.X R3, PT, PT, R4.reuse, R23, RZ, P1, !PT ;  /* 0x0000001704038210 */ /* 0x040fe20000ffe4ff */
[----:B------:R-:W1:Y:S01]  /*0700*/  @!P4 LDC.64 R28, c[0x0][0x3f8] ;  /* 0x0000fe00ff1ccb82 */ /* 0x000e620000000a00 */
[----:B------:R-:W-:Y:S02]  /*0710*/  @!P0 IADD3.X R7, PT, PT, R4, R27, RZ, P5, !PT ;  /* 0x0000001b04078210 */ /* 0x000fe40002ffe4ff */
[----:B------:R-:W-:Y:S01]  /*0720*/  @!P2 IADD3 R9, PT, PT, R9, R17, RZ ;  /* 0x000000110909a210 */ /* 0x000fe20007ffe0ff */
[----:B------:R2:W5:Y:S01]  /*0730*/  @!P0 LDG.E R53, desc[UR10][R2.64] ;  /* 0x0000000a02358981 */ /* 0x000562000c1e1900 */
[C---:B------:R-:W-:Y:S02]  /*0740*/  @!P2 SHF.L.U32 R11, R8.reuse, 0x1, RZ ;  /* 0x00000001080ba819 */ /* 0x040fe400000006ff */
[----:B------:R-:W-:Y:S01]  /*0750*/  @!P2 SHF.L.U64.HI R4, R8, 0x1, R9 ;  /* 0x000000010804a819 */ /* 0x000fe20000010209 */
[----:B------:R1:W5:Y:S01]  /*0760*/  @!P0 LDG.E R52, desc[UR10][R6.64] ;  /* 0x0000000a06348981 */ /* 0x000362000c1e1900 */
[----:B----4-:R-:W-:Y:S01]  /*0770*/  @!P2 IADD3 R8, P0, PT, R11, R30, RZ ;  /* 0x0000001e0b08a210 */ /* 0x010fe20007f1e0ff */
[----:B0-----:R-:W-:Y:S01]  /*0780*/  @!P3 IMAD R12, R19, R34, RZ ;  /* 0x00000022130cb224 */ /* 0x001fe200078e02ff */
[----:B------:R-:W-:-:S02]  /*0790*/  IADD3 R17, PT, PT, R5, 0x40, RZ ;  /* 0x0000004005117810 */ /* 0x000fc40007ffe0ff */
[----:B------:R-:W-:Y:S01]  /*07a0*/  @!P2 IADD3.X R9, PT, PT, R4, R31, RZ, P0, !PT ;  /* 0x0000001f0409a210 */ /* 0x000fe200007fe4ff */
[----:B------:R-:W-:Y:S01]  /*07b0*/  @!P3 IMAD R27, R13, R35, R12 ;  /* 0x000000230d1bb224 */ /* 0x000fe200078e020c */
[----:B------:R-:W-:Y:S01]  /*07c0*/  ISETP.GE.U32.AND P0, PT, R17, UR16, PT ;  /* 0x0000001011007c0c */ /* 0x000fe2000bf06070 */
[----:B------:R-:W0:Y:S01]  /*07d0*/  @!P3 LDC.64 R30, c[0x0][0x398] ;  /* 0x0000e600ff1ebb82 */ /* 0x000e220000000a00 */
[----:B------:R-:W-:Y:S01]  /*07e0*/  SHF.R.S32.HI R23, RZ, 0x1f, R17 ;  /* 0x0000001fff177819 */ /* 0x000fe20000011411 */
[----:B------:R0:W5:Y:S01]  /*07f0*/  @!P2 LDG.E R51, desc[UR10][R8.64] ;  /* 0x0000000a0833a981 */ /* 0x000162000c1e1900 */
[----:B--2---:R-:W-:Y:S02]  /*0800*/  @!P3 MOV R2, R58 ;  /* 0x0000003a0002b202 */ /* 0x004fe40000000f00 */
[----:B------:R-:W-:Y:S02]  /*0810*/  @!P3 MOV R3, R61 ;  /* 0x0000003d0003b202 */ /* 0x000fe40000000f00 */
[----:B------:R-:W-:-:S02]  /*0820*/  ISETP.GE.AND.EX P0, PT, R23, UR17, PT, P0 ;  /* 0x0000001117007c0c */ /* 0x000fc4000bf06300 */
[----:B------:R-:W-:Y:S01]  /*0830*/  @!P2 IADD3 R10, P1, PT, R11, R32, RZ ;  /* 0x000000200b0aa210 */ /* 0x000fe20007f3e0ff */
[----:B------:R-:W-:Y:S01]  /*0840*/  @!P3 IMAD.WIDE.U32 R2, R13, R34, R2 ;  /* 0x000000220d02b225 */ /* 0x000fe200078e0002 */
[----:B------:R-:W-:Y:S01]  /*0850*/  IADD3 R19, PT, PT, R5, 0x50, RZ ;  /* 0x0000005005137810 */ /* 0x000fe20007ffe0ff */
[----:B------:R-:W2:Y:S01]  /*0860*/  @!P4 LDC.64 R34, c[0x0][0x398] ;  /* 0x0000e600ff22cb82 */ /* 0x000ea20000000a00 */
[----:B------:R-:W-:Y:S02]  /*0870*/  @!P2 IADD3.X R11, PT, PT, R4, R33, RZ, P1, !PT ;  /* 0x00000021040ba210 */ /* 0x000fe40000ffe4ff */
[----:B------:R-:W-:Y:S01]  /*0880*/  @!P3 IADD3 R3, PT, PT, R3, R27, RZ ;  /* 0x0000001b0303b210 */ /* 0x000fe20007ffe0ff */
[----:B-1----:R-:W-:Y:S01]  /*0890*/  @!P4 IMAD R6, R21, R28, RZ ;  /* 0x0000001c1506c224 */ /* 0x002fe200078e02ff */
[C---:B------:R-:W-:Y:S01]  /*08a0*/  @!P3 SHF.L.U32 R21, R2.reuse, 0x1, RZ ;  /* 0x000000010215b819 */ /* 0x040fe200000006ff */
[----:B------:R2:W5:Y:S02]  /*08b0*/  @!P2 LDG.E R50, desc[UR10][R10.64] ;  /* 0x0000000a0a32a981 */ /* 0x000564000c1e1900 */
[----:B------:R-:W1:Y:S01]  /*08c0*/  @!P4 LDC.64 R32, c[0x0][0x3a0] ;  /* 0x0000e800ff20cb82 */ /* 0x000e620000000a00 */
[----:B------:R-:W-:-:S02]  /*08d0*/  @!P3 SHF.L.U64.HI R4, R2, 0x1, R3 ;  /* 0x000000010204b819 */ /* 0x000fc40000010203 */
[----:B------:R-:W-:Y:S02]  /*08e0*/  ISETP.GE.U32.AND P1, PT, R19, UR16, PT ;  /* 0x0000001013007c0c */ /* 0x000fe4000bf26070 */
[----:B------:R-:W-:-:S03]  /*08f0*/  SHF.R.S32.HI R27, RZ, 0x1f, R19 ;  /* 0x0000001fff1b7819 */ /* 0x000fc60000011413 */
[----:B------:R-:W4:Y:S01]  /*0900*/  @!P0 LDC.64 R2, c[0x0][0x3f8] ;  /* 0x0000fe00ff028b82 */ /* 0x000f220000000a00 */
[----:B------:R-:W-:Y:S02]  /*0910*/  ISETP.GE.AND.EX P1, PT, R27, UR17, PT, P1 ;  /* 0x000000111b007c0c */ /* 0x000fe4000bf26310 */
[----:B------:R-:W-:Y:S02]  /*0920*/  @!P4 MOV R12, R58 ;  /* 0x0000003a000cc202 */ /* 0x000fe40000000f00 */
[----:B------:R-:W-:Y:S01]  /*0930*/  @!P4 MOV R13, R61 ;  /* 0x0000003d000dc202 */ /* 0x000fe20000000f00 */
[----:B------:R-:W-:Y:S01]  /*0940*/  @!P4 IMAD R29, R15, R29, R6 ;  /* 0x0000001d0f1dc224 */ /* 0x000fe200078e0206 */
[----:B0-----:R-:W-:Y:S01]  /*0950*/  @!P3 IADD3 R8, P2, PT, R21, R30, RZ ;  /* 0x0000001e1508b210 */ /* 0x001fe20007f5e0ff */
[----:B------:R-:W-:Y:S01]  /*0960*/  @!P4 IMAD.WIDE.U32 R12, R15, R28, R12 ;  /* 0x0000001c0f0cc225 */ /* 0x000fe200078e000c */
[----:B---3--:R-:W-:Y:S02]  /*0970*/  @!P3 IADD3 R6, P5, PT, R21, R36, RZ ;  /* 0x000000241506b210 */ /* 0x008fe40007fbe0ff */
[----:B------:R-:W-:-:S02]  /*0980*/  @!P3 IADD3.X R9, PT, PT, R4, R31, RZ, P2, !PT ;  /* 0x0000001f0409b210 */ /* 0x000fc400017fe4ff */
[----:B------:R-:W-:Y:S01]  /*0990*/  @!P4 IADD3 R13, PT, PT, R13, R29, RZ ;  /* 0x0000001d0d0dc210 */ /* 0x000fe20007ffe0ff */
[----:B------:R-:W0:Y:S01]  /*09a0*/  @!P1 LDC.64 R30, c[0x0][0x3f8] ;  /* 0x0000fe00ff1e9b82 */ /* 0x000e220000000a00 */
[----:B------:R-:W-:Y:S01]  /*09b0*/  @!P4 SHF.L.U32 R15, R12, 0x1, RZ ;  /* 0x000000010c0fc819 */ /* 0x000fe200000006ff */
[----:B------:R-:W5:Y:S01]  /*09c0*/  @!P3 LDG.E R48, desc[UR10][R8.64] ;  /* 0x0000000a0830b981 */ /* 0x000f62000c1e1900 */
[----:B------:R-:W-:Y:S02]  /*09d0*/  @!P3 IADD3.X R7, PT, PT, R4, R37, RZ, P5, !PT ;  /* 0x000000250407b210 */ /* 0x000fe40002ffe4ff */
[----:B------:R-:W-:Y:S02]  /*09e0*/  @!P4 SHF.L.U64.HI R4, R12, 0x1, R13 ;  /* 0x000000010c04c819 */ /* 0x000fe4000001020d */
[----:B-1----:R-:W-:Y:S01]  /*09f0*/  @!P4 IADD3 R12, P2, PT, R15, R32, RZ ;  /* 0x000000200f0cc210 */ /* 0x002fe20007f5e0ff */
[----:B------:R4:W5:Y:S01]  /*0a00*/  @!P3 LDG.E R49, desc[UR10][R6.64] ;  /* 0x0000000a0631b981 */ /* 0x000962000c1e1900 */
[----:B------:R-:W-:-:S02]  /*0a10*/  IADD3 R21, PT, PT, R5, 0x60, RZ ;  /* 0x0000006005157810 */ /* 0x000fc40007ffe0ff */
[----:B------:R-:W-:Y:S02]  /*0a20*/  @!P4 IADD3.X R13, PT, PT, R4, R33, RZ, P2, !PT ;  /* 0x00000021040dc210 */ /* 0x000fe400017fe4ff */
[----:B------:R-:W1:Y:S01]  /*0a30*/  @!P0 LDC.64 R32, c[0x0][0x3a0] ;  /* 0x0000e800ff208b82 */ /* 0x000e620000000a00 */
[----:B--2---:R-:W-:Y:S01]  /*0a40*/  @!P4 IADD3 R10, P2, PT, R15, R34, RZ ;  /* 0x000000220f0ac210 */ /* 0x004fe20007f5e0ff */
[----:B----4-:R-:W-:Y:S01]  /*0a50*/  @!P0 IMAD R6, R23, R2, RZ ;  /* 0x0000000217068224 */ /* 0x010fe200078e02ff */
[----:B------:R-:W-:Y:S01]  /*0a60*/  ISETP.GE.U32.AND P3, PT, R21, UR16, PT ;  /* 0x0000001015007c0c */ /* 0x000fe2000bf66070 */
[----:B------:R2:W5:Y:S01]  /*0a70*/  @!P4 LDG.E R47, desc[UR10][R12.64] ;  /* 0x0000000a0c2fc981 */ /* 0x000562000c1e1900 */
[----:B------:R-:W-:Y:S01]  /*0a80*/  SHF.R.S32.HI R29, RZ, 0x1f, R21 ;  /* 0x0000001fff1d7819 */ /* 0x000fe20000011415 */
[----:B------:R-:W-:Y:S01]  /*0a90*/  @!P0 IMAD R15, R17, R3, R6 ;  /* 0x00000003110f8224 */ /* 0x000fe200078e0206 */
[----:B------:R-:W-:Y:S01]  /*0aa0*/  @!P0 MOV R8, R58 ;  /* 0x0000003a00088202 */ /* 0x000fe20000000f00 */
[----:B------:R-:W3:Y:S01]  /*0ab0*/  @!P0 LDC.64 R6, c[0x0][0x398] ;  /* 0x0000e600ff068b82 */ /* 0x000ee20000000a00 */
[----:B------:R-:W-:-:S02]  /*0ac0*/  @!P0 MOV R9, R61 ;  /* 0x0000003d00098202 */ /* 0x000fc40000000f00 */
[----:B------:R-:W-:Y:S01]  /*0ad0*/  ISETP.GE.AND.EX P3, PT, R29, UR17, PT, P3 ;  /* 0x000000111d007c0c */ /* 0x000fe2000bf66330 */
[----:B------:R-:W-:Y:S01]  /*0ae0*/  @!P0 IMAD.WIDE.U32 R2, R17, R2, R8 ;  /* 0x0000000211028225 */ /* 0x000fe200078e0008 */
[----:B------:R-:W-:-:S03]  /*0af0*/  @!P4 IADD3.X R11, PT, PT, R4, R35, RZ, P2, !PT ;  /* 0x00000023040bc210 */ /* 0x000fc600017fe4ff */
[----:B------:R-:W4:Y:S01]  /*0b00*/  @!P1 LDC.64 R16, c[0x0][0x3a0] ;  /* 0x0000e800ff109b82 */ /* 0x000f220000000a00 */
[----:B------:R-:W-:Y:S01]  /*0b10*/  IADD3 R23, PT, PT, R5, 0x70, RZ ;  /* 0x0000007005177810 */ /* 0x000fe20007ffe0ff */
[----:B0-----:R-:W-:Y:S01]  /*0b20*/  @!P1 IMAD R4, R27, R30, RZ ;  /* 0x0000001e1b049224 */ /* 0x001fe200078e02ff */
[----:B------:R-:W-:Y:S01]  /*0b30*/  @!P0 IADD3 R3, PT, PT, R3, R15, RZ ;  /* 0x0000000f03038210 */ /* 0x000fe20007ffe0ff */
[----:B------:R0:W5:Y:S01]  /*0b40*/  @!P4 LDG.E R46, desc[UR10][R10.64] ;  /* 0x0000000a0a2ec981 */ /* 0x000162000c1e1900 */
[C---:B------:R-:W-:Y:S01]  /*0b50*/  @!P0 SHF.L.U32 R15, R2.reuse, 0x1, RZ ;  /* 0x00000001020f8819 */ /* 0x040fe200000006ff */
[----:B--2---:R-:W-:Y:S01]  /*0b60*/  @!P1 IMAD R13, R19, R31, R4 ;  /* 0x0000001f130d9224 */ /* 0x004fe200078e0204 */
[----:B------:R-:W-:Y:S01]  /*0b70*/  @!P0 SHF.L.U64.HI R12, R2, 0x1, R3 ;  /* 0x00000001020c8819 */ /* 0x000fe20000010203 */
[----:B------:R-:W2:Y:S01]  /*0b80*/  @!P3 LDC.64 R36, c[0x0][0x3f8] ;  /* 0x0000fe00ff24bb82 */ /* 0x000ea20000000a00 */
[----:B------:R-:W-:Y:S02]  /*0b90*/  ISETP.GE.U32.AND P4, PT, R23, UR16, PT ;  /* 0x0000001017007c0c */ /* 0x000fe4000bf86070 */
[----:B------:R-:W-:-:S02]  /*0ba0*/  SHF.R.S32.HI R31, RZ, 0x1f, R23 ;  /* 0x0000001fff1f7819 */ /* 0x000fc40000011417 */
[----:B------:R-:W-:Y:S02]  /*0bb0*/  @!P1 MOV R2, R58 ;  /* 0x0000003a00029202 */ /* 0x000fe40000000f00 */
[----:B------:R-:W-:Y:S01]  /*0bc0*/  @!P1 MOV R3, R61 ;  /* 0x0000003d00039202 */ /* 0x000fe20000000f00 */
[----:B------:R-:W4:Y:S01]  /*0bd0*/  @!P1 LDC.64 R34, c[0x0][0x398] ;  /* 0x0000e600ff229b82 */ /* 0x000f220000000a00 */
[----:B-1----:R-:W-:Y:S02]  /*0be0*/  @!P0 IADD3 R8, P2, PT, R15, R32, RZ ;  /* 0x000000200f088210 */ /* 0x002fe40007f5e0ff */
[----:B------:R-:W-:Y:S01]  /*0bf0*/  ISETP.GE.AND.EX P4, PT, R31, UR17, PT, P4 ;  /* 0x000000111f007c0c */ /* 0x000fe2000bf86340 */
[----:B------:R-:W-:Y:S01]  /*0c00*/  @!P1 IMAD.WIDE.U32 R2, R19, R30, R2 ;  /* 0x0000001e13029225 */ /* 0x000fe200078e0002 */
[----:B------:R-:W-:Y:S02]  /*0c10*/  @!P0 IADD3.X R9, PT, PT, R12, R33, RZ, P2, !PT ;  /* 0x000000210c098210 */ /* 0x000fe400017fe4ff */
[----:B---3--:R-:W-:Y:S01]  /*0c20*/  @!P0 IADD3 R14, P2, PT, R15, R6, RZ ;  /* 0x000000060f0e8210 */ /* 0x008fe20007f5e0ff */
[----:B0-----:R-:W0:Y:S01]  /*0c30*/  @!P3 LDC.64 R10, c[0x0][0x398] ;  /* 0x0000e600ff0abb82 */ /* 0x001e220000000a00 */
[----:B------:R-:W-:Y:S01]  /*0c40*/  IADD3 R27, PT, PT, R5, 0x80, RZ ;  /* 0x00000080051b7810 */ /* 0x000fe20007ffe0ff */
[----:B------:R1:W5:Y:S01]  /*0c50*/  @!P0 LDG.E R45, desc[UR10][R8.64] ;  /* 0x0000000a082d8981 */ /* 0x000362000c1e1900 */
[----:B------:R-:W-:-:S02]  /*0c60*/  @!P1 IADD3 R3, PT, PT, R3, R13, RZ ;  /* 0x0000000d03039210 */ /* 0x000fc40007ffe0ff */
[----:B------:R-:W-:Y:S02]  /*0c70*/  @!P0 IADD3.X R15, PT, PT, R12, R7, RZ, P2, !PT ;  /* 0x000000070c0f8210 */ /* 0x000fe400017fe4ff */
[----:B------:R-:W-:Y:S01]  /*0c80*/  ISETP.GE.U32.AND P2, PT, R27, UR16, PT ;  /* 0x000000101b007c0c */ /* 0x000fe2000bf46070 */
[----:B------:R-:W3:Y:S01]  /*0c90*/  @!P3 LDC.64 R12, c[0x0][0x3a0] ;  /* 0x0000e800ff0cbb82 */ /* 0x000ee20000000a00 */
[----:B------:R-:W-:Y:S02]  /*0ca0*/  SHF.R.S32.HI R33, RZ, 0x1f, R27 ;  /* 0x0000001fff217819 */ /* 0x000fe4000001141b */
[C---:B------:R-:W-:Y:S01]  /*0cb0*/  @!P1 SHF.L.U32 R19, R2.reuse, 0x1, RZ ;  /* 0x0000000102139819 */ /* 0x040fe200000006ff */
[----:B--2---:R-:W-:Y:S01]  /*0cc0*/  @!P3 IMAD R6, R29, R36, RZ ;  /* 0x000000241d06b224 */ /* 0x004fe200078e02ff */
[----:B------:R-:W-:Y:S01]  /*0cd0*/  @!P1 SHF.L.U64.HI R4, R2, 0x1, R3 ;  /* 0x0000000102049819 */ /* 0x000fe20000010203 */
[----:B------:R2:W5:Y:S01]  /*0ce0*/  @!P0 LDG.E R44, desc[UR10][R14.64] ;  /* 0x0000000a0e2c8981 */ /* 0x000562000c1e1900 */
[----:B------:R-:W-:Y:S01]  /*0cf0*/  ISETP.GE.AND.EX P2, PT, R33, UR17, PT, P2 ;  /* 0x0000001121007c0c */ /* 0x000fe2000bf46320 */
[----:B------:R-:W2:Y:S01]  /*0d00*/  @!P4 LDC.64 R2, c[0x0][0x3f8] ;  /* 0x0000fe00ff02cb82 */ /* 0x000ea20000000a00 */
[----:B-1----:R-:W-:-:S02]  /*0d10*/  @!P3 MOV R8, R58 ;  /* 0x0000003a0008b202 */ /* 0x002fc40000000f00 */
[----:B------:R-:W-:Y:S01]  /*0d20*/  @!P3 MOV R9, R61 ;  /* 0x0000003d0009b202 */ /* 0x000fe20000000f00 */
[----:B------:R-:W-:Y:S01]  /*0d30*/  @!P3 IMAD R29, R21, R37, R6 ;  /* 0x00000025151db224 */ /* 0x000fe200078e0206 */
[----:B----4-:R-:W-:Y:S01]  /*0d40*/  @!P1 IADD3 R16, P5, PT, R19, R16, RZ ;  /* 0x0000001013109210 */ /* 0x010fe20007fbe0ff */
[----:B------:R-:W-:Y:S01]  /*0d50*/  @!P3 IMAD.WIDE.U32 R8, R21, R36, R8 ;  /* 0x000000241508b225 */ /* 0x000fe200078e0008 */
[----:B------:R-:W-:-:S05]  /*0d60*/  @!P1 IADD3 R18, P0, PT, R19, R34, RZ ;  /* 0x0000002213129210 */ /* 0x000fca0007f1e0ff */
[----:B------:R-:W1:Y:S01]  /*0d70*/  @!P2 LDC.64 R6, c[0x0][0x3f8] ;  /* 0x0000fe00ff06ab82 */ /* 0x000e620000000a00 */
[C---:B------:R-:W-:Y:S02]  /*0d80*/  @!P1 IADD3.X R17, PT, PT, R4.reuse, R17, RZ, P5, !PT ;  /* 0x0000001104119210 */ /* 0x040fe40002ffe4ff */
[----:B------:R-:W-:Y:S02]  /*0d90*/  @!P3 IADD3 R9, PT, PT, R9, R29, RZ ;  /* 0x0000001d0909b210 */ /* 0x000fe40007ffe0ff */
[----:B------:R-:W-:Y:S01]  /*0da0*/  @!P1 IADD3.X R19, PT, PT, R4, R35, RZ, P0, !PT ;  /* 0x0000002304139210 */ /* 0x000fe200007fe4ff */
[----:B------:R4:W5:Y:S01]  /*0db0*/  @!P1 LDG.E R43, desc[UR10][R16.64] ;  /* 0x0000000a102b9981 */ /* 0x000962000c1e1900 */
[----:B------:R-:W-:Y:S02]  /*0dc0*/  IADD3 R4, PT, PT, R5, 0x90, RZ ;  /* 0x0000009005047810 */ /* 0x000fe40007ffe0ff */
[----:B------:R-:W-:Y:S01]  /*0dd0*/  @!P3 SHF.L.U64.HI R22, R8, 0x1, R9 ;  /* 0x000000010816b819 */ /* 0x000fe20000010209 */
[----:B------:R-:W5:Y:S01]  /*0de0*/  @!P1 LDG.E R42, desc[UR10][R18.64] ;  /* 0x0000000a122a9981 */ /* 0x000f62000c1e1900 */
[----:B--2---:R-:W-:Y:S01]  /*0df0*/  @!P4 IMAD R14, R31, R2, RZ ;  /* 0x000000021f0ec224 */ /* 0x004fe200078e02ff */
[----:B------:R-:W-:-:S02]  /*0e00*/  ISETP.GE.U32.AND P1, PT, R4, UR16, PT ;  /* 0x0000001004007c0c */ /* 0x000fc4000bf26070 */
[----:B----4-:R-:W-:Y:S02]  /*0e10*/  @!P3 SHF.L.U32 R17, R8, 0x1, RZ ;  /* 0x000000010811b819 */ /* 0x010fe400000006ff */
[----:B------:R-:W2:Y:S01]  /*0e20*/  @!P4 LDC.64 R8, c[0x0][0x3a0] ;  /* 0x0000e800ff08cb82 */ /* 0x000ea20000000a00 */
[----:B------:R-:W-:Y:S01]  /*0e30*/  SHF.R.S32.HI R29, RZ, 0x1f, R4 ;  /* 0x0000001fff1d7819 */ /* 0x000fe20000011404 */
[----:B------:R-:W-:Y:S01]  /*0e40*/  @!P4 IMAD R31, R23, R3, R14 ;  /* 0x00000003171fc224 */ /* 0x000fe200078e020e */
[----:B---3--:R-:W-:Y:S02]  /*0e50*/  @!P3 IADD3 R20, P0, PT, R17, R12, RZ ;  /* 0x0000000c1114b210 */ /* 0x008fe40007f1e0ff */
[----:B------:R-:W-:-:S03]  /*0e60*/  ISETP.GE.AND.EX P1, PT, R29, UR17, PT, P1 ;  /* 0x000000111d007c0c */ /* 0x000fc6000bf26310 */
[----:B------:R-:W3:Y:S01]  /*0e70*/  @!P4 LDC.64 R14, c[0x0][0x398] ;  /* 0x0000e600ff0ecb82 */ /* 0x000ee20000000a00 */
[----:B------:R-:W-:Y:S02]  /*0e80*/  @!P3 IADD3.X R21, PT, PT, R22, R13, RZ, P0, !PT ;  /* 0x0000000d1615b210 */ /* 0x000fe400007fe4ff */
[----:B------:R-:W-:Y:S02]  /*0e90*/  @!P4 MOV R12, R58 ;  /* 0x0000003a000cc202 */ /* 0x000fe40000000f00 */
[----:B------:R-:W-:Y:S01]  /*0ea0*/  @!P4 MOV R13, R61 ;  /* 0x0000003d000dc202 */ /* 0x000fe20000000f00 */
[----:B------:R4:W5:Y:S01]  /*0eb0*/  @!P3 LDG.E R41, desc[UR10][R20.64] ;  /* 0x0000000a1429b981 */ /* 0x000962000c1e1900 */
[----:B0-----:R-:W-:Y:S01]  /*0ec0*/  @!P3 IADD3 R16, P0, PT, R17, R10, RZ ;  /* 0x0000000a1110b210 */ /* 0x001fe20007f1e0ff */
[----:B-1----:R-:W-:Y:S02]  /*0ed0*/  @!P2 IMAD R10, R33, R6, RZ ;  /* 0x00000006210aa224 */ /* 0x002fe400078e02ff */
[----:B------:R-:W-:-:S02]  /*0ee0*/  @!P4 IMAD.WIDE.U32 R2, R23, R2, R12 ;  /* 0x000000021702c225 */ /* 0x000fc400078e000c */
[----:B------:R-:W0:Y:S01]  /*0ef0*/  @!P2 LDC.64 R12, c[0x0][0x3a0] ;  /* 0x0000e800ff0cab82 */ /* 0x000e220000000a00 */
[----:B------:R-:W-:Y:S01]  /*0f00*/  @!P3 IADD3.X R17, PT, PT, R22, R11, RZ, P0, !PT ;  /* 0x0000000b1611b210 */ /* 0x000fe200007fe4ff */
[----:B------:R-:W-:Y:S01]  /*0f10*/  @!P2 IMAD R35, R27, R7, R10 ;  /* 0x000000071b23a224 */ /* 0x000fe200078e020a */
[----:B------:R-:W-:Y:S02]  /*0f20*/  IADD3 R23, PT, PT, R5, 0xa0, RZ ;  /* 0x000000a005177810 */ /* 0x000fe40007ffe0ff */
[----:B------:R-:W-:Y:S01]  /*0f30*/  @!P4 IADD3 R3, PT, PT, R3, R31, RZ ;  /* 0x0000001f0303c210 */ /* 0x000fe20007ffe0ff */
[----:B------:R0:W5:Y:S01]  /*0f40*/  @!P3 LDG.E R40, desc[UR10][R16.64] ;  /* 0x0000000a1028b981 */ /* 0x000162000c1e1900 */
[----:B------:R-:W-:Y:S01]  /*0f50*/  @!P4 SHF.L.U32 R33, R2, 0x1, RZ ;  /* 0x000000010221c819 */ /* 0x000fe200000006ff */
[----:B------:R-:W1:Y:S01]  /*0f60*/  @!P1 LDC.64 R10, c[0x0][0x3f8] ;  /* 0x0000fe00ff0a9b82 */ /* 0x000e620000000a00 */
[----:B------:R-:W-:Y:S02]  /*0f70*/  ISETP.GE.U32.AND P5, PT, R23, UR16, PT ;  /* 0x0000001017007c0c */ /* 0x000fe4000bfa6070 */
[----:B------:R-:W-:-:S02]  /*0f80*/  SHF.R.S32.HI R31, RZ, 0x1f, R23 ;  /* 0x0000001fff1f7819 */ /* 0x000fc40000011417 */
[----:B----4-:R-:W-:Y:S02]  /*0f90*/  @!P2 MOV R20, R58 ;  /* 0x0000003a0014a202 */ /* 0x010fe40000000f00 */
[----:B------:R-:W-:Y:S02]  /*0fa0*/  @!P2 MOV R21, R61 ;  /* 0x0000003d0015a202 */ /* 0x000fe40000000f00 */
[----:B------:R-:W-:Y:S02]  /*0fb0*/  @!P4 SHF.L.U64.HI R22, R2, 0x1, R3 ;  /* 0x000000010216c819 */ /* 0x000fe40000010203 */
[----:B--2---:R-:W-:Y:S02]  /*0fc0*/  @!P4 IADD3 R18, P0, PT, R33, R8, RZ ;  /* 0x000000082112c210 */ /* 0x004fe40007f1e0ff */
[----:B------:R-:W-:Y:S01]  /*0fd0*/  ISETP.GE.AND.EX P5, PT, R31, UR17, PT, P5 ;  /* 0x000000111f007c0c */ /* 0x000fe2000bfa6350 */
[----:B------:R-:W-:Y:S01]  /*0fe0*/  @!P2 IMAD.WIDE.U32 R6, R27, R6, R20 ;  /* 0x000000061b06a225 */ /* 0x000fe200078e0014 */
[----:B------:R-:W-:Y:S01]  /*0ff0*/  @!P4 IADD3.X R19, PT, PT, R22, R9, RZ, P0, !PT ;  /* 0x000000091613c210 */ /* 0x000fe200007fe4ff */
[----:B------:R-:W2:Y:S01]  /*1000*/  @!P2 LDC.64 R2, c[0x0][0x398] ;  /* 0x0000e600ff02ab82 */ /* 0x000ea20000000a00 */
[----:B---3--:R-:W-:-:S02]  /*1010*/  @!P4 IADD3 R20, P0, PT, R33, R14, RZ ;  /* 0x0000000e2114c210 */ /* 0x008fc40007f1e0ff */
[----:B------:R-:W-:Y:S02]  /*1020*/  @!P2 IADD3 R7, PT, PT, R7, R35, RZ ;  /* 0x000000230707a210 */ /* 0x000fe40007ffe0ff */
[----:B------:R-:W-:Y:S02]  /*1030*/  CS2R R36, SRZ ;  /* 0x0000000000247805 */ /* 0x000fe4000001ff00 */
[----:B------:R-:W-:Y:S01]  /*1040*/  @!P4 IADD3.X R21, PT, PT, R22, R15, RZ, P0, !PT ;  /* 0x0000000f1615c210 */ /* 0x000fe200007fe4ff */
[----:B------:R-:W5:Y:S01]  /*1050*/  @!P4 LDG.E R39, desc[UR10][R18.64] ;  /* 0x0000000a1227c981 */ /* 0x000f62000c1e1900 */
[C---:B------:R-:W-:Y:S01]  /*1060*/  @!P2 SHF.L.U32 R15, R6.reuse, 0x1, RZ ;  /* 0x00000001060fa819 */ /* 0x040fe200000006ff */
[----:B------:R-:W3:Y:S01]  /*1070*/  @!P1 LDC.64 R8, c[0x0][0x3a0] ;  /* 0x0000e800ff089b82 */ /* 0x000ee20000000a00 */
[----:B------:R-:W-:Y:S01]  /*1080*/  @!P2 SHF.L.U64.HI R22, R6, 0x1, R7 ;  /* 0x000000010616a819 */ /* 0x000fe20000010207 */
[----:B-1----:R-:W-:Y:S01]  /*1090*/  @!P1 IMAD R29, R29, R10, RZ ;  /* 0x0000000a1d1d9224 */ /* 0x002fe200078e02ff */
[----:B0-----:R-:W-:Y:S01]  /*10a0*/  @!P2 IADD3 R16, P0, PT, R15, R12, RZ ;  /* 0x0000000c0f10a210 */ /* 0x001fe20007f1e0ff */
[----:B------:R-:W5:Y:S04]  /*10b0*/  @!P4 LDG.E R38, desc[UR10][R20.64] ;  /* 0x0000000a1426c981 */ /* 0x000f68000c1e1900 */
[----:B------:R-:W0:Y:S01]  /*10c0*/  @!P5 LDC.64 R6, c[0x0][0x3f8] ;  /* 0x0000fe00ff06db82 */ /* 0x000e220000000a00 */
[----:B------:R-:W-:-:S02]  /*10d0*/  @!P2 IADD3.X R17, PT, PT, R22, R13, RZ, P0, !PT ;  /* 0x0000000d1611a210 */ /* 0x000fc400007fe4ff */
[----:B------:R-:W-:Y:S02]  /*10e0*/  @!P1 MOV R12, R58 ;  /* 0x0000003a000c9202 */ /* 0x000fe40000000f00 */
[----:B------:R-:W-:Y:S01]  /*10f0*/  @!P1 MOV R13, R61 ;  /* 0x0000003d000d9202 */ /* 0x000fe20000000f00 */
[C---:B------:R-:W-:Y:S01]  /*1100*/  @!P1 IMAD R29, R4.reuse, R11, R29 ;  /* 0x0000000b041d9224 */ /* 0x040fe200078e021d */
[----:B------:R3:W5:Y:S01]  /*1110*/  @!P2 LDG.E R37, desc[UR10][R16.64] ;  /* 0x0000000a1025a981 */ /* 0x000762000c1e1900 */
[----:B------:R-:W-:Y:S01]  /*1120*/  @!P1 IMAD.WIDE.U32 R10, R4, R10, R12 ;  /* 0x0000000a040a9225 */ /* 0x000fe200078e000c */
[----:B--2---:R-:W-:Y:S02]  /*1130*/  @!P2 IADD3 R14, P3, PT, R15, R2, RZ ;  /* 0x000000020f0ea210 */ /* 0x004fe40007f7e0ff */
[----:B------:R-:W1:Y:S02]  /*1140*/  @!P1 LDC.64 R12, c[0x0][0x398] ;  /* 0x0000e600ff0c9b82 */ /* 0x000e640000000a00 */
[----:B------:R-:W-:-:S02]  /*1150*/  @!P1 IADD3 R11, PT, PT, R11, R29, RZ ;  /* 0x0000001d0b0b9210 */ /* 0x000fc40007ffe0ff */
[----:B------:R-:W-:Y:S02]  /*1160*/  @!P2 IADD3.X R15, PT, PT, R22, R3, RZ, P3, !PT ;  /* 0x00000003160fa210 */ /* 0x000fe40001ffe4ff */
[C---:B------:R-:W-:Y:S02]  /*1170*/  @!P1 SHF.L.U32 R27, R10.reuse, 0x1, RZ ;  /* 0x000000010a1b9819 */ /* 0x040fe400000006ff */
[----:B------:R-:W2:Y:S01]  /*1180*/  @!P5 LDC.64 R2, c[0x0][0x3a0] ;  /* 0x0000e800ff02db82 */ /* 0x000ea20000000a00 */
[----:B------:R-:W-:Y:S01]  /*1190*/  @!P1 SHF.L.U64.HI R4, R10, 0x1, R11 ;  /* 0x000000010a049819 */ /* 0x000fe2000001020b */
[----:B------:R2:W5:Y:S01]  /*11a0*/  @!P2 LDG.E R36, desc[UR10][R14.64] ;  /* 0x0000000a0e24a981 */ /* 0x000562000c1e1900 */
[----:B---3--:R-:W-:Y:S01]  /*11b0*/  @!P1 IADD3 R16, P3, PT, R27, R8, RZ ;  /* 0x000000081b109210 */ /* 0x008fe20007f7e0ff */
[----:B0-----:R-:W-:-:S04]  /*11c0*/  @!P5 IMAD R8, R31, R6, RZ ;  /* 0x000000061f08d224 */ /* 0x001fc800078e02ff */
[----:B------:R-:W0:Y:S01]  /*11d0*/  @!P5 LDC.64 R10, c[0x0][0x398] ;  /* 0x0000e600ff0adb82 */ /* 0x000e220000000a00 */
[----:B------:R-:W-:Y:S01]  /*11e0*/  IADD3 R19, PT, PT, R5, 0xb0, RZ ;  /* 0x000000b005137810 */ /* 0x000fe20007ffe0ff */
[----:B------:R-:W-:Y:S01]  /*11f0*/  @!P5 IMAD R31, R23, R7, R8 ;  /* 0x00000007171fd224 */ /* 0x000fe200078e0208 */
[----:B------:R-:W-:Y:S02]  /*1200*/  @!P1 IADD3.X R17, PT, PT, R4, R9, RZ, P3, !PT ;  /* 0x0000000904119210 */ /* 0x000fe40001ffe4ff */
[----:B------:R-:W-:Y:S02]  /*1210*/  IADD3 R29, PT, PT, R5, 0xc0, RZ ;  /* 0x000000c0051d7810 */ /* 0x000fe40007ffe0ff */
[----:B------:R-:W-:Y:S02]  /*1220*/  @!P5 MOV R8, R58 ;  /* 0x0000003a0008d202 */ /* 0x000fe40000000f00 */
[----:B------:R-:W-:Y:S02]  /*1230*/  @!P5 MOV R9, R61 ;  /* 0x0000003d0009d202 */ /* 0x000fe40000000f00 */
[----:B------:R-:W-:-:S02]  /*1240*/  ISETP.GE.U32.AND P0, PT, R19, UR16, PT ;  /* 0x0000001013007c0c */ /* 0x000fc4000bf06070 */
[----:B------:R-:W-:Y:S02]  /*1250*/  SHF.R.S32.HI R21, RZ, 0x1f, R19 ;  /* 0x0000001fff157819 */ /* 0x000fe40000011413 */
[----:B------:R-:W-:Y:S02]  /*1260*/  ISETP.GE.U32.AND P2, PT, R29, UR16, PT ;  /* 0x000000101d007c0c */ /* 0x000fe4000bf46070 */
[----:B------:R-:W-:Y:S01]  /*1270*/  SHF.R.S32.HI R63, RZ, 0x1f, R29 ;  /* 0x0000001fff3f7819 */ /* 0x000fe2000001141d */
[----:B------:R-:W-:Y:S01]  /*1280*/  @!P5 IMAD.WIDE.U32 R6, R23, R6, R8 ;  /* 0x000000061706d225 */ /* 0x000fe200078e0008 */
[----:B------:R-:W-:Y:S02]  /*1290*/  ISETP.GE.AND.EX P0, PT, R21, UR17, PT, P0 ;  /* 0x0000001115007c0c */ /* 0x000fe4000bf06300 */
[----:B------:R-:W-:Y:S02]  /*12a0*/  CS2R R34, SRZ ;  /* 0x0000000000227805 */ /* 0x000fe4000001ff00 */
[----:B------:R-:W-:-:S02]  /*12b0*/  ISETP.GE.AND.EX P2, PT, R63, UR17, PT, P2 ;  /* 0x000000113f007c0c */ /* 0x000fc4000bf46320 */
[----:B-1----:R-:W-:Y:S02]  /*12c0*/  @!P1 IADD3 R12, P3, PT, R27, R12, RZ ;  /* 0x0000000c1b0c9210 */ /* 0x002fe40007f7e0ff */
[----:B------:R-:W-:Y:S01]  /*12d0*/  @!P5 IADD3 R23, PT, PT, R7, R31, RZ ;  /* 0x0000001f0717d210 */ /* 0x000fe20007ffe0ff */
[----:B------:R0:W5:Y:S01]  /*12e0*/  @!P1 LDG.E R35, desc[UR10][R16.64] ;  /* 0x0000000a10239981 */ /* 0x000162000c1e1900 */
[C---:B------:R-:W-:Y:S02]  /*12f0*/  @!P5 SHF.L.U32 R7, R6.reuse, 0x1, RZ ;  /* 0x000000010607d819 */ /* 0x040fe400000006ff */
[----:B------:R-:W-:Y:S02]  /*1300*/  @!P5 SHF.L.U64.HI R6, R6, 0x1, R23 ;  /* 0x000000010606d819 */ /* 0x000fe40000010217 */
[----:B------:R-:W-:Y:S01]  /*1310*/  @!P1 IADD3.X R13, PT, PT, R4, R13, RZ, P3, !PT ;  /* 0x0000000d040d9210 */ /* 0x000fe20001ffe4ff */
[----:B------:R-:W1:Y:S01]  /*1320*/  @!P0 LDC.64 R8, c[0x0][0x3f8] ;  /* 0x0000fe00ff088b82 */ /* 0x000e620000000a00 */
[----:B--2---:R-:W-:-:S02]  /*1330*/  @!P5 IADD3 R14, P4, PT, R7, R2, RZ ;  /* 0x00000002070ed210 */ /* 0x004fc40007f9e0ff */
[----:B0-----:R-:W-:Y:S01]  /*1340*/  @!P5 IADD3 R16, P3, PT, R7, R10, RZ ;  /* 0x0000000a0710d210 */ /* 0x001fe20007f7e0ff */
[----:B------:R0:W5:Y:S01]  /*1350*/  @!P1 LDG.E R34, desc[UR10][R12.64] ;  /* 0x0000000a0c229981 */ /* 0x000162000c1e1900 */
[C---:B------:R-:W-:Y:S02]  /*1360*/  @!P5 IADD3.X R15, PT, PT, R6.reuse, R3, RZ, P4, !PT ;  /* 0x00000003060fd210 */ /* 0x040fe400027fe4ff */
[----:B------:R-:W-:Y:S01]  /*1370*/  @!P5 IADD3.X R17, PT, PT, R6, R11, RZ, P3, !PT ;  /* 0x0000000b0611d210 */ /* 0x000fe20001ffe4ff */
[----:B------:R-:W2:Y:S08]  /*1380*/  @!P0 LDC.64 R30, c[0x0][0x3a0] ;  /* 0x0000e800ff1e8b82 */ /* 0x000eb00000000a00 */
[----:B------:R-:W3:Y:S01]  /*1390*/  @!P2 LDC.64 R6, c[0x0][0x3f8] ;  /* 0x0000fe00ff06ab82 */ /* 0x000ee20000000a00 */
[----:B------:R-:W-:-:S02]  /*13a0*/  IADD3 R32, PT, PT, R5, 0xd0, RZ ;  /* 0x000000d005207810 */ /* 0x000fc40007ffe0ff */
[----:B------:R-:W-:Y:S02]  /*13b0*/  MOV R4, RZ ;  /* 0x000000ff00047202 */ /* 0x000fe40000000f00 */
[----:B------:R-:W-:Y:S02]  /*13c0*/  ISETP.GE.U32.AND P1, PT, R32, UR16, PT ;  /* 0x0000001020007c0c */ /* 0x000fe4000bf26070 */
[----:B------:R-:W-:Y:S01]  /*13d0*/  SHF.R.S32.HI R27, RZ, 0x1f, R32 ;  /* 0x0000001fff1b7819 */ /* 0x000fe20000011420 */
[----:B------:R-:W-:Y:S01]  /*13e0*/  HFMA2 R3, -RZ, RZ, 0, 0 ;  /* 0x00000000ff037431 */ /* 0x000fe200000001ff */
[----:B------:R-:W-:Y:S01]  /*13f0*/  @!P0 MOV R10, R58 ;  /* 0x0000003a000a8202 */ /* 0x000fe20000000f00 */
[-C--:B-1----:R-:W-:Y:S01]  /*1400*/  @!P0 IMAD R2, R21, R8.reuse, RZ ;  /* 0x0000000815028224 */ /* 0x082fe200078e02ff */
[----:B------:R-:W-:Y:S01]  /*1410*/  ISETP.GE.AND.EX P1, PT, R27, UR17, PT, P1 ;  /* 0x000000111b007c0c */ /* 0x000fe2000bf26310 */
[----:B------:R3:W5:Y:S01]  /*1420*/  @!P5 LDG.E R4, desc[UR10][R16.64] ;  /* 0x0000000a1004d981 */ /* 0x000762000c1e1900 */
[----:B------:R-:W-:Y:S01]  /*1430*/  @!P0 MOV R11, R61 ;  /* 0x0000003d000b8202 */ /* 0x000fe20000000f00 */
[----:B------:R-:W-:Y:S01]  /*1440*/  UIMAD.WIDE UR6, UR5, 0x8, UR6 ;  /* 0x00000008050678a5 */ /* 0x000fe2000f8e0206 */
[C---:B0-----:R-:W-:Y:S01]  /*1450*/  @!P0 IMAD R13, R19.reuse, R9, R2 ;  /* 0x00000009130d8224 */ /* 0x041fe200078e0202 */
[----:B------:R-:W0:Y:S01]  /*1460*/  @!P0 LDC.64 R22, c[0x0][0x398] ;  /* 0x0000e600ff168b82 */ /* 0x000e220000000a00 */
[----:B------:R-:W-:Y:S01]  /*1470*/  @!P0 IMAD.WIDE.U32 R10, R19, R8, R10 ;  /* 0x00000008130a8225 */ /* 0x000fe200078e000a */
[----:B------:R1:W5:Y:S03]  /*1480*/  @!P5 LDG.E R3, desc[UR10][R14.64] ;  /* 0x0000000a0e03d981 */ /* 0x000366000c1e1900 */
[----:B---3--:R-:W-:Y:S01]  /*1490*/  @!P2 IMAD R16, R63, R6, RZ ;  /* 0x000000063f10a224 */ /* 0x008fe200078e02ff */
[----:B------:R-:W-:-:S02]  /*14a0*/  MOV R17, UR7 ;  /* 0x0000000700117c02 */ /* 0x000fc40008000f00 */
[----:B------:R-:W3:Y:S01]  /*14b0*/  @!P1 LDC.64 R8, c[0x0][0x3f8] ;  /* 0x0000fe00ff089b82 */ /* 0x000ee20000000a00 */
[----:B------:R-:W-:Y:S01]  /*14c0*/  IADD3 R2, PT, PT, R5, 0xe0, RZ ;  /* 0x000000e005027810 */ /* 0x000fe20007ffe0ff */
[----:B------:R-:W-:Y:S01]  /*14d0*/  @!P2 IMAD R19, R29, R7, R16 ;  /* 0x000000071d13a224 */ /* 0x000fe200078e0210 */
[----:B------:R-:W-:Y:S01]  /*14e0*/  MOV R16, UR6 ;  /* 0x0000000600107c02 */ /* 0x000fe20008000f00 */
[----:B------:R-:W4:Y:S04]  /*14f0*/  LDCU.U8 UR7, c[0x0][0x414] ;  /* 0x00008280ff0777ac */ /* 0x000f280008000000 */
[----:B-1----:R-:W1:Y:S01]  /*1500*/  @!P2 LDC.64 R14, c[0x0][0x3a0] ;  /* 0x0000e800ff0eab82 */ /* 0x002e620000000a00 */
[----:B------:R-:W4:Y:S01]  /*1510*/  LDG.E.64 R16, desc[UR10][R16.64] ;  /* 0x0000000a10107981 */ /* 0x000f22000c1e1b00 */
[----:B------:R-:W-:-:S02]  /*1520*/  IADD3 R24, PT, PT, R5, 0xf0, RZ ;  /* 0x000000f005187810 */ /* 0x000fc40007ffe0ff */
[----:B------:R-:W-:Y:S02]  /*1530*/  @!P0 IADD3 R5, PT, PT, R11, R13, RZ ;  /* 0x0000000d0b058210 */ /* 0x000fe40007ffe0ff */
[C---:B------:R-:W-:Y:S02]  /*1540*/  @!P0 SHF.L.U32 R13, R10.reuse, 0x1, RZ ;  /* 0x000000010a0d8819 */ /* 0x040fe400000006ff */
[----:B------:R-:W3:Y:S01]  /*1550*/  @!P2 LDC.64 R20, c[0x0][0x398] ;  /* 0x0000e600ff14ab82 */ /* 0x000ee20000000a00 */
[----:B------:R-:W-:Y:S02]  /*1560*/  @!P0 SHF.L.U64.HI R12, R10, 0x1, R5 ;  /* 0x000000010a0c8819 */ /* 0x000fe40000010205 */
[----:B------:R-:W-:Y:S02]  /*1570*/  ISETP.GE.U32.AND P3, PT, R2, UR16, PT ;  /* 0x0000001002007c0c */ /* 0x000fe4000bf66070 */
[----:B------:R-:W-:Y:S02]  /*1580*/  SHF.R.S32.HI R57, RZ, 0x1f, R2 ;  /* 0x0000001fff397819 */ /* 0x000fe40000011402 */
[----:B------:R-:W-:-:S02]  /*1590*/  @!P2 MOV R10, R58 ;  /* 0x0000003a000aa202 */ /* 0x000fc40000000f00 */
[----:B------:R-:W-:Y:S02]  /*15a0*/  @!P2 MOV R11, R61 ;  /* 0x0000003d000ba202 */ /* 0x000fe40000000f00 */
[----:B------:R-:W-:Y:S02]  /*15b0*/  ISETP.GE.AND.EX P3, PT, R57, UR17, PT, P3 ;  /* 0x0000001139007c0c */ /* 0x000fe4000bf66330 */
[----:B--2---:R-:W-:Y:S01]  /*15c0*/  @!P0 IADD3 R30, P5, PT, R13, R30, RZ ;  /* 0x0000001e0d1e8210 */ /* 0x004fe20007fbe0ff */
[----:B------:R-:W-:Y:S01]  /*15d0*/  @!P2 IMAD.WIDE.U32 R6, R29, R6, R10 ;  /* 0x000000061d06a225 */ /* 0x000fe200078e000a */
[----:B------:R-:W-:Y:S01]  /*15e0*/  ISETP.GE.U32.AND P4, PT, R24, UR16, PT ;  /* 0x0000001018007c0c */ /* 0x000fe2000bf86070 */
[----:B------:R-:W2:Y:S01]  /*15f0*/  @!P1 LDC.64 R10, c[0x0][0x3a0] ;  /* 0x0000e800ff0a9b82 */ /* 0x000ea20000000a00 */
[----:B------:R-:W-:Y:S02]  /*1600*/  @!P0 IADD3.X R31, PT, PT, R12, R31, RZ, P5, !PT ;  /* 0x0000001f0c1f8210 */ /* 0x000fe40002ffe4ff */
[----:B0-----:R-:W-:-:S02]  /*1610*/  @!P0 IADD3 R22, P5, PT, R13, R22, RZ ;  /* 0x000000160d168210 */ /* 0x001fc40007fbe0ff */
[----:B------:R-:W-:Y:S02]  /*1620*/  SHF.R.S32.HI R33, RZ, 0x1f, R24 ;  /* 0x0000001fff217819 */ /* 0x000fe40000011418 */
[----:B------:R-:W-:Y:S02]  /*1630*/  @!P2 IADD3 R7, PT, PT, R7, R19, RZ ;  /* 0x000000130707a210 */ /* 0x000fe40007ffe0ff */
[----:B------:R-:W-:Y:S01]  /*1640*/  @!P2 SHF.L.U32 R29, R6, 0x1, RZ ;  /* 0x00000001061da819 */ /* 0x000fe200000006ff */
[----:B------:R-:W0:Y:S01]  /*1650*/  @!P1 LDC.64 R18, c[0x0][0x398] ;  /* 0x0000e600ff129b82 */ /* 0x000e220000000a00 */
[----:B------:R-:W-:Y:S02]  /*1660*/  @!P0 IADD3.X R23, PT, PT, R12, R23, RZ, P5, !PT ;  /* 0x000000170c178210 */ /* 0x000fe40002ffe4ff */
[----:B------:R-:W-:Y:S02]  /*1670*/  ISETP.GE.AND.EX P4, PT, R33, UR17, PT, P4 ;  /* 0x0000001121007c0c */ /* 0x000fe4000bf86340 */
[----:B------:R-:W-:-:S02]  /*1680*/  @!P2 SHF.L.U64.HI R56, R6, 0x1, R7 ;  /* 0x000000010638a819 */ /* 0x000fc40000010207 */
[----:B-1----:R-:W-:Y:S01]  /*1690*/  @!P2 IADD3 R26, P5, PT, R29, R14, RZ ;  /* 0x0000000e1d1aa210 */ /* 0x002fe20007fbe0ff */
[----:B------:R-:W1:Y:S01]  /*16a0*/  @!P3 LDC.64 R12, c[0x0][0x3f8] ;  /* 0x0000fe00ff0cbb82 */ /* 0x000e620000000a00 */
[----:B---3--:R-:W-:Y:S01]  /*16b0*/  @!P1 IMAD R7, R27, R8, RZ ;  /* 0x000000081b079224 */ /* 0x008fe200078e02ff */
[----:B------:R-:W-:Y:S02]  /*16c0*/  @!P1 MOV R14, R58 ;  /* 0x0000003a000e9202 */ /* 0x000fe40000000f00 */
[----:B------:R-:W-:Y:S02]  /*16d0*/  @!P2 IADD3.X R27, PT, PT, R56, R15, RZ, P5, !PT ;  /* 0x0000000f381ba210 */ /* 0x000fe40002ffe4ff */
[----:B------:R-:W-:Y:S02]  /*16e0*/  @!P1 MOV R15, R61 ;  /* 0x0000003d000f9202 */ /* 0x000fe40000000f00 */
[----:B------:R-:W-:Y:S01]  /*16f0*/  @!P2 IADD3 R28, P6, PT, R29, R20, RZ ;  /* 0x000000141d1ca210 */ /* 0x000fe20007fde0ff */
[----:B------:R-:W-:Y:S01]  /*1700*/  HFMA2 R5, -RZ, RZ, 0, 0 ;  /* 0x00000000ff057431 */ /* 0x000fe200000001ff */
[----:B------:R-:W-:Y:S01]  /*1710*/  MOV R6, RZ ;  /* 0x000000ff00067202 */ /* 0x000fe20000000f00 */
[----:B------:R-:W-:-:S02]  /*1720*/  @!P1 IMAD R9, R32, R9, R7 ;  /* 0x0000000920099224 */ /* 0x000fc400078e0207 */
[----:B------:R-:W-:Y:S02]  /*1730*/  HFMA2 R7, -RZ, RZ, 0, 0 ;  /* 0x00000000ff077431 */ /* 0x000fe400000001ff */
[----:B------:R-:W-:-:S04]  /*1740*/  @!P1 IMAD.WIDE.U32 R14, R32, R8, R14 ;  /* 0x00000008200e9225 */ /* 0x000fc800078e000e */
[----:B------:R-:W-:Y:S01]  /*1750*/  HFMA2 R8, -RZ, RZ, 0, 0 ;  /* 0x00000000ff087431 */ /* 0x000fe200000001ff */
[----:B------:R-:W-:Y:S01]  /*1760*/  @!P2 IADD3.X R29, PT, PT, R56, R21, RZ, P6, !PT ;  /* 0x00000015381da210 */ /* 0x000fe200037fe4ff */
[----:B------:R3:W5:Y:S01]  /*1770*/  @!P0 LDG.E R6, desc[UR10][R22.64] ;  /* 0x0000000a16068981 */ /* 0x000762000c1e1900 */
[----:B------:R-:W4:Y:S01]  /*1780*/  @!P4 LDC.64 R20, c[0x0][0x3f8] ;  /* 0x0000fe00ff14cb82 */ /* 0x000f220000000a00 */
[----:B------:R-:W-:Y:S02]  /*1790*/  @!P1 IADD3 R9, PT, PT, R15, R9, RZ ;  /* 0x000000090f099210 */ /* 0x000fe40007ffe0ff */
[----:B------:R2:W5:Y:S02]  /*17a0*/  @!P0 LDG.E R5, desc[UR10][R30.64] ;  /* 0x0000000a1e058981 */ /* 0x000564000c1e1900 */
[C---:B------:R-:W-:Y:S02]  /*17b0*/  @!P1 SHF.L.U64.HI R32, R14.reuse, 0x1, R9 ;  /* 0x000000010e209819 */ /* 0x040fe40000010209 */
[----:B------:R-:W5:Y:S01]  /*17c0*/  @!P2 LDG.E R7, desc[UR10][R26.64] ;  /* 0x0000000a1a07a981 */ /* 0x000f62000c1e1900 */
[----:B---3--:R-:W-:-:S03]  /*17d0*/  @!P1 SHF.L.U32 R23, R14, 0x1, RZ ;  /* 0x000000010e179819 */ /* 0x008fc600000006ff */
[----:B------:R3:W5:Y:S01]  /*17e0*/  @!P2 LDG.E R8, desc[UR10][R28.64] ;  /* 0x0000000a1c08a981 */ /* 0x000762000c1e1900 */
[----:B-1----:R-:W-:Y:S01]  /*17f0*/  @!P3 IMAD R57, R57, R12, RZ ;  /* 0x0000000c3939b224 */ /* 0x002fe200078e02ff */
[C---:B--2---:R-:W-:Y:S01]  /*1800*/  @!P1 IADD3 R30, P0, PT, R23.reuse, R10, RZ ;  /* 0x0000000a171e9210 */ /* 0x044fe20007f1e0ff */
[----:B------:R-:W1:Y:S01]  /*1810*/  @!P3 LDC.64 R14, c[0x0][0x3a0] ;  /* 0x0000e800ff0ebb82 */ /* 0x000e620000000a00 */
[----:B0-----:R-:W-:Y:S02]  /*1820*/  @!P1 IADD3 R22, P2, PT, R23, R18, RZ ;  /* 0x0000001217169210 */ /* 0x001fe40007f5e0ff */
[C---:B------:R-:W-:Y:S02]  /*1830*/  @!P1 IADD3.X R31, PT, PT, R32.reuse, R11, RZ, P0, !PT ;  /* 0x0000000b201f9210 */ /* 0x040fe400007fe4ff */
[----:B----4-:R-:W-:Y:S02]  /*1840*/  ISETP.NE.AND P0, PT, RZ, UR7, PT ;  /* 0x00000007ff007c0c */ /* 0x010fe4000bf05270 */
[----:B------:R-:W-:-:S02]  /*1850*/  @!P1 IADD3.X R23, PT, PT, R32, R19, RZ, P2, !PT ;  /* 0x0000001320179210 */ /* 0x000fc400017fe4ff */
[----:B------:R-:W-:Y:S02]  /*1860*/  @!P3 MOV R18, R58 ;  /* 0x0000003a0012b202 */ /* 0x000fe40000000f00 */
[----:B------:R-:W-:Y:S01]  /*1870*/  @!P3 MOV R19, R61 ;  /* 0x0000003d0013b202 */ /* 0x000fe20000000f00 */
[C---:B------:R-:W-:Y:S02]  /*1880*/  @!P3 IMAD R11, R2.reuse, R13, R57 ;  /* 0x0000000d020bb224 */ /* 0x040fe400078e0239 */
[----:B------:R-:W-:Y:S02]  /*1890*/  HFMA2 R10, -RZ, RZ, 0, 0 ;  /* 0x00000000ff0a7431 */ /* 0x000fe400000001ff */
[----:B------:R-:W-:Y:S01]  /*18a0*/  @!P3 IMAD.WIDE.U32 R12, R2, R12, R18 ;  /* 0x0000000c020cb225 */ /* 0x000fe200078e0012 */
[----:B---3--:R-:W-:Y:S01]  /*18b0*/  @!P4 MOV R28, R58 ;  /* 0x0000003a001cc202 */ /* 0x008fe20000000f00 */
[----:B------:R-:W0:Y:S01]  /*18c0*/  @P0 LDC.64 R26, c[0x0][0x3b0] ;  /* 0x0000ec00ff1a0b82 */ /* 0x000e220000000a00 */
[----:B------:R-:W-:Y:S01]  /*18d0*/  @!P4 MOV R29, R61 ;  /* 0x0000003d001dc202 */ /* 0x000fe20000000f00 */
[-C--:B------:R-:W-:Y:S01]  /*18e0*/  @!P4 IMAD R33, R33, R20.reuse, RZ ;  /* 0x000000142121c224 */ /* 0x080fe200078e02ff */
[----:B------:R-:W-:Y:S01]  /*18f0*/  @!P3 IADD3 R11, PT, PT, R13, R11, RZ ;  /* 0x0000000b0d0bb210 */ /* 0x000fe20007ffe0ff */
[----:B------:R2:W5:Y:S01]  /*1900*/  @!P1 LDG.E R10, desc[UR10][R22.64] ;  /* 0x0000000a160a9981 */ /* 0x000562000c1e1900 */
[----:B------:R-:W-:Y:S01]  /*1910*/  @!P3 SHF.L.U32 R57, R12, 0x1, RZ ;  /* 0x000000010c39b819 */ /* 0x000fe200000006ff */
[----:B------:R-:W-:Y:S01]  /*1920*/  @!P4 IMAD R63, R24, R21, R33 ;  /* 0x00000015183fc224 */ /* 0x000fe200078e0221 */
[----:B------:R-:W-:Y:S01]  /*1930*/  @!P3 SHF.L.U64.HI R62, R12, 0x1, R11 ;  /* 0x000000010c3eb819 */ /* 0x000fe2000001020b */
[----:B------:R-:W-:Y:S01]  /*1940*/  @!P4 IMAD.WIDE.U32 R28, R24, R20, R28 ;  /* 0x00000014181cc225 */ /* 0x000fe200078e001c */
[----:B------:R-:W3:Y:S08]  /*1950*/  LDC.64 R12, c[0x0][0x3a8] ;  /* 0x0000ea00ff0c7b82 */ /* 0x000ef00000000a00 */
[----:B------:R-:W4:Y:S08]  /*1960*/  @!P4 LDC.64 R20, c[0x0][0x3a0] ;  /* 0x0000e800ff14cb82 */ /* 0x000f300000000a00 */
[----:B--2---:R-:W2:Y:S01]  /*1970*/  @!P4 LDC.64 R22, c[0x0][0x398] ;  /* 0x0000e600ff16cb82 */ /* 0x004ea20000000a00 */
[----:B------:R-:W-:-:S02]  /*1980*/  MOV R9, RZ ;  /* 0x000000ff00097202 */ /* 0x000fc40000000f00 */
[----:B------:R-:W-:Y:S02]  /*1990*/  LOP3.LUT R2, R54, 0xffff, RZ, 0xc0, !PT ;  /* 0x0000ffff36027812 */ /* 0x000fe400078ec0ff */
[----:B------:R-:W-:Y:S02]  /*19a0*/  @!P4 IADD3 R29, PT, PT, R29, R63, RZ ;  /* 0x0000003f1d1dc210 */ /* 0x000fe40007ffe0ff */
[----:B------:R1:W5:Y:S01]  /*19b0*/  @!P1 LDG.E R9, desc[UR10][R30.64] ;  /* 0x0000000a1e099981 */ /* 0x000362000c1e1900 */
[----:B------:R-:W-:Y:S01]  /*19c0*/  IMAD R33, R25, 0x46, R2 ;  /* 0x0000004619217824 */ /* 0x000fe200078e0202 */
[C---:B------:R-:W-:Y:S01]  /*19d0*/  @!P4 SHF.L.U64.HI R24, R28.reuse, 0x1, R29 ;  /* 0x000000011c18c819 */ /* 0x040fe2000001021d */
[----:B------:R-:W3:Y:S01]  /*19e0*/  @!P3 LDC.64 R18, c[0x0][0x398] ;  /* 0x0000e600ff12bb82 */ /* 0x000ee20000000a00 */
[----:B------:R-:W-:Y:S02]  /*19f0*/  @!P4 SHF.L.U32 R29, R28, 0x1, RZ ;  /* 0x000000011c1dc819 */ /* 0x000fe400000006ff */
[----:B-1----:R-:W-:Y:S01]  /*1a00*/  @!P3 IADD3 R30, P1, PT, R57, R14, RZ ;  /* 0x0000000e391eb210 */ /* 0x002fe20007f3e0ff */
[----:B------:R-:W-:-:S03]  /*1a10*/  HFMA2 R11, -RZ, RZ, 0, 0 ;  /* 0x00000000ff0b7431 */ /* 0x000fc600000001ff */
[----:B------:R-:W-:Y:S01]  /*1a20*/  @!P3 IADD3.X R31, PT, PT, R62, R15, RZ, P1, !PT ;  /* 0x0000000f3e1fb210 */ /* 0x000fe20000ffe4ff */
[----:B0-----:R-:W-:Y:S01]  /*1a30*/  @P0 IMAD.WIDE R14, R33, 0x2, R26 ;  /* 0x00000002210e0825 */ /* 0x001fe200078e021a */
[C---:B----4-:R-:W-:Y:S02]  /*1a40*/  @!P4 IADD3 R20, P2, PT, R29.reuse, R20, RZ ;  /* 0x000000141d14c210 */ /* 0x050fe40007f5e0ff */
[----:B--2---:R-:W-:Y:S01]  /*1a50*/  @!P4 IADD3 R22, P5, PT, R29, R22, RZ ;  /* 0x000000161d16c210 */ /* 0x004fe20007fbe0ff */
[----:B---3--:R-:W-:Y:S01]  /*1a60*/  IMAD.WIDE R26, R33, 0x2, R12 ;  /* 0x00000002211a7825 */ /* 0x008fe200078e020c */
[----:B------:R-:W2:Y:S01]  /*1a70*/  @P0 LDG.E.U16 R32, desc[UR10][R14.64] ;  /* 0x0000000a0e200981 */ /* 0x000ea2000c1e1500 */
[----:B------:R-:W-:Y:S02]  /*1a80*/  CS2R R12, SRZ ;  /* 0x00000000000c7805 */ /* 0x000fe4000001ff00 */
[C---:B------:R-:W-:Y:S01]  /*1a90*/  @!P4 IADD3.X R21, PT, PT, R24.reuse, R21, RZ, P2, !PT ;  /* 0x000000151815c210 */ /* 0x040fe200017fe4ff */
[----:B------:R0:W3:Y:S01]  /*1aa0*/  @P0 LDG.E.U16 R56, desc[UR10][R14.64+0x2] ;  /* 0x0000020a0e380981 */ /* 0x0000e2000c1e1500 */
[----:B------:R-:W-:-:S03]  /*1ab0*/  @!P4 IADD3.X R23, PT, PT, R24, R23, RZ, P5, !PT ;  /* 0x000000171817c210 */ /* 0x000fc60002ffe4ff */
[----:B------:R-:W4:Y:S04]  /*1ac0*/  LDG.E.U16 R28, desc[UR10][R26.64] ;  /* 0x0000000a1a1c7981 */ /* 0x000f28000c1e1500 */
[----:B------:R-:W4:Y:S01]  /*1ad0*/  LDG.E.U16 R29, desc[UR10][R26.64+0x2] ;  /* 0x0000020a1a1d7981 */ /* 0x000f22000c1e1500 */
[----:B0-----:R-:W-:-:S03]  /*1ae0*/  CS2R R14, SRZ ;  /* 0x00000000000e7805 */ /* 0x001fc6000001ff00 */
[----:B------:R-:W5:Y:S04]  /*1af0*/  @!P3 LDG.E R11, desc[UR10][R30.64] ;  /* 0x0000000a1e0bb981 */ /* 0x000f68000c1e1900 */
[----:B------:R-:W5:Y:S04]  /*1b00*/  @!P4 LDG.E R13, desc[UR10][R20.64] ;  /* 0x0000000a140dc981 */ /* 0x000f68000c1e1900 */
[----:B------:R-:W5:Y:S01]  /*1b10*/  @!P4 LDG.E R14, desc[UR10][R22.64] ;  /* 0x0000000a160ec981 */ /* 0x000f62000c1e1900 */
[----:B------:R-:W-:-:S04]  /*1b20*/  @!P3 IADD3 R18, P1, PT, R57, R18, RZ ;  /* 0x000000123912b210 */ /* 0x000fc80007f3e0ff */
[----:B------:R-:W-:Y:S01]  /*1b30*/  @!P3 IADD3.X R19, PT, PT, R62, R19, RZ, P1, !PT ;  /* 0x000000133e13b210 */ /* 0x000fe20000ffe4ff */
[----:B------:R-:W-:-:S04]  /*1b40*/  UISETP.NE.AND UP1, UPT, UR7, URZ, UPT ;  /* 0x000000ff0700728c */ /* 0x000fc8000bf25270 */
[----:B------:R4:W5:Y:S01]  /*1b50*/  @!P3 LDG.E R12, desc[UR10][R18.64] ;  /* 0x0000000a120cb981 */ /* 0x000962000c1e1900 */
        /* <DEDUP_REMOVED lines=14> */
[----:B---3--:R-:W-:Y:S02]  /*1c40*/  @P0 SHF.L.U32 R16, R56, 0x10, RZ ;  /* 0x0000001038100819 */ /* 0x008fe400000006ff */
[----:B----4-:R-:W-:Y:S02]  /*1c50*/  SHF.L.U32 R18, R28, 0x10, RZ ;  /* 0x000000101c127819 */ /* 0x010fe400000006ff */
        /* <DEDUP_REMOVED lines=261> */
[----:B------:R-:W-:Y:S01]  /*2cb0*/  FADD.FTZ R30, R30, R27 ;  /* 0x0000001b1e1e7221 */ /* 0x000fe20000010000 */
[----:B------:R-:W-:Y:S01]  /*2cc0*/  FADD.FTZ R19, R19, -UR8 ;  /* 0x8000000813137e21 */ /* 0x000fe20008010000 */
[----:B------:R-:W-:Y:S01]  /*2cd0*/  FFMA.FTZ R28, R27, R31, R28 ;  /* 0x0000001f1b1c7223 */ /* 0x000fe2000001001c */
[----:B------:R-:W-:Y:S01]  /*2ce0*/  FADD.FTZ R27, R21, R22 ;  /* 0x00000016151b7221 */ /* 0x000fe20000010000 */
[----:B------:R-:W-:Y:S01]  /*2cf0*/  FFMA.FTZ R26, R31, R22, R26 ;  /* 0x000000161f1a7223 */ /* 0x000fe2000001001a */
[----:B------:R-:W-:Y:S01]  /*2d00*/  FMUL.FTZ R19, R19, UR9 ;  /* 0x0000000913137c20 */ /* 0x000fe20008410000 */
[----:B------:R-:W-:-:S02]  /*2d10*/  HADD2.F32 R24, -RZ, R13.H0_H0 ;  /* 0x2000000dff187230 */ /* 0x000fc40000004100 */
[----:B------:R-:W-:Y:S01]  /*2d20*/  FMUL.FTZ R22, R17, R20 ;  /* 0x0000001411167220 */ /* 0x000fe20000410000 */
[----:B------:R-:W-:Y:S01]  /*2d30*/  FADD.FTZ R29, R29, R20 ;  /* 0x000000141d1d7221 */ /* 0x000fe20000010000 */
[----:B------:R-:W-:Y:S01]  /*2d40*/  FFMA.FTZ R21, R20, R19, R23 ;  /* 0x0000001314157223 */ /* 0x000fe20000010017 */
[--C-:B------:R-:W-:Y:S02]  /*2d50*/  HADD2.F32 R23, -RZ, R14.reuse.H0_H0 ;  /* 0x2000000eff177230 */ /* 0x100fe40000004100 */
[----:B------:R-:W-:Y:S01]  /*2d60*/  FADD.FTZ R24, R24, -UR8 ;  /* 0x8000000818187e21 */ /* 0x000fe20008010000 */
[----:B------:R-:W-:Y:S01]  /*2d70*/  FFMA.FTZ R26, R19, R22, R26 ;  /* 0x00000016131a7223 */ /* 0x000fe2000001001a */
[----:B------:R-:W-:Y:S02]  /*2d80*/  HADD2.F32 R19, -RZ, R13.H1_H1 ;  /* 0x3000000dff137230 */ /* 0x000fe40000004100 */
[----:B------:R-:W-:Y:S01]  /*2d90*/  FADD.FTZ R27, R22, R27 ;  /* 0x0000001b161b7221 */ /* 0x000fe20000010000 */
[----:B------:R-:W-:Y:S01]  /*2da0*/  FMUL.FTZ R31, R24, UR9 ;  /* 0x00000009181f7c20 */ /* 0x000fe20008410000 */
[----:B------:R-:W-:Y:S01]  /*2db0*/  FMUL.FTZ R20, R18, R23 ;  /* 0x0000001712147220 */ /* 0x000fe20000410000 */
[----:B------:R-:W-:-:S02]  /*2dc0*/  HADD2.F32 R24, -RZ, R14.H1_H1 ;  /* 0x3000000eff187230 */ /* 0x000fc40000004100 */
[----:B------:R-:W-:Y:S01]  /*2dd0*/  FADD.FTZ R19, R19, -UR8 ;  /* 0x8000000813137e21 */ /* 0x000fe20008010000 */
[----:B------:R-:W-:Y:S01]  /*2de0*/  FADD.FTZ R22, R30, R23 ;  /* 0x000000171e167221 */ /* 0x000fe20000010000 */
[----:B------:R-:W-:Y:S01]  /*2df0*/  FADD.FTZ R27, R27, R20 ;  /* 0x000000141b1b7221 */ /* 0x000fe20000010000 */
[----:B------:R-:W-:Y:S01]  /*2e00*/  FFMA.FTZ R26, R31, R20, R26 ;  /* 0x000000141f1a7223 */ /* 0x000fe2000001001a */
        /* <DEDUP_REMOVED lines=8> */
.L_x_890:
        /* <DEDUP_REMOVED lines=8> */
[----:B------:R-:W-:Y:S02]  /*2f10*/  HADD2.F32 R19, -RZ, R53.H1_H1 ;  /* 0x30000035ff137230 */ /* 0x000fe40000004100 */
[----:B------:R-:W-:Y:S01]  /*2f20*/  FMUL.FTZ R21, R21, UR9 ;  /* 0x0000000915157c20 */ /* 0x000fe20008410000 */
[----:B------:R-:W-:Y:S02]  /*2f30*/  HADD2.F32 R64, -RZ, R48.H1_H1 ;  /* 0x30000030ff407230 */ /* 0x000fe40000004100 */
[C-C-:B------:R-:W-:Y:S01]  /*2f40*/  FFMA.FTZ R22, R18.reuse, R20, R15.reuse ;  /* 0x0000001412167223 */ /* 0x140fe2000001000f */
[----:B------:R-:W-:Y:S02]  /*2f50*/  HADD2.F32 R63, -RZ, R42.H0_H0 ;  /* 0x2000002aff3f7230 */ /* 0x000fe40000004100 */
[----:B------:R-:W-:Y:S01]  /*2f60*/  FADD.FTZ R19, R19, -UR8 ;  /* 0x8000000813137e21 */ /* 0x000fe20008010000 */
[----:B------:R-:W-:Y:S01]  /*2f70*/  FFMA.FTZ R30, R18, R21, R15 ;  /* 0x00000015121e7223 */ /* 0x000fe2000001000f */
[----:B------:R-:W-:-:S02]  /*2f80*/  FMUL.FTZ R24, R22, -1.4426950216293334961 ;  /* 0xbfb8aa3b16187820 */ /* 0x000fc40000410000 */
[----:B------:R-:W-:Y:S01]  /*2f90*/  FMUL.FTZ R19, R19, UR9 ;  /* 0x0000000913137c20 */ /* 0x000fe20008410000 */
[----:B------:R-:W-:-:S03]  /*2fa0*/  FMUL.FTZ R31, R30, -1.4426950216293334961 ;  /* 0xbfb8aa3b1e1f7820 */ /* 0x000fc60000410000 */
[----:B------:R-:W0:Y:S01]  /*2fb0*/  MUFU.EX2 R24, R24 ;  /* 0x0000001800187308 */ /* 0x000e220000000800 */
[----:B------:R-:W-:-:S04]  /*2fc0*/  FFMA.FTZ R23, R17, R19, R16 ;  /* 0x0000001311177223 */ /* 0x000fc80000010010 */
[----:B------:R-:W-:-:S03]  /*2fd0*/  FMUL.FTZ R27, R23, -1.4426950216293334961 ;  /* 0xbfb8aa3b171b7820 */ /* 0x000fc60000410000 */
[----:B------:R-:W-:Y:S08]  /*2fe0*/  MUFU.EX2 R31, R31 ;  /* 0x0000001f001f7308 */ /* 0x000ff00000000800 */
[----:B------:R-:W1:Y:S01]  /*2ff0*/  MUFU.EX2 R27, R27 ;  /* 0x0000001b001b7308 */ /* 0x000e620000000800 */
[----:B0-----:R-:W-:-:S07]  /*3000*/  FADD.FTZ R26, R24, 1 ;  /* 0x3f800000181a7421 */ /* 0x001fce0000010000 */
[----:B------:R-:W0:Y:S01]  /*3010*/  MUFU.RCP R26, R26 ;  /* 0x0000001a001a7308 */ /* 0x000e220000001000 */
[----:B-1----:R-:W-:Y:S01]  /*3020*/  FADD.FTZ R24, R27, 1 ;  /* 0x3f8000001b187421 */ /* 0x002fe20000010000 */
[----:B------:R-:W-:-:S06]  /*3030*/  HADD2.F32 R27, -RZ, R52.H0_H0 ;  /* 0x20000034ff1b7230 */ /* 0x000fcc0000004100 */
[----:B------:R-:W1:Y:S01]  /*3040*/  MUFU.RCP R24, R24 ;  /* 0x0000001800187308 */ /* 0x000e620000001000 */
[----:B0-----:R-:W-:Y:S01]  /*3050*/  FADD.FTZ R29, -R26, 1 ;  /* 0x3f8000001a1d7421 */ /* 0x001fe20000010100 */
[----:B------:R-:W-:-:S03]  /*3060*/  FMUL.FTZ R27, R27, R26 ;  /* 0x0000001a1b1b7220 */ /* 0x000fc60000410000 */
[----:B------:R-:W-:Y:S01]  /*3070*/  FFMA.FTZ R28, R22, R29, 1 ;  /* 0x3f800000161c7423 */ /* 0x000fe2000001001d */
[----:B------:R-:W-:Y:S01]  /*3080*/  FADD.FTZ R22, R32, -UR8 ;  /* 0x8000000820167e21 */ /* 0x000fe20008010000 */
[----:B------:R-:W-:Y:S02]  /*3090*/  FADD.FTZ R32, R31, 1 ;  /* 0x3f8000001f207421 */ /* 0x000fe40000010000 */
[----:B------:R-:W-:Y:S01]  /*30a0*/  FMUL.FTZ R27, R27, R28 ;  /* 0x0000001c1b1b7220 */ /* 0x000fe20000410000 */
[----:B------:R-:W-:-:S03]  /*30b0*/  FMUL.FTZ R22, R22, UR9 ;  /* 0x0000000916167c20 */ /* 0x000fc60008410000 */
[----:B------:R-:W0:Y:S01]  /*30c0*/  MUFU.RCP R32, R32 ;  /* 0x0000002000207308 */ /* 0x000e220000001000 */
[----:B------:R-:W-:Y:S01]  /*30d0*/  FFMA.FTZ R31, R17, R22, R16 ;  /* 0x00000016111f7223 */ /* 0x000fe20000010010 */
[----:B-1----:R-:W-:Y:S01]  /*30e0*/  FADD.FTZ R26, -R24, 1 ;  /* 0x3f800000181a7421 */ /* 0x002fe20000010100 */
[----:B------:R-:W-:Y:S02]  /*30f0*/  FMUL.FTZ R24, R33, R24 ;  /* 0x0000001821187220 */ /* 0x000fe40000410000 */
[----:B------:R-:W-:Y:S01]  /*3100*/  FMUL.FTZ R28, R31, -1.4426950216293334961 ;  /* 0xbfb8aa3b1f1c7820 */ /* 0x000fe20000410000 */
[----:B------:R-:W-:Y:S01]  /*3110*/  FFMA.FTZ R29, R23, R26, 1 ;  /* 0x3f800000171d7423 */ /* 0x000fe2000001001a */
[----:B------:R-:W-:-:S04]  /*3120*/  HADD2.F32 R26, -RZ, R49.H0_H0 ;  /* 0x20000031ff1a7230 */ /* 0x000fc80000004100 */
[----:B------:R-:W1:Y:S01]  /*3130*/  MUFU.EX2 R28, R28 ;  /* 0x0000001c001c7308 */ /* 0x000e620000000800 */
[----:B------:R-:W-:Y:S01]  /*3140*/  FMUL.FTZ R24, R24, R29 ;  /* 0x0000001d18187220 */ /* 0x000fe20000410000 */
[----:B------:R-:W-:Y:S02]  /*3150*/  HADD2.F32 R29, -RZ, R50.H1_H1 ;  /* 0x30000032ff1d7230 */ /* 0x000fe40000004100 */
[----:B0-----:R-:W-:Y:S01]  /*3160*/  FADD.FTZ R23, -R32, 1 ;  /* 0x3f80000020177421 */ /* 0x001fe20000010100 */
[----:B------:R-:W-:-:S03]  /*3170*/  FMUL.FTZ R32, R57, R32 ;  /* 0x0000002039207220 */ /* 0x000fc60000410000 */
[----:B------:R-:W-:Y:S01]  /*3180*/  FFMA.FTZ R33, R30, R23, 1 ;  /* 0x3f8000001e217423 */ /* 0x000fe20000010017 */
[----:B------:R-:W-:-:S03]  /*3190*/  FADD.FTZ R23, R26, -UR8 ;  /* 0x800000081a177e21 */ /* 0x000fc60008010000 */
[----:B------:R-:W-:Y:S01]  /*31a0*/  FMUL.FTZ R33, R32, R33 ;  /* 0x0000002120217220 */ /* 0x000fe20000410000 */
[----:B------:R-:W-:Y:S01]  /*31b0*/  FMUL.FTZ R23, R23, UR9 ;  /* 0x0000000917177c20 */ /* 0x000fe20008410000 */
[----:B-1----:R-:W-:-:S03]  /*31c0*/  FADD.FTZ R26, R28, 1 ;  /* 0x3f8000001c1a7421 */ /* 0x002fc60000010000 */
[----:B------:R-:W-:-:S04]  /*31d0*/  FFMA.FTZ R56, R18, R23, R15 ;  /* 0x0000001712387223 */ /* 0x000fc8000001000f */
[----:B------:R-:W-:Y:S01]  /*31e0*/  FMUL.FTZ R30, R56, -1.4426950216293334961 ;  /* 0xbfb8aa3b381e7820 */ /* 0x000fe20000410000 */
[----:B------:R-:W0:Y:S08]  /*31f0*/  MUFU.RCP R26, R26 ;  /* 0x0000001a001a7308 */ /* 0x000e300000001000 */
[----:B------:R-:W1:Y:S01]  /*3200*/  MUFU.EX2 R30, R30 ;  /* 0x0000001e001e7308 */ /* 0x000e620000000800 */
[----:B0-----:R-:W-:-:S04]  /*3210*/  FADD.FTZ R28, -R26, 1 ;  /* 0x3f8000001a1c7421 */ /* 0x001fc80000010100 */
[----:B------:R-:W-:Y:S01]  /*3220*/  FFMA.FTZ R31, R31, R28, 1 ;  /* 0x3f8000001f1f7423 */ /* 0x000fe2000001001c */
[----:B------:R-:W-:Y:S01]  /*3230*/  FMUL.FTZ R28, R29, R26 ;  /* 0x0000001a1d1c7220 */ /* 0x000fe20000410000 */
[----:B------:R-:W-:Y:S01]  /*3240*/  FMUL.FTZ R29, R18, R27 ;  /* 0x0000001b121d7220 */ /* 0x000fe20000410000 */
[----:B------:R-:W-:Y:S01]  /*3250*/  FMUL.FTZ R26, R17, R24 ;  /* 0x00000018111a7220 */ /* 0x000fe20000410000 */
[----:B-1----:R-:W-:Y:S01]  /*3260*/  FADD.FTZ R57, R30, 1 ;  /* 0x3f8000001e397421 */ /* 0x002fe20000010000 */
[----:B------:R-:W-:Y:S01]  /*3270*/  FMUL.FTZ R28, R28, R31 ;  /* 0x0000001f1c1c7220 */ /* 0x000fe20000410000 */
[----:B------:R-:W-:Y:S01]  /*3280*/  FFMA.FTZ R30, R20, R29, RZ ;  /* 0x0000001d141e7223 */ /* 0x000fe200000100ff */
[----:B------:R-:W-:-:S03]  /*3290*/  FADD.FTZ R29, RZ, R29 ;  /* 0x0000001dff1d7221 */ /* 0x000fc60000010000 */
[----:B------:R-:W0:Y:S01]  /*32a0*/  MUFU.RCP R57, R57 ;  /* 0x0000003900397308 */ /* 0x000e220000001000 */
[----:B------:R-:W-:Y:S01]  /*32b0*/  FFMA.FTZ R32, R19, R26, R30 ;  /* 0x0000001a13207223 */ /* 0x000fe2000001001e */
[----:B------:R-:W-:Y:S01]  /*32c0*/  FADD.FTZ R31, R26, R29 ;  /* 0x0000001d1a1f7221 */ /* 0x000fe20000010000 */
[----:B------:R-:W-:Y:S02]  /*32d0*/  HADD2.F32 R26, -RZ, R48.H0_H0 ;  /* 0x20000030ff1a7230 */ /* 0x000fe40000004100 */
[----:B------:R-:W-:Y:S01]  /*32e0*/  FFMA.FTZ R30, R20, R27, RZ ;  /* 0x0000001b141e7223 */ /* 0x000fe200000100ff */
[----:B------:R-:W-:-:S03]  /*32f0*/  HADD2.F32 R20, -RZ, R49.H1_H1 ;  /* 0x30000031ff147230 */ /* 0x000fc60000004100 */
[----:B------:R-:W-:Y:S02]  /*3300*/  FFMA.FTZ R30, R21, R33, R30 ;  /* 0x00000021151e7223 */ /* 0x000fe4000001001e */
[----:B------:R-:W-:-:S04]  /*3310*/  FADD.FTZ R20, R20, -UR8 ;  /* 0x8000000814147e21 */ /* 0x000fc80008010000 */
[----:B------:R-:W-:Y:S01]  /*3320*/  FMUL.FTZ R20, R20, UR9 ;  /* 0x0000000914147c20 */ /* 0x000fe20008410000 */
[----:B0-----:R-:W-:Y:S01]  /*3330*/  FADD.FTZ R29, -R57, 1 ;  /* 0x3f800000391d7421 */ /* 0x001fe20000010100 */
[----:B------:R-:W-:-:S03]  /*3340*/  FMUL.FTZ R26, R26, R57 ;  /* 0x000000391a1a7220 */ /* 0x000fc60000410000 */
[----:B------:R-:W-:-:S04]  /*3350*/  FFMA.FTZ R29, R56, R29, 1 ;  /* 0x3f800000381d7423 */ /* 0x000fc8000001001d */
[----:B------:R-:W-:Y:S01]  /*3360*/  FMUL.FTZ R26, R26, R29 ;  /* 0x0000001d1a1a7220 */ /* 0x000fe20000410000 */
[----:B------:R-:W-:-:S03]  /*3370*/  FADD.FTZ R29, RZ, R27 ;  /* 0x0000001bff1d7221 */ /* 0x000fc60000010000 */
[----:B------:R-:W-:Y:S01]  /*3380*/  FFMA.FTZ R30, R23, R26, R30 ;  /* 0x0000001a171e7223 */ /* 0x000fe2000001001e */
[----:B------:R-:W-:Y:S01]  /*3390*/  FADD.FTZ R29, R29, R33 ;  /* 0x000000211d1d7221 */ /* 0x000fe20000010000 */
[----:B------:R-:W-:-:S03]  /*33a0*/  FMUL.FTZ R33, R18, R33 ;  /* 0x0000002112217220 */ /* 0x000fc60000410000 */
[----:B------:R-:W-:Y:S01]  /*33b0*/  FADD.FTZ R29, R29, R26 ;  /* 0x0000001a1d1d7221 */ /* 0x000fe20000010000 */
        /* <DEDUP_REMOVED lines=8> */
[----:B0-----:R-:W-:Y:S01]  /*3440*/  FMUL.FTZ R27, R64, R57 ;  /* 0x00000039401b7220 */ /* 0x001fe20000410000 */
[----:B------:R-:W-:-:S04]  /*3450*/  FADD.FTZ R64, -R57, 1 ;  /* 0x3f80000039407421 */ /* 0x000fc80000010100 */
[----:B------:R-:W-:Y:S01]  /*3460*/  FFMA.FTZ R64, R21, R64, 1 ;  /* 0x3f80000015407423 */ /* 0x000fe20000010040 */
[----:B------:R-:W-:Y:S01]  /*3470*/  FFMA.FTZ R21, R19, R24, RZ ;  /* 0x0000001813157223 */ /* 0x000fe200000100ff */
[----:B------:R-:W-:Y:S01]  /*3480*/  FADD.FTZ R19, RZ, R24 ;  /* 0x00000018ff137221 */ /* 0x000fe20000010000 */
[----:B------:R-:W-:Y:S01]  /*3490*/  FADD.FTZ R24, R31, -UR8 ;  /* 0x800000081f187e21 */ /* 0x000fe20008010000 */
[----:B------:R-:W-:Y:S01]  /*34a0*/  FMUL.FTZ R27, R27, R64 ;  /* 0x000000401b1b7220 */ /* 0x000fe20000410000 */
[-C--:B------:R-:W-:Y:S01]  /*34b0*/  FFMA.FTZ R31, R22, R28.reuse, R21 ;  /* 0x0000001c161f7223 */ /* 0x080fe20000010015 */
[----:B------:R-:W-:Y:S01]  /*34c0*/  FADD.FTZ R32, R19, R28 ;  /* 0x0000001c13207221 */ /* 0x000fe20000010000 */
[----:B------:R-:W-:Y:S01]  /*34d0*/  FMUL.FTZ R21, R17, R28 ;  /* 0x0000001c11157220 */ /* 0x000fe20000410000 */
[----:B------:R-:W-:Y:S01]  /*34e0*/  FMUL.FTZ R19, R24, UR9 ;  /* 0x0000000918137c20 */ /* 0x000fe20008410000 */
[----:B------:R-:W-:Y:S02]  /*34f0*/  HADD2.F32 R24, -RZ, R46.H0_H0 ;  /* 0x2000002eff187230 */ /* 0x000fe40000004100 */
[----:B------:R-:W-:Y:S01]  /*3500*/  FFMA.FTZ R56, R22, R21, R56 ;  /* 0x0000001516387223 */ /* 0x000fe20000010038 */
[----:B------:R-:W-:Y:S01]  /*3510*/  FFMA.FTZ R22, R18, R19, R15 ;  /* 0x0000001312167223 */ /* 0x000fe2000001000f */
[----:B------:R-:W-:Y:S01]  /*3520*/  FADD.FTZ R62, R21, R62 ;  /* 0x0000003e153e7221 */ /* 0x000fe20000010000 */
[----:B------:R-:W-:-:S02]  /*3530*/  HADD2.F32 R64, -RZ, R40.H0_H0 ;  /* 0x20000028ff407230 */ /* 0x000fc40000004100 */
[----:B------:R-:W-:-:S06]  /*3540*/  FMUL.FTZ R28, R22, -1.4426950216293334961 ;  /* 0xbfb8aa3b161c7820 */ /* 0x000fcc0000410000 */
[----:B------:R-:W0:Y:S02]  /*3550*/  MUFU.EX2 R28, R28 ;  /* 0x0000001c001c7308 */ /* 0x000e240000000800 */
[----:B0-----:R-:W-:Y:S01]  /*3560*/  FADD.FTZ R33, R28, 1 ;  /* 0x3f8000001c217421 */ /* 0x001fe20000010000 */
[----:B------:R-:W-:-:S05]  /*3570*/  FFMA.FTZ R28, R20, R27, R31 ;  /* 0x0000001b141c7223 */ /* 0x000fca000001001f */
[----:B------:R-:W0:Y:S02]  /*3580*/  MUFU.RCP R33, R33 ;  /* 0x0000002100217308 */ /* 0x000e240000001000 */
[----:B0-----:R-:W-:Y:S01]  /*3590*/  FADD.FTZ R21, -R33, 1 ;  /* 0x3f80000021157421 */ /* 0x001fe20000010100 */
[----:B------:R-:W-:Y:S01]  /*35a0*/  FMUL.FTZ R24, R24, R33 ;  /* 0x0000002118187220 */ /* 0x000fe20000410000 */
[----:B------:R-:W-:Y:S01]  /*35b0*/  FMUL.FTZ R33, R18, R26 ;  /* 0x0000001a12217220 */ /* 0x000fe20000410000 */
[----:B------:R-:W-:Y:S02]  /*35c0*/  HADD2.F32 R26, -RZ, R46.H1_H1 ;  /* 0x3000002eff1a7230 */ /* 0x000fe40000004100 */
[----:B------:R-:W-:Y:S01]  /*35d0*/  FFMA.FTZ R21, R22, R21, 1 ;  /* 0x3f80000016157423 */ /* 0x000fe20000010015 */
[----:B------:R-:W-:Y:S01]  /*35e0*/  FFMA.FTZ R56, R23, R33, R56 ;  /* 0x0000002117387223 */ /* 0x000fe20000010038 */
[----:B------:R-:W-:Y:S02]  /*35f0*/  FADD.FTZ R62, R62, R33 ;  /* 0x000000213e3e7221 */ /* 0x000fe40000010000 */
[----:B------:R-:W-:Y:S01]  /*3600*/  FMUL.FTZ R24, R24, R21 ;  /* 0x0000001518187220 */ /* 0x000fe20000410000 */
[----:B------:R-:W-:-:S05]  /*3610*/  HADD2.F32 R21, -RZ, R47.H1_H1 ;  /* 0x3000002fff157230 */ /* 0x000fca0000004100 */
        /* <DEDUP_REMOVED lines=12> */
[----:B------:R-:W-:Y:S01]  /*36e0*/  FADD.FTZ R33, R32, R27 ;  /* 0x0000001b20217221 */ /* 0x000fe20000010000 */
[----:B------:R-:W-:Y:S01]  /*36f0*/  FADD.FTZ R22, R22, -UR8 ;  /* 0x8000000816167e21 */ /* 0x000fe20008010000 */
[----:B------:R-:W-:Y:S01]  /*3700*/  FMUL.FTZ R27, R17, R27 ;  /* 0x0000001b111b7220 */ /* 0x000fe20000410000 */
[----:B------:R-:W-:Y:S02]  /*3710*/  HADD2.F32 R32, -RZ, R44.H0_H0 ;  /* 0x2000002cff207230 */ /* 0x000fe40000004100 */
[----:B------:R-:W-:Y:S01]  /*3720*/  FADD.FTZ R33, R33, R26 ;  /* 0x0000001a21217221 */ /* 0x000fe20000010000 */
        /* <DEDUP_REMOVED lines=9> */
[----:B------:R-:W-:Y:S01]  /*37c0*/  FMUL.FTZ R23, R32, R57 ;  /* 0x0000003920177220 */ /* 0x000fe20000410000 */
[----:B------:R-:W-:Y:S01]  /*37d0*/  FADD.FTZ R32, R29, R24 ;  /* 0x000000181d207221 */ /* 0x000fe20000010000 */
[-C--:B------:R-:W-:Y:S01]  /*37e0*/  FMUL.FTZ R29, R18, R24.reuse ;  /* 0x00000018121d7220 */ /* 0x080fe20000410000 */
[----:B------:R-:W-:Y:S01]  /*37f0*/  FFMA.FTZ R20, R20, R27, 1 ;  /* 0x3f80000014147423 */ /* 0x000fe2000001001b */
[C---:B------:R-:W-:Y:S02]  /*3800*/  FFMA.FTZ R27, R19.reuse, R24, R30 ;  /* 0x00000018131b7223 */ /* 0x040fe4000001001e */
[----:B------:R-:W-:Y:S01]  /*3810*/  FFMA.FTZ R31, R19, R29, R56 ;  /* 0x0000001d131f7223 */ /* 0x000fe20000010038 */
[----:B------:R-:W-:Y:S01]  /*3820*/  FMUL.FTZ R23, R23, R20 ;  /* 0x0000001417177220 */ /* 0x000fe20000410000 */
[----:B------:R-:W-:-:S02]  /*3830*/  HADD2.F32 R20, -RZ, R45.H1_H1 ;  /* 0x3000002dff147230 */ /* 0x000fc40000004100 */
[----:B------:R-:W-:Y:S01]  /*3840*/  FADD.FTZ R57, R62, R29 ;  /* 0x0000001d3e397221 */ /* 0x000fe20000010000 */
[----:B------:R-:W-:Y:S02]  /*3850*/  HADD2.F32 R29, -RZ, R44.H1_H1 ;  /* 0x3000002cff1d7230 */ /* 0x000fe40000004100 */
        /* <DEDUP_REMOVED lines=9> */
[-C--:B------:R-:W-:Y:S01]  /*38f0*/  FFMA.FTZ R29, R21, R26.reuse, R28 ;  /* 0x0000001a151d7223 */ /* 0x080fe2000001001c */
[----:B------:R-:W-:Y:S01]  /*3900*/  FMUL.FTZ R26, R17, R26 ;  /* 0x0000001a111a7220 */ /* 0x000fe20000410000 */
[----:B------:R-:W-:-:S03]  /*3910*/  FFMA.FTZ R19, R19, R62, 1 ;  /* 0x3f80000013137423 */ /* 0x000fc6000001003e */
[----:B------:R-:W-:Y:S01]  /*3920*/  FFMA.FTZ R31, R21, R26, R31 ;  /* 0x0000001a151f7223 */ /* 0x000fe2000001001f */
[----:B------:R-:W-:Y:S01]  /*3930*/  FMUL.FTZ R24, R24, R19 ;  /* 0x0000001318187220 */ /* 0x000fe20000410000 */
[----:B------:R-:W-:Y:S02]  /*3940*/  HADD2.F32 R19, -RZ, R43.H0_H0 ;  /* 0x2000002bff137230 */ /* 0x000fe40000004100 */
[----:B------:R-:W-:Y:S01]  /*3950*/  FADD.FTZ R57, R26, R57 ;  /* 0x000000391a397221 */ /* 0x000fe20000010000 */
[----:B------:R-:W-:Y:S02]  /*3960*/  FADD.FTZ R33, R33, R24 ;  /* 0x0000001821217221 */ /* 0x000fe40000010000 */
[----:B------:R-:W-:-:S04]  /*3970*/  FADD.FTZ R19, R19, -UR8 ;  /* 0x8000000813137e21 */ /* 0x000fc80008010000 */
[----:B------:R-:W-:-:S04]  /*3980*/  FMUL.FTZ R19, R19, UR9 ;  /* 0x0000000913137c20 */ /* 0x000fc80008410000 */
        /* <DEDUP_REMOVED lines=10> */
[----:B------:R-:W-:Y:S01]  /*3a30*/  FADD.FTZ R63, R32, R23 ;  /* 0x00000017203f7221 */ /* 0x000fe20000010000 */
[----:B------:R-:W-:Y:S01]  /*3a40*/  FFMA.FTZ R21, R21, R30, 1 ;  /* 0x3f80000015157423 */ /* 0x000fe2000001001e */
[----:B------:R-:W-:Y:S01]  /*3a50*/  FFMA.FTZ R30, R22, R23, R27 ;  /* 0x00000017161e7223 */ /* 0x000fe2000001001b */
[----:B------:R-:W-:Y:S01]  /*3a60*/  FFMA.FTZ R32, R20, R24, R29 ;  /* 0x0000001814207223 */ /* 0x000fe2000001001d */
[----:B------:R-:W-:-:S02]  /*3a70*/  HADD2.F32 R28, -RZ, R42.H1_H1 ;  /* 0x3000002aff1c7230 */ /* 0x000fc40000004100 */
[----:B------:R-:W-:Y:S01]  /*3a80*/  FMUL.FTZ R26, R26, R21 ;  /* 0x000000151a1a7220 */ /* 0x000fe20000410000 */
[----:B------:R-:W-:-:S05]  /*3a90*/  HADD2.F32 R21, -RZ, R43.H1_H1 ;  /* 0x3000002bff157230 */ /* 0x000fca0000004100 */
[----:B------:R-:W-:-:S04]  /*3aa0*/  FADD.FTZ R21, R21, -UR8 ;  /* 0x8000000815157e21 */ /* 0x000fc80008010000 */
        /* <DEDUP_REMOVED lines=14> */
[----:B------:R-:W-:Y:S02]  /*3b90*/  FADD.FTZ R22, R22, -UR8 ;  /* 0x8000000816167e21 */ /* 0x000fe40008010000 */
[----:B------:R-:W-:Y:S02]  /*3ba0*/  FADD.FTZ R33, R33, R28 ;  /* 0x0000001c21217221 */ /* 0x000fe40000010000 */
        /* <DEDUP_REMOVED lines=8> */
[-C--:B------:R-:W-:Y:S01]  /*3c30*/  FMUL.FTZ R29, R18, R26.reuse ;  /* 0x0000001a121d7220 */ /* 0x080fe20000410000 */
[----:B------:R-:W-:Y:S01]  /*3c40*/  FADD.FTZ R64, R63, R26 ;  /* 0x0000001a3f407221 */ /* 0x000fe20000010000 */
[----:B------:R-:W-:Y:S01]  /*3c50*/  FFMA.FTZ R20, R20, R27, 1 ;  /* 0x3f80000014147423 */ /* 0x000fe2000001001b */
[C---:B------:R-:W-:Y:S01]  /*3c60*/  FFMA.FTZ R27, R19.reuse, R26, R30 ;  /* 0x0000001a131b7223 */ /* 0x040fe2000001001e */
[----:B------:R-:W-:Y:S01]  /*3c70*/  FFMA.FTZ R31, R19, R29, R56 ;  /* 0x0000001d131f7223 */ /* 0x000fe20000010038 */
[----:B------:R-:W-:Y:S01]  /*3c80*/  FADD.FTZ R57, R62, R29 ;  /* 0x0000001d3e397221 */ /* 0x000fe20000010000 */
[----:B------:R-:W-:Y:S01]  /*3c90*/  FMUL.FTZ R23, R23, R20 ;  /* 0x0000001417177220 */ /* 0x000fe20000410000 */
[----:B------:R-:W-:-:S02]  /*3ca0*/  HADD2.F32 R20, -RZ, R41.H1_H1 ;  /* 0x30000029ff147230 */ /* 0x000fc40000004100 */
[----:B------:R-:W-:Y:S02]  /*3cb0*/  HADD2.F32 R29, -RZ, R40.H1_H1 ;  /* 0x30000028ff1d7230 */ /* 0x000fe40000004100 */
[----:B------:R-:W-:Y:S02]  /*3cc0*/  HADD2.F32 R63, -RZ, R38.H0_H0 ;  /* 0x20000026ff3f7230 */ /* 0x000fe40000004100 */
        /* <DEDUP_REMOVED lines=23> */
[----:B------:R-:W-:-:S05]  /*3e40*/  FFMA.FTZ R30, R22, R23, R27 ;  /* 0x00000017161e7223 */ /* 0x000fca000001001b */
[----:B------:R-:W0:Y:S02]  /*3e50*/  MUFU.RCP R32, R32 ;  /* 0x0000002000207308 */ /* 0x000e240000001000 */
[----:B0-----:R-:W-:Y:S01]  /*3e60*/  FADD.FTZ R28, -R32, 1 ;  /* 0x3f800000201c7421 */ /* 0x001fe20000010100 */
[----:B------:R-:W-:Y:S01]  /*3e70*/  FMUL.FTZ R26, R63, R32 ;  /* 0x000000203f1a7220 */ /* 0x000fe20000410000 */
[----:B------:R-:W-:Y:S01]  /*3e80*/  FADD.FTZ R63, R64, R23 ;  /* 0x00000017403f7221 */ /* 0x000fe20000010000 */
[----:B------:R-:W-:Y:S01]  /*3e90*/  FFMA.FTZ R32, R20, R24, R29 ;  /* 0x0000001814207223 */ /* 0x000fe2000001001d */
[----:B------:R-:W-:Y:S01]  /*3ea0*/  FFMA.FTZ R21, R21, R28, 1 ;  /* 0x3f80000015157423 */ /* 0x000fe2000001001c */
[----:B------:R-:W-:Y:S01]  /*3eb0*/  FMUL.FTZ R28, R18, R23 ;  /* 0x00000017121c7220 */ /* 0x000fe20000410000 */
[----:B------:R-:W-:Y:S02]  /*3ec0*/  HADD2.F32 R64, -RZ, R36.H0_H0 ;  /* 0x20000024ff407230 */ /* 0x000fe40000004100 */
[----:B------:R-:W-:Y:S01]  /*3ed0*/  FMUL.FTZ R26, R26, R21 ;  /* 0x000000151a1a7220 */ /* 0x000fe20000410000 */
[----:B------:R-:W-:-:S02]  /*3ee0*/  HADD2.F32 R21, -RZ, R39.H1_H1 ;  /* 0x30000027ff157230 */ /* 0x000fc40000004100 */
[----:B------:R-:W-:Y:S01]  /*3ef0*/  FFMA.FTZ R56, R22, R28, R31 ;  /* 0x0000001c16387223 */ /* 0x000fe2000001001f */
[----:B------:R-:W-:Y:S01]  /*3f00*/  FADD.FTZ R62, R57, R28 ;  /* 0x0000001c393e7221 */ /* 0x000fe20000010000 */
[----:B------:R-:W-:Y:S02]  /*3f10*/  HADD2.F32 R28, -RZ, R38.H1_H1 ;  /* 0x30000026ff1c7230 */ /* 0x000fe40000004100 */
        /* <DEDUP_REMOVED lines=250> */
[----:B------:R-:W-:Y:S01]  /*4ec0*/  FADD.FTZ R64, R64, R23 ;  /* 0x0000001740407221 */ /* 0x000fe20000010000 */
        /* <DEDUP_REMOVED lines=17> */
[----:B------:R-:W-:Y:S01]  /*4fe0*/  FFMA.FTZ R29, R20, R24, R29 ;  /* 0x00000018141d7223 */ /* 0x000fe2000001001d */
[----:B------:R-:W-:Y:S01]  /*4ff0*/  FADD.FTZ R33, R33, R24 ;  /* 0x0000001821217221 */ /* 0x000fe20000010000 */
[----:B------:R-:W-:-:S04]  /*5000*/  FADD.FTZ R19, R19, -UR8 ;  /* 0x8000000813137e21 */ /* 0x000fc80008010000 */
        /* <DEDUP_REMOVED lines=8> */
[----:B------:R-:W-:Y:S01]  /*5090*/  FMUL.FTZ R28, R63, R30 ;  /* 0x0000001e3f1c7220 */ /* 0x000fe20000410000 */
[----:B------:R-:W-:Y:S02]  /*50a0*/  HADD2.F32 R30, -RZ, R14.H1_H1 ;  /* 0x3000000eff1e7230 */ /* 0x000fe40000004100 */
[----:B------:R-:W-:-:S04]  /*50b0*/  FFMA.FTZ R21, R21, R32, 1 ;  /* 0x3f80000015157423 */ /* 0x000fc80000010020 */
[----:B------:R-:W-:Y:S01]  /*50c0*/  FMUL.FTZ R63, R28, R21 ;  /* 0x000000151c3f7220 */ /* 0x000fe20000410000 */
[----:B------:R-:W-:Y:S02]  /*50d0*/  HADD2.F32 R21, -RZ, R13.H1_H1 ;  /* 0x3000000dff157230 */ /* 0x000fe40000004100 */
[C---:B------:R-:W-:Y:S01]  /*50e0*/  FFMA.FTZ R28, R22.reuse, R23, R27 ;  /* 0x00000017161c7223 */ /* 0x040fe2000001001b */
[----:B------:R-:W-:Y:S01]  /*50f0*/  FFMA.FTZ R22, R22, R26, R31 ;  /* 0x0000001a16167223 */ /* 0x000fe2000001001f */
        /* <DEDUP_REMOVED lines=13> */
[----:B------:R-:W-:Y:S01]  /*51d0*/  FFMA.FTZ R22, R20, R21, R22 ;  /* 0x0000001514167223 */ /* 0x000fe20000010016 */
[----:B------:R-:W-:Y:S01]  /*51e0*/  FADD.FTZ R26, R21, R26 ;  /* 0x0000001a151a7221 */ /* 0x000fe20000010000 */
[----:B------:R-:W-:Y:S01]  /*51f0*/  FMUL.FTZ R21, R18, R63 ;  /* 0x0000003f12157220 */ /* 0x000fe20000410000 */
[-C--:B------:R-:W-:Y:S01]  /*5200*/  FMUL.FTZ R27, R17, R30.reuse ;  /* 0x0000001e111b7220 */ /* 0x080fe20000410000 */
[----:B------:R-:W-:Y:S02]  /*5210*/  FADD.FTZ R23, R33, R30 ;  /* 0x0000001e21177221 */ /* 0x000fe40000010000 */
[----:B------:R-:W-:Y:S01]  /*5220*/  FFMA.FTZ R22, R19, R21, R22 ;  /* 0x0000001513167223 */ /* 0x000fe20000010016 */
[----:B------:R-:W-:Y:S01]  /*5230*/  FADD.FTZ R20, R26, R21 ;  /* 0x000000151a147221 */ /* 0x000fe20000010000 */
[C---:B------:R-:W-:Y:S02]  /*5240*/  FFMA.FTZ R21, R56.reuse, R30, R29 ;  /* 0x0000001e38157223 */ /* 0x040fe4000001001d */
[----:B------:R-:W-:Y:S01]  /*5250*/  FFMA.FTZ R26, R56, R27, R22 ;  /* 0x0000001b381a7223 */ /* 0x000fe20000010016 */
[----:B------:R-:W-:Y:S01]  /*5260*/  FADD.FTZ R27, R27, R20 ;  /* 0x000000141b1b7221 */ /* 0x000fe20000010000 */
[----:B------:R-:W-:Y:S01]  /*5270*/  FFMA.FTZ R20, R19, R63, R28 ;  /* 0x0000003f13147223 */ /* 0x000fe2000001001c */
[----:B------:R-:W-:-:S07]  /*5280*/  FADD.FTZ R22, R64, R63 ;  /* 0x0000003f40167221 */ /* 0x000fce0000010000 */
.L_x_891:
        /* <DEDUP_REMOVED lines=44> */
[--C-:B------:R-:W-:Y:S01]  /*5550*/  @!P2 SHF.R.U32.HI R19, RZ, 0x2, R28.reuse ;  /* 0x00000002ff13a819 */ /* 0x100fe2000001161c */
[----:B------:R1:W2:Y:S03]  /*5560*/  SHFL.DOWN PT, R27, R33, 0x10, R24 ;  /* 0x0a000000211b7989 */ /* 0x0002a600000e0018 */
[----:B-1----:R-:W-:Y:S01]  /*5570*/  @!P2 LOP3.LUT R24, R19, 0xf8, RZ, 0xc0, !PT ;  /* 0x000000f81318a812 */ /* 0x002fe200078ec0ff */
[----:B------:R-:W-:-:S06]  /*5580*/  IMAD R19, R25, 0x23, R28 ;  /* 0x0000002319137824 */ /* 0x000fcc00078e021c */
        /* <DEDUP_REMOVED lines=51> */
.L_x_893:
[----:B------:R-:W-:Y:S05]  /*58c0*/  BSYNC.RECONVERGENT B0 ;  /* 0x0000000000007941 */ /* 0x000fea0003800200 */
.L_x_892:
        /* <DEDUP_REMOVED lines=78> */
.L_x_895:
[----:B------:R-:W-:Y:S05]  /*5db0*/  BSYNC.RECONVERGENT B0 ;  /* 0x0000000000007941 */ /* 0x000fea0003800200 */
.L_x_894:
        /* <DEDUP_REMOVED lines=28> */
.L_x_897:
[----:B------:R-:W-:Y:S05]  /*5f80*/  BSYNC.RECONVERGENT B0 ;  /* 0x0000000000007941 */ /* 0x000fea0003800200 */
.L_x_896:
[----:B------:R-:W2:Y:S02]  /*5f90*/  LDCU UR6, c[0x0][0x370] ;  /* 0x00006e00ff0677ac */ /* 0x000ea40008000800 */
[----:B--2---:R-:W-:-:S09]  /*5fa0*/  UISETP.GE.U32.AND UP0, UPT, UR6, 0x2, UPT ;  /* 0x000000020600788c */ /* 0x004fd2000bf06070 */
[----:B------:R-:W-:Y:S05]  /*5fb0*/  BRA.U !UP0, `(.L_x_898) ;  /* 0x0000000908cc7547 */ /* 0x000fea000b800000 */
[----:B01----:R-:W0:Y:S01]  /*5fc0*/  LDC R24, c[0x0][0x374] ;  /* 0x0000dd00ff187b82 */ /* 0x003e220000000800 */
        /* <DEDUP_REMOVED lines=27> */
.L_x_900:
[----:B------:R-:W2:Y:S04]  /*6180*/  LDG.E.STRONG.GPU R22, desc[UR10][R20.64] ;  /* 0x0000000a14167981 */ /* 0x000ea8000c1ef900 */
[----:B--2---:R-:W-:Y:S01]  /*6190*/  CCTL.IVALL ;  /* 0x00000000ff00798f */ /* 0x004fe20002000000 */
[----:B------:R-:W-:Y:S05]  /*61a0*/  YIELD ;  /* 0x0000000000007946 */ /* 0x000fea0003800000 */
[----:B------:R-:W-:-:S13]  /*61b0*/  ISETP.NE.AND P0, PT, R22, R25, PT ;  /* 0x000000191600720c */ /* 0x000fda0003f05270 */
[----:B------:R-:W-:Y:S05]  /*61c0*/  @P0 BRA `(.L_x_900) ;  /* 0xfffffffc00ec0947 */ /* 0x000fea000383ffff */
.L_x_899:
        /* <DEDUP_REMOVED lines=16> */
.L_x_902:
        /* <DEDUP_REMOVED lines=62> */
.L_x_901:
        /* <DEDUP_REMOVED lines=39> */
.L_x_903:
        /* <DEDUP_REMOVED lines=19> */
.L_x_904:
        /* <DEDUP_REMOVED lines=9> */
.L_x_905:
[----:B------:R-:W-:Y:S05]  /*6ae0*/  BSYNC.RECONVERGENT B0 ;  /* 0x0000000000007941 */ /* 0x000fea0003800200 */
.L_x_898:
[----:B------:R-:W2:Y:S01]  /*6af0*/  S2UR UR7, SR_CgaCtaId ;  /* 0x00000000000779c3 */ /* 0x000ea20000008800 */
[----:B------:R-:W-:Y:S01]  /*6b00*/  UMOV UR6, 0x400 ;  /* 0x0000040000067882 */ /* 0x000fe20000000000 */
[----:B------:R-:W3:Y:S01]  /*6b10*/  LDCU UR13, c[0x0][0x42c] ;  /* 0x00008580ff0d77ac */ /* 0x000ee20008000800 */
[--C-:B-1----:R-:W-:Y:S02]  /*6b20*/  HADD2.F32 R23, -RZ, R52.reuse.H0_H0 ;  /* 0x20000034ff177230 */ /* 0x102fe40000004100 */
[----:B------:R-:W-:Y:S01]  /*6b30*/  HADD2.F32 R52, -RZ, R52.H1_H1 ;  /* 0x30000034ff347230 */ /* 0x000fe20000004100 */
[----:B------:R-:W1:Y:S01]  /*6b40*/  LDCU.U8 UR15, c[0x0][0x414] ;  /* 0x00008280ff0f77ac */ /* 0x000e620008000000 */
[----:B------:R-:W-:Y:S01]  /*6b50*/  HADD2.F32 R56, -RZ, R51.H0_H0 ;  /* 0x20000033ff387230 */ /* 0x000fe20000004100 */
[----:B------:R-:W0:Y:S01]  /*6b60*/  LDC R22, c[0x0][0x41c] ;  /* 0x00010700ff167b82 */ /* 0x000e220000000800 */
[----:B--2---:R-:W-:Y:S02]  /*6b70*/  ULEA UR6, UR7, UR6, 0x18 ;  /* 0x0000000607067291 */ /* 0x004fe4000f8ec0ff */
[----:B-1----:R-:W-:Y:S01]  /*6b80*/  UISETP.NE.AND UP0, UPT, UR15, URZ, UPT ;  /* 0x000000ff0f00728c */ /* 0x002fe2000bf05270 */
[----:B0-----:R-:W-:-:S06]  /*6b90*/  IMAD R19, R22, UR14, R55 ;  /* 0x0000000e16137c24 */ /* 0x001fcc000f8e0237 */
[----:B------:R0:W-:Y:S01]  /*6ba0*/  @!P1 STS.64 [UR6+0xb0], R32 ;  /* 0x0000b020ff009988 */ /* 0x0001e20008000a06 */
[--C-:B------:R-:W-:Y:S02]  /*6bb0*/  HADD2.F32 R22, -RZ, R53.reuse.H0_H0 ;  /* 0x20000035ff167230 */ /* 0x100fe40000004100 */
[----:B------:R-:W-:Y:S01]  /*6bc0*/  HADD2.F32 R53, -RZ, R53.H1_H1 ;  /* 0x30000035ff357230 */ /* 0x000fe20000004100 */
[----:B------:R-:W-:Y:S02]  /*6bd0*/  BAR.SYNC.DEFER_BLOCKING 0x0 ;  /* 0x0000000000007b1d */ /* 0x000fe40000010000 */
[----:B------:R-:W-:-:S04]  /*6be0*/  FADD.FTZ R22, R22, -UR8 ;  /* 0x8000000816167e21 */ /* 0x000fc80008010000 */
[----:B------:R-:W-:Y:S01]  /*6bf0*/  FMUL.FTZ R25, R22, UR9 ;  /* 0x0000000916197c20 */ /* 0x000fe20008410000 */
[----:B0-----:R-:W-:Y:S01]  /*6c00*/  SHF.R.S32.HI R32, RZ, 0x1f, R19 ;  /* 0x0000001fff207819 */ /* 0x001fe20000011413 */
[----:B------:R-:W-:-:S04]  /*6c10*/  FADD.FTZ R22, R53, -UR8 ;  /* 0x8000000835167e21 */ /* 0x000fc80008010000 */
[----:B------:R-:W-:Y:S01]  /*6c20*/  FMUL.FTZ R57, R22, UR9 ;  /* 0x0000000916397c20 */ /* 0x000fe20008410000 */
[----:B------:R-:W3:Y:S01]  /*6c30*/  LDS.64 R20, [UR6+0xb0] ;  /* 0x0000b006ff147984 */ /* 0x000ee20008000a00 */
[----:B------:R-:W0:Y:S02]  /*6c40*/  LDCU.64 UR6, c[0x0][0x400] ;  /* 0x00008000ff0677ac */ /* 0x000e240008000a00 */
[----:B0-----:R-:W-:-:S04]  /*6c50*/  ISETP.GE.U32.AND P0, PT, R19, UR6, PT ;  /* 0x0000000613007c0c */ /* 0x001fc8000bf06070 */
[----:B------:R-:W-:Y:S01]  /*6c60*/  ISETP.GE.AND.EX P0, PT, R32, UR7, PT, P0 ;  /* 0x0000000720007c0c */ /* 0x000fe2000bf06300 */
[----:B---3--:R-:W-:-:S05]  /*6c70*/  FMUL.FTZ R20, R20, UR13 ;  /* 0x0000000d14147c20 */ /* 0x008fca0008410000 */
[----:B------:R-:W-:Y:S01]  /*6c80*/  R2UR UR12, R20 ;  /* 0x00000000140c72ca */ /* 0x000fe200000e0000 */
[----:B------:R-:W-:Y:S01]  /*6c90*/  FMUL.FTZ R20, R21, UR13 ;  /* 0x0000000d15147c20 */ /* 0x000fe20008410000 */
[----:B------:R-:W-:-:S04]  /*6ca0*/  IADD3 R21, PT, PT, R19, 0x10, RZ ;  /* 0x0000001013157810 */ /* 0x000fc80007ffe0ff */
[----:B------:R-:W-:Y:S02]  /*6cb0*/  ISETP.GE.U32.AND P1, PT, R21, UR6, PT ;  /* 0x0000000615007c0c */ /* 0x000fe4000bf26070 */
[----:B------:R-:W-:-:S04]  /*6cc0*/  SHF.R.S32.HI R26, RZ, 0x1f, R21 ;  /* 0x0000001fff1a7819 */ /* 0x000fc80000011415 */
[----:B------:R-:W-:Y:S01]  /*6cd0*/  ISETP.GE.AND.EX P1, PT, R26, UR7, PT, P1 ;  /* 0x000000071a007c0c */ /* 0x000fe2000bf26310 */
[----:B------:R-:W-:Y:S01]  /*6ce0*/  FFMA.FTZ R53, R25, UR12, R20 ;  /* 0x0000000c19357c23 */ /* 0x000fe20008010014 */
        /* <DEDUP_REMOVED lines=19> */
.L_x_906:
        /* <DEDUP_REMOVED lines=21> */
.L_x_908:
[----:B------:R-:W-:Y:S05]  /*6f70*/  BSYNC.RECONVERGENT B0 ;  /* 0x0000000000007941 */ /* 0x000fea0003800200 */
.L_x_907:
        /* <DEDUP_REMOVED lines=25> */
.L_x_909:
        /* <DEDUP_REMOVED lines=21> */
.L_x_911:
[----:B------:R-:W-:Y:S05]  /*7260*/  BSYNC.RECONVERGENT B0 ;  /* 0x0000000000007941 */ /* 0x000fea0003800200 */
.L_x_910:
        /* <DEDUP_REMOVED lines=35> */
.L_x_912:
        /* <DEDUP_REMOVED lines=21> */
.L_x_914:
[----:B------:R-:W-:Y:S05]  /*75f0*/  BSYNC.RECONVERGENT B0 ;  /* 0x0000000000007941 */ /* 0x000fea0003800200 */
.L_x_913:
        /* <DEDUP_REMOVED lines=25> */
.L_x_915:
        /* <DEDUP_REMOVED lines=21> */
.L_x_917:
[----:B------:R-:W-:Y:S05]  /*78e0*/  BSYNC.RECONVERGENT B0 ;  /* 0x0000000000007941 */ /* 0x000fea0003800200 */
.L_x_916:
[--C-:B0-----:R-:W-:Y:S01]  /*78f0*/  HADD2.F32 R21, -RZ, R45.reuse.H0_H0 ;  /* 0x2000002dff157230 */ /* 0x101fe20000004100 */
[----:B------:R-:W-:Y:S01]  /*7900*/  ISETP.GE.U32.AND P0, PT, R25, UR6, PT ;  /* 0x0000000619007c0c */ /* 0x000fe2000bf06070 */
[----:B------:R-:W-:Y:S01]  /*7910*/  HADD2.F32 R45, -RZ, R45.H1_H1 ;  /* 0x3000002dff2d7230 */ /* 0x000fe20000004100 */
[----:B------:R-:W-:Y:S01]  /*7920*/  ISETP.GE.U32.AND P1, PT, R22, UR6, PT ;  /* 0x0000000616007c0c */ /* 0x000fe2000bf26070 */
[----:B------:R-:W-:Y:S02]  /*7930*/  HADD2.F32 R46, -RZ, R43.H0_H0 ;  /* 0x2000002bff2e7230 */ /* 0x000fe40000004100 */
[----:B------:R-:W-:Y:S01]  /*7940*/  FADD.FTZ R24, R21, -UR8 ;  /* 0x8000000815187e21 */ /* 0x000fe20008010000 */
[----:B------:R-:W-:Y:S01]  /*7950*/  SHF.R.S32.HI R32, RZ, 0x1f, R25 ;  /* 0x0000001fff207819 */ /* 0x000fe20000011419 */
[----:B------:R-:W-:Y:S01]  /*7960*/  FADD.FTZ R45, R45, -UR8 ;  /* 0x800000082d2d7e21 */ /* 0x000fe20008010000 */
[----:B------:R-:W-:Y:S01]  /*7970*/  SHF.R.S32.HI R23, RZ, 0x1f, R22 ;  /* 0x0000001fff177819 */ /* 0x000fe20000011416 */
[----:B------:R-:W-:Y:S01]  /*7980*/  FMUL.FTZ R27, R24, UR9 ;  /* 0x00000009181b7c20 */ /* 0x000fe20008410000 */
[--C-:B------:R-:W-:Y:S01]  /*7990*/  HADD2.F32 R21, -RZ, R44.reuse.H0_H0 ;  /* 0x2000002cff157230 */ /* 0x100fe20000004100 */
        /* <DEDUP_REMOVED lines=24> */
.L_x_918:
        /* <DEDUP_REMOVED lines=21> */
.L_x_920:
[----:B------:R-:W-:Y:S05]  /*7c70*/  BSYNC.RECONVERGENT B0 ;  /* 0x0000000000007941 */ /* 0x000fea0003800200 */
.L_x_919:
        /* <DEDUP_REMOVED lines=25> */
.L_x_921:
        /* <DEDUP_REMOVED lines=21> */
.L_x_923:
[----:B------:R-:W-:Y:S05]  /*7f60*/  BSYNC.RECONVERGENT B0 ;  /* 0x0000000000007941 */ /* 0x000fea0003800200 */
.L_x_922:
        /* <DEDUP_REMOVED lines=35> */
.L_x_924:
        /* <DEDUP_REMOVED lines=21> */
.L_x_926:
[----:B------:R-:W-:Y:S05]  /*82f0*/  BSYNC.RECONVERGENT B0 ;  /* 0x0000000000007941 */ /* 0x000fea0003800200 */
.L_x_925:
        /* <DEDUP_REMOVED lines=25> */
.L_x_927:
        /* <DEDUP_REMOVED lines=21> */
.L_x_929:
[----:B------:R-:W-:Y:S05]  /*85e0*/  BSYNC.RECONVERGENT B0 ;  /* 0x0000000000007941 */ /* 0x000fea0003800200 */
.L_x_928:
        /* <DEDUP_REMOVED lines=35> */
.L_x_930:
        /* <DEDUP_REMOVED lines=21> */
.L_x_932:
[----:B------:R-:W-:Y:S05]  /*8970*/  BSYNC.RECONVERGENT B0 ;  /* 0x0000000000007941 */ /* 0x000fea0003800200 */
.L_x_931:
        /* <DEDUP_REMOVED lines=25> */
.L_x_933:
        /* <DEDUP_REMOVED lines=21> */
.L_x_935:
[----:B------:R-:W-:Y:S05]  /*8c60*/  BSYNC.RECONVERGENT B0 ;  /* 0x0000000000007941 */ /* 0x000fea0003800200 */
.L_x_934:
        /* <DEDUP_REMOVED lines=35> */
.L_x_936:
        /* <DEDUP_REMOVED lines=21> */
.L_x_938:
[----:B------:R-:W-:Y:S05]  /*8ff0*/  BSYNC.RECONVERGENT B0 ;  /* 0x0000000000007941 */ /* 0x000fea0003800200 */
.L_x_937:
        /* <DEDUP_REMOVED lines=25> */
.L_x_939:
        /* <DEDUP_REMOVED lines=21> */
.L_x_941:
[----:B------:R-:W-:Y:S05]  /*92e0*/  BSYNC.RECONVERGENT B0 ;  /* 0x0000000000007941 */ /* 0x000fea0003800200 */
.L_x_940:
[----:B------:R-:W-:Y:S01]  /*92f0*/  HADD2.F32 R6, -RZ, R7.H1_H1 ;  /* 0x30000007ff067230 */ /* 0x000fe20000004100 */
[C---:B0-----:R-:W-:Y:S01]  /*9300*/  IADD3 R4, PT, PT, R19.reuse, 0xd0, RZ ;  /* 0x000000d013047810 */ /* 0x041fe20007ffe0ff */
        /* <DEDUP_REMOVED lines=35> */
.L_x_942:
        /* <DEDUP_REMOVED lines=24> */
.L_x_944:
[----:B------:R-:W-:Y:S05]  /*96c0*/  BSYNC.RECONVERGENT B0 ;  /* 0x0000000000007941 */ /* 0x000fea0003800200 */
.L_x_943:
        /* <DEDUP_REMOVED lines=23> */
.L_x_945:
        /* <DEDUP_REMOVED lines=19> */
.L_x_947:
[----:B------:R-:W-:Y:S05]  /*9970*/  BSYNC.RECONVERGENT B0 ;  /* 0x0000000000007941 */ /* 0x000fea0003800200 */
.L_x_946:
        /* <DEDUP_REMOVED lines=31> */
.L_x_948:
        /* <DEDUP_REMOVED lines=22> */
.L_x_950:
[----:B------:R-:W-:Y:S05]  /*9cd0*/  BSYNC.RECONVERGENT B0 ;  /* 0x0000000000007941 */ /* 0x000fea0003800200 */
.L_x_949:
        /* <DEDUP_REMOVED lines=27> */
.L_x_951:
        /* <DEDUP_REMOVED lines=18> */
.L_x_953:
[----:B------:R-:W-:Y:S05]  /*9fb0*/  BSYNC.RECONVERGENT B0 ;  /* 0x0000000000007941 */ /* 0x000fea0003800200 */
.L_x_952:
        /* <DEDUP_REMOVED lines=8> */
.L_x_889:
        /* <DEDUP_REMOVED lines=16> */
.L_x_956:
[----:B------:R-:W-:Y:S05]  /*a140*/  BSYNC.RECONVERGENT B0 ;  /* 0x0000000000007941 */ /* 0x000fea0003800200 */
.L_x_955:
        /* <DEDUP_REMOVED lines=11> */
.L_x_958:
[----:B------:R-:W2:Y:S04]  /*a200*/  LDG.E.STRONG.GPU R5, desc[UR10][R2.64] ;  /* 0x0000000a02057981 */ /* 0x000ea8000c1ef900 */
[----:B--2---:R-:W-:Y:S01]  /*a210*/  CCTL.IVALL ;  /* 0x00000000ff00798f */ /* 0x004fe20002000000 */
[----:B------:R-:W-:Y:S05]  /*a220*/  YIELD ;  /* 0x0000000000007946 */ /* 0x000fea0003800000 */
[----:B------:R-:W-:-:S13]  /*a230*/  ISETP.NE.AND P0, PT, R5, R0, PT ;  /* 0x000000000500720c */ /* 0x000fda0003f05270 */
[----:B------:R-:W-:Y:S05]  /*a240*/  @P0 BRA `(.L_x_958) ;  /* 0xfffffffc00ec0947 */ /* 0x000fea000383ffff */
.L_x_957:
        /* <DEDUP_REMOVED lines=75> */
.L_x_961:
        /* <DEDUP_REMOVED lines=31> */
.L_x_960:
[----:B------:R-:W-:Y:S05]  /*a8f0*/  BSYNC.RECONVERGENT B0 ;  /* 0x0000000000007941 */ /* 0x000fea0003800200 */
.L_x_959:
        /* <DEDUP_REMOVED lines=10> */
.L_x_962:
        /* <DEDUP_REMOVED lines=87> */
.L_x_963:
        /* <DEDUP_REMOVED lines=15> */
.L_x_4370:


//--------------------- .text._Z35group_norm_nhwc_bwd_one_pass_kernelI11Fp16IOBf16WLi512ELi70ELi560EEv26Group_norm_nhwc_bwd_params --------------------------
	.section	.text._Z35group_norm_nhwc_bwd_one_pass_kernelI11Fp16IOBf16WLi512ELi70ELi560EEv26Group_norm_nhwc_bwd_params,"ax",@progbits
	.align	128
        .global         _Z35group_norm_nhwc_bwd_one_pass_kernelI11Fp16IOBf16WLi512ELi70ELi560EEv26Group_norm_nhwc_bwd_params
        .type           _Z35group_norm_nhwc_bwd_one_pass_kernelI11Fp16IOBf16WLi512ELi70ELi560EEv26Group_norm_nhwc_bwd_params,@function
        .size           _Z35group_norm_nhwc_bwd_one_pass_kernelI11Fp16IOBf16WLi512ELi70ELi560EEv26Group_norm_nhwc_bwd_params,(.L_x_4371 - _Z35group_norm_nhwc_bwd_one_pass_kernelI11Fp16IOBf16WLi512ELi70ELi560EEv26Group_norm_nhwc_bwd_params)
        .other          _Z35group_norm_nhwc_bwd_one_pass_kernelI11Fp16IOBf16WLi512ELi70ELi560EEv26Group_norm_nhwc_bwd_params,@"STO_CUDA_ENTRY STV_DEFAULT"
_Z35group_norm_nhwc_bwd_one_pass_kernelI11Fp16IOBf16WLi512ELi70ELi560EEv26Group_norm_nhwc_bwd_params:
.text._Z35group_norm_nhwc_bwd_one_pass_kernelI11Fp16IOBf16WLi512ELi70ELi560EEv26Group_norm_nhwc_bwd_params:
        /* <DEDUP_REMOVED lines=28> */
.L_x_988:
        /* <DEDUP_REMOVED lines=42> */
[----:B------:R-:W-:Y:S02]  /*0460*/  SHF.R.S32.HI R9, RZ, 0x1f, R5 ;  /* 0x0000001fff097819 */ /* 0x000fe40000011405 */
[----:B------:R-:W-:Y:S02]  /*0470*/  MOV R0, UR5 ;  /* 0x0000000500007c02 */ /* 0x000fe40008000f00 */
[----:B------:R-:W-:Y:S02]  /*0480*/  ISETP.GE.AND.EX P4, PT, R9, UR17, PT, P1 ;  /* 0x0000001109007c0c */ /* 0x000fe4000bf86310 */
[----:B------:R-:W-:Y:S02]  /*0490*/  IADD3 R7, PT, PT, R62, 0x20, RZ ;  /* 0x000000203e077810 */ /* 0x000fe40007ffe0ff */
[----:B------:R-:W-:-:S02]  /*04a0*/  MOV R3, UR18 ;  /* 0x0000001200037c02 */ /* 0x000fc40008000f00 */
[----:B------:R-:W-:Y:S02]  /*04b0*/  ISETP.GE.U32.AND P1, PT, R7, UR16, PT ;  /* 0x0000001007007c0c */ /* 0x000fe4000bf26070 */
[----:B------:R-:W-:-:S04]  /*04c0*/  SHF.R.S32.HI R15, RZ, 0x1f, R7 ;  /* 0x0000001fff0f7819 */ /* 0x000fc80000011407 */
[----:B------:R-:W-:Y:S01]  /*04d0*/  ISETP.GE.AND.EX P3, PT, R15, UR17, PT, P1 ;  /* 0x000000110f007c0c */ /* 0x000fe2000bf66310 */
[----:B------:R-:W0:Y:S01]  /*04e0*/  @!P4 LDC.64 R20, c[0x0][0x3f8] ;  /* 0x0000fe00ff14cb82 */ /* 0x000e220000000a00 */
[----:B------:R-:W-:Y:S02]  /*04f0*/  LOP3.LUT R64, R64, 0xfeffffff, RZ, 0xc0, !PT ;  /* 0xfeffffff40407812 */ /* 0x000fe400078ec0ff */
[----:B------:R-:W-:Y:S02]  /*0500*/  IADD3 R11, PT, PT, R62, 0x30, RZ ;  /* 0x000000303e0b7810 */ /* 0x000fe40007ffe0ff */
[----:B------:R-:W-:Y:S02]  /*0510*/  @P4 LOP3.LUT R64, R64, 0x1000000, RZ, 0xfc, !PT ;  /* 0x0100000040404812 */ /* 0x000fe400078efcff */
[----:B------:R-:W-:Y:S01]  /*0520*/  ISETP.GE.U32.AND P1, PT, R11, UR16, PT ;  /* 0x000000100b007c0c */ /* 0x000fe2000bf26070 */
[----:B------:R-:W1:Y:S01]  /*0530*/  @!P4 LDC.64 R84, c[0x0][0x3a0] ;  /* 0x0000e800ff54cb82 */ /* 0x000e620000000a00 */
[----:B------:R-:W-:-:S02]  /*0540*/  LOP3.LUT R64, R64, 0xff7fffff, RZ, 0xc0, !PT ;  /* 0xff7fffff40407812 */ /* 0x000fc400078ec0ff */
[----:B------:R-:W-:Y:S02]  /*0550*/  SHF.R.S32.HI R17, RZ, 0x1f, R11 ;  /* 0x0000001fff117819 */ /* 0x000fe4000001140b */
[----:B------:R-:W-:-:S03]  /*0560*/  @P3 LOP3.LUT R64, R64, 0x800000, RZ, 0xfc, !PT ;  /* 0x0080000040403812 */ /* 0x000fc600078efcff */
[----:B------:R-:W4:Y:S01]  /*0570*/  @!P3 LDC.64 R24, c[0x0][0x3f8] ;  /* 0x0000fe00ff18bb82 */ /* 0x000f220000000a00 */
[----:B------:R-:W-:-:S07]  /*0580*/  ISETP.GE.AND.EX P6, PT, R17, UR17, PT, P1 ;  /* 0x0000001111007c0c */ /* 0x000fce000bfc6310 */
[----:B------:R-:W1:Y:S08]  /*0590*/  @!P4 LDC.64 R22, c[0x0][0x398] ;  /* 0x0000e600ff16cb82 */ /* 0x000e700000000a00 */
[----:B------:R-:W1:Y:S08]  /*05a0*/  @!P6 LDC.64 R28, c[0x0][0x3f8] ;  /* 0x0000fe00ff1ceb82 */ /* 0x000e700000000a00 */
[----:B------:R-:W1:Y:S01]  /*05b0*/  @!P6 LDC.64 R82, c[0x0][0x3a0] ;  /* 0x0000e800ff52eb82 */ /* 0x000e620000000a00 */
        /* <DEDUP_REMOVED lines=10> */
[----:B------:R-:W1:Y:S03]  /*0660*/  LDCU.64 UR6, c[0x0][0x3b8] ;  /* 0x00007700ff0677ac */ /* 0x000e660008000a00 */
[----:B------:R-:W0:Y:S01]  /*0670*/  @!P0 LDC.64 R48, c[0x0][0x3a0] ;  /* 0x0000e800ff308b82 */ /* 0x000e220000000a00 */
[----:B------:R-:W-:Y:S02]  /*0680*/  IADD3 R33, PT, PT, R31, UR5, RZ ;  /* 0x000000051f217c10 */ /* 0x000fe4000fffe0ff */
[----:B------:R-:W-:Y:S01]  /*0690*/  @!P0 MOV R32, R30 ;  /* 0x0000001e00208202 */ /* 0x000fe20000000f00 */
[----:B--2---:R-:W-:-:S04]  /*06a0*/  @!P0 IMAD R0, R4, R12, RZ ;  /* 0x0000000c04008224 */ /* 0x004fc800078e02ff */
[----:B------:R-:W-:-:S04]  /*06b0*/  @!P0 IMAD.WIDE.U32 R2, R62, R12, R32 ;  /* 0x0000000c3e028225 */ /* 0x000fc800078e0020 */
[----:B------:R-:W-:Y:S01]  /*06c0*/  @!P0 IMAD R13, R62, R13, R0 ;  /* 0x0000000d3e0d8224 */ /* 0x000fe200078e0200 */
[----:B------:R-:W-:-:S04]  /*06d0*/  @!P0 SHF.L.U32 R53, R2, 0x1, RZ ;  /* 0x0000000102358819 */ /* 0x000fc800000006ff */
[----:B------:R-:W-:Y:S02]  /*06e0*/  @!P0 IADD3 R3, PT, PT, R3, R13, RZ ;  /* 0x0000000d03038210 */ /* 0x000fe40007ffe0ff */
[C---:B---3--:R-:W-:Y:S02]  /*06f0*/  @!P0 IADD3 R52, P3, PT, R53.reuse, R18, RZ ;  /* 0x0000001235348210 */ /* 0x048fe40007f7e0ff */
[----:B------:R-:W-:Y:S02]  /*0700*/  @!P0 SHF.L.U64.HI R2, R2, 0x1, R3 ;  /* 0x0000000102028819 */ /* 0x000fe40000010203 */
[----:B------:R-:W-:Y:S02]  /*0710*/  IADD3 R13, PT, PT, R62, 0x40, RZ ;  /* 0x000000403e0d7810 */ /* 0x000fe40007ffe0ff */
[----:B0-----:R-:W-:Y:S02]  /*0720*/  @!P0 IADD3 R48, P2, PT, R53, R48, RZ ;  /* 0x0000003035308210 */ /* 0x001fe40007f5e0ff */
        /* <DEDUP_REMOVED lines=10> */
[C---:B------:R-:W-:Y:S01]  /*07d0*/  @!P4 IMAD R9, R5.reuse, R21, R0 ;  /* 0x000000150509c224 */ /* 0x040fe200078e0200 */
[----:B------:R-:W-:Y:S01]  /*07e0*/  @P6 LOP3.LUT R64, R64, 0x400000, RZ, 0xfc, !PT ;  /* 0x0040000040406812 */ /* 0x000fe200078efcff */
[----:B------:R0:W-:Y:S01]  /*07f0*/  @!P0 STL [R1+0x188], R4 ;  /* 0x0001880401008387 */ /* 0x0001e20000100800 */
[----:B------:R-:W2:Y:S01]  /*0800*/  @!P3 LDC.64 R26, c[0x0][0x398] ;  /* 0x0000e600ff1abb82 */ /* 0x000ea20000000a00 */
[----:B------:R-:W-:Y:S01]  /*0810*/  @!P4 IMAD.WIDE.U32 R2, R5, R20, R2 ;  /* 0x000000140502c225 */ /* 0x000fe200078e0002 */
[----:B------:R-:W-:Y:S02]  /*0820*/  IADD3 R0, PT, PT, R62, 0x50, RZ ;  /* 0x000000503e007810 */ /* 0x000fe40007ffe0ff */
[----:B------:R-:W-:Y:S01]  /*0830*/  LOP3.LUT R64, R64, 0xffdfffff, RZ, 0xc0, !PT ;  /* 0xffdfffff40407812 */ /* 0x000fe200078ec0ff */
[----:B----4-:R-:W-:Y:S01]  /*0840*/  @!P3 IMAD R6, R15, R24, RZ ;  /* 0x000000180f06b224 */ /* 0x010fe200078e02ff */
[----:B------:R-:W-:-:S02]  /*0850*/  @!P4 IADD3 R3, PT, PT, R3, R9, RZ ;  /* 0x000000090303c210 */ /* 0x000fc40007ffe0ff */
[----:B------:R-:W-:Y:S01]  /*0860*/  @!P4 SHF.L.U32 R87, R2, 0x1, RZ ;  /* 0x000000010257c819 */ /* 0x000fe200000006ff */
[----:B------:R-:W3:Y:S01]  /*0870*/  @!P3 LDC.64 R20, c[0x0][0x3a0] ;  /* 0x0000e800ff14bb82 */ /* 0x000ee20000000a00 */
[----:B------:R-:W-:Y:S02]  /*0880*/  ISETP.GE.U32.AND P2, PT, R0, UR16, PT ;  /* 0x0000001000007c0c */ /* 0x000fe4000bf46070 */
[----:B------:R-:W-:Y:S02]  /*0890*/  SHF.R.S32.HI R15, RZ, 0x1f, R0 ;  /* 0x0000001fff0f7819 */ /* 0x000fe40000011400 */
[----:B------:R-:W-:Y:S02]  /*08a0*/  @P5 LOP3.LUT R64, R64, 0x200000, RZ, 0xfc, !PT ;  /* 0x0020000040405812 */ /* 0x000fe400078efcff */
[----:B0-----:R-:W-:Y:S01]  /*08b0*/  @!P4 SHF.L.U64.HI R4, R2, 0x1, R3 ;  /* 0x000000010204c819 */ /* 0x001fe20000010203 */
[----:B-1----:R-:W-:Y:S01]  /*08c0*/  @!P6 IMAD R8, R17, R28, RZ ;  /* 0x0000001c1108e224 */ /* 0x002fe200078e02ff */
[----:B------:R-:W-:Y:S01]  /*08d0*/  @!P4 IADD3 R84, P1, PT, R87, R84, RZ ;  /* 0x000000545754c210 */ /* 0x000fe20007f3e0ff */
[----:B------:R-:W0:Y:S01]  /*08e0*/  @!P5 LDC.64 R80, c[0x0][0x3a0] ;  /* 0x0000e800ff50db82 */ /* 0x000e220000000a00 */
[----:B------:R-:W-:-:S02]  /*08f0*/  ISETP.GE.AND.EX P4, PT, R15, UR17, PT, P2 ;  /* 0x000000110f007c0c */ /* 0x000fc4000bf86320 */
[----:B------:R-:W-:Y:S02]  /*0900*/  @!P3 MOV R2, R30 ;  /* 0x0000001e0002b202 */ /* 0x000fe40000000f00 */
[----:B------:R-:W-:Y:S02]  /*0910*/  @!P3 MOV R3, R33 ;  /* 0x000000210003b202 */ /* 0x000fe40000000f00 */
[----:B------:R-:W-:Y:S01]  /*0920*/  LOP3.LUT P2, RZ, R64, 0x1000000, RZ, 0xc0, !PT ;  /* 0x0100000040ff7812 */ /* 0x000fe2000784c0ff */
[C---:B------:R-:W-:Y:S02]  /*0930*/  @!P3 IMAD R5, R7.reuse, R25, R6 ;  /* 0x000000190705b224 */ /* 0x040fe400078e0206 */
[----:B------:R-:W-:Y:S02]  /*0940*/  @!P3 IMAD.WIDE.U32 R2, R7, R24, R2 ;  /* 0x000000180702b225 */ /* 0x000fe400078e0002 */
[----:B------:R-:W1:Y:S01]  /*0950*/  @!P5 LDC.64 R6, c[0x0][0x3f8] ;  /* 0x0000fe00ff06db82 */ /* 0x000e620000000a00 */
[----:B------:R-:W-:Y:S01]  /*0960*/  @!P6 MOV R9, R33 ;  /* 0x000000210009e202 */ /* 0x000fe20000000f00 */
[----:B------:R-:W-:Y:S01]  /*0970*/  @!P6 IMAD R17, R11, R29, R8 ;  /* 0x0000001d0b11e224 */ /* 0x000fe200078e0208 */
[----:B------:R-:W-:-:S02]  /*0980*/  @!P3 IADD3 R3, PT, PT, R3, R5, RZ ;  /* 0x000000050303b210 */ /* 0x000fc40007ffe0ff */
[----:B------:R-:W-:-:S03]  /*0990*/  @!P3 SHF.L.U32 R51, R2, 0x1, RZ ;  /* 0x000000010233b819 */ /* 0x000fc600000006ff */
[C---:B------:R-:W-:Y:S02]  /*09a0*/  @!P2 IADD3.X R85, PT, PT, R4.reuse, R85, RZ, P1, !PT ;  /* 0x000000550455a210 */ /* 0x040fe40000ffe4ff */
[----:B------:R-:W-:Y:S02]  /*09b0*/  @!P2 IADD3 R86, P1, PT, R87, R22, RZ ;  /* 0x000000165756a210 */ /* 0x000fe40007f3e0ff */
[----:B------:R-:W-:Y:S02]  /*09c0*/  @!P6 MOV R8, R30 ;  /* 0x0000001e0008e202 */ /* 0x000fe40000000f00 */
[----:B------:R-:W-:Y:S02]  /*09d0*/  @!P2 IADD3.X R87, PT, PT, R4, R23, RZ, P1, !PT ;  /* 0x000000170457a210 */ /* 0x000fe40000ffe4ff */
[----:B------:R-:W-:Y:S01]  /*09e0*/  @!P3 SHF.L.U64.HI R10, R2, 0x1, R3 ;  /* 0x00000001020ab819 */ /* 0x000fe20000010203 */
[----:B------:R-:W4:Y:S01]  /*09f0*/  @!P6 LDC.64 R22, c[0x0][0x398] ;  /* 0x0000e600ff16eb82 */ /* 0x000f220000000a00 */
[----:B---3--:R-:W-:Y:S01]  /*0a00*/  @!P3 IADD3 R4, P1, PT, R51, R20, RZ ;  /* 0x000000143304b210 */ /* 0x008fe20007f3e0ff */
[----:B------:R-:W-:-:S03]  /*0a10*/  @!P6 IMAD.WIDE.U32 R8, R11, R28, R8 ;  /* 0x0000001c0b08e225 */ /* 0x000fc600078e0008 */
[----:B------:R-:W-:-:S03]  /*0a20*/  @!P3 IADD3.X R5, PT, PT, R10, R21, RZ, P1, !PT ;  /* 0x000000150a05b210 */ /* 0x000fc60000ffe4ff */
[----:B------:R-:W3:Y:S01]  /*0a30*/  @!P4 LDC.64 R2, c[0x0][0x3f8] ;  /* 0x0000fe00ff02cb82 */ /* 0x000ee20000000a00 */
[----:B--2---:R-:W-:Y:S02]  /*0a40*/  @!P3 IADD3 R50, P1, PT, R51, R26, RZ ;  /* 0x0000001a3332b210 */ /* 0x004fe40007f3e0ff */
[----:B------:R-:W-:Y:S02]  /*0a50*/  @!P6 IADD3 R9, PT, PT, R9, R17, RZ ;  /* 0x000000110909e210 */ /* 0x000fe40007ffe0ff */
[----:B------:R-:W-:Y:S01]  /*0a60*/  @!P3 IADD3.X R51, PT, PT, R10, R27, RZ, P1, !PT ;  /* 0x0000001b0a33b210 */ /* 0x000fe20000ffe4ff */
[----:B-1----:R-:W-:Y:S01]  /*0a70*/  @!P5 IMAD R12, R19, R6, RZ ;  /* 0x00000006130cd224 */ /* 0x002fe200078e02ff */
[C---:B------:R-:W-:Y:S01]  /*0a80*/  @!P6 SHF.L.U32 R79, R8.reuse, 0x1, RZ ;  /* 0x00000001084fe819 */ /* 0x040fe200000006ff */
[----:B------:R-:W1:Y:S01]  /*0a90*/  @!P5 LDC.64 R16, c[0x0][0x398] ;  /* 0x0000e600ff10db82 */ /* 0x000e620000000a00 */
[----:B------:R-:W-:Y:S02]  /*0aa0*/  @!P6 SHF.L.U64.HI R10, R8, 0x1, R9 ;  /* 0x00000001080ae819 */ /* 0x000fe40000010209 */
[----:B------:R-:W-:-:S02]  /*0ab0*/  @!P5 MOV R8, R30 ;  /* 0x0000001e0008d202 */ /* 0x000fc40000000f00 */
[----:B------:R-:W-:Y:S01]  /*0ac0*/  @!P5 MOV R9, R33 ;  /* 0x000000210009d202 */ /* 0x000fe20000000f00 */
[C---:B------:R-:W-:Y:S02]  /*0ad0*/  @!P5 IMAD R11, R13.reuse, R7, R12 ;  /* 0x000000070d0bd224 */ /* 0x040fe400078e020c */
[----:B------:R-:W2:Y:S01]  /*0ae0*/  @!P4 LDC.64 R18, c[0x0][0x3a0] ;  /* 0x0000e800ff12cb82 */ /* 0x000ea20000000a00 */
[----:B------:R-:W-:Y:S01]  /*0af0*/  @!P5 IMAD.WIDE.U32 R6, R13, R6, R8 ;  /* 0x000000060d06d225 */ /* 0x000fe200078e0008 */
[----:B------:R-:W-:-:S04]  /*0b00*/  @!P6 IADD3 R82, P1, PT, R79, R82, RZ ;  /* 0x000000524f52e210 */ /* 0x000fc80007f3e0ff */
[----:B------:R-:W-:Y:S02]  /*0b10*/  @!P5 IADD3 R7, PT, PT, R7, R11, RZ ;  /* 0x0000000b0707d210 */ /* 0x000fe40007ffe0ff */
[----:B------:R-:W2:Y:S01]  /*0b20*/  @!P4 LDC.64 R12, c[0x0][0x398] ;  /* 0x0000e600ff0ccb82 */ /* 0x000ea20000000a00 */
[----:B------:R-:W-:Y:S01]  /*0b30*/  @!P6 IADD3.X R83, PT, PT, R10, R83, RZ, P1, !PT ;  /* 0x000000530a53e210 */ /* 0x000fe20000ffe4ff */
[----:B---3--:R-:W-:Y:S01]  /*0b40*/  @!P4 IMAD R15, R15, R2, RZ ;  /* 0x000000020f0fc224 */ /* 0x008fe200078e02ff */
[----:B----4-:R-:W-:Y:S02]  /*0b50*/  @!P6 IADD3 R78, P1, PT, R79, R22, RZ ;  /* 0x000000164f4ee210 */ /* 0x010fe40007f3e0ff */
[C---:B------:R-:W-:Y:S02]  /*0b60*/  @!P5 SHF.L.U32 R9, R6.reuse, 0x1, RZ ;  /* 0x000000010609d819 */ /* 0x040fe400000006ff */
[----:B------:R-:W-:Y:S02]  /*0b70*/  @!P5 SHF.L.U64.HI R8, R6, 0x1, R7 ;  /* 0x000000010608d819 */ /* 0x000fe40000010207 */
[----:B------:R-:W-:-:S02]  /*0b80*/  @!P4 MOV R6, R30 ;  /* 0x0000001e0006c202 */ /* 0x000fc40000000f00 */
[----:B------:R-:W-:Y:S01]  /*0b90*/  @!P4 MOV R7, R33 ;  /* 0x000000210007c202 */ /* 0x000fe20000000f00 */
[----:B------:R-:W-:Y:S01]  /*0ba0*/  @!P4 IMAD R15, R0, R3, R15 ;  /* 0x00000003000fc224 */ /* 0x000fe200078e020f */
[----:B------:R-:W-:Y:S02]  /*0bb0*/  @!P6 IADD3.X R79, PT, PT, R10, R23, RZ, P1, !PT ;  /* 0x000000170a4fe210 */ /* 0x000fe40000ffe4ff */
[----:B0-----:R-:W-:Y:S01]  /*0bc0*/  @!P5 IADD3 R80, P1, PT, R9, R80, RZ ;  /* 0x000000500950d210 */ /* 0x001fe20007f3e0ff */
[----:B------:R-:W-:-:S03]  /*0bd0*/  @!P4 IMAD.WIDE.U32 R2, R0, R2, R6 ;  /* 0x000000020002c225 */ /* 0x000fc600078e0006 */
[----:B------:R-:W-:Y:S02]  /*0be0*/  @!P5 IADD3.X R81, PT, PT, R8, R81, RZ, P1, !PT ;  /* 0x000000510851d210 */ /* 0x000fe40000ffe4ff */
[----:B-1----:R-:W-:Y:S02]  /*0bf0*/  @!P5 IADD3 R6, P1, PT, R9, R16, RZ ;  /* 0x000000100906d210 */ /* 0x002fe40007f3e0ff */
[----:B------:R-:W-:Y:S02]  /*0c00*/  @!P4 IADD3 R3, PT, PT, R3, R15, RZ ;  /* 0x0000000f0303c210 */ /* 0x000fe40007ffe0ff */
[----:B------:R-:W-:Y:S02]  /*0c10*/  @!P4 SHF.L.U32 R45, R2, 0x1, RZ ;  /* 0x00000001022dc819 */ /* 0x000fe400000006ff */
[----:B------:R-:W-:Y:S02]  /*0c20*/  @!P5 IADD3.X R7, PT, PT, R8, R17, RZ, P1, !PT ;  /* 0x000000110807d210 */ /* 0x000fe40000ffe4ff */
[----:B------:R-:W-:-:S02]  /*0c30*/  @!P4 SHF.L.U64.HI R2, R2, 0x1, R3 ;  /* 0x000000010202c819 */ /* 0x000fc40000010203 */
[C---:B--2---:R-:W-:Y:S02]  /*0c40*/  @!P4 IADD3 R8, P1, PT, R45.reuse, R18, RZ ;  /* 0x000000122d08c210 */ /* 0x044fe40007f3e0ff */
        /* <DEDUP_REMOVED lines=127> */
[----:B------:R-:W-:Y:S02]  /*1440*/  IADD3 R39, PT, PT, R62, 0xc0, RZ ;  /* 0x000000c03e277810 */ /* 0x000fe40007ffe0ff */
        /* <DEDUP_REMOVED lines=38> */
[----:B0-----:R-:W-:-:S04]  /*16b0*/  @!P4 IADD3 R40, P1, PT, R41, R38, RZ ;  /* 0x000000262928c210 */ /* 0x001fc80007f3e0ff */
[----:B------:R-:W-:Y:S02]  /*16c0*/  @!P4 IADD3.X R41, PT, PT, R28, R39, RZ, P1, !PT ;  /* 0x000000271c29c210 */ /* 0x000fe40000ffe4ff */
[----:B------:R-:W-:Y:S02]  /*16d0*/  IADD3 R39, PT, PT, R62, 0xe0, RZ ;  /* 0x000000e03e277810 */ /* 0x000fe40007ffe0ff */
[----:B------:R-:W-:Y:S02]  /*16e0*/  LOP3.LUT R63, R63, 0xfffffff7, RZ, 0xc0, !PT ;  /* 0xfffffff73f3f7812 */ /* 0x000fe400078ec0ff */
[----:B------:R-:W-:Y:S02]  /*16f0*/  SHF.R.S32.HI R29, RZ, 0x1f, R39 ;  /* 0x0000001fff1d7819 */ /* 0x000fe40000011427 */
[----:B------:R-:W-:Y:S02]  /*1700*/  ISETP.GE.U32.AND P1, PT, R39, UR16, PT ;  /* 0x0000001027007c0c */ /* 0x000fe4000bf26070 */
[----:B------:R-:W-:-:S02]  /*1710*/  @P2 LOP3.LUT R64, R64, 0x4000, RZ, 0xfc, !PT ;  /* 0x0000400040402812 */ /* 0x000fc400078efcff */
        /* <DEDUP_REMOVED lines=13> */
[C---:B-1----:R-:W-:Y:S02]  /*17f0*/  @!P2 IADD3 R72, P1, PT, R71.reuse, R72, RZ ;  /* 0x000000484748a210 */ /* 0x042fe40007f3e0ff */
        /* <DEDUP_REMOVED lines=44> */
[----:B------:R-:W-:Y:S02]  /*1ac0*/  IADD3 R59, PT, PT, R62, 0x110, RZ ;  /* 0x000001103e3b7810 */ /* 0x000fe40007ffe0ff */
        /* <DEDUP_REMOVED lines=25> */
[----:B------:R-:W0:Y:S08]  /*1c60*/  @!P6 LDC.64 R56, c[0x0][0x3f8] ;  /* 0x0000fe00ff38eb82 */ /* 0x000e300000000a00 */
[----:B------:R-:W1:Y:S01]  /*1c70*/  @!P6 LDC.64 R60, c[0x0][0x3a0] ;  /* 0x0000e800ff3ceb82 */ /* 0x000e620000000a00 */
[----:B------:R-:W-:-:S07]  /*1c80*/  @!P6 MOV R58, R30 ;  /* 0x0000001e003ae202 */ /* 0x000fce0000000f00 */
[----:B------:R-:W2:Y:S01]  /*1c90*/  @!P6 LDC.64 R92, c[0x0][0x398] ;  /* 0x0000e600ff5ceb82 */ /* 0x000ea20000000a00 */
[----:B0-----:R-:W-:Y:S01]  /*1ca0*/  @!P6 IMAD R0, R59, R56, RZ ;  /* 0x000000383b00e224 */ /* 0x001fe200078e02ff */
[----:B------:R-:W-:-:S03]  /*1cb0*/  @!P6 MOV R59, R33 ;  /* 0x00000021003be202 */ /* 0x000fc60000000f00 */
[C---:B------:R-:W-:Y:S02]  /*1cc0*/  @!P6 IMAD R57, R65.reuse, R57, R0 ;  /* 0x000000394139e224 */ /* 0x040fe400078e0200 */
[----:B------:R-:W-:-:S05]  /*1cd0*/  @!P6 IMAD.WIDE.U32 R58, R65, R56, R58 ;  /* 0x00000038413ae225 */ /* 0x000fca00078e003a */
[----:B------:R-:W-:Y:S02]  /*1ce0*/  @!P6 IADD3 R59, PT, PT, R59, R57, RZ ;  /* 0x000000393b3be210 */ /* 0x000fe40007ffe0ff */
[C---:B------:R-:W-:Y:S02]  /*1cf0*/  @!P6 SHF.L.U32 R57, R58.reuse, 0x1, RZ ;  /* 0x000000013a39e819 */ /* 0x040fe400000006ff */
[----:B------:R-:W-:Y:S02]  /*1d00*/  @!P6 SHF.L.U64.HI R58, R58, 0x1, R59 ;  /* 0x000000013a3ae819 */ /* 0x000fe4000001023b */
[----:B-1----:R-:W-:Y:S02]  /*1d10*/  @!P6 IADD3 R60, P1, PT, R57, R60, RZ ;  /* 0x0000003c393ce210 */ /* 0x002fe40007f3e0ff */
[----:B------:R-:W-:Y:S02]  /*1d20*/  LOP3.LUT R64, R64, 0xfffffbff, RZ, 0xc0, !PT ;  /* 0xfffffbff40407812 */ /* 0x000fe400078ec0ff */
[----:B------:R-:W-:-:S02]  /*1d30*/  @!P6 IADD3.X R61, PT, PT, R58, R61, RZ, P1, !PT ;  /* 0x0000003d3a3de210 */ /* 0x000fc40000ffe4ff */
[----:B------:R-:W-:Y:S02]  /*1d40*/  @P4 LOP3.LUT R64, R64, 0x400, RZ, 0xfc, !PT ;  /* 0x0000040040404812 */ /* 0x000fe400078efcff */
[----:B--2---:R-:W-:Y:S02]  /*1d50*/  @!P6 IADD3 R92, P1, PT, R57, R92, RZ ;  /* 0x0000005c395ce210 */ /* 0x004fe40007f3e0ff */
[----:B------:R-:W-:Y:S02]  /*1d60*/  IADD3 R65, PT, PT, R62, 0x130, RZ ;  /* 0x000001303e417810 */ /* 0x000fe40007ffe0ff */
[----:B------:R-:W-:Y:S02]  /*1d70*/  LOP3.LUT R64, R64, 0xfffffdff, RZ, 0xc0, !PT ;  /* 0xfffffdff40407812 */ /* 0x000fe400078ec0ff */
[----:B------:R-:W-:Y:S02]  /*1d80*/  @!P6 IADD3.X R93, PT, PT, R58, R93, RZ, P1, !PT ;  /* 0x0000005d3a5de210 */ /* 0x000fe40000ffe4ff */
[----:B------:R-:W-:-:S02]  /*1d90*/  SHF.R.S32.HI R89, RZ, 0x1f, R65 ;  /* 0x0000001fff597819 */ /* 0x000fc40000011441 */
        /* <DEDUP_REMOVED lines=37> */
[----:B------:R-:W0:Y:S02]  /*1ff0*/  @!P3 LDC.64 R88, c[0x0][0x398] ;  /* 0x0000e600ff58bb82 */ /* 0x000e240000000a00 */
[----:B0-----:R-:W-:-:S04]  /*2000*/  @!P3 IADD3 R88, P1, PT, R90, R88, RZ ;  /* 0x000000585a58b210 */ /* 0x001fc80007f3e0ff */
[----:B------:R-:W-:Y:S02]  /*2010*/  @!P3 IADD3.X R89, PT, PT, R0, R89, RZ, P1, !PT ;  /* 0x000000590059b210 */ /* 0x000fe40000ffe4ff */
[----:B------:R-:W-:-:S06]  /*2020*/  MOV R0, RZ ;  /* 0x000000ff00007202 */ /* 0x000fcc0000000f00 */
[----:B------:R-:W2:Y:S04]  /*2030*/  @!P0 LDG.E R0, desc[UR10][R52.64] ;  /* 0x0000000a34008981 */ /* 0x000ea8000c1e1900 */
[----:B------:R0:W-:Y:S02]  /*2040*/  @!P3 STL.64 [R1+0x110], R36 ;  /* 0x000110240100b387 */ /* 0x0001e40000100a00 */
[----:B0-----:R-:W-:-:S06]  /*2050*/  HFMA2 R36, -RZ, RZ, 0, 0 ;  /* 0x00000000ff247431 */ /* 0x001fcc00000001ff */
[----:B------:R-:W3:Y:S01]  /*2060*/  @!P0 LDG.E R36, desc[UR10][R48.64] ;  /* 0x0000000a30248981 */ /* 0x000ee2000c1e1900 */
[----:B------:R-:W-:-:S04]  /*2070*/  LOP3.LUT R63, R63, 0xffffffdf, RZ, 0xc0, !PT ;  /* 0xffffffdf3f3f7812 */ /* 0x000fc800078ec0ff */
[----:B------:R-:W-:Y:S02]  /*2080*/  @P4 LOP3.LUT R63, R63, 0x20, RZ, 0xfc, !PT ;  /* 0x000000203f3f4812 */ /* 0x000fe400078efcff */
[C---:B------:R-:W-:Y:S02]  /*2090*/  LOP3.LUT P4, RZ, R64.reuse, 0x1000000, RZ, 0xc0, !PT ;  /* 0x0100000040ff7812 */ /* 0x040fe4000788c0ff */
[----:B------:R-:W-:Y:S02]  /*20a0*/  LOP3.LUT R64, R64, 0xfffffeff, RZ, 0xc0, !PT ;  /* 0xfffffeff40407812 */ /* 0x000fe400078ec0ff */
[----:B------:R-:W-:Y:S02]  /*20b0*/  LOP3.LUT R63, R63, 0xffffffbf, RZ, 0xc0, !PT ;  /* 0xffffffbf3f3f7812 */ /* 0x000fe400078ec0ff */
[----:B------:R-:W-:Y:S02]  /*20c0*/  @P5 LOP3.LUT R64, R64, 0x100, RZ, 0xfc, !PT ;  /* 0x0000010040405812 */ /* 0x000fe400078efcff */
[----:B------:R-:W-:-:S02]  /*20d0*/  @P5 LOP3.LUT R63, R63, 0x40, RZ, 0xfc, !PT ;  /* 0x000000403f3f5812 */ /* 0x000fc400078efcff */
[----:B------:R-:W-:-:S04]  /*20e0*/  LOP3.LUT R64, R64, 0xffffff7f, RZ, 0xc0, !PT ;  /* 0xffffff7f40407812 */ /* 0x000fc800078ec0ff */
[----:B------:R-:W-:-:S04]  /*20f0*/  @P6 LOP3.LUT R64, R64, 0x80, RZ, 0xfc, !PT ;  /* 0x0000008040406812 */ /* 0x000fc800078efcff */
[----:B------:R-:W-:-:S04]  /*2100*/  LOP3.LUT R64, R64, 0xffffffbf, RZ, 0xc0, !PT ;  /* 0xffffffbf40407812 */ /* 0x000fc800078ec0ff */
[----:B------:R-:W-:Y:S02]  /*2110*/  @P2 LOP3.LUT R64, R64, 0x40, RZ, 0xfc, !PT ;  /* 0x0000004040402812 */ /* 0x000fe400078efcff */
[----:B------:R-:W-:Y:S02]  /*2120*/  CS2R R90, SRZ ;  /* 0x00000000005a7805 */ /* 0x000fe4000001ff00 */
[C---:B------:R-:W-:Y:S02]  /*2130*/  LOP3.LUT P2, RZ, R64.reuse, 0x800000, RZ, 0xc0, !PT ;  /* 0x0080000040ff7812 */ /* 0x040fe4000784c0ff */
[----:B------:R-:W-:Y:S02]  /*2140*/  LOP3.LUT R64, R64, 0xffffffdf, RZ, 0xc0, !PT ;  /* 0xffffffdf40407812 */ /* 0x000fe400078ec0ff */
[----:B------:R0:W4:Y:S02]  /*2150*/  @!P4 LDG.E R91, desc[UR10][R84.64] ;  /* 0x0000000a545bc981 */ /* 0x000124000c1e1900 */
[----:B------:R-:W-:-:S02]  /*2160*/  @P3 LOP3.LUT R64, R64, 0x20, RZ, 0xfc, !PT ;  /* 0x0000002040403812 */ /* 0x000fc400078efcff */
[----:B------:R1:W4:Y:S01]  /*2170*/  @!P4 LDG.E R90, desc[UR10][R86.64] ;  /* 0x0000000a565ac981 */ /* 0x000322000c1e1900 */
[----:B0-----:R-:W-:Y:S02]  /*2180*/  CS2R R84, SRZ ;  /* 0x0000000000547805 */ /* 0x001fe4000001ff00 */
[C---:B------:R-:W-:Y:S02]  /*2190*/  LOP3.LUT P3, RZ, R64.reuse, 0x400000, RZ, 0xc0, !PT ;  /* 0x0040000040ff7812 */ /* 0x040fe4000786c0ff */
[----:B------:R-:W-:Y:S02]  /*21a0*/  LOP3.LUT R64, R64, 0xffffffef, RZ, 0xc0, !PT ;  /* 0xffffffef40407812 */ /* 0x000fe400078ec0ff */
[----:B------:R-:W4:Y:S01]  /*21b0*/  @!P2 LDG.E R85, desc[UR10][R50.64] ;  /* 0x0000000a3255a981 */ /* 0x000f22000c1e1900 */
[----:B-1----:R-:W-:-:S08]  /*21c0*/  HFMA2 R86, -RZ, RZ, 0, 0 ;  /* 0x00000000ff567431 */ /* 0x002fd000000001ff */
[----:B------:R0:W4:Y:S04]  /*21d0*/  @!P3 LDG.E R84, desc[UR10][R82.64] ;  /* 0x0000000a5254b981 */ /* 0x000128000c1e1900 */
[----:B------:R1:W4:Y:S01]  /*21e0*/  @!P2 LDG.E R86, desc[UR10][R4.64] ;  /* 0x0000000a0456a981 */ /* 0x000322000c1e1900 */
[----:B0-----:R-:W-:-:S06]  /*21f0*/  MOV R82, RZ ;  /* 0x000000ff00527202 */ /* 0x001fcc0000000f00 */
[----:B------:R0:W4:Y:S04]  /*2200*/  @!P3 LDG.E R82, desc[UR10][R78.64] ;  /* 0x0000000a4e52b981 */ /* 0x000128000c1e1900 */
[----:B--2---:R2:W-:Y:S02]  /*2210*/  STL [R1+0x118], R0 ;  /* 0x0001180001007387 */ /* 0x0045e40000100800 */
[----:B--2---:R-:W-:-:S04]  /*2220*/  IADD3 R0, PT, PT, R62, 0x150, RZ ;  /* 0x000001503e007810 */ /* 0x004fc80007ffe0ff */
[----:B------:R-:W-:Y:S02]  /*2230*/  SHF.R.S32.HI R48, RZ, 0x1f, R0 ;  /* 0x0000001fff307819 */ /* 0x000fe40000011400 */
[----:B------:R-:W-:-:S04]  /*2240*/  ISETP.GE.U32.AND P1, PT, R0, UR16, PT ;  /* 0x0000001000007c0c */ /* 0x000fc8000bf26070 */
[----:B------:R-:W-:-:S13]  /*2250*/  ISETP.GE.AND.EX P5, PT, R48, UR17, PT, P1 ;  /* 0x0000001130007c0c */ /* 0x000fda000bfa6310 */
[----:B------:R-:W2:Y:S01]  /*2260*/  @!P5 LDC.64 R52, c[0x0][0x3f8] ;  /* 0x0000fe00ff34db82 */ /* 0x000ea20000000a00 */
[----:B------:R-:W-:Y:S01]  /*2270*/  @!P5 MOV R49, R33 ;  /* 0x000000210031d202 */ /* 0x000fe20000000f00 */
[----:B--2---:R-:W-:Y:S01]  /*2280*/  @!P5 IMAD R65, R48, R52, RZ ;  /* 0x000000343041d224 */ /* 0x004fe200078e02ff */
[----:B------:R-:W-:-:S03]  /*2290*/  @!P5 MOV R48, R30 ;  /* 0x0000001e0030d202 */ /* 0x000fc60000000f00 */
[C---:B------:R-:W-:Y:S02]  /*22a0*/  @!P5 IMAD R65, R0.reuse, R53, R65 ;  /* 0x000000350041d224 */ /* 0x040fe400078e0241 */
[----:B------:R-:W-:Y:S02]  /*22b0*/  @!P5 IMAD.WIDE.U32 R52, R0, R52, R48 ;  /* 0x000000340034d225 */ /* 0x000fe400078e0030 */
[----:B------:R-:W2:Y:S03]  /*22c0*/  @!P5 LDC.64 R48, c[0x0][0x3a0] ;  /* 0x0000e800ff30db82 */ /* 0x000ea60000000a00 */
[----:B------:R-:W-:-:S04]  /*22d0*/  @!P5 IADD3 R65, PT, PT, R53, R65, RZ ;  /* 0x000000413541d210 */ /* 0x000fc80007ffe0ff */
[C---:B------:R-:W-:Y:S02]  /*22e0*/  @!P5 SHF.L.U64.HI R0, R52.reuse, 0x1, R65 ;  /* 0x000000013400d819 */ /* 0x040fe40000010241 */
[----:B------:R-:W-:Y:S02]  /*22f0*/  @!P5 SHF.L.U32 R65, R52, 0x1, RZ ;  /* 0x000000013441d819 */ /* 0x000fe400000006ff */
[----:B------:R-:W1:Y:S02]  /*2300*/  @!P5 LDC.64 R52, c[0x0][0x398] ;  /* 0x0000e600ff34db82 */ /* 0x000e640000000a00 */
[----:B--2---:R-:W-:-:S04]  /*2310*/  @!P5 IADD3 R48, P1, PT, R65, R48, RZ ;  /* 0x000000304130d210 */ /* 0x004fc80007f3e0ff */
[----:B------:R-:W-:Y:S02]  /*2320*/  @!P5 IADD3.X R49, PT, PT, R0, R49, RZ, P1, !PT ;  /* 0x000000310031d210 */ /* 0x000fe40000ffe4ff */
[----:B-1----:R-:W-:-:S04]  /*2330*/  @!P5 IADD3 R52, P1, PT, R65, R52, RZ ;  /* 0x000000344134d210 */ /* 0x002fc80007f3e0ff */
[----:B------:R-:W-:Y:S02]  /*2340*/  @!P5 IADD3.X R53, PT, PT, R0, R53, RZ, P1, !PT ;  /* 0x000000350035d210 */ /* 0x000fe40000ffe4ff */
[----:B------:R-:W-:-:S04]  /*2350*/  IADD3 R0, PT, PT, R62, 0x160, RZ ;  /* 0x000001603e007810 */ /* 0x000fc80007ffe0ff */
[----:B------:R-:W-:Y:S02]  /*2360*/  SHF.R.S32.HI R50, RZ, 0x1f, R0 ;  /* 0x0000001fff327819 */ /* 0x000fe40000011400 */
[----:B------:R-:W-:Y:S02]  /*2370*/  ISETP.GE.U32.AND P1, PT, R0, UR16, PT ;  /* 0x0000001000007c0c */ /* 0x000fe4000bf26070 */
[----:B------:R-:W-:Y:S02]  /*2380*/  @P5 LOP3.LUT R64, R64, 0x10, RZ, 0xfc, !PT ;  /* 0x0000001040405812 */ /* 0x000fe400078efcff */
[----:B------:R-:W-:-:S13]  /*2390*/  ISETP.GE.AND.EX P5, PT, R50, UR17, PT, P1 ;  /* 0x0000001132007c0c */ /* 0x000fda000bfa6310 */
[----:B------:R-:W1:Y:S01]  /*23a0*/  @!P5 LDC.64 R4, c[0x0][0x3f8] ;  /* 0x0000fe00ff04db82 */ /* 0x000e620000000a00 */
[----:B------:R-:W-:Y:S01]  /*23b0*/  @!P5 MOV R51, R33 ;  /* 0x000000210033d202 */ /* 0x000fe20000000f00 */
[----:B-1----:R-:W-:Y:S01]  /*23c0*/  @!P5 IMAD R65, R50, R4, RZ ;  /* 0x000000043241d224 */ /* 0x002fe200078e02ff */
[----:B------:R-:W-:-:S03]  /*23d0*/  @!P5 MOV R50, R30 ;  /* 0x0000001e0032d202 */ /* 0x000fc60000000f00 */
[C---:B------:R-:W-:Y:S02]  /*23e0*/  @!P5 IMAD R65, R0.reuse, R5, R65 ;  /* 0x000000050041d224 */ /* 0x040fe400078e0241 */
[----:B------:R-:W-:Y:S02]  /*23f0*/  @!P5 IMAD.WIDE.U32 R50, R0, R4, R50 ;  /* 0x000000040032d225 */ /* 0x000fe400078e0032 */
[----:B------:R-:W1:Y:S03]  /*2400*/  @!P5 LDC.64 R4, c[0x0][0x3a0] ;  /* 0x0000e800ff04db82 */ /* 0x000e660000000a00 */
[----:B------:R-:W-:-:S04]  /*2410*/  @!P5 IADD3 R65, PT, PT, R51, R65, RZ ;  /* 0x000000413341d210 */ /* 0x000fc80007ffe0ff */
[C---:B------:R-:W-:Y:S02]  /*2420*/  @!P5 SHF.L.U64.HI R0, R50.reuse, 0x1, R65 ;  /* 0x000000013200d819 */ /* 0x040fe40000010241 */
[----:B------:R-:W-:Y:S01]  /*2430*/  @!P5 SHF.L.U32 R50, R50, 0x1, RZ ;  /* 0x000000013232d819 */ /* 0x000fe200000006ff */
[----:B---3--:R1:W-:Y:S03]  /*2440*/  STL [R1+0x11c], R36 ;  /* 0x00011c2401007387 */ /* 0x0083e60000100800 */
[----:B-1----:R-:W-:-:S04]  /*2450*/  @!P5 IADD3 R36, P1, PT, R50, R4, RZ ;  /* 0x000000043224d210 */ /* 0x002fc80007f3e0ff */
[----:B------:R-:W-:Y:S02]  /*2460*/  @!P5 IADD3.X R37, PT, PT, R0, R5, RZ, P1, !PT ;  /* 0x000000050025d210 */ /* 0x000fe40000ffe4ff */
[----:B------:R-:W1:Y:S01]  /*2470*/  @!P5 LDC.64 R4, c[0x0][0x398] ;  /* 0x0000e600ff04db82 */ /* 0x000e620000000a00 */
[C---:B------:R-:W-:Y:S02]  /*2480*/  LOP3.LUT P4, RZ, R64.reuse, 0x200000, RZ, 0xc0, !PT ;  /* 0x0020000040ff7812 */ /* 0x040fe4000788c0ff */
[----:B------:R1:W-:Y:S01]  /*2490*/  @!P5 STL.64 [R1+0x138], R36 ;  /* 0x000138240100d387 */ /* 0x0003e20000100a00 */
[----:B0-----:R-:W-:Y:S01]  /*24a0*/  HFMA2 R78, -RZ, RZ, 0, 0 ;  /* 0x00000000ff4e7431 */ /* 0x001fe200000001ff */
[----:B------:R-:W-:-:S09]  /*24b0*/  LOP3.LUT P2, RZ, R64, 0x100000, RZ, 0xc0, !PT ;  /* 0x0010000040ff7812 */ /* 0x000fd2000784c0ff */
[----:B------:R-:W2:Y:S01]  /*24c0*/  @!P4 LDG.E R78, desc[UR10][R80.64] ;  /* 0x0000000a504ec981 */ /* 0x000ea2000c1e1900 */
[----:B-1----:R-:W-:-:S04]  /*24d0*/  @!P5 IADD3 R36, P1, PT, R50, R4, RZ ;  /* 0x000000043224d210 */ /* 0x002fc80007f3e0ff */
[----:B------:R-:W-:Y:S02]  /*24e0*/  @!P5 IADD3.X R37, PT, PT, R0, R5, RZ, P1, !PT ;  /* 0x000000050025d210 */ /* 0x000fe40000ffe4ff */
[----:B------:R-:W-:Y:S02]  /*24f0*/  MOV R5, RZ ;  /* 0x000000ff00057202 */ /* 0x000fe40000000f00 */
[----:B------:R-:W-:-:S04]  /*2500*/  IADD3 R0, PT, PT, R62, 0x170, RZ ;  /* 0x000001703e007810 */ /* 0x000fc80007ffe0ff */
[----:B------:R0:W3:Y:S01]  /*2510*/  @!P4 LDG.E R5, desc[UR10][R6.64] ;  /* 0x0000000a0605c981 */ /* 0x0000e2000c1e1900 */
[----:B------:R-:W-:Y:S02]  /*2520*/  SHF.R.S32.HI R4, RZ, 0x1f, R0 ;  /* 0x0000001fff047819 */ /* 0x000fe40000011400 */
[----:B------:R-:W-:Y:S01]  /*2530*/  ISETP.GE.U32.AND P1, PT, R0, UR16, PT ;  /* 0x0000001000007c0c */ /* 0x000fe2000bf26070 */
[----:B0-----:R-:W-:-:S03]  /*2540*/  HFMA2 R7, -RZ, RZ, 0, 0 ;  /* 0x00000000ff077431 */ /* 0x001fc600000001ff */
[----:B------:R-:W-:-:S03]  /*2550*/  ISETP.GE.AND.EX P4, PT, R4, UR17, PT, P1 ;  /* 0x0000001104007c0c */ /* 0x000fc6000bf86310 */
[----:B------:R0:W3:Y:S02]  /*2560*/  @!P2 LDG.E R7, desc[UR10][R8.64] ;  /* 0x0000000a0807a981 */ /* 0x0000e4000c1e1900 */
[----:B0-----:R-:W-:-:S06]  /*2570*/  CS2R R8, SRZ ;  /* 0x0000000000087805 */ /* 0x001fcc000001ff00 */
[----:B------:R0:W3:Y:S02]  /*2580*/  @!P2 LDG.E R8, desc[UR10][R44.64] ;  /* 0x0000000a2c08a981 */ /* 0x0000e4000c1e1900 */
[----:B0-----:R-:W0:Y:S01]  /*2590*/  @!P4 LDC.64 R44, c[0x0][0x3f8] ;  /* 0x0000fe00ff2ccb82 */ /* 0x001e220000000a00 */
[----:B------:R-:W-:Y:S02]  /*25a0*/  @!P4 MOV R50, R30 ;  /* 0x0000001e0032c202 */ /* 0x000fe40000000f00 */
[----:B------:R-:W-:Y:S02]  /*25b0*/  @!P4 MOV R51, R33 ;  /* 0x000000210033c202 */ /* 0x000fe40000000f00 */
[----:B------:R-:W-:Y:S01]  /*25c0*/  LOP3.LUT R64, R64, 0xfffffff7, RZ, 0xc0, !PT ;  /* 0xfffffff740407812 */ /* 0x000fe200078ec0ff */
        /* <DEDUP_REMOVED lines=8> */
[----:B------:R-:W-:-:S04]  /*2650*/  @P5 LOP3.LUT R64, R64, 0x8, RZ, 0xfc, !PT ;  /* 0x0000000840405812 */ /* 0x000fc800078efcff */
[----:B------:R-:W-:Y:S01]  /*2660*/  LOP3.LUT P3, RZ, R64, 0x80000, RZ, 0xc0, !PT ;  /* 0x0008000040ff7812 */ /* 0x000fe2000786c0ff */
[----:B------:R1:W-:Y:S01]  /*2670*/  @!P5 STL.64 [R1+0x148], R36 ;  /* 0x000148240100d387 */ /* 0x0003e20000100a00 */
[----:B0-----:R-:W-:-:S11]  /*2680*/  @!P4 IADD3 R50, P1, PT, R4, R50, RZ ;  /* 0x000000320432c210 */ /* 0x001fd60007f3e0ff */
[----:B------:R0:W3:Y:S01]  /*2690*/  @!P3 LDG.E R9, desc[UR10][R10.64] ;  /* 0x0000000a0a09b981 */ /* 0x0000e2000c1e1900 */
[----:B------:R-:W-:Y:S02]  /*26a0*/  @!P4 IADD3.X R51, PT, PT, R0, R51, RZ, P1, !PT ;  /* 0x000000330033c210 */ /* 0x000fe40000ffe4ff */
[----:B-1----:R-:W-:Y:S01]  /*26b0*/  @!P4 IADD3 R36, P1, PT, R4, R44, RZ ;  /* 0x0000002c0424c210 */ /* 0x002fe20007f3e0ff */
[----:B0-----:R-:W-:-:S03]  /*26c0*/  HFMA2 R11, -RZ, RZ, 0, 0 ;  /* 0x00000000ff0b7431 */ /* 0x001fc600000001ff */
        /* <DEDUP_REMOVED lines=10> */
[----:B------:R0:W3:Y:S02]  /*2770*/  @!P1 LDG.E R13, desc[UR10][R14.64] ;  /* 0x0000000a0e0d9981 */ /* 0x0000e4000c1e1900 */
[----:B0-----:R-:W-:-:S06]  /*2780*/  MOV R14, RZ ;  /* 0x000000ff000e7202 */ /* 0x001fcc0000000f00 */
[----:B------:R0:W3:Y:S02]  /*2790*/  @!P1 LDG.E R14, desc[UR10][R16.64] ;  /* 0x0000000a100e9981 */ /* 0x0000e4000c1e1900 */
[----:B0-----:R-:W0:Y:S01]  /*27a0*/  @!P3 LDC.64 R16, c[0x0][0x3f8] ;  /* 0x0000fe00ff10bb82 */ /* 0x001e220000000a00 */
[----:B------:R-:W-:Y:S02]  /*27b0*/  @!P3 MOV R44, R30 ;  /* 0x0000001e002cb202 */ /* 0x000fe40000000f00 */
[----:B------:R-:W-:Y:S01]  /*27c0*/  @!P3 MOV R45, R33 ;  /* 0x00000021002db202 */ /* 0x000fe20000000f00 */
[-C--:B0-----:R-:W-:Y:S02]  /*27d0*/  @!P3 IMAD R4, R4, R16.reuse, RZ ;  /* 0x000000100404b224 */ /* 0x081fe400078e02ff */
[----:B------:R-:W-:-:S04]  /*27e0*/  @!P3 IMAD.WIDE.U32 R44, R0, R16, R44 ;  /* 0x00000010002cb225 */ /* 0x000fc800078e002c */
[----:B------:R-:W-:Y:S02]  /*27f0*/  @!P3 IMAD R4, R0, R17, R4 ;  /* 0x000000110004b224 */ /* 0x000fe400078e0204 */
[----:B------:R-:W0:Y:S03]  /*2800*/  @!P3 LDC.64 R16, c[0x0][0x3a0] ;  /* 0x0000e800ff10bb82 */ /* 0x000e260000000a00 */
[----:B------:R-:W-:-:S04]  /*2810*/  @!P3 IADD3 R45, PT, PT, R45, R4, RZ ;  /* 0x000000042d2db210 */ /* 0x000fc80007ffe0ff */
[C---:B------:R-:W-:Y:S02]  /*2820*/  @!P3 SHF.L.U64.HI R0, R44.reuse, 0x1, R45 ;  /* 0x000000012c00b819 */ /* 0x040fe4000001022d */
[----:B------:R-:W-:Y:S01]  /*2830*/  @!P3 SHF.L.U32 R44, R44, 0x1, RZ ;  /* 0x000000012c2cb819 */ /* 0x000fe200000006ff */
[----:B------:R0:W-:Y:S03]  /*2840*/  @!P4 STL.64 [R1+0x140], R36 ;  /* 0x000140240100c387 */ /* 0x0001e60000100a00 */
[----:B0-----:R-:W-:-:S04]  /*2850*/  @!P3 IADD3 R36, P1, PT, R44, R16, RZ ;  /* 0x000000102c24b210 */ /* 0x001fc80007f3e0ff */
[----:B------:R-:W-:Y:S02]  /*2860*/  @!P3 IADD3.X R37, PT, PT, R0, R17, RZ, P1, !PT ;  /* 0x000000110025b210 */ /* 0x000fe40000ffe4ff */
[----:B------:R-:W0:Y:S03]  /*2870*/  @!P3 LDC.64 R16, c[0x0][0x398] ;  /* 0x0000e600ff10bb82 */ /* 0x000e260000000a00 */
[----:B------:R1:W-:Y:S04]  /*2880*/  @!P3 STL.64 [R1+0x128], R36 ;  /* 0x000128240100b387 */ /* 0x0003e80000100a00 */
[----:B-1----:R-:W4:Y:S01]  /*2890*/  LDL.LU.64 R36, [R1+0x218] ;  /* 0x0002180001247983 */ /* 0x002f220000300a00 */
[----:B------:R-:W-:-:S02]  /*28a0*/  LOP3.LUT P2, RZ, R64, 0x20000, RZ, 0xc0, !PT ;  /* 0x0002000040ff7812 */ /* 0x000fc4000784c0ff */
[----:B------:R-:W-:Y:S02]  /*28b0*/  LOP3.LUT R64, R64, 0xfffffffd, RZ, 0xc0, !PT ;  /* 0xfffffffd40407812 */ /* 0x000fe400078ec0ff */
[----:B0-----:R-:W-:-:S04]  /*28c0*/  @!P3 IADD3 R44, P1, PT, R44, R16, RZ ;  /* 0x000000102c2cb210 */ /* 0x001fc80007f3e0ff */
[----:B------:R-:W-:Y:S02]  /*28d0*/  @!P3 IADD3.X R45, PT, PT, R0, R17, RZ, P1, !PT ;  /* 0x00000011002db210 */ /* 0x000fe40000ffe4ff */
[----:B------:R-:W-:Y:S02]  /*28e0*/  CS2R R16, SRZ ;  /* 0x0000000000107805 */ /* 0x000fe4000001ff00 */
[----:B------:R-:W-:Y:S02]  /*28f0*/  IADD3 R0, PT, PT, R62, 0x190, RZ ;  /* 0x000001903e007810 */ /* 0x000fe40007ffe0ff */
[----:B------:R-:W-:Y:S02]  /*2900*/  @P3 LOP3.LUT R64, R64, 0x2, RZ, 0xfc, !PT ;  /* 0x0000000240403812 */ /* 0x000fe400078efcff */
[----:B------:R-:W-:Y:S01]  /*2910*/  SHF.R.S32.HI R4, RZ, 0x1f, R0 ;  /* 0x0000001fff047819 */ /* 0x000fe20000011400 */
[----:B------:R0:W3:Y:S01]  /*2920*/  @!P2 LDG.E R17, desc[UR10][R18.64] ;  /* 0x0000000a1211a981 */ /* 0x0000e2000c1e1900 */
[----:B------:R-:W-:-:S02]  /*2930*/  ISETP.GE.U32.AND P1, PT, R0, UR16, PT ;  /* 0x0000001000007c0c */ /* 0x000fc4000bf26070 */
[----:B0-----:R-:W-:Y:S01]  /*2940*/  CS2R R18, SRZ ;  /* 0x0000000000127805 */ /* 0x001fe2000001ff00 */
[----:B------:R0:W-:Y:S01]  /*2950*/  @!P3 STL.64 [R1+0x130], R44 ;  /* 0x0001302c0100b387 */ /* 0x0001e20000100a00 */
[C---:B------:R-:W-:Y:S02]  /*2960*/  LOP3.LUT P5, RZ, R63.reuse, 0x40, RZ, 0xc0, !PT ;  /* 0x000000403fff7812 */ /* 0x040fe400078ac0ff */
[C---:B------:R-:W-:Y:S02]  /*2970*/  LOP3.LUT P4, RZ, R63.reuse, 0x20, RZ, 0xc0, !PT ;  /* 0x000000203fff7812 */ /* 0x040fe4000788c0ff */
[----:B------:R-:W-:Y:S01]  /*2980*/  LOP3.LUT P3, RZ, R63, 0x10, RZ, 0xc0, !PT ;  /* 0x000000103fff7812 */ /* 0x000fe2000786c0ff */
[----:B----4-:R-:W4:Y:S01]  /*2990*/  @!P2 LDG.E R16, desc[UR10][R36.64] ;  /* 0x0000000a2410a981 */ /* 0x010f22000c1e1900 */
[----:B------:R-:W-:Y:S02]  /*29a0*/  ISETP.GE.AND.EX P2, PT, R4, UR17, PT, P1 ;  /* 0x0000001104007c0c */ /* 0x000fe4000bf46310 */
[----:B------:R-:W-:-:S11]  /*29b0*/  LOP3.LUT P1, RZ, R64, 0x10000, RZ, 0xc0, !PT ;  /* 0x0001000040ff7812 */ /* 0x000fd6000782c0ff */
[----:B0-----:R-:W0:Y:S02]  /*29c0*/  @!P2 LDC.64 R44, c[0x0][0x3a0] ;  /* 0x0000e800ff2cab82 */ /* 0x001e240000000a00 */
[----:B------:R1:W4:Y:S02]  /*29d0*/  @!P1 LDG.E R19, desc[UR10][R20.64] ;  /* 0x0000000a14139981 */ /* 0x000324000c1e1900 */
[----:B-1----:R-:W-:-:S06]  /*29e0*/  CS2R R20, SRZ ;  /* 0x0000000000147805 */ /* 0x002fcc000001ff00 */
[----:B------:R1:W4:Y:S01]  /*29f0*/  @!P1 LDG.E R21, desc[UR10][R22.64] ;  /* 0x0000000a16159981 */ /* 0x000322000c1e1900 */
[----:B------:R-:W-:Y:S02]  /*2a00*/  @!P2 MOV R36, R30 ;  /* 0x0000001e0024a202 */ /* 0x000fe40000000f00 */
[----:B------:R-:W-:Y:S01]  /*2a10*/  @!P2 MOV R37, R33 ;  /* 0x000000210025a202 */ /* 0x000fe20000000f00 */
[----:B------:R-:W4:Y:S01]  /*2a20*/  @!P4 LDG.E R20, desc[UR10][R42.64] ;  /* 0x0000000a2a14c981 */ /* 0x000f22000c1e1900 */
[----:B-1----:R-:W1:Y:S02]  /*2a30*/  @!P2 LDC.64 R22, c[0x0][0x3f8] ;  /* 0x0000fe00ff16ab82 */ /* 0x002e640000000a00 */
[-C--:B-1----:R-:W-:Y:S02]  /*2a40*/  @!P2 IMAD R4, R4, R22.reuse, RZ ;  /* 0x000000160404a224 */ /* 0x082fe400078e02ff */
[----:B------:R-:W-:-:S04]  /*2a50*/  @!P2 IMAD.WIDE.U32 R36, R0, R22, R36 ;  /* 0x000000160024a225 */ /* 0x000fc800078e0024 */
[----:B------:R-:W-:-:S05]  /*2a60*/  @!P2 IMAD R23, R0, R23, R4 ;  /* 0x000000170017a224 */ /* 0x000fca00078e0204 */
[----:B------:R-:W-:Y:S02]  /*2a70*/  @!P2 IADD3 R15, PT, PT, R37, R23, RZ ;  /* 0x00000017250fa210 */ /* 0x000fe40007ffe0ff */
[----:B------:R-:W1:Y:S02]  /*2a80*/  @!P2 LDC.64 R22, c[0x0][0x398] ;  /* 0x0000e600ff16ab82 */ /* 0x000e640000000a00 */
[C---:B------:R-:W-:Y:S02]  /*2a90*/  @!P2 SHF.L.U64.HI R0, R36.reuse, 0x1, R15 ;  /* 0x000000012400a819 */ /* 0x040fe4000001020f */
[----:B------:R-:W-:Y:S02]  /*2aa0*/  @!P2 SHF.L.U32 R36, R36, 0x1, RZ ;  /* 0x000000012424a819 */ /* 0x000fe400000006ff */
[----:B------:R-:W-:Y:S02]  /*2ab0*/  LOP3.LUT R64, R64, 0xfffffffe, RZ, 0xc0, !PT ;  /* 0xfffffffe40407812 */ /* 0x000fe400078ec0ff */
[----:B0-----:R-:W-:-:S02]  /*2ac0*/  @!P2 IADD3 R44, P1, PT, R36, R44, RZ ;  /* 0x0000002c242ca210 */ /* 0x001fc40007f3e0ff */
[----:B------:R-:W-:Y:S02]  /*2ad0*/  @P2 LOP3.LUT R64, R64, 0x1, RZ, 0xfc, !PT ;  /* 0x0000000140402812 */ /* 0x000fe400078efcff */
[----:B------:R-:W-:Y:S02]  /*2ae0*/  @!P2 IADD3.X R45, PT, PT, R0, R45, RZ, P1, !PT ;  /* 0x0000002d002da210 */ /* 0x000fe40000ffe4ff */
[----:B-1----:R-:W-:-:S04]  /*2af0*/  @!P2 IADD3 R36, P1, PT, R36, R22, RZ ;  /* 0x000000162424a210 */ /* 0x002fc80007f3e0ff */
[----:B------:R-:W-:Y:S02]  /*2b00*/  @!P2 IADD3.X R37, PT, PT, R0, R23, RZ, P1, !PT ;  /* 0x000000170025a210 */ /* 0x000fe40000ffe4ff */
[----:B------:R-:W-:Y:S02]  /*2b10*/  LOP3.LUT P1, RZ, R64, 0x8000, RZ, 0xc0, !PT ;  /* 0x0000800040ff7812 */ /* 0x000fe4000782c0ff */
[----:B------:R-:W-:Y:S02]  /*2b20*/  CS2R R22, SRZ ;  /* 0x0000000000167805 */ /* 0x000fe4000001ff00 */
[----:B------:R-:W-:Y:S01]  /*2b30*/  IADD3 R0, PT, PT, R62, 0x1a0, RZ ;  /* 0x000001a03e007810 */ /* 0x000fe20007ffe0ff */
[----:B------:R-:W-:Y:S01]  /*2b40*/  @!P2 STL.64 [R1+0x120], R36 ;  /* 0x000120240100a387 */ /* 0x000fe20000100a00 */
[----:B------:R-:W-:-:S03]  /*2b50*/  MOV R4, RZ ;  /* 0x000000ff00047202 */ /* 0x000fc60000000f00 */
[----:B------:R-:W-:Y:S04]  /*2b60*/  STL [R1+0x1fc], R44 ;  /* 0x0001fc2c01007387 */ /* 0x000fe80000100800 */
[----:B------:R-:W-:Y:S04]  /*2b70*/  STL [R1+0x1f8], R45 ;  /* 0x0001f82d01007387 */ /* 0x000fe80000100800 */
[----:B------:R0:W4:Y:S01]  /*2b80*/  @!P1 LDG.E R23, desc[UR10][R24.64] ;  /* 0x0000000a18179981 */ /* 0x000122000c1e1900 */
[----:B------:R-:W-:-:S03]  /*2b90*/  SHF.R.S32.HI R6, RZ, 0x1f, R0 ;  /* 0x0000001fff067819 */ /* 0x000fc60000011400 */
[----:B------:R1:W-:Y:S04]  /*2ba0*/  STL.64 [R1+0x208], R44 ;  /* 0x0002082c01007387 */ /* 0x0003e80000100a00 */
[----:B------:R-:W4:Y:S01]  /*2bb0*/  @!P4 LDG.E R22, desc[UR10][R38.64] ;  /* 0x0000000a2616c981 */ /* 0x000f22000c1e1900 */
[----:B0-----:R-:W-:Y:S02]  /*2bc0*/  CS2R R24, SRZ ;  /* 0x0000000000187805 */ /* 0x001fe4000001ff00 */
[----:B------:R-:W-:-:S04]  /*2bd0*/  LOP3.LUT P2, RZ, R63, 0x8, RZ, 0xc0, !PT ;  /* 0x000000083fff7812 */ /* 0x000fc8000784c0ff */
[----:B------:R-:W4:Y:S01]  /*2be0*/  @!P1 LDG.E R25, desc[UR10][R26.64] ;  /* 0x0000000a1a199981 */ /* 0x000f22000c1e1900 */
[----:B------:R-:W-:-:S03]  /*2bf0*/  ISETP.GE.U32.AND P1, PT, R0, UR16, PT ;  /* 0x0000001000007c0c */ /* 0x000fc6000bf26070 */
[----:B-1----:R-:W2:Y:S01]  /*2c00*/  LDL.LU.64 R44, [R1+0x110] ;  /* 0x00011000012c7983 */ /* 0x002ea20000300a00 */
[----:B------:R-:W-:-:S04]  /*2c10*/  ISETP.GE.AND.EX P1, PT, R6, UR17, PT, P1 ;  /* 0x0000001106007c0c */ /* 0x000fc8000bf26310 */
[----:B------:R0:W4:Y:S09]  /*2c20*/  @!P2 LDG.E R4, desc[UR10][R2.64] ;  /* 0x0000000a0204a981 */ /* 0x000132000c1e1900 */
[----:B0-----:R-:W0:Y:S01]  /*2c30*/  @!P1 LDC.64 R2, c[0x0][0x3f8] ;  /* 0x0000fe00ff029b82 */ /* 0x001e220000000a00 */
[----:B------:R-:W-:-:S07]  /*2c40*/  HFMA2 R26, -RZ, RZ, 0, 0 ;  /* 0x00000000ff1a7431 */ /* 0x000fce00000001ff */
[----:B------:R-:W1:Y:S01]  /*2c50*/  @!P1 LDC.64 R36, c[0x0][0x3a0] ;  /* 0x0000e800ff249b82 */ /* 0x000e620000000a00 */
[----:B------:R3:W4:Y:S02]  /*2c60*/  @!P2 LDG.E R26, desc[UR10][R34.64] ;  /* 0x0000000a221aa981 */ /* 0x000724000c1e1900 */
[----:B---3--:R-:W-:Y:S02]  /*2c70*/  @!P1 MOV R34, R30 ;  /* 0x0000001e00229202 */ /* 0x008fe40000000f00 */
[----:B------:R-:W-:Y:S01]  /*2c80*/  @!P1 MOV R35, R33 ;  /* 0x0000002100239202 */ /* 0x000fe20000000f00 */
[----:B0-----:R-:W-:-:S04]  /*2c90*/  @!P1 IMAD R6, R6, R2, RZ ;  /* 0x0000000206069224 */ /* 0x001fc800078e02ff */
        /* <DEDUP_REMOVED lines=12> */
[----:B------:R-:W-:-:S04]  /*2d60*/  IADD3 R0, PT, PT, R62, 0x1b0, RZ ;  /* 0x000001b03e007810 */ /* 0x000fc80007ffe0ff */
[----:B------:R-:W-:Y:S02]  /*2d70*/  SHF.R.S32.HI R10, RZ, 0x1f, R0 ;  /* 0x0000001fff0a7819 */ /* 0x000fe40000011400 */
[----:B------:R-:W-:Y:S02]  /*2d80*/  ISETP.GE.U32.AND P2, PT, R0, UR16, PT ;  /* 0x0000001000007c0c */ /* 0x000fe4000bf46070 */
[----:B------:R-:W-:Y:S02]  /*2d90*/  LOP3.LUT P1, RZ, R64, 0x1000, RZ, 0xc0, !PT ;  /* 0x0000100040ff7812 */ /* 0x000fe4000782c0ff */
[----:B------:R-:W-:-:S11]  /*2da0*/  ISETP.GE.AND.EX P2, PT, R10, UR17, PT, P2 ;  /* 0x000000110a007c0c */ /* 0x000fd6000bf46320 */
[----:B------:R0:W3:Y:S02]  /*2db0*/  @!P1 LDG.E R12, desc[UR10][R40.64] ;  /* 0x0000000a280c9981 */ /* 0x0000e4000c1e1900 */
        /* <DEDUP_REMOVED lines=13> */
[----:B------:R-:W-:-:S06]  /*2e90*/  CS2R R2, SRZ ;  /* 0x0000000000027805 */ /* 0x000fcc000001ff00 */
[----:B------:R-:W3:Y:S04]  /*2ea0*/  @!P3 LDG.E R2, desc[UR10][R76.64] ;  /* 0x0000000a4c02b981 */ /* 0x000ee8000c1e1900 */
[----:B------:R-:W3:Y:S01]  /*2eb0*/  @!P3 LDG.E R3, desc[UR10][R74.64] ;  /* 0x0000000a4a03b981 */ /* 0x000ee2000c1e1900 */
        /* <DEDUP_REMOVED lines=12> */
[-C--:B0-----:R-:W-:Y:S02]  /*2f80*/  @!P3 IMAD R10, R10, R38.reuse, RZ ;  /* 0x000000260a0ab224 */ /* 0x081fe400078e02ff */
[----:B------:R-:W-:-:S04]  /*2f90*/  @!P3 IMAD.WIDE.U32 R42, R0, R38, R42 ;  /* 0x00000026002ab225 */ /* 0x000fc800078e002a */
[----:B------:R-:W-:Y:S02]  /*2fa0*/  @!P3 IMAD R10, R0, R39, R10 ;  /* 0x00000027000ab224 */ /* 0x000fe400078e020a */
[----:B------:R-:W0:Y:S03]  /*2fb0*/  @!P3 LDC.64 R38, c[0x0][0x3a0] ;  /* 0x0000e800ff26bb82 */ /* 0x000e260000000a00 */
[----:B------:R-:W-:Y:S02]  /*2fc0*/  @!P3 IADD3 R27, PT, PT, R43, R10, RZ ;  /* 0x0000000a2b1bb210 */ /* 0x000fe40007ffe0ff */
[C---:B------:R-:W-:Y:S02]  /*2fd0*/  @!P3 SHF.L.U32 R10, R42.reuse, 0x1, RZ ;  /* 0x000000012a0ab819 */ /* 0x040fe400000006ff */
[----:B------:R-:W-:Y:S02]  /*2fe0*/  @!P3 SHF.L.U64.HI R0, R42, 0x1, R27 ;  /* 0x000000012a00b819 */ /* 0x000fe4000001021b */
[----:B------:R-:W1:Y:S01]  /*2ff0*/  @!P3 LDC.64 R42, c[0x0][0x398] ;  /* 0x0000e600ff2abb82 */ /* 0x000e620000000a00 */
[----:B------:R-:W-:-:S04]  /*3000*/  @P1 LOP3.LUT R63, R63, 0x4, RZ, 0xfc, !PT ;  /* 0x000000043f3f1812 */ /* 0x000fc800078efcff */
[----:B------:R-:W-:-:S04]  /*3010*/  LOP3.LUT R63, R63, 0xfffffffe, RZ, 0xc0, !PT ;  /* 0xfffffffe3f3f7812 */ /* 0x000fc800078ec0ff */
[----:B------:R-:W-:Y:S02]  /*3020*/  @P2 LOP3.LUT R63, R63, 0x1, RZ, 0xfc, !PT ;  /* 0x000000013f3f2812 */ /* 0x000fe400078efcff */
[----:B------:R-:W-:Y:S01]  /*3030*/  LOP3.LUT P2, RZ, R64, 0x200, RZ, 0xc0, !PT ;  /* 0x0000020040ff7812 */ /* 0x000fe2000784c0ff */
[----:B------:R-:W-:Y:S01]  /*3040*/  HFMA2 R27, -RZ, RZ, 0, 0 ;  /* 0x00000000ff1b7431 */ /* 0x000fe200000001ff */
[----:B0-----:R-:W-:Y:S02]  /*3050*/  @!P3 IADD3 R38, P4, PT, R10, R38, RZ ;  /* 0x000000260a26b210 */ /* 0x001fe40007f9e0ff */
[----:B------:R-:W-:Y:S02]  /*3060*/  IADD3 R65, PT, PT, R62, 0x1d0, RZ ;  /* 0x000001d03e417810 */ /* 0x000fe40007ffe0ff */
[----:B------:R-:W-:Y:S02]  /*3070*/  @!P3 IADD3.X R39, PT, PT, R0, R39, RZ, P4, !PT ;  /* 0x000000270027b210 */ /* 0x000fe400027fe4ff */
[----:B-1----:R-:W-:-:S05]  /*3080*/  @!P3 IADD3 R42, P4, PT, R10, R42, RZ ;  /* 0x0000002a0a2ab210 */ /* 0x002fca0007f9e0ff */
[----:B------:R0:W3:Y:S01]  /*3090*/  @!P2 LDG.E R27, desc[UR10][R66.64] ;  /* 0x0000000a421ba981 */ /* 0x0000e2000c1e1900 */
[----:B------:R-:W-:-:S03]  /*30a0*/  @!P3 IADD3.X R43, PT, PT, R0, R43, RZ, P4, !PT ;  /* 0x0000002b002bb210 */ /* 0x000fc600027fe4ff */
[----:B------:R-:W3:Y:S01]  /*30b0*/  @!P2 LDG.E R24, desc[UR10][R68.64] ;  /* 0x0000000a4418a981 */ /* 0x000ee2000c1e1900 */
[----:B------:R-:W-:Y:S02]  /*30c0*/  ISETP.GE.U32.AND P4, PT, R65, UR16, PT ;  /* 0x0000001041007c0c */ /* 0x000fe4000bf86070 */
[----:B0-----:R-:W-:Y:S01]  /*30d0*/  SHF.R.S32.HI R66, RZ, 0x1f, R65 ;  /* 0x0000001fff427819 */ /* 0x001fe20000011441 */
[----:B------:R-:W-:-:S03]  /*30e0*/  HFMA2 R0, -RZ, RZ, 0, 0 ;  /* 0x00000000ff007431 */ /* 0x000fc600000001ff */
[----:B------:R-:W-:-:S03]  /*30f0*/  ISETP.GE.AND.EX P4, PT, R66, UR17, PT, P4 ;  /* 0x0000001142007c0c */ /* 0x000fc6000bf86340 */
[----:B------:R0:W3:Y:S10]  /*3100*/  @!P5 LDG.E R0, desc[UR10][R28.64] ;  /* 0x0000000a1c00d981 */ /* 0x0000f4000c1e1900 */
[----:B0-----:R-:W0:Y:S01]  /*3110*/  @!P4 LDC.64 R28, c[0x0][0x3f8] ;  /* 0x0000fe00ff1ccb82 */ /* 0x001e220000000a00 */
[----:B------:R-:W-:-:S06]  /*3120*/  MOV R10, RZ ;  /* 0x000000ff000a7202 */ /* 0x000fcc0000000f00 */
[----:B------:R1:W3:Y:S02]  /*3130*/  @!P5 LDG.E R10, desc[UR10][R54.64] ;  /* 0x0000000a360ad981 */ /* 0x0002e4000c1e1900 */
[----:B-1----:R-:W-:Y:S02]  /*3140*/  @!P4 MOV R54, R30 ;  /* 0x0000001e0036c202 */ /* 0x002fe40000000f00 */
[----:B------:R-:W-:Y:S01]  /*3150*/  @!P4 MOV R55, R33 ;  /* 0x000000210037c202 */ /* 0x000fe20000000f00 */
        /* <DEDUP_REMOVED lines=8> */
[----:B------:R-:W-:-:S02]  /*31e0*/  LOP3.LUT P1, RZ, R64, 0x800, RZ, 0xc0, !PT ;  /* 0x0000080040ff7812 */ /* 0x000fc4000782c0ff */
[----:B------:R-:W-:Y:S02]  /*31f0*/  LOP3.LUT R64, R64, 0x7fffffff, RZ, 0xc0, !PT ;  /* 0x7fffffff40407812 */ /* 0x000fe400078ec0ff */
[----:B------:R-:W-:Y:S02]  /*3200*/  IADD3 R67, PT, PT, R62, 0x1e0, RZ ;  /* 0x000001e03e437810 */ /* 0x000fe40007ffe0ff */
[----:B0-----:R-:W-:Y:S01]  /*3210*/  @!P4 IADD3 R28, P5, PT, R66, R28, RZ ;  /* 0x0000001c421cc210 */ /* 0x001fe20007fbe0ff */
[----:B------:R-:W-:-:S06]  /*3220*/  HFMA2 R15, -RZ, RZ, 0, 0 ;  /* 0x00000000ff0f7431 */ /* 0x000fcc00000001ff */
[----:B------:R-:W3:Y:S01]  /*3230*/  @!P1 LDG.E R18, desc[UR10][R70.64] ;  /* 0x0000000a46129981 */ /* 0x000ee2000c1e1900 */
[C---:B------:R-:W-:Y:S02]  /*3240*/  @!P4 IADD3.X R29, PT, PT, R65.reuse, R29, RZ, P5, !PT ;  /* 0x0000001d411dc210 */ /* 0x040fe40002ffe4ff */
[----:B-1----:R-:W-:Y:S02]  /*3250*/  @!P4 IADD3 R54, P5, PT, R66, R54, RZ ;  /* 0x000000364236c210 */ /* 0x002fe40007fbe0ff */
[----:B------:R-:W-:Y:S01]  /*3260*/  @P3 LOP3.LUT R64, R64, 0x80000000, RZ, 0xfc, !PT ;  /* 0x8000000040403812 */ /* 0x000fe200078efcff */
[----:B------:R-:W3:Y:S01]  /*3270*/  @!P1 LDG.E R15, desc[UR10][R72.64] ;  /* 0x0000000a480f9981 */ /* 0x000ee2000c1e1900 */
[----:B------:R-:W-:Y:S02]  /*3280*/  @!P4 IADD3.X R55, PT, PT, R65, R55, RZ, P5, !PT ;  /* 0x000000374137c210 */ /* 0x000fe40002ffe4ff */
[----:B------:R-:W-:Y:S02]  /*3290*/  SHF.R.S32.HI R68, RZ, 0x1f, R67 ;  /* 0x0000001fff447819 */ /* 0x000fe40000011443 */
[----:B------:R-:W-:-:S02]  /*32a0*/  ISETP.GE.U32.AND P5, PT, R67, UR16, PT ;  /* 0x0000001043007c0c */ /* 0x000fc4000bfa6070 */
[----:B------:R-:W-:Y:S02]  /*32b0*/  LOP3.LUT P3, RZ, R64, 0x40, RZ, 0xc0, !PT ;  /* 0x0000004040ff7812 */ /* 0x000fe4000786c0ff */
[----:B------:R-:W-:Y:S02]  /*32c0*/  ISETP.GE.AND.EX P5, PT, R68, UR17, PT, P5 ;  /* 0x0000001144007c0c */ /* 0x000fe4000bfa6350 */
[----:B------:R-:W-:Y:S01]  /*32d0*/  MOV R66, RZ ;  /* 0x000000ff00427202 */ /* 0x000fe20000000f00 */
[----:B------:R-:W-:-:S08]  /*32e0*/  HFMA2 R65, -RZ, RZ, 0, 0 ;  /* 0x00000000ff417431 */ /* 0x000fd000000001ff */
[----:B------:R0:W3:Y:S04]  /*32f0*/  @!P3 LDG.E R66, desc[UR10][R56.64] ;  /* 0x0000000a3842b981 */ /* 0x0000e8000c1e1900 */
[----:B------:R1:W3:Y:S01]  /*3300*/  @!P6 LDG.E R65, desc[UR10][R60.64] ;  /* 0x0000000a3c41e981 */ /* 0x0002e2000c1e1900 */
[----:B0-----:R-:W0:Y:S01]  /*3310*/  @!P5 LDC.64 R56, c[0x0][0x3f8] ;  /* 0x0000fe00ff38db82 */ /* 0x001e220000000a00 */
[----:B-1----:R-:W-:-:S06]  /*3320*/  CS2R R60, SRZ ;  /* 0x00000000003c7805 */ /* 0x002fcc000001ff00 */
[----:B------:R1:W3:Y:S04]  /*3330*/  @!P3 LDG.E R61, desc[UR10][R58.64] ;  /* 0x0000000a3a3db981 */ /* 0x0002e8000c1e1900 */
[----:B------:R-:W3:Y:S01]  /*3340*/  @!P6 LDG.E R60, desc[UR10][R92.64] ;  /* 0x0000000a5c3ce981 */ /* 0x000ee2000c1e1900 */
        /* <DEDUP_REMOVED lines=16> */
[----:B------:R-:W-:-:S05]  /*3450*/  LOP3.LUT R64, R64, 0xdfffffff, RZ, 0xc0, !PT ;  /* 0xdfffffff40407812 */ /* 0x000fca00078ec0ff */
[----:B--2---:R-:W2:Y:S04]  /*3460*/  @!P1 LDG.E R67, desc[UR10][R44.64] ;  /* 0x0000000a2c439981 */ /* 0x004ea8000c1e1900 */
[----:B------:R-:W4:Y:S01]  /*3470*/  LDL.LU R44, [R1+0x11c] ;  /* 0x00011c00012c7983 */ /* 0x000f220000300800 */
[----:B------:R-:W-:-:S03]  /*3480*/  @P4 LOP3.LUT R64, R64, 0x20000000, RZ, 0xfc, !PT ;  /* 0x2000000040404812 */ /* 0x000fc600078efcff */
[----:B------:R-:W-:Y:S01]  /*3490*/  STL [R1+0x1d0], R34 ;  /* 0x0001d02201007387 */ /* 0x000fe20000100800 */
[C---:B------:R-:W-:Y:S02]  /*34a0*/  LOP3.LUT P4, RZ, R64.reuse, 0x10, RZ, 0xc0, !PT ;  /* 0x0000001040ff7812 */ /* 0x040fe4000788c0ff */
[----:B------:R-:W-:Y:S01]  /*34b0*/  LOP3.LUT R64, R64, 0xf7ffffff, RZ, 0xc0, !PT ;  /* 0xf7ffffff40407812 */ /* 0x000fe200078ec0ff */
[----:B------:R-:W-:Y:S03]  /*34c0*/  STL [R1+0x1e0], R34 ;  /* 0x0001e02201007387 */ /* 0x000fe60000100800 */
[----:B------:R-:W-:Y:S01]  /*34d0*/  @P5 LOP3.LUT R64, R64, 0x8000000, RZ, 0xfc, !PT ;  /* 0x0800000040405812 */ /* 0x000fe200078efcff */
[----:B------:R-:W-:Y:S03]  /*34e0*/  STL [R1+0x1f0], R34 ;  /* 0x0001f02201007387 */ /* 0x000fe60000100800 */
[----:B------:R-:W-:Y:S01]  /*34f0*/  LOP3.LUT P5, RZ, R64, 0x1000000, RZ, 0xc0, !PT ;  /* 0x0100000040ff7812 */ /* 0x000fe200078ac0ff */
[----:B------:R-:W-:Y:S04]  /*3500*/  STL [R1+0x200], R34 ;  /* 0x0002002201007387 */ /* 0x000fe80000100800 */
[----:B------:R0:W-:Y:S04]  /*3510*/  STL.64 [R1+0x210], R34 ;  /* 0x0002102201007387 */ /* 0x0001e80000100a00 */
[----:B------:R-:W-:Y:S04]  /*3520*/  STL [R1+0x1cc], R35 ;  /* 0x0001cc2301007387 */ /* 0x000fe80000100800 */
[----:B------:R-:W-:Y:S01]  /*3530*/  STL [R1+0x1f4], R35 ;  /* 0x0001f42301007387 */ /* 0x000fe20000100800 */
[----:B0-----:R-:W-:-:S03]  /*3540*/  PRMT R34, RZ, 0x7610, R34 ;  /* 0x00007610ff227816 */ /* 0x001fc60000000022 */
[----:B------:R-:W3:Y:S01]  /*3550*/  LDL.LU R45, [R1+0x118] ;  /* 0x00011800012d7983 */ /* 0x000ee20000300800 */
[----:B------:R-:W-:-:S05]  /*3560*/  @!P5 PRMT R34, R91, 0x7610, R34 ;  /* 0x000076105b22d816 */ /* 0x000fca0000000022 */
[----:B------:R0:W-:Y:S04]  /*3570*/  STL.S16 [R1+0x116], R34 ;  /* 0x0001162201007387 */ /* 0x0001e80000100600 */
[----:B0-----:R-:W2:Y:S01]  /*3580*/  LDL.LU.64 R34, [R1+0x140] ;  /* 0x0001400001227983 */ /* 0x001ea20000300a00 */
[----:B------:R-:W-:-:S04]  /*3590*/  IADD3 R71, PT, PT, R62, 0x1f0, RZ ;  /* 0x000001f03e477810 */ /* 0x000fc80007ffe0ff */
[----:B------:R-:W-:Y:S02]  /*35a0*/  SHF.R.S32.HI R72, RZ, 0x1f, R71 ;  /* 0x0000001fff487819 */ /* 0x000fe40000011447 */
[----:B------:R-:W-:-:S04]  /*35b0*/  ISETP.GE.U32.AND P6, PT, R71, UR16, PT ;  /* 0x0000001047007c0c */ /* 0x000fc8000bfc6070 */
[----:B------:R-:W-:Y:S02]  /*35c0*/  ISETP.GE.AND.EX P6, PT, R72, UR17, PT, P6 ;  /* 0x0000001148007c0c */ /* 0x000fe4000bfc6360 */
[----:B------:R-:W-:-:S06]  /*35d0*/  CS2R R68, SRZ ;  /* 0x0000000000447805 */ /* 0x000fcc000001ff00 */
[----:B------:R0:W2:Y:S01]  /*35e0*/  @!P4 LDG.E R69, desc[UR10][R48.64] ;  /* 0x0000000a3045c981 */ /* 0x0000a2000c1e1900 */
[----:B------:R-:W-:Y:S02]  /*35f0*/  MOV R70, RZ ;  /* 0x000000ff00467202 */ /* 0x000fe40000000f00 */
[----:B------:R-:W-:Y:S01]  /*3600*/  LOP3.LUT R64, R64, 0xbfffffff, RZ, 0xc0, !PT ;  /* 0xbfffffff40407812 */ /* 0x000fe200078ec0ff */
[----:B------:R-:W2:Y:S04]  /*3610*/  @!P1 LDG.E R68, desc[UR10][R88.64] ;  /* 0x0000000a58449981 */ /* 0x000ea8000c1e1900 */
[----:B------:R1:W2:Y:S01]  /*3620*/  @!P4 LDG.E R70, desc[UR10][R52.64] ;  /* 0x0000000a3446c981 */ /* 0x0002a2000c1e1900 */
[----:B0-----:R-:W0:Y:S01]  /*3630*/  @!P6 LDC.64 R48, c[0x0][0x3f8] ;  /* 0x0000fe00ff30eb82 */ /* 0x001e220000000a00 */
[----:B-1----:R-:W-:-:S02]  /*3640*/  @!P6 MOV R52, R30 ;  /* 0x0000001e0034e202 */ /* 0x002fc40000000f00 */
        /* <DEDUP_REMOVED lines=9> */
[----:B------:R-:W-:-:S02]  /*36e0*/  @P4 LOP3.LUT R64, R64, 0x40000000, RZ, 0xfc, !PT ;  /* 0x4000000040404812 */ /* 0x000fc400078efcff */
[----:B------:R-:W-:Y:S02]  /*36f0*/  PRMT R73, RZ, 0x7610, R73 ;  /* 0x00007610ff497816 */ /* 0x000fe40000000049 */
[----:B0-----:R-:W-:-:S04]  /*3700*/  @!P6 IADD3 R48, P1, PT, R72, R48, RZ ;  /* 0x000000304830e210 */ /* 0x001fc80007f3e0ff */
[C---:B------:R-:W-:Y:S02]  /*3710*/  @!P6 IADD3.X R49, PT, PT, R71.reuse, R49, RZ, P1, !PT ;  /* 0x000000314731e210 */ /* 0x040fe40000ffe4ff */
[----:B-1----:R-:W-:Y:S02]  /*3720*/  @!P6 IADD3 R52, P4, PT, R72, R52, RZ ;  /* 0x000000344834e210 */ /* 0x002fe40007f9e0ff */
[C---:B------:R-:W-:Y:S02]  /*3730*/  LOP3.LUT P1, RZ, R64.reuse, 0x800000, RZ, 0xc0, !PT ;  /* 0x0080000040ff7812 */ /* 0x040fe4000782c0ff */
[----:B------:R-:W-:Y:S02]  /*3740*/  @!P6 IADD3.X R53, PT, PT, R71, R53, RZ, P4, !PT ;  /* 0x000000354735e210 */ /* 0x000fe400027fe4ff */
[C---:B------:R-:W-:Y:S02]  /*3750*/  LOP3.LUT P4, RZ, R64.reuse, 0x200000, RZ, 0xc0, !PT ;  /* 0x0020000040ff7812 */ /* 0x040fe4000788c0ff */
[----:B------:R-:W-:-:S02]  /*3760*/  LOP3.LUT R64, R64, 0xfbffffff, RZ, 0xc0, !PT ;  /* 0xfbffffff40407812 */ /* 0x000fc400078ec0ff */
[----:B------:R-:W-:Y:S02]  /*3770*/  PRMT R72, R72, 0x5410, RZ ;  /* 0x0000541048487816 */ /* 0x000fe400000000ff */
[----:B------:R-:W-:Y:S02]  /*3780*/  @P6 LOP3.LUT R64, R64, 0x4000000, RZ, 0xfc, !PT ;  /* 0x0400000040406812 */ /* 0x000fe400078efcff */
[----:B------:R-:W-:Y:S02]  /*3790*/  PRMT R74, RZ, 0x7610, R74 ;  /* 0x00007610ff4a7816 */ /* 0x000fe4000000004a */
[----:B------:R-:W-:Y:S02]  /*37a0*/  LOP3.LUT P6, RZ, R64, 0x400000, RZ, 0xc0, !PT ;  /* 0x0040000040ff7812 */ /* 0x000fe400078cc0ff */
[----:B------:R-:W-:Y:S02]  /*37b0*/  @!P5 PRMT R74, R90, 0x7632, R74 ;  /* 0x000076325a4ad816 */ /* 0x000fe4000000004a */
[----:B------:R-:W-:-:S02]  /*37c0*/  PRMT R75, RZ, 0x7610, R75 ;  /* 0x00007610ff4b7816 */ /* 0x000fc4000000004b */
[----:B------:R-:W-:Y:S02]  /*37d0*/  PRMT R77, RZ, 0x7610, R77 ;  /* 0x00007610ff4d7816 */ /* 0x000fe4000000004d */
[----:B------:R-:W-:Y:S02]  /*37e0*/  @!P1 PRMT R75, R86, 0x7610, R75 ;  /* 0x00007610564b9816 */ /* 0x000fe4000000004b */
[----:B------:R-:W-:-:S03]  /*37f0*/  PRMT R80, RZ, 0x7610, R80 ;  /* 0x00007610ff507816 */ /* 0x000fc60000000050 */
[----:B------:R-:W-:Y:S02]  /*3800*/  @!P6 PRMT R77, R84, 0x7610, R77 ;  /* 0x00007610544de816 */ /* 0x000fe4000000004d */
[----:B------:R-:W-:Y:S02]  /*3810*/  PRMT R81, RZ, 0x7610, R81 ;  /* 0x00007610ff517816 */ /* 0x000fe40000000051 */
[----:B------:R-:W-:Y:S02]  /*3820*/  PRMT R74, R74, 0x5410, RZ ;  /* 0x000054104a4a7816 */ /* 0x000fe400000000ff */
[----:B------:R-:W-:Y:S02]  /*3830*/  PRMT R75, R75, 0x5410, RZ ;  /* 0x000054104b4b7816 */ /* 0x000fe400000000ff */
[----:B------:R-:W-:Y:S02]  /*3840*/  PRMT R76, RZ, 0x7610, R76 ;  /* 0x00007610ff4c7816 */ /* 0x000fe4000000004c */
[----:B------:R-:W-:-:S02]  /*3850*/  PRMT R79, RZ, 0x7610, R79 ;  /* 0x00007610ff4f7816 */ /* 0x000fc4000000004f */
[----:B------:R-:W-:Y:S02]  /*3860*/  PRMT R77, R77, 0x5410, RZ ;  /* 0x000054104d4d7816 */ /* 0x000fe400000000ff */
[----:B------:R-:W-:Y:S01]  /*3870*/  @!P4 PRMT R80, R78, 0x7632, R80 ;  /* 0x000076324e50c816 */ /* 0x000fe20000000050 */
[----:B------:R0:W-:Y:S01]  /*3880*/  STL [R1+0x9c], R82 ;  /* 0x00009c5201007387 */ /* 0x0001e20000100800 */
[----:B------:R-:W-:Y:S02]  /*3890*/  @!P1 PRMT R74, R74, 0x7610, R86 ;  /* 0x000076104a4a9816 */ /* 0x000fe40000000056 */
[----:B------:R-:W-:Y:S02]  /*38a0*/  @!P1 PRMT R75, R75, 0x5410, R85 ;  /* 0x000054104b4b9816 */ /* 0x000fe40000000055 */
[----:B------:R-:W-:Y:S02]  /*38b0*/  @!P1 PRMT R76, R85, 0x7632, R76 ;  /* 0x00007632554c9816 */ /* 0x000fe4000000004c */
[----:B------:R-:W-:-:S02]  /*38c0*/  LOP3.LUT P1, RZ, R64, 0x80000, RZ, 0xc0, !PT ;  /* 0x0008000040ff7812 */ /* 0x000fc4000782c0ff */
[----:B------:R-:W-:Y:S02]  /*38d0*/  @!P6 PRMT R79, R82, 0x7610, R79 ;  /* 0x00007610524fe816 */ /* 0x000fe4000000004f */
[--C-:B------:R-:W-:Y:S02]  /*38e0*/  @!P6 PRMT R77, R77, 0x7610, R82.reuse ;  /* 0x000076104d4de816 */ /* 0x100fe40000000052 */
[----:B0-----:R-:W-:Y:S02]  /*38f0*/  PRMT R82, RZ, 0x7610, R82 ;  /* 0x00007610ff527816 */ /* 0x001fe40000000052 */
[----:B------:R-:W-:Y:S02]  /*3900*/  PRMT R80, R80, 0x5410, RZ ;  /* 0x0000541050507816 */ /* 0x000fe400000000ff */
[----:B------:R-:W-:Y:S01]  /*3910*/  PRMT R83, RZ, 0x7610, R83 ;  /* 0x00007610ff537816 */ /* 0x000fe20000000053 */
[----:B------:R-:W-:Y:S03]  /*3920*/  STL [R1+0xa4], R8 ;  /* 0x0000a40801007387 */ /* 0x000fe60000100800 */
[----:B------:R-:W-:Y:S01]  /*3930*/  @!P1 PRMT R83, R9, 0x7610, R83 ;  /* 0x0000761009539816 */ /* 0x000fe20000000053 */
[----:B------:R0:W-:Y:S01]  /*3940*/  STL [R1+0x28], R9 ;  /* 0x0000280901007387 */ /* 0x0001e20000100800 */
[----:B------:R-:W-:-:S02]  /*3950*/  PRMT R71, RZ, 0x5410, RZ ;  /* 0x00005410ff477816 */ /* 0x000fc400000000ff */
[----:B----4-:R-:W-:Y:S02]  /*3960*/  @!P0 PRMT R73, R44, 0x7610, R73 ;  /* 0x000076102c498816 */ /* 0x010fe40000000049 */
[----:B------:R-:W-:Y:S02]  /*3970*/  @!P0 PRMT R72, R72, 0x7610, R44 ;  /* 0x0000761048488816 */ /* 0x000fe4000000002c */
[----:B------:R-:W-:Y:S02]  /*3980*/  PRMT R73, R73, 0x5410, RZ ;  /* 0x0000541049497816 */ /* 0x000fe400000000ff */
[----:B------:R-:W-:Y:S02]  /*3990*/  PRMT R72, RZ, 0x7610, R72 ;  /* 0x00007610ff487816 */ /* 0x000fe40000000048 */
[----:B------:R-:W-:Y:S02]  /*39a0*/  @!P5 PRMT R73, R73, 0x5410, R90 ;  /* 0x000054104949d816 */ /* 0x000fe4000000005a */
[----:B------:R-:W-:-:S02]  /*39b0*/  @!P5 PRMT R72, R91, 0x7632, R72 ;  /* 0x000076325b48d816 */ /* 0x000fc40000000048 */
[----:B------:R-:W-:-:S13]  /*39c0*/  LOP3.LUT P5, RZ, R64, 0x100000, RZ, 0xc0, !PT ;  /* 0x0010000040ff7812 */ /* 0x000fda00078ac0ff */
[----:B------:R-:W-:-:S04]  /*39d0*/  @!P5 PRMT R81, R7, 0x7610, R81 ;  /* 0x000076100751d816 */ /* 0x000fc80000000051 */
[----:B------:R-:W-:Y:S02]  /*39e0*/  PRMT R81, R81, 0x5410, RZ ;  /* 0x0000541051517816 */ /* 0x000fe400000000ff */
[----:B------:R-:W-:Y:S02]  /*39f0*/  @!P5 PRMT R82, R8, 0x7610, R82 ;  /* 0x000076100852d816 */ /* 0x000fe40000000052 */
[----:B------:R-:W-:Y:S02]  /*3a00*/  @!P5 PRMT R80, R80, 0x7610, R7 ;  /* 0x000076105050d816 */ /* 0x000fe40000000007 */
[----:B------:R-:W-:Y:S02]  /*3a10*/  @!P5 PRMT R81, R81, 0x7610, R8 ;  /* 0x000076105151d816 */ /* 0x000fe40000000008 */
[----:B------:R-:W-:Y:S02]  /*3a20*/  LOP3.LUT P5, RZ, R64, 0x4, RZ, 0xc0, !PT ;  /* 0x0000000440ff7812 */ /* 0x000fe400078ac0ff */
[----:B------:R-:W-:-:S04]  /*3a30*/  PRMT R82, R82, 0x5410, RZ ;  /* 0x0000541052527816 */ /* 0x000fc800000000ff */
[----:B------:R-:W-:Y:S02]  /*3a40*/  @!P1 PRMT R82, R82, 0x7610, R9 ;  /* 0x0000761052529816 */ /* 0x000fe40000000009 */
[----:B0-----:R-:W-:Y:S02]  /*3a50*/  CS2R R8, SRZ ;  /* 0x0000000000087805 */ /* 0x001fe4000001ff00 */
[----:B---3--:R-:W-:-:S04]  /*3a60*/  @!P0 PRMT R71, R71, 0x5410, R45 ;  /* 0x0000541047478816 */ /* 0x008fc8000000002d */
[----:B--2---:R0:W2:Y:S01]  /*3a70*/  @!P5 LDG.E R9, desc[UR10][R34.64] ;  /* 0x0000000a2209d981 */ /* 0x0040a2000c1e1900 */
[----:B------:R-:W-:-:S03]  /*3a80*/  @!P0 PRMT R71, R45, 0x7632, R71 ;  /* 0x000076322d478816 */ /* 0x000fc60000000047 */
[----:B------:R-:W-:Y:S04]  /*3a90*/  STL [R1+0x10], R44 ;  /* 0x0000102c01007387 */ /* 0x000fe80000100800 */
[----:B------:R1:W-:Y:S04]  /*3aa0*/  STL [R1+0x90], R45 ;  /* 0x0000902d01007387 */ /* 0x0003e80000100800 */
[----:B------:R-:W0:Y:S01]  /*3ab0*/  LDL.LU.64 R34, [R1+0x210] ;  /* 0x0002100001227983 */ /* 0x000e220000300a00 */
[----:B------:R-:W-:Y:S02]  /*3ac0*/  PRMT R76, R76, 0x5410, RZ ;  /* 0x000054104c4c7816 */ /* 0x000fe400000000ff */
[----:B------:R-:W-:Y:S01]  /*3ad0*/  PRMT R83, R83, 0x5410, RZ ;  /* 0x0000541053537816 */ /* 0x000fe200000000ff */
[----:B------:R3:W-:Y:S04]  /*3ae0*/  STL [R1+0x1c], R84 ;  /* 0x00001c5401007387 */ /* 0x0007e80000100800 */
[----:B-1----:R-:W4:Y:S01]  /*3af0*/  LDL.LU.64 R44, [R1+0x148] ;  /* 0x00014800012c7983 */ /* 0x002f220000300a00 */
[----:B------:R-:W-:-:S02]  /*3b00*/  @!P6 PRMT R76, R76, 0x7610, R84 ;  /* 0x000076104c4ce816 */ /* 0x000fc40000000054 */
[C---:B------:R-:W-:Y:S01]  /*3b10*/  LOP3.LUT P6, RZ, R64.reuse, 0x20000, RZ, 0xc0, !PT ;  /* 0x0002000040ff7812 */ /* 0x040fe200078cc0ff */
[----:B------:R-:W-:Y:S01]  /*3b20*/  STL [R1+0x1dc], R36 ;  /* 0x0001dc2401007387 */ /* 0x000fe20000100800 */
[----:B---3--:R-:W-:Y:S02]  /*3b30*/  PRMT R84, RZ, 0x7610, R84 ;  /* 0x00007610ff547816 */ /* 0x008fe40000000054 */
[----:B------:R-:W-:Y:S01]  /*3b40*/  @!P1 PRMT R83, R83, 0x7610, R11 ;  /* 0x0000761053539816 */ /* 0x000fe2000000000b */
[----:B------:R-:W-:Y:S01]  /*3b50*/  STL [R1+0x1d8], R37 ;  /* 0x0001d82501007387 */ /* 0x000fe20000100800 */
[----:B------:R-:W-:Y:S02]  /*3b60*/  @!P1 PRMT R84, R11, 0x7610, R84 ;  /* 0x000076100b549816 */ /* 0x000fe40000000054 */
[----:B------:R-:W-:Y:S01]  /*3b70*/  LOP3.LUT P1, RZ, R64, 0x10000, RZ, 0xc0, !PT ;  /* 0x0001000040ff7812 */ /* 0x000fe2000782c0ff */
[----:B------:R1:W-:Y:S01]  /*3b80*/  STL.64 [R1+0x1e8], R36 ;  /* 0x0001e82401007387 */ /* 0x0003e20000100a00 */
[----:B------:R-:W-:-:S02]  /*3b90*/  PRMT R88, RZ, 0x7610, R88 ;  /* 0x00007610ff587816 */ /* 0x000fc40000000058 */
[----:B------:R-:W-:Y:S01]  /*3ba0*/  PRMT R79, R79, 0x5410, RZ ;  /* 0x000054104f4f7816 */ /* 0x000fe200000000ff */
[----:B------:R3:W-:Y:S01]  /*3bb0*/  STL [R1+0x94], R90 ;  /* 0x0000945a01007387 */ /* 0x0007e20000100800 */
[----:B------:R-:W-:Y:S02]  /*3bc0*/  @!P6 PRMT R88, R17, 0x7610, R88 ;  /* 0x000076101158e816 */ /* 0x000fe40000000058 */
[----:B------:R-:W-:Y:S01]  /*3bd0*/  PRMT R89, RZ, 0x5410, RZ ;  /* 0x00005410ff597816 */ /* 0x000fe200000000ff */
[----:B------:R3:W-:Y:S04]  /*3be0*/  STL [R1+0x20], R78 ;  /* 0x0000204e01007387 */ /* 0x0007e80000100800 */
[----:B-1----:R-:W2:Y:S01]  /*3bf0*/  LDL.LU.64 R36, [R1+0x138] ;  /* 0x0001380001247983 */ /* 0x002ea20000300a00 */
[----:B------:R-:W-:-:S02]  /*3c00*/  @!P4 PRMT R79, R79, 0x5410, R78 ;  /* 0x000054104f4fc816 */ /* 0x000fc4000000004e */
[----:B------:R-:W-:Y:S01]  /*3c10*/  PRMT R88, R88, 0x5410, RZ ;  /* 0x0000541058587816 */ /* 0x000fe200000000ff */
[----:B------:R1:W-:Y:S01]  /*3c20*/  STL [R1+0x24], R7 ;  /* 0x0000240701007387 */ /* 0x0003e20000100800 */
[----:B---3--:R-:W-:Y:S02]  /*3c30*/  PRMT R90, RZ, 0x7610, R90 ;  /* 0x00007610ff5a7816 */ /* 0x008fe4000000005a */
[----:B------:R-:W-:Y:S01]  /*3c40*/  @!P1 PRMT R89, R19, 0x7610, R89 ;  /* 0x0000761013599816 */ /* 0x000fe20000000059 */
[----:B------:R-:W-:Y:S01]  /*3c50*/  STL [R1+0x98], R85 ;  /* 0x0000985501007387 */ /* 0x000fe20000100800 */
[----:B------:R-:W-:Y:S02]  /*3c60*/  PRMT R78, RZ, 0x5410, RZ ;  /* 0x00005410ff4e7816 */ /* 0x000fe400000000ff */
[----:B------:R-:W-:Y:S01]  /*3c70*/  @!P1 PRMT R88, R88, 0x7610, R19 ;  /* 0x0000761058589816 */ /* 0x000fe20000000013 */
[----:B------:R-:W-:Y:S01]  /*3c80*/  STL [R1+0x18], R86 ;  /* 0x0000185601007387 */ /* 0x000fe20000100800 */
[----:B------:R-:W-:-:S02]  /*3c90*/  @!P1 PRMT R89, R89, 0x5410, R21 ;  /* 0x0000541059599816 */ /* 0x000fc40000000015 */
[----:B------:R-:W-:Y:S01]  /*3ca0*/  @!P1 PRMT R90, R21, 0x7632, R90 ;  /* 0x00007632155a9816 */ /* 0x000fe2000000005a */
[----:B------:R-:W-:Y:S01]  /*3cb0*/  STL [R1+0xa0], R5 ;  /* 0x0000a00501007387 */ /* 0x000fe20000100800 */
[----:B------:R-:W-:Y:S02]  /*3cc0*/  @!P4 PRMT R78, R78, 0x5410, R5 ;  /* 0x000054104e4ec816 */ /* 0x000fe40000000005 */
[----:B------:R-:W-:Y:S01]  /*3cd0*/  LOP3.LUT P1, RZ, R63, 0x4, RZ, 0xc0, !PT ;  /* 0x000000043fff7812 */ /* 0x000fe2000782c0ff */
[----:B------:R3:W2:Y:S01]  /*3ce0*/  @!P5 LDG.E R8, desc[UR10][R50.64] ;  /* 0x0000000a3208d981 */ /* 0x0006a2000c1e1900 */
[----:B------:R-:W-:Y:S02]  /*3cf0*/  @!P4 PRMT R78, R5, 0x7632, R78 ;  /* 0x00007632054ec816 */ /* 0x000fe4000000004e */
[----:B------:R-:W-:Y:S02]  /*3d00*/  LOP3.LUT P4, RZ, R64, 0x8, RZ, 0xc0, !PT ;  /* 0x0000000840ff7812 */ /* 0x000fe4000788c0ff */
[----:B-1----:R-:W-:-:S02]  /*3d10*/  MOV R7, RZ ;  /* 0x000000ff00077202 */ /* 0x002fc40000000f00 */
[----:B------:R-:W-:Y:S02]  /*3d20*/  LOP3.LUT P0, RZ, R64, 0x40000, RZ, 0xc0, !PT ;  /* 0x0004000040ff7812 */ /* 0x000fe4000780c0ff */
[----:B0-----:R-:W-:-:S04]  /*3d30*/  PRMT R34, RZ, 0x7610, R34 ;  /* 0x00007610ff227816 */ /* 0x001fc80000000022 */
[----:B------:R-:W-:-:S03]  /*3d40*/  @!P1 PRMT R34, R6, 0x7610, R34 ;  /* 0x0000761006229816 */ /* 0x000fc60000000022 */
[----:B----4-:R-:W4:Y:S04]  /*3d50*/  @!P4 LDG.E R7, desc[UR10][R44.64] ;  /* 0x0000000a2c07c981 */ /* 0x010f28000c1e1900 */
[----:B------:R0:W-:Y:S04]  /*3d60*/  STL.S16 [R1+0x112], R34 ;  /* 0x0001122201007387 */ /* 0x0001e80000100600 */
[----:B------:R-:W4:Y:S04]  /*3d70*/  LDL.LU.64 R44, [R1+0x130] ;  /* 0x00013000012c7983 */ /* 0x000f280000300a00 */
[----:B0-----:R-:W4:Y:S01]  /*3d80*/  LDL.LU R34, [R1+0x200] ;  /* 0x0002000001227983 */ /* 0x001f220000300800 */
[----:B------:R-:W-:-:S04]  /*3d90*/  PRMT R85, RZ, 0x7610, R85 ;  /* 0x00007610ff557816 */ /* 0x000fc80000000055 */
[----:B------:R-:W-:Y:S02]  /*3da0*/  @!P0 PRMT R85, R13, 0x7610, R85 ;  /* 0x000076100d558816 */ /* 0x000fe40000000055 */
[----:B------:R-:W-:Y:S02]  /*3db0*/  PRMT R84, R84, 0x5410, RZ ;  /* 0x0000541054547816 */ /* 0x000fe400000000ff */
[----:B------:R-:W-:Y:S02]  /*3dc0*/  PRMT R85, R85, 0x5410, RZ ;  /* 0x0000541055557816 */ /* 0x000fe400000000ff */
[----:B------:R-:W-:Y:S02]  /*3dd0*/  PRMT R86, RZ, 0x7610, R86 ;  /* 0x00007610ff567816 */ /* 0x000fe40000000056 */
[----:B------:R-:W-:Y:S02]  /*3de0*/  @!P0 PRMT R84, R84, 0x7610, R13 ;  /* 0x0000761054548816 */ /* 0x000fe4000000000d */
[----:B------:R-:W-:-:S02]  /*3df0*/  @!P0 PRMT R85, R85, 0x5410, R14 ;  /* 0x0000541055558816 */ /* 0x000fc4000000000e */
[----:B------:R-:W-:Y:S02]  /*3e00*/  @!P0 PRMT R86, R14, 0x7632, R86 ;  /* 0x000076320e568816 */ /* 0x000fe40000000056 */
[----:B------:R-:W-:Y:S01]  /*3e10*/  LOP3.LUT P0, RZ, R64, 0x8000, RZ, 0xc0, !PT ;  /* 0x0000800040ff7812 */ /* 0x000fe2000780c0ff */
[----:B------:R-:W-:Y:S01]  /*3e20*/  HFMA2 R5, -RZ, RZ, 0, 0 ;  /* 0x00000000ff057431 */ /* 0x000fe200000001ff */
[----:B------:R-:W-:Y:S02]  /*3e30*/  PRMT R87, RZ, 0x5410, RZ ;  /* 0x00005410ff577816 */ /* 0x000fe400000000ff */
[----:B---3--:R-:W-:Y:S02]  /*3e40*/  PRMT R50, RZ, 0x5410, RZ ;  /* 0x00005410ff327816 */ /* 0x008fe400000000ff */
[----:B------:R-:W-:Y:S02]  /*3e50*/  PRMT R51, RZ, 0x5410, RZ ;  /* 0x00005410ff337816 */ /* 0x000fe400000000ff */
[----:B------:R-:W-:-:S02]  /*3e60*/  PRMT R86, R86, 0x5410, RZ ;  /* 0x0000541056567816 */ /* 0x000fc400000000ff */
[----:B------:R-:W-:Y:S01]  /*3e70*/  @!P6 PRMT R87, R16, 0x7610, R87 ;  /* 0x000076101057e816 */ /* 0x000fe20000000057 */
[----:B--2---:R-:W2:Y:S02]  /*3e80*/  @!P4 LDG.E R5, desc[UR10][R36.64] ;  /* 0x0000000a2405c981 */ /* 0x004ea4000c1e1900 */
[----:B------:R-:W-:Y:S02]  /*3e90*/  @!P0 PRMT R50, R50, 0x5410, R23 ;  /* 0x0000541032328816 */ /* 0x000fe40000000017 */
[----:B------:R-:W-:Y:S02]  /*3ea0*/  @!P0 PRMT R51, R51, 0x5410, R25 ;  /* 0x0000541033338816 */ /* 0x000fe40000000019 */
[----:B------:R-:W-:Y:S02]  /*3eb0*/  @!P6 PRMT R86, R86, 0x7610, R16 ;  /* 0x000076105656e816 */ /* 0x000fe40000000010 */
[----:B------:R-:W-:Y:S02]  /*3ec0*/  @!P6 PRMT R87, R87, 0x7610, R17 ;  /* 0x000076105757e816 */ /* 0x000fe40000000011 */
[----:B------:R-:W-:Y:S01]  /*3ed0*/  @!P0 PRMT R50, R23, 0x7632, R50 ;  /* 0x0000763217328816 */ /* 0x000fe20000000032 */
[----:B------:R0:W-:Y:S01]  /*3ee0*/  STL [R1+0x14], R91 ;  /* 0x0000145b01007387 */ /* 0x0001e20000100800 */
[----:B------:R-:W-:-:S02]  /*3ef0*/  @!P0 PRMT R51, R25, 0x7632, R51 ;  /* 0x0000763219338816 */ /* 0x000fc40000000033 */
[C---:B------:R-:W-:Y:S01]  /*3f00*/  LOP3.LUT P6, RZ, R64.reuse, 0x2, RZ, 0xc0, !PT ;  /* 0x0000000240ff7812 */ /* 0x040fe200078cc0ff */
[----:B------:R1:W-:Y:S01]  /*3f10*/  STL [R1+0x2c], R13 ;  /* 0x00002c0d01007387 */ /* 0x0003e20000100800 */
[C---:B------:R-:W-:Y:S02]  /*3f20*/  LOP3.LUT P4, RZ, R64.reuse, 0x4000, RZ, 0xc0, !PT ;  /* 0x0000400040ff7812 */ /* 0x040fe4000788c0ff */
[C---:B------:R-:W-:Y:S01]  /*3f30*/  LOP3.LUT P0, RZ, R64.reuse, 0x1, RZ, 0xc0, !PT ;  /* 0x0000000140ff7812 */ /* 0x040fe2000780c0ff */
[----:B------:R-:W3:Y:S01]  /*3f40*/  LDL.LU.64 R36, [R1+0x128] ;  /* 0x0001280001247983 */ /* 0x000ee20000300a00 */
[----:B------:R-:W-:-:S04]  /*3f50*/  LOP3.LUT R64, R64, 0xefffffff, RZ, 0xc0, !PT ;  /* 0xefffffff40407812 */ /* 0x000fc800078ec0ff */
[----:B------:R-:W-:-:S04]  /*3f60*/  @P5 LOP3.LUT R64, R64, 0x10000000, RZ, 0xfc, !PT ;  /* 0x1000000040405812 */ /* 0x000fc800078efcff */
[----:B------:R-:W-:Y:S02]  /*3f70*/  LOP3.LUT P5, RZ, R64, 0x2000, RZ, 0xc0, !PT ;  /* 0x0000200040ff7812 */ /* 0x000fe400078ac0ff */
[----:B0-----:R-:W-:Y:S02]  /*3f80*/  PRMT R91, RZ, 0x5410, RZ ;  /* 0x00005410ff5b7816 */ /* 0x001fe400000000ff */
[----:B-1----:R-:W-:Y:S02]  /*3f90*/  PRMT R13, RZ, 0x7610, R13 ;  /* 0x00007610ff0d7816 */ /* 0x002fe4000000000d */
[----:B------:R-:W-:Y:S02]  /*3fa0*/  PRMT R90, R90, 0x5410, RZ ;  /* 0x000054105a5a7816 */ /* 0x000fe400000000ff */
[----:B------:R-:W-:Y:S02]  /*3fb0*/  PRMT R92, RZ, 0x7610, R92 ;  /* 0x00007610ff5c7816 */ /* 0x000fe4000000005c */
[----:B------:R-:W-:-:S03]  /*3fc0*/  @!P4 PRMT R91, R26, 0x7610, R91 ;  /* 0x000076101a5bc816 */ /* 0x000fc6000000005b */
[----:B------:R-:W-:Y:S02]  /*3fd0*/  @!P5 PRMT R13, R3, 0x7632, R13 ;  /* 0x00007632030dd816 */ /* 0x000fe4000000000d */
[----:B------:R-:W-:Y:S02]  /*3fe0*/  @!P4 PRMT R90, R90, 0x7610, R26 ;  /* 0x000076105a5ac816 */ /* 0x000fe4000000001a */
[----:B------:R-:W-:Y:S02]  /*3ff0*/  @!P4 PRMT R91, R91, 0x5410, R4 ;  /* 0x000054105b5bc816 */ /* 0x000fe40000000004 */
[----:B------:R-:W-:Y:S02]  /*4000*/  @!P4 PRMT R92, R4, 0x7632, R92 ;  /* 0x00007632045cc816 */ /* 0x000fe4000000005c */
[----:B------:R-:W-:Y:S01]  /*4010*/  LOP3.LUT P4, RZ, R64, 0x800, RZ, 0xc0, !PT ;  /* 0x0000080040ff7812 */ /* 0x000fe2000788c0ff */
[----:B------:R0:W-:Y:S02]  /*4020*/  STL.S16 [R1+0x11e], R13 ;  /* 0x00011e0d01007387 */ /* 0x0001e40000100600 */
[----:B0-----:R-:W-:-:S06]  /*4030*/  MOV R13, RZ ;  /* 0x000000ff000d7202 */ /* 0x001fcc0000000f00 */
[----:B----4-:R0:W4:Y:S01]  /*4040*/  @!P6 LDG.E R13, desc[UR10][R44.64] ;  /* 0x0000000a2c0de981 */ /* 0x010122000c1e1900 */
[----:B------:R-:W-:-:S03]  /*4050*/  PRMT R34, RZ, 0x7610, R34 ;  /* 0x00007610ff227816 */ /* 0x000fc60000000022 */
[----:B------:R-:W0:Y:S01]  /*4060*/  LDL.LU.64 R44, [R1+0x208] ;  /* 0x00020800012c7983 */ /* 0x000e220000300a00 */
[----:B------:R-:W-:-:S05]  /*4070*/  @!P4 PRMT R34, R18, 0x7610, R34 ;  /* 0x000076101222c816 */ /* 0x000fca0000000022 */
[----:B------:R1:W-:Y:S04]  /*4080*/  STL.S16 [R1+0x11c], R34 ;  /* 0x00011c2201007387 */ /* 0x0003e80000100600 */
[----:B-1----:R-:W2:Y:S01]  /*4090*/  LDL.LU R34, [R1+0x1f0] ;  /* 0x0001f00001227983 */ /* 0x002ea20000300800 */
[----:B------:R-:W-:Y:S02]  /*40a0*/  PRMT R93, RZ, 0x5410, RZ ;  /* 0x00005410ff5d7816 */ /* 0x000fe400000000ff */
[----:B------:R-:W-:Y:S02]  /*40b0*/  PRMT R92, R92, 0x5410, RZ ;  /* 0x000054105c5c7816 */ /* 0x000fe400000000ff */
[----:B------:R-:W-:Y:S02]  /*40c0*/  @!P5 PRMT R93, R2, 0x7610, R93 ;  /* 0x00007610025dd816 */ /* 0x000fe4000000005d */
[----:B------:R-:W-:-:S02]  /*40d0*/  @!P5 PRMT R92, R92, 0x7610, R2 ;  /* 0x000076105c5cd816 */ /* 0x000fc40000000002 */
[----:B------:R-:W-:Y:S02]  /*40e0*/  @!P5 PRMT R93, R93, 0x5410, R3 ;  /* 0x000054105d5dd816 */ /* 0x000fe40000000003 */
[----:B------:R-:W-:Y:S01]  /*40f0*/  LOP3.LUT P5, RZ, R64, 0x400, RZ, 0xc0, !PT ;  /* 0x0000040040ff7812 */ /* 0x000fe200078ac0ff */
[----:B------:R1:W-:Y:S01]  /*4100*/  STL [R1+0xa8], R11 ;  /* 0x0000a80b01007387 */ /* 0x0003e20000100800 */
[----:B------:R-:W-:Y:S01]  /*4110*/  PRMT R35, RZ, 0x7610, R35 ;  /* 0x00007610ff237816 */ /* 0x000fe20000000023 */
[----:B-1----:R-:W-:-:S03]  /*4120*/  HFMA2 R11, -RZ, RZ, 0, 0 ;  /* 0x00000000ff0b7431 */ /* 0x002fc600000001ff */
[----:B------:R-:W-:Y:S01]  /*4130*/  @!P4 PRMT R35, R15, 0x7632, R35 ;  /* 0x000076320f23c816 */ /* 0x000fe20000000023 */
[----:B------:R-:W-:Y:S04]  /*4140*/  STL [R1+0x1c8], R46 ;  /* 0x0001c82e01007387 */ /* 0x000fe80000100800 */
[----:B------:R1:W-:Y:S04]  /*4150*/  STL [R1+0x1d4], R46 ;  /* 0x0001d42e01007387 */ /* 0x0003e80000100800 */
[----:B---3--:R-:W3:Y:S01]  /*4160*/  @!P6 LDG.E R11, desc[UR10][R36.64] ;  /* 0x0000000a240be981 */ /* 0x008ee2000c1e1900 */
[----:B-1----:R-:W-:-:S03]  /*4170*/  PRMT R46, RZ, 0x7610, R46 ;  /* 0x00007610ff2e7816 */ /* 0x002fc6000000002e */
[----:B------:R1:W-:Y:S04]  /*4180*/  STL.S16 [R1+0x11a], R35 ;  /* 0x00011a2301007387 */ /* 0x0003e80000100600 */
[----:B------:R-:W4:Y:S01]  /*4190*/  LDL.LU.64 R36, [R1+0x120] ;  /* 0x0001200001247983 */ /* 0x000f220000300a00 */
[----:B------:R-:W-:-:S03]  /*41a0*/  @!P2 PRMT R46, R24, 0x7610, R46 ;  /* 0x00007610182ea816 */ /* 0x000fc6000000002e */
[----:B-1----:R-:W3:Y:S04]  /*41b0*/  LDL.LU R35, [R1+0x1f4] ;  /* 0x0001f40001237983 */ /* 0x002ee80000300800 */
[----:B------:R1:W-:Y:S04]  /*41c0*/  STL.S16 [R1+0x120], R46 ;  /* 0x0001202e01007387 */ /* 0x0003e80000100600 */
[----:B-1----:R-:W4:Y:S01]  /*41d0*/  LDL.LU R46, [R1+0x1d4] ;  /* 0x0001d400012e7983 */ /* 0x002f220000300800 */
[----:B0-----:R-:W-:Y:S02]  /*41e0*/  PRMT R44, RZ, 0x7610, R44 ;  /* 0x00007610ff2c7816 */ /* 0x001fe4000000002c */
[----:B------:R-:W-:-:S02]  /*41f0*/  PRMT R45, RZ, 0x7610, R45 ;  /* 0x00007610ff2d7816 */ /* 0x000fc4000000002d */
[----:B------:R-:W-:Y:S02]  /*4200*/  @!P1 PRMT R44, R6, 0x7632, R44 ;  /* 0x00007632062c9816 */ /* 0x000fe4000000002c */
[----:B------:R-:W-:-:S03]  /*4210*/  @!P1 PRMT R45, R12, 0x7610, R45 ;  /* 0x000076100c2d9816 */ /* 0x000fc6000000002d */
[----:B------:R0:W-:Y:S04]  /*4220*/  STL.S16 [R1+0x110], R44 ;  /* 0x0001102c01007387 */ /* 0x0001e80000100600 */
[----:B------:R1:W-:Y:S01]  /*4230*/  STL.S16 [R1+0x114], R45 ;  /* 0x0001142d01007387 */ /* 0x0003e20000100600 */
[----:B--2---:R-:W-:-:S03]  /*4240*/  PRMT R34, RZ, 0x7610, R34 ;  /* 0x00007610ff227816 */ /* 0x004fc60000000022 */
[----:B0-----:R-:W2:Y:S01]  /*4250*/  LDL.LU R44, [R1+0x1fc] ;  /* 0x0001fc00012c7983 */ /* 0x001ea20000300800 */
[----:B------:R-:W-:-:S03]  /*4260*/  @!P5 PRMT R34, R20, 0x7632, R34 ;  /* 0x000076321422d816 */ /* 0x000fc60000000022 */
[----:B-1----:R-:W2:Y:S04]  /*4270*/  LDL.LU R45, [R1+0x1f8] ;  /* 0x0001f800012d7983 */ /* 0x002ea80000300800 */
[----:B------:R0:W-:Y:S04]  /*4280*/  STL.S16 [R1+0x122], R34 ;  /* 0x0001222201007387 */ /* 0x0001e80000100600 */
[----:B0-----:R-:W2:Y:S04]  /*4290*/  LDL.LU R34, [R1+0x1e0] ;  /* 0x0001e00001227983 */ /* 0x001ea80000300800 */
[----:B------:R0:W-:Y:S02]  /*42a0*/  STL [R1+0xac], R14 ;  /* 0x0000ac0e01007387 */ /* 0x0001e40000100800 */
[----:B0-----:R-:W-:-:S04]  /*42b0*/  PRMT R14, RZ, 0x7610, R14 ;  /* 0x00007610ff0e7816 */ /* 0x001fc8000000000e */
[----:B------:R-:W-:-:S05]  /*42c0*/  @!P1 PRMT R14, R12, 0x7632, R14 ;  /* 0x000076320c0e9816 */ /* 0x000fca000000000e */
[----:B------:R0:W-:Y:S02]  /*42d0*/  STL.S16 [R1+0x128], R14 ;  /* 0x0001280e01007387 */ /* 0x0001e40000100600 */
[----:B0-----:R-:W-:Y:S02]  /*42e0*/  HFMA2 R14, -RZ, RZ, 0, 0 ;  /* 0x00000000ff0e7431 */ /* 0x001fe400000001ff */
[----:B------:R0:W-:Y:S01]  /*42f0*/  STL [R1+0x30], R16 ;  /* 0x0000301001007387 */ /* 0x0001e20000100800 */
[----:B---3--:R-:W-:Y:S02]  /*4300*/  PRMT R35, RZ, 0x7610, R35 ;  /* 0x00007610ff237816 */ /* 0x008fe40000000023 */
[----:B0-----:R-:W-:Y:S01]  /*4310*/  PRMT R16, RZ, 0x7610, R16 ;  /* 0x00007610ff107816 */ /* 0x001fe20000000010 */
[----:B------:R0:W-:Y:S03]  /*4320*/  STL [R1+0xb0], R17 ;  /* 0x0000b01101007387 */ /* 0x0001e60000100800 */
[----:B------:R-:W-:Y:S01]  /*4330*/  @!P4 PRMT R16, R18, 0x7632, R16 ;  /* 0x000076321210c816 */ /* 0x000fe20000000010 */
[----:B------:R1:W-:Y:S01]  /*4340*/  STL [R1+0x1c4], R47 ;  /* 0x0001c42f01007387 */ /* 0x0003e20000100800 */
[----:B------:R-:W-:-:S02]  /*4350*/  @!P2 PRMT R35, R27, 0x7610, R35 ;  /* 0x000076101b23a816 */ /* 0x000fc40000000023 */
[----:B0-----:R-:W-:Y:S01]  /*4360*/  PRMT R17, RZ, 0x7610, R17 ;  /* 0x00007610ff117816 */ /* 0x001fe20000000011 */
[----:B------:R-:W-:Y:S01]  /*4370*/  STL [R1+0x19c], R42 ;  /* 0x00019c2a01007387 */ /* 0x000fe20000100800 */
[----:B------:R-:W-:Y:S02]  /*4380*/  LOP3.LUT P1, RZ, R63, 0x2, RZ, 0xc0, !PT ;  /* 0x000000023fff7812 */ /* 0x000fe4000782c0ff */
[----:B------:R-:W-:Y:S01]  /*4390*/  @!P2 PRMT R17, R27, 0x7632, R17 ;  /* 0x000076321b11a816 */ /* 0x000fe20000000011 */
[----:B------:R0:W-:Y:S01]  /*43a0*/  STL [R1+0x1b0], R42 ;  /* 0x0001b02a01007387 */ /* 0x0001e20000100800 */
[----:B----4-:R-:W-:Y:S02]  /*43b0*/  PRMT R46, RZ, 0x7610, R46 ;  /* 0x00007610ff2e7816 */ /* 0x010fe4000000002e */
[----:B-1----:R-:W-:Y:S01]  /*43c0*/  PRMT R47, RZ, 0x7610, R47 ;  /* 0x00007610ff2f7816 */ /* 0x002fe2000000002f */
[----:B------:R-:W-:Y:S04]  /*43d0*/  STL [R1+0x198], R43 ;  /* 0x0001982b01007387 */ /* 0x000fe80000100800 */
[----:B------:R1:W-:Y:S01]  /*43e0*/  STL [R1+0x1b4], R43 ;  /* 0x0001b42b01007387 */ /* 0x0003e20000100800 */
[----:B0-----:R-:W-:-:S03]  /*43f0*/  PRMT R42, RZ, 0x7610, R42 ;  /* 0x00007610ff2a7816 */ /* 0x001fc6000000002a */
[----:B------:R0:W-:Y:S04]  /*4400*/  STL [R1+0xb4], R21 ;  /* 0x0000b41501007387 */ /* 0x0001e80000100800 */
[----:B------:R3:W-:Y:S01]  /*4410*/  STL.S16 [R1+0x130], R16 ;  /* 0x0001301001007387 */ /* 0x0007e20000100600 */
[----:B-1----:R-:W-:Y:S02]  /*4420*/  PRMT R43, RZ, 0x7610, R43 ;  /* 0x00007610ff2b7816 */ /* 0x002fe4000000002b */
[----:B0-----:R-:W-:Y:S02]  /*4430*/  PRMT R21, RZ, 0x7610, R21 ;  /* 0x00007610ff157816 */ /* 0x001fe40000000015 */
[----:B---3--:R-:W-:Y:S02]  /*4440*/  MOV R16, RZ ;  /* 0x000000ff00107202 */ /* 0x008fe40000000f00 */
[----:B------:R-:W-:-:S02]  /*4450*/  @!P3 PRMT R43, R61, 0x7610, R43 ;  /* 0x000076103d2bb816 */ /* 0x000fc4000000002b */
[----:B------:R-:W-:Y:S02]  /*4460*/  @!P3 PRMT R42, R61, 0x7632, R42 ;  /* 0x000076323d2ab816 */ /* 0x000fe4000000002a */
[----:B------:R-:W3:Y:S04]  /*4470*/  @!P0 LDG.E R16, desc[UR10][R36.64] ;  /* 0x0000000a24108981 */ /* 0x000ee8000c1e1900 */
[----:B------:R0:W-:Y:S04]  /*4480*/  STL.S16 [R1+0x132], R43 ;  /* 0x0001322b01007387 */ /* 0x0001e80000100600 */
[----:B------:R1:W-:Y:S04]  /*4490*/  STL.S16 [R1+0x13c], R42 ;  /* 0x00013c2a01007387 */ /* 0x0003e80000100600 */
[----:B------:R-:W4:Y:S04]  /*44a0*/  LDL.LU.64 R36, [R1+0x1e8] ;  /* 0x0001e80001247983 */ /* 0x000f280000300a00 */
[----:B0-----:R-:W3:Y:S04]  /*44b0*/  LDL.LU R43, [R1+0x1b4] ;  /* 0x0001b400012b7983 */ /* 0x001ee80000300800 */
[----:B-1----:R-:W3:Y:S04]  /*44c0*/  LDL.LU R42, [R1+0x1b0] ;  /* 0x0001b000012a7983 */ /* 0x002ee80000300800 */
[----:B------:R-:W-:Y:S04]  /*44d0*/  STL [R1+0x190], R28 ;  /* 0x0001901c01007387 */ /* 0x000fe80000100800 */
[----:B------:R0:W-:Y:S04]  /*44e0*/  STL [R1+0x1a0], R28 ;  /* 0x0001a01c01007387 */ /* 0x0001e80000100800 */
[----:B------:R-:W-:Y:S04]  /*44f0*/  STL [R1+0x18c], R29 ;  /* 0x00018c1d01007387 */ /* 0x000fe80000100800 */
[----:B------:R1:W-:Y:S01]  /*4500*/  STL [R1+0x1a4], R29 ;  /* 0x0001a41d01007387 */ /* 0x0003e20000100800 */
[----:B0-----:R-:W-:-:S02]  /*4510*/  PRMT R28, RZ, 0x7610, R28 ;  /* 0x00007610ff1c7816 */ /* 0x001fc4000000001c */
[----:B-1----:R-:W-:Y:S01]  /*4520*/  PRMT R29, RZ, 0x7610, R29 ;  /* 0x00007610ff1d7816 */ /* 0x002fe2000000001d */
[----:B--2---:R0:W2:Y:S02]  /*4530*/  @!P0 LDG.E R14, desc[UR10][R44.64] ;  /* 0x0000000a2c0e8981 */ /* 0x0040a4000c1e1900 */
[----:B0-----:R-:W-:-:S04]  /*4540*/  PRMT R44, RZ, 0x7610, R44 ;  /* 0x00007610ff2c7816 */ /* 0x001fc8000000002c */
[----:B------:R-:W-:Y:S02]  /*4550*/  @!P4 PRMT R44, R15, 0x7610, R44 ;  /* 0x000076100f2cc816 */ /* 0x000fe4000000002c */
[----:B------:R-:W-:Y:S02]  /*4560*/  LOP3.LUT P4, RZ, R64, 0x100, RZ, 0xc0, !PT ;  /* 0x0000010040ff7812 */ /* 0x000fe4000788c0ff */
[----:B------:R-:W-:-:S04]  /*4570*/  PRMT R34, RZ, 0x7610, R34 ;  /* 0x00007610ff227816 */ /* 0x000fc80000000022 */
[----:B------:R-:W-:Y:S02]  /*4580*/  @!P2 PRMT R34, R24, 0x7632, R34 ;  /* 0x000076321822a816 */ /* 0x000fe40000000022 */
[----:B------:R-:W-:Y:S02]  /*4590*/  LOP3.LUT P2, RZ, R63, 0x1, RZ, 0xc0, !PT ;  /* 0x000000013fff7812 */ /* 0x000fe4000784c0ff */
[----:B------:R-:W-:-:S03]  /*45a0*/  PRMT R63, RZ, 0x7610, R63 ;  /* 0x00007610ff3f7816 */ /* 0x000fc6000000003f */
[C---:B------:R-:W-:Y:S02]  /*45b0*/  @!P4 PRMT R46, R10.reuse, 0x7632, R46 ;  /* 0x000076320a2ec816 */ /* 0x040fe4000000002e */
[----:B------:R-:W-:Y:S02]  /*45c0*/  @!P4 PRMT R63, R10, 0x7610, R63 ;  /* 0x000076100a3fc816 */ /* 0x000fe4000000003f */
[C---:B------:R-:W-:Y:S02]  /*45d0*/  @!P4 PRMT R47, R0.reuse, 0x7610, R47 ;  /* 0x00007610002fc816 */ /* 0x040fe4000000002f */
[----:B------:R-:W-:Y:S02]  /*45e0*/  @!P4 PRMT R21, R0, 0x7632, R21 ;  /* 0x000076320015c816 */ /* 0x000fe40000000015 */
[----:B------:R-:W-:-:S13]  /*45f0*/  LOP3.LUT P4, RZ, R64, 0x20, RZ, 0xc0, !PT ;  /* 0x0000002040ff7812 */ /* 0x000fda000788c0ff */
[C---:B------:R-:W-:Y:S02]  /*4600*/  @!P4 PRMT R29, R67.reuse, 0x7610, R29 ;  /* 0x00007610431dc816 */ /* 0x040fe4000000001d */
[----:B------:R-:W-:-:S03]  /*4610*/  @!P4 PRMT R28, R67, 0x7632, R28 ;  /* 0x00007632431cc816 */ /* 0x000fc6000000001c */
[----:B------:R0:W-:Y:S04]  /*4620*/  STL.S16 [R1+0x13a], R29 ;  /* 0x00013a1d01007387 */ /* 0x0001e80000100600 */
[----:B------:R1:W-:Y:S04]  /*4630*/  STL.S16 [R1+0x146], R28 ;  /* 0x0001461c01007387 */ /* 0x0003e80000100600 */
[----:B0-----:R-:W2:Y:S04]  /*4640*/  LDL.LU R29, [R1+0x1a4] ;  /* 0x0001a400011d7983 */ /* 0x001ea80000300800 */
[----:B-1----:R-:W2:Y:S01]  /*4650*/  LDL.LU R28, [R1+0x1a0] ;  /* 0x0001a000011c7983 */ /* 0x002ea20000300800 */
[----:B------:R-:W-:-:S04]  /*4660*/  PRMT R44, R44, 0x5410, RZ ;  /* 0x000054102c2c7816 */ /* 0x000fc800000000ff */
[----:B------:R-:W-:Y:S01]  /*4670*/  @!P5 PRMT R44, R44, 0x5410, R20 ;  /* 0x000054102c2cd816 */ /* 0x000fe20000000014 */
[----:B------:R-:W-:Y:S04]  /*4680*/  STL [R1+0x1ac], R38 ;  /* 0x0001ac2601007387 */ /* 0x000fe80000100800 */
[----:B------:R0:W-:Y:S02]  /*4690*/  STL [R1+0x1c0], R38 ;  /* 0x0001c02601007387 */ /* 0x0001e40000100800 */
[----:B0-----:R-:W-:Y:S02]  /*46a0*/  PRMT R38, RZ, 0x7610, R38 ;  /* 0x00007610ff267816 */ /* 0x001fe40000000026 */
[----:B----4-:R-:W-:Y:S02]  /*46b0*/  PRMT R36, RZ, 0x7610, R36 ;  /* 0x00007610ff247816 */ /* 0x010fe40000000024 */
[----:B------:R-:W-:-:S02]  /*46c0*/  PRMT R37, RZ, 0x7610, R37 ;  /* 0x00007610ff257816 */ /* 0x000fc40000000025 */
[----:B---3--:R-:W-:Y:S02]  /*46d0*/  PRMT R43, RZ, 0x7610, R43 ;  /* 0x00007610ff2b7816 */ /* 0x008fe4000000002b */
[C---:B------:R-:W-:Y:S02]  /*46e0*/  @!P5 PRMT R36, R22.reuse, 0x7610, R36 ;  /* 0x000076101624d816 */ /* 0x040fe40000000024 */
[----:B------:R-:W-:Y:S02]  /*46f0*/  PRMT R42, RZ, 0x7610, R42 ;  /* 0x00007610ff2a7816 */ /* 0x000fe4000000002a */
[----:B------:R-:W-:Y:S02]  /*4700*/  @!P5 PRMT R37, R22, 0x7632, R37 ;  /* 0x000076321625d816 */ /* 0x000fe40000000025 */
[----:B------:R-:W-:Y:S02]  /*4710*/  LOP3.LUT P5, RZ, R64, 0x80, RZ, 0xc0, !PT ;  /* 0x0000008040ff7812 */ /* 0x000fe400078ac0ff */
[----:B------:R-:W-:-:S02]  /*4720*/  @!P4 PRMT R42, R68, 0x7610, R42 ;  /* 0x00007610442ac816 */ /* 0x000fc4000000002a */
[----:B------:R-:W-:Y:S02]  /*4730*/  @!P4 PRMT R43, R68, 0x7632, R43 ;  /* 0x00007632442bc816 */ /* 0x000fe4000000002b */
[----:B------:R-:W-:-:S07]  /*4740*/  LOP3.LUT P4, RZ, R64, 0x40000000, RZ, 0xc0, !PT ;  /* 0x4000000040ff7812 */ /* 0x000fce000788c0ff */
[----:B------:R-:W-:-:S05]  /*4750*/  @!P5 PRMT R38, R65, 0x7632, R38 ;  /* 0x000076324126d816 */ /* 0x000fca0000000026 */
[----:B------:R0:W-:Y:S04]  /*4760*/  STL.S16 [R1+0x134], R38 ;  /* 0x0001342601007387 */ /* 0x0001e80000100600 */
[----:B0-----:R-:W3:Y:S01]  /*4770*/  LDL.LU R38, [R1+0x1c0] ;  /* 0x0001c00001267983 */ /* 0x001ee20000300800 */
[----:B--2---:R-:W-:Y:S02]  /*4780*/  PRMT R29, RZ, 0x7610, R29 ;  /* 0x00007610ff1d7816 */ /* 0x004fe4000000001d */
[----:B------:R-:W-:Y:S02]  /*4790*/  PRMT R28, RZ, 0x7610, R28 ;  /* 0x00007610ff1c7816 */ /* 0x000fe4000000001c */
[----:B------:R-:W-:Y:S02]  /*47a0*/  @!P4 PRMT R29, R70, 0x7610, R29 ;  /* 0x00007610461dc816 */ /* 0x000fe4000000001d */
[----:B------:R-:W-:-:S03]  /*47b0*/  @!P4 PRMT R28, R69, 0x7632, R28 ;  /* 0x00007632451cc816 */ /* 0x000fc6000000001c */
[----:B------:R0:W-:Y:S04]  /*47c0*/  STL.S16 [R1+0x150], R29 ;  /* 0x0001501d01007387 */ /* 0x0001e80000100600 */
[----:B------:R1:W-:Y:S04]  /*47d0*/  STL.S16 [R1+0x14e], R28 ;  /* 0x00014e1c01007387 */ /* 0x0003e80000100600 */
[----:B0-----:R-:W2:Y:S04]  /*47e0*/  LDL.LU R29, [R1+0x18c] ;  /* 0x00018c00011d7983 */ /* 0x001ea80000300800 */
[----:B-1----:R-:W2:Y:S04]  /*47f0*/  LDL.LU R28, [R1+0x190] ;  /* 0x00019000011c7983 */ /* 0x002ea80000300800 */
[----:B------:R0:W-:Y:S04]  /*4800*/  STL.S16 [R1+0x124], R36 ;  /* 0x0001242401007387 */ /* 0x0001e80000100600 */
[----:B------:R1:W-:Y:S04]  /*4810*/  STL.S16 [R1+0x138], R37 ;  /* 0x0001382501007387 */ /* 0x0003e80000100600 */
[----:B------:R4:W-:Y:S04]  /*4820*/  STL.S16 [R1+0x126], R46 ;  /* 0x0001262e01007387 */ /* 0x0009e80000100600 */
[----:B------:R4:W-:Y:S04]  /*4830*/  STL.S16 [R1+0x12a], R47 ;  /* 0x00012a2f01007387 */ /* 0x0009e80000100600 */
[----:B------:R4:W-:Y:S04]  /*4840*/  STL.S16 [R1+0x148], R42 ;  /* 0x0001482a01007387 */ /* 0x0009e80000100600 */
[----:B------:R4:W-:Y:S04]  /*4850*/  STL.S16 [R1+0x154], R43 ;  /* 0x0001542b01007387 */ /* 0x0009e80000100600 */
[----:B0-----:R-:W2:Y:S04]  /*4860*/  LDL.LU R36, [R1+0x1dc] ;  /* 0x0001dc0001247983 */ /* 0x001ea80000300800 */
[----:B-1----:R-:W2:Y:S04]  /*4870*/  LDL.LU R37, [R1+0x1d8] ;  /* 0x0001d80001257983 */ /* 0x002ea80000300800 */
[----:B----4-:R-:W4:Y:S04]  /*4880*/  LDL.LU R46, [R1+0x1c8] ;  /* 0x0001c800012e7983 */ /* 0x010f280000300800 */
[----:B------:R-:W4:Y:S04]  /*4890*/  LDL.LU R47, [R1+0x1c4] ;  /* 0x0001c400012f7983 */ /* 0x000f280000300800 */
[----:B------:R-:W4:Y:S04]  /*48a0*/  LDL.LU R42, [R1+0x19c] ;  /* 0x00019c00012a7983 */ /* 0x000f280000300800 */
[----:B------:R-:W4:Y:S04]  /*48b0*/  LDL.LU R43, [R1+0x198] ;  /* 0x00019800012b7983 */ /* 0x000f280000300800 */
[----:B------:R0:W-:Y:S04]  /*48c0*/  STL.S16 [R1+0x12c], R34 ;  /* 0x00012c2201007387 */ /* 0x0001e80000100600 */
[----:B------:R1:W-:Y:S04]  /*48d0*/  STL.S16 [R1+0x12e], R35 ;  /* 0x00012e2301007387 */ /* 0x0003e80000100600 */
[----:B0-----:R-:W4:Y:S04]  /*48e0*/  LDL.LU R34, [R1+0x1d0] ;  /* 0x0001d00001227983 */ /* 0x001f280000300800 */
[----:B-1----:R-:W4:Y:S04]  /*48f0*/  LDL.LU R35, [R1+0x1cc] ;  /* 0x0001cc0001237983 */ /* 0x002f280000300800 */
[----:B------:R0:W-:Y:S04]  /*4900*/  STL [R1+0x38], R23 ;  /* 0x0000381701007387 */ /* 0x0001e80000100800 */
[----:B------:R1:W-:Y:S01]  /*4910*/  STL [R1+0x194], R55 ;  /* 0x0001943701007387 */ /* 0x0003e20000100800 */
[----:B0-----:R-:W-:-:S02]  /*4920*/  PRMT R23, RZ, 0x7610, R23 ;  /* 0x00007610ff177816 */ /* 0x001fc40000000017 */
[----:B-1----:R-:W-:Y:S02]  /*4930*/  PRMT R55, RZ, 0x7610, R55 ;  /* 0x00007610ff377816 */ /* 0x002fe40000000037 */
[----:B------:R-:W-:Y:S01]  /*4940*/  @!P4 PRMT R23, R70, 0x7632, R23 ;  /* 0x000076324617c816 */ /* 0x000fe20000000017 */
[----:B------:R0:W-:Y:S01]  /*4950*/  STL [R1+0x1bc], R40 ;  /* 0x0001bc2801007387 */ /* 0x0001e20000100800 */
[----:B------:R-:W-:Y:S02]  /*4960*/  @!P4 PRMT R55, R69, 0x7610, R55 ;  /* 0x000076104537c816 */ /* 0x000fe40000000037 */
[----:B------:R-:W-:Y:S01]  /*4970*/  PRMT R63, R63, 0x5410, RZ ;  /* 0x000054103f3f7816 */ /* 0x000fe200000000ff */
[----:B------:R1:W-:Y:S01]  /*4980*/  STL [R1+0x1b8], R41 ;  /* 0x0001b82901007387 */ /* 0x0003e20000100800 */
[----:B------:R-:W-:-:S03]  /*4990*/  LOP3.LUT P4, RZ, R64, 0x20000000, RZ, 0xc0, !PT ;  /* 0x2000000040ff7812 */ /* 0x000fc6000788c0ff */
[----:B------:R3:W-:Y:S01]  /*49a0*/  STL.S16 [R1+0x158], R23 ;  /* 0x0001581701007387 */ /* 0x0007e20000100600 */
[----:B0-----:R-:W-:Y:S02]  /*49b0*/  PRMT R40, RZ, 0x7610, R40 ;  /* 0x00007610ff287816 */ /* 0x001fe40000000028 */
[----:B-1----:R-:W-:Y:S02]  /*49c0*/  PRMT R41, RZ, 0x7610, R41 ;  /* 0x00007610ff297816 */ /* 0x002fe40000000029 */
[----:B------:R-:W-:Y:S01]  /*49d0*/  @!P5 PRMT R63, R63, 0x5410, R65 ;  /* 0x000054103f3fd816 */ /* 0x000fe20000000041 */
[----:B---3--:R-:W-:Y:S01]  /*49e0*/  HFMA2 R23, -RZ, RZ, 0, 0 ;  /* 0x00000000ff177431 */ /* 0x008fe200000001ff */
[C---:B------:R-:W-:Y:S02]  /*49f0*/  @!P5 PRMT R40, R60.reuse, 0x7610, R40 ;  /* 0x000076103c28d816 */ /* 0x040fe40000000028 */
[----:B------:R-:W-:Y:S01]  /*4a00*/  @!P5 PRMT R41, R60, 0x7632, R41 ;  /* 0x000076323c29d816 */ /* 0x000fe20000000029 */
[----:B------:R0:W-:Y:S01]  /*4a10*/  STL.S16 [R1+0x144], R55 ;  /* 0x0001443701007387 */ /* 0x0001e20000100600 */
[----:B------:R-:W-:-:S02]  /*4a20*/  LOP3.LUT P5, RZ, R64, 0x8, RZ, 0xc0, !PT ;  /* 0x0000000840ff7812 */ /* 0x000fc400078ac0ff */
[----:B------:R-:W-:Y:S01]  /*4a30*/  PRMT R38, RZ, 0x7610, R38 ;  /* 0x00007610ff267816 */ /* 0x000fe20000000026 */
[----:B------:R1:W-:Y:S04]  /*4a40*/  STL [R1+0x1a8], R39 ;  /* 0x0001a82701007387 */ /* 0x0003e80000100800 */
[----:B0-----:R-:W3:Y:S01]  /*4a50*/  LDL.LU R55, [R1+0x194] ;  /* 0x0001940001377983 */ /* 0x001ee20000300800 */
[----:B------:R-:W-:Y:S02]  /*4a60*/  PRMT R45, RZ, 0x7610, R45 ;  /* 0x00007610ff2d7816 */ /* 0x000fe4000000002d */
[----:B-1----:R-:W-:Y:S01]  /*4a70*/  PRMT R39, RZ, 0x7610, R39 ;  /* 0x00007610ff277816 */ /* 0x002fe20000000027 */
[----:B------:R0:W-:Y:S01]  /*4a80*/  STL [R1+0x3c], R26 ;  /* 0x00003c1a01007387 */ /* 0x0001e20000100800 */
[----:B------:R-:W-:-:S02]  /*4a90*/  @!P3 PRMT R38, R66, 0x7610, R38 ;  /* 0x000076104226b816 */ /* 0x000fc40000000026 */
[----:B------:R-:W-:Y:S02]  /*4aa0*/  @!P3 PRMT R39, R66, 0x7632, R39 ;  /* 0x000076324227b816 */ /* 0x000fe40000000027 */
[C---:B------:R-:W-:Y:S02]  /*4ab0*/  @!P5 PRMT R45, R7.reuse, 0x7610, R45 ;  /* 0x00007610072dd816 */ /* 0x040fe4000000002d */
[----:B0-----:R-:W-:Y:S01]  /*4ac0*/  PRMT R26, RZ, 0x7610, R26 ;  /* 0x00007610ff1a7816 */ /* 0x001fe2000000001a */
[----:B------:R0:W-:Y:S03]  /*4ad0*/  STL.S16 [R1+0x13e], R38 ;  /* 0x00013e2601007387 */ /* 0x0001e60000100600 */
[----:B------:R-:W-:Y:S01]  /*4ae0*/  @!P5 PRMT R26, R7, 0x7632, R26 ;  /* 0x00007632071ad816 */ /* 0x000fe2000000001a */
[----:B------:R1:W-:Y:S04]  /*4af0*/  STL.S16 [R1+0x152], R39 ;  /* 0x0001522701007387 */ /* 0x0003e80000100600 */
[----:B0-----:R-:W3:Y:S04]  /*4b00*/  LDL.LU R38, [R1+0x1ac] ;  /* 0x0001ac0001267983 */ /* 0x001ee80000300800 */
[----:B-1----:R-:W3:Y:S04]  /*4b10*/  LDL.LU R39, [R1+0x1a8] ;  /* 0x0001a80001277983 */ /* 0x002ee80000300800 */
[----:B------:R0:W-:Y:S04]  /*4b20*/  STL [R1+0x40], R2 ;  /* 0x0000400201007387 */ /* 0x0001e80000100800 */
[----:B------:R1:W-:Y:S01]  /*4b30*/  STL [R1+0xc0], R3 ;  /* 0x0000c00301007387 */ /* 0x0003e20000100800 */
[----:B------:R-:W-:Y:S01]  /*4b40*/  UIMAD.WIDE UR6, UR8, 0x8, UR6 ;  /* 0x00000008080678a5 */ /* 0x000fe2000f8e0206 */
[----:B0-----:R-:W-:-:S02]  /*4b50*/  PRMT R2, RZ, 0x7610, R2 ;  /* 0x00007610ff027816 */ /* 0x001fc40000000002 */
[----:B------:R0:W-:Y:S01]  /*4b60*/  STL.S16 [R1+0x136], R40 ;  /* 0x0001362801007387 */ /* 0x0001e20000100600 */
[----:B-1----:R-:W-:-:S03]  /*4b70*/  PRMT R3, RZ, 0x7610, R3 ;  /* 0x00007610ff037816 */ /* 0x002fc60000000003 */
[----:B------:R1:W-:Y:S01]  /*4b80*/  STL.S16 [R1+0x14a], R41 ;  /* 0x00014a2901007387 */ /* 0x0003e20000100600 */
[----:B------:R-:W-:-:S03]  /*4b90*/  @!P6 PRMT R2, R11, 0x7610, R2 ;  /* 0x000076100b02e816 */ /* 0x000fc60000000002 */
[----:B0-----:R-:W3:Y:S04]  /*4ba0*/  LDL.LU R40, [R1+0x1bc] ;  /* 0x0001bc0001287983 */ /* 0x001ee80000300800 */
[----:B-1----:R-:W3:Y:S04]  /*4bb0*/  LDL.LU R41, [R1+0x1b8] ;  /* 0x0001b80001297983 */ /* 0x002ee80000300800 */
[----:B------:R0:W-:Y:S02]  /*4bc0*/  STL.S16 [R1+0x166], R2 ;  /* 0x0001660201007387 */ /* 0x0001e40000100600 */
[----:B0-----:R-:W-:-:S02]  /*4bd0*/  MOV R2, UR6 ;  /* 0x0000000600027c02 */ /* 0x001fc40008000f00 */
[----:B------:R-:W-:Y:S04]  /*4be0*/  STL [R1+0x34], R19 ;  /* 0x0000341301007387 */ /* 0x000fe80000100800 */
[----:B--2---:R0:W2:Y:S04]  /*4bf0*/  @!P4 LDG.E R23, desc[UR10][R28.64] ;  /* 0x0000000a1c17c981 */ /* 0x0040a8000c1e1900 */
[----:B------:R-:W-:Y:S01]  /*4c00*/  STL [R1+0xc8], R18 ;  /* 0x0000c81201007387 */ /* 0x000fe20000100800 */
[----:B------:R-:W-:Y:S01]  /*4c10*/  LOP3.LUT P3, RZ, R64, 0x80000000, RZ, 0xc0, !PT ;  /* 0x8000000040ff7812 */ /* 0x000fe2000786c0ff */
[----:B------:R-:W1:Y:S01]  /*4c20*/  LDCU.U8 UR6, c[0x0][0x414] ;  /* 0x00008280ff0677ac */ /* 0x000e620008000000 */
[----:B0-----:R-:W-:-:S02]  /*4c30*/  PRMT R28, RZ, 0x7610, R28 ;  /* 0x00007610ff1c7816 */ /* 0x001fc4000000001c */
[----:B------:R-:W-:Y:S02]  /*4c40*/  PRMT R29, RZ, 0x7610, R29 ;  /* 0x00007610ff1d7816 */ /* 0x000fe4000000001d */
[C---:B------:R-:W-:Y:S02]  /*4c50*/  @!P5 PRMT R28, R5.reuse, 0x7610, R28 ;  /* 0x00007610051cd816 */ /* 0x040fe4000000001c */
[----:B------:R-:W-:Y:S02]  /*4c60*/  @!P5 PRMT R29, R5, 0x7632, R29 ;  /* 0x00007632051dd816 */ /* 0x000fe4000000001d */
[----:B------:R-:W-:-:S13]  /*4c70*/  LOP3.LUT P5, RZ, R64, 0x10000000, RZ, 0xc0, !PT ;  /* 0x1000000040ff7812 */ /* 0x000fda00078ac0ff */
[----:B------:R-:W-:-:S05]  /*4c80*/  @!P5 PRMT R3, R9, 0x7632, R3 ;  /* 0x000076320903d816 */ /* 0x000fca0000000003 */
[----:B------:R0:W-:Y:S02]  /*4c90*/  STL.S16 [R1+0x168], R3 ;  /* 0x0001680301007387 */ /* 0x0001e40000100600 */
[----:B0-----:R-:W-:-:S06]  /*4ca0*/  MOV R3, UR7 ;  /* 0x0000000700037c02 */ /* 0x001fcc0008000f00 */
[----:B------:R-:W2:Y:S01]  /*4cb0*/  LDG.E.64 R2, desc[UR10][R2.64] ;  /* 0x0000000a02027981 */ /* 0x000ea2000c1e1b00 */
[----:B------:R-:W-:-:S04]  /*4cc0*/  PRMT R19, RZ, 0x7610, R19 ;  /* 0x00007610ff137816 */ /* 0x000fc80000000013 */
[----:B------:R-:W-:-:S05]  /*4cd0*/  @!P5 PRMT R19, R8, 0x7632, R19 ;  /* 0x000076320813d816 */ /* 0x000fca0000000013 */
[----:B------:R0:W-:Y:S02]  /*4ce0*/  STL.S16 [R1+0x162], R19 ;  /* 0x0001621301007387 */ /* 0x0001e40000100600 */
[----:B0-----:R-:W0:Y:S01]  /*4cf0*/  S2R R19, SR_TID.X ;  /* 0x0000000000137919 */ /* 0x001e220000002100 */
[----:B------:R-:W-:Y:S01]  /*4d00*/  PRMT R18, RZ, 0x7610, R18 ;  /* 0x00007610ff127816 */ /* 0x000fe20000000012 */
[----:B------:R1:W-:Y:S03]  /*4d10*/  STL [R1+0xbc], R4 ;  /* 0x0000bc0401007387 */ /* 0x0003e60000100800 */
[----:B------:R-:W-:Y:S01]  /*4d20*/  @!P5 PRMT R18, R9, 0x7610, R18 ;  /* 0x000076100912d816 */ /* 0x000fe20000000012 */
[----:B------:R4:W-:Y:S01]  /*4d30*/  STL.S16 [R1+0x140], R21 ;  /* 0x0001401501007387 */ /* 0x0009e20000100600 */
[----:B-1----:R-:W-:-:S03]  /*4d40*/  HFMA2 R4, -RZ, RZ, 0, 0 ;  /* 0x00000000ff047431 */ /* 0x002fc600000001ff */
[----:B------:R1:W-:Y:S01]  /*4d50*/  STL [R1+0x48], R15 ;  /* 0x0000480f01007387 */ /* 0x0003e20000100800 */
[----:B----4-:R-:W-:-:S03]  /*4d60*/  HFMA2 R21, -RZ, RZ, 0, 0 ;  /* 0x00000000ff157431 */ /* 0x010fc600000001ff */
[----:B------:R0:W-:Y:S04]  /*4d70*/  STL.S16 [R1+0x164], R18 ;  /* 0x0001641201007387 */ /* 0x0001e80000100600 */
[----:B------:R4:W-:Y:S01]  /*4d80*/  STL.S16 [R1+0x142], R17 ;  /* 0x0001421101007387 */ /* 0x0009e20000100600 */
[----:B-1----:R-:W-:-:S03]  /*4d90*/  MOV R15, RZ ;  /* 0x000000ff000f7202 */ /* 0x002fc60000000f00 */
[----:B------:R-:W2:Y:S04]  /*4da0*/  @!P1 LDG.E R4, desc[UR10][R36.64] ;  /* 0x0000000a24049981 */ /* 0x000ea8000c1e1900 */
[----:B------:R1:W2:Y:S01]  /*4db0*/  @!P2 LDG.E R21, desc[UR10][R46.64] ;  /* 0x0000000a2e15a981 */ /* 0x0002a2000c1e1900 */
[----:B0-----:R-:W-:Y:S02]  /*4dc0*/  LOP3.LUT R18, R19, 0xffff, RZ, 0xc0, !PT ;  /* 0x0000ffff13127812 */ /* 0x001fe400078ec0ff */
[----:B----4-:R-:W-:Y:S01]  /*4dd0*/  MOV R17, RZ ;  /* 0x000000ff00117202 */ /* 0x010fe20000000f00 */
[----:B------:R0:W4:Y:S02]  /*4de0*/  @!P3 LDG.E R15, desc[UR10][R42.64] ;  /* 0x0000000a2a0fb981 */ /* 0x000124000c1e1900 */
[----:B------:R-:W-:-:S03]  /*4df0*/  IMAD R18, R18, 0x751, RZ ;  /* 0x0000075112127824 */ /* 0x000fc600078e02ff */
[----:B------:R-:W4:Y:S01]  /*4e00*/  @!P1 LDG.E R17, desc[UR10][R34.64] ;  /* 0x0000000a22119981 */ /* 0x000f22000c1e1900 */
[----:B-1----:R-:W-:Y:S02]  /*4e10*/  PRMT R46, RZ, 0x7610, R46 ;  /* 0x00007610ff2e7816 */ /* 0x002fe4000000002e */
[----:B------:R-:W-:Y:S02]  /*4e20*/  PRMT R47, RZ, 0x7610, R47 ;  /* 0x00007610ff2f7816 */ /* 0x000fe4000000002f */
[----:B0-----:R-:W-:Y:S02]  /*4e30*/  PRMT R42, RZ, 0x7610, R42 ;  /* 0x00007610ff2a7816 */ /* 0x001fe4000000002a */
[----:B------:R-:W-:Y:S02]  /*4e40*/  PRMT R43, RZ, 0x7610, R43 ;  /* 0x00007610ff2b7816 */ /* 0x000fe4000000002b */
[----:B------:R-:W-:Y:S02]  /*4e50*/  SHF.R.U32.HI R18, RZ, 0x10, R18 ;  /* 0x00000010ff127819 */ /* 0x000fe40000011612 */
[----:B------:R-:W-:-:S02]  /*4e60*/  @!P0 PRMT R42, R14, 0x7610, R42 ;  /* 0x000076100e2a8816 */ /* 0x000fc4000000002a */
[----:B------:R-:W-:Y:S02]  /*4e70*/  @!P0 PRMT R43, R14, 0x7632, R43 ;  /* 0x000076320e2b8816 */ /* 0x000fe4000000002b */
[C---:B------:R-:W-:Y:S02]  /*4e80*/  @!P0 PRMT R46, R16.reuse, 0x7610, R46 ;  /* 0x00007610102e8816 */ /* 0x040fe4000000002e */
[----:B------:R-:W-:Y:S02]  /*4e90*/  @!P0 PRMT R47, R16, 0x7632, R47 ;  /* 0x00007632102f8816 */ /* 0x000fe4000000002f */
[----:B------:R-:W-:Y:S02]  /*4ea0*/  ISETP.NE.AND P0, PT, RZ, UR6, PT ;  /* 0x00000006ff007c0c */ /* 0x000fe4000bf05270 */
[----:B------:R-:W-:Y:S01]  /*4eb0*/  PRMT R18, R18, 0x9910, RZ ;  /* 0x0000991012127816 */ /* 0x000fe200000000ff */
[----:B------:R0:W-:Y:S04]  /*4ec0*/  STL [R1+0xb8], R25 ;  /* 0x0000b81901007387 */ /* 0x0001e80000100800 */
[----:B------:R-:W-:Y:S01]  /*4ed0*/  IMAD R18, R18, 0x23, RZ ;  /* 0x0000002312127824 */ /* 0x000fe200078e02ff */
[----:B------:R-:W-:Y:S04]  /*4ee0*/  STL.S16 [R1+0x14c], R28 ;  /* 0x00014c1c01007387 */ /* 0x000fe80000100600 */
[----:B------:R1:W-:Y:S01]  /*4ef0*/  STL.S16 [R1+0x15c], R29 ;  /* 0x00015c1d01007387 */ /* 0x0003e20000100600 */
[----:B0-----:R-:W-:-:S02]  /*4f00*/  PRMT R25, RZ, 0x7610, R25 ;  /* 0x00007610ff197816 */ /* 0x001fc40000000019 */
[----:B------:R-:W-:Y:S02]  /*4f10*/  IADD3 R18, PT, PT, RZ, -R18, RZ ;  /* 0x80000012ff127210 */ /* 0x000fe40007ffe0ff */
[----:B------:R-:W-:Y:S02]  /*4f20*/  @!P5 PRMT R25, R8, 0x7610, R25 ;  /* 0x000076100819d816 */ /* 0x000fe40000000019 */
[----:B------:R-:W-:Y:S01]  /*4f30*/  LOP3.LUT P5, RZ, R64, 0x8000000, RZ, 0xc0, !PT ;  /* 0x0800000040ff7812 */ /* 0x000fe200078ac0ff */
[----:B-1----:R-:W0:Y:S01]  /*4f40*/  @P0 LDC.64 R28, c[0x0][0x3b0] ;  /* 0x0000ec00ff1c0b82 */ /* 0x002e220000000a00 */
[----:B------:R-:W-:Y:S01]  /*4f50*/  PRMT R18, R18, 0x7710, RZ ;  /* 0x0000771012127816 */ /* 0x000fe200000000ff */
[----:B------:R1:W-:Y:S03]  /*4f60*/  STL [R1+0xcc], R22 ;  /* 0x0000cc1601007387 */ /* 0x0003e60000100800 */
[----:B------:R-:W-:Y:S01]  /*4f70*/  IADD3 R18, PT, PT, R18, R19, RZ ;  /* 0x0000001312127210 */ /* 0x000fe20007ffe0ff */
[----:B------:R1:W-:Y:S02]  /*4f80*/  STL [R1+0x4c], R20 ;  /* 0x00004c1401007387 */ /* 0x0003e40000100800 */
[----:B-1----:R-:W-:Y:S01]  /*4f90*/  HFMA2 R22, -RZ, RZ, 0, 0 ;  /* 0x00000000ff167431 */ /* 0x002fe200000001ff */
[----:B------:R-:W-:-:S02]  /*4fa0*/  SHF.L.U32 R18, R18, 0x1, RZ ;  /* 0x0000000112127819 */ /* 0x000fc400000006ff */
[----:B------:R-:W-:Y:S01]  /*4fb0*/  MOV R20, RZ ;  /* 0x000000ff00147202 */ /* 0x000fe20000000f00 */
[----:B------:R1:W-:Y:S04]  /*4fc0*/  STL.S16 [R1+0x15e], R45 ;  /* 0x00015e2d01007387 */ /* 0x0003e80000100600 */
[----:B------:R1:W-:Y:S04]  /*4fd0*/  STL [R1+0xd0], R27 ;  /* 0x0000d01b01007387 */ /* 0x0003e80000100800 */
[----:B---3--:R3:W4:Y:S01]  /*4fe0*/  @!P4 LDG.E R20, desc[UR10][R54.64] ;  /* 0x0000000a3614c981 */ /* 0x008722000c1e1900 */
[----:B-1----:R-:W-:-:S03]  /*4ff0*/  LOP3.LUT R45, R18, 0xffff, RZ, 0xc0, !PT ;  /* 0x0000ffff122d7812 */ /* 0x002fc600078ec0ff */
[----:B------:R1:W4:Y:S01]  /*5000*/  @!P5 LDG.E R22, desc[UR10][R58.64] ;  /* 0x0000000a3a16d981 */ /* 0x000322000c1e1900 */
[----:B------:R-:W-:-:S03]  /*5010*/  MOV R27, UR13 ;  /* 0x0000000d001b7c02 */ /* 0x000fc60008000f00 */
[----:B------:R0:W-:Y:S01]  /*5020*/  STL [R1+0xc4], R12 ;  /* 0x0000c40c01007387 */ /* 0x0001e20000100800 */
[----:B---3--:R-:W-:Y:S02]  /*5030*/  PRMT R54, RZ, 0x7610, R54 ;  /* 0x00007610ff367816 */ /* 0x008fe40000000036 */
[----:B------:R-:W-:Y:S02]  /*5040*/  PRMT R55, RZ, 0x7610, R55 ;  /* 0x00007610ff377816 */ /* 0x000fe40000000037 */
[----:B-1----:R-:W-:Y:S01]  /*5050*/  PRMT R59, RZ, 0x7610, R59 ;  /* 0x00007610ff3b7816 */ /* 0x002fe2000000003b */
[----:B------:R-:W-:Y:S01]  /*5060*/  IMAD R27, R27, 0x46, R45 ;  /* 0x000000461b1b7824 */ /* 0x000fe200078e022d */
[----:B------:R-:W-:Y:S01]  /*5070*/  @!P6 PRMT R54, R11, 0x7632, R54 ;  /* 0x000076320b36e816 */ /* 0x000fe20000000036 */
[----:B0-----:R-:W-:Y:S01]  /*5080*/  HFMA2 R12, -RZ, RZ, 0, 0 ;  /* 0x00000000ff0c7431 */ /* 0x001fe200000001ff */
[C---:B------:R-:W-:Y:S02]  /*5090*/  @!P6 PRMT R59, R13.reuse, 0x7610, R59 ;  /* 0x000076100d3be816 */ /* 0x040fe4000000003b */
[----:B------:R-:W-:-:S02]  /*50a0*/  @!P6 PRMT R55, R13, 0x7632, R55 ;  /* 0x000076320d37e816 */ /* 0x000fc40000000037 */
[----:B------:R-:W-:Y:S01]  /*50b0*/  LOP3.LUT P6, RZ, R64, 0x4000000, RZ, 0xc0, !PT ;  /* 0x0400000040ff7812 */ /* 0x000fe200078cc0ff */
[----:B------:R-:W-:Y:S01]  /*50c0*/  @P0 IMAD.WIDE R18, R27, 0x2, R28 ;  /* 0x000000021b120825 */ /* 0x000fe200078e021c */
[----:B------:R0:W-:Y:S01]  /*50d0*/  STL.S16 [R1+0x160], R26 ;  /* 0x0001601a01007387 */ /* 0x0001e20000100600 */
[----:B------:R-:W1:Y:S03]  /*50e0*/  LDC.64 R28, c[0x0][0x3a8] ;  /* 0x0000ea00ff1c7b82 */ /* 0x000e660000000a00 */
[----:B------:R-:W-:Y:S04]  /*50f0*/  STL.S16 [R1+0x15a], R25 ;  /* 0x00015a1901007387 */ /* 0x000fe80000100600 */
[----:B------:R3:W-:Y:S01]  /*5100*/  STL [R1+0x50], R24 ;  /* 0x0000501801007387 */ /* 0x0007e20000100800 */
[----:B0-----:R-:W-:-:S03]  /*5110*/  MOV R26, RZ ;  /* 0x000000ff001a7202 */ /* 0x001fc60000000f00 */
[----:B------:R-:W4:Y:S04]  /*5120*/  @!P3 LDG.E R12, desc[UR10][R38.64] ;  /* 0x0000000a260cb981 */ /* 0x000f28000c1e1900 */
[----:B------:R0:W-:Y:S01]  /*5130*/  STL [R1+0x44], R6 ;  /* 0x0000440601007387 */ /* 0x0001e20000100800 */
[----:B---3--:R-:W-:-:S03]  /*5140*/  CS2R R24, SRZ ;  /* 0x0000000000187805 */ /* 0x008fc6000001ff00 */
[----:B------:R-:W3:Y:S04]  /*5150*/  @!P6 LDG.E R26, desc[UR10][R52.64] ;  /* 0x0000000a341ae981 */ /* 0x000ee8000c1e1900 */
[----:B------:R-:W3:Y:S01]  /*5160*/  @!P5 LDG.E R24, desc[UR10][R56.64] ;  /* 0x0000000a3818d981 */ /* 0x000ee2000c1e1900 */
[----:B0-----:R-:W-:-:S03]  /*5170*/  MOV R6, RZ ;  /* 0x000000ff00067202 */ /* 0x001fc60000000f00 */
[----:B------:R-:W3:Y:S04]  /*5180*/  @!P6 LDG.E R25, desc[UR10][R48.64] ;  /* 0x0000000a3019e981 */ /* 0x000ee8000c1e1900 */
[----:B------:R-:W3:Y:S04]  /*5190*/  @!P2 LDG.E R6, desc[UR10][R40.64] ;  /* 0x0000000a2806a981 */ /* 0x000ee8000c1e1900 */
[----:B------:R0:W-:Y:S04]  /*51a0*/  STL [R1+0x54], R10 ;  /* 0x0000540a01007387 */ /* 0x0001e80000100800 */
[----:B------:R1:W-:Y:S04]  /*51b0*/  STL [R1+0xd4], R0 ;  /* 0x0000d40001007387 */ /* 0x0003e80000100800 */
[----:B------:R-:W-:Y:S04]  /*51c0*/  STL [R1+0x58], R65 ;  /* 0x0000584101007387 */ /* 0x000fe80000100800 */
[----:B0-----:R-:W3:Y:S04]  /*51d0*/  @P0 LDG.E.U16 R10, desc[UR10][R18.64+0x2] ;  /* 0x0000020a120a0981 */ /* 0x001ee8000c1e1500 */
[----:B-1----:R0:W3:Y:S04]  /*51e0*/  @P0 LDG.E.U16 R0, desc[UR10][R18.64] ;  /* 0x0000000a12000981 */ /* 0x0020e8000c1e1500 */
[----:B------:R1:W-:Y:S04]  /*51f0*/  STL [R1+0x184], R45 ;  /* 0x0001842d01007387 */ /* 0x0003e80000100800 */
[----:B------:R1:W-:Y:S01]  /*5200*/  STL [R1+0xd8], R60 ;  /* 0x0000d83c01007387 */ /* 0x0003e20000100800 */
[----:B0-----:R-:W-:-:S03]  /*5210*/  IMAD.WIDE R18, R27, 0x2, R28 ;  /* 0x000000021b127825 */ /* 0x001fc600078e021c */
[----:B------:R0:W-:Y:S04]  /*5220*/  STL [R1+0x5c], R61 ;  /* 0x00005c3d01007387 */ /* 0x0001e80000100800 */
[----:B------:R0:W-:Y:S04]  /*5230*/  STL [R1+0xdc], R66 ;  /* 0x0000dc4201007387 */ /* 0x0001e80000100800 */
[----:B------:R0:W-:Y:S04]  /*5240*/  STL [R1+0x60], R67 ;  /* 0x0000604301007387 */ /* 0x0001e80000100800 */
[----:B------:R0:W-:Y:S04]  /*5250*/  STL [R1+0xe0], R68 ;  /* 0x0000e04401007387 */ /* 0x0001e80000100800 */
[----:B------:R0:W-:Y:S04]  /*5260*/  STL [R1+0x64], R69 ;  /* 0x0000644501007387 */ /* 0x0001e80000100800 */
[----:B------:R0:W-:Y:S04]  /*5270*/  STL [R1+0xe4], R70 ;  /* 0x0000e44601007387 */ /* 0x0001e80000100800 */
[----:B-1----:R-:W5:Y:S04]  /*5280*/  LDL.S16 R45, [R1+0x116] ;  /* 0x00011600012d7983 */ /* 0x002f680000100600 */
[----:B------:R-:W5:Y:S04]  /*5290*/  LDL.S16 R65, [R1+0x110] ;  /* 0x0001100001417983 */ /* 0x000f680000100600 */
[----:B------:R-:W5:Y:S04]  /*52a0*/  LDL.S16 R64, [R1+0x128] ;  /* 0x0001280001407983 */ /* 0x000f680000100600 */
[----:B------:R-:W5:Y:S04]  /*52b0*/  LDL.S16 R60, [R1+0x112] ;  /* 0x00011200013c7983 */ /* 0x000f680000100600 */
[----:B0-----:R-:W5:Y:S04]  /*52c0*/  LDL.S16 R61, [R1+0x11e] ;  /* 0x00011e00013d7983 */ /* 0x001f680000100600 */
[----:B------:R-:W5:Y:S04]  /*52d0*/  LDL.S16 R66, [R1+0x120] ;  /* 0x0001200001427983 */ /* 0x000f680000100600 */
[----:B------:R-:W5:Y:S04]  /*52e0*/  LDL.S16 R67, [R1+0x130] ;  /* 0x0001300001437983 */ /* 0x000f680000100600 */
[----:B------:R-:W5:Y:S04]  /*52f0*/  LDL.S16 R68, [R1+0x138] ;  /* 0x0001380001447983 */ /* 0x000f680000100600 */
[----:B------:R-:W5:Y:S04]  /*5300*/  LDL.S16 R69, [R1+0x142] ;  /* 0x0001420001457983 */ /* 0x000f680000100600 */
[----:B------:R-:W5:Y:S01]  /*5310*/  LDL.S16 R70, [R1+0x140] ;  /* 0x0001400001467983 */ /* 0x000f620000100600 */
[----:B--2---:R-:W-:-:S03]  /*5320*/  R2UR UR28, R2 ;  /* 0x00000000021c72ca */ /* 0x004fc600000e0000 */
[----:B------:R-:W2:Y:S04]  /*5330*/  LDG.E.U16 R2, desc[UR10][R18.64] ;  /* 0x0000000a12027981 */ /* 0x000ea8000c1e1500 */
[----:B------:R0:W2:Y:S04]  /*5340*/  LDG.E.U16 R18, desc[UR10][R18.64+0x2] ;  /* 0x0000020a12127981 */ /* 0x0000a8000c1e1500 */
[----:B------:R1:W-:Y:S01]  /*5350*/  STL [R1+0x68], R5 ;  /* 0x0000680501007387 */ /* 0x0003e20000100800 */
[----:B------:R-:W-:Y:S02]  /*5360*/  PRMT R41, RZ, 0x7610, R41 ;  /* 0x00007610ff297816 */ /* 0x000fe40000000029 */
[----:B0-----:R-:W-:-:S02]  /*5370*/  MOV R19, UR28 ;  /* 0x0000001c00137c02 */ /* 0x001fc40008000f00 */
[----:B-1----:R-:W-:-:S03]  /*5380*/  PRMT R5, RZ, 0x5410, RZ ;  /* 0x00005410ff057816 */ /* 0x002fc600000000ff */
[----:B------:R-:W-:Y:S01]  /*5390*/  FFMA.FTZ R3, -R19, UR28, R3 ;  /* 0x0000001c13037c23 */ /* 0x000fe20008010103 */
[----:B------:R-:W-:Y:S02]  /*53a0*/  PRMT R39, RZ, 0x7610, R39 ;  /* 0x00007610ff277816 */ /* 0x000fe40000000027 */
[----:B------:R-:W-:-:S04]  /*53b0*/  @!P1 PRMT R5, R4, 0x7610, R5 ;  /* 0x0000761004059816 */ /* 0x000fc80000000005 */
[----:B------:R-:W-:Y:S02]  /*53c0*/  @!P1 PRMT R5, R5, 0x7610, R4 ;  /* 0x0000761005059816 */ /* 0x000fe40000000004 */
[C---:B----4-:R-:W-:Y:S02]  /*53d0*/  @!P1 PRMT R41, R17.reuse, 0x7610, R41 ;  /* 0x0000761011299816 */ /* 0x050fe40000000029 */
[----:B------:R-:W-:Y:S02]  /*53e0*/  @!P1 PRMT R39, R17, 0x7632, R39 ;  /* 0x0000763211279816 */ /* 0x000fe40000000027 */
        /* <DEDUP_REMOVED lines=9> */
[----:B------:R-:W-:Y:S01]  /*5480*/  PRMT R34, RZ, 0x7610, R34 ;  /* 0x00007610ff227816 */ /* 0x000fe20000000022 */
[----:B0-----:R-:W-:Y:S01]  /*5490*/  @P1 FADD.FTZ R3, R3, UR5 ;  /* 0x0000000503031e21 */ /* 0x001fe20008010000 */
[C---:B------:R-:W-:Y:S02]  /*54a0*/  @!P2 PRMT R40, R21.reuse, 0x7610, R40 ;  /* 0x000076101528a816 */ /* 0x040fe40000000028 */
[----:B------:R-:W-:-:S03]  /*54b0*/  @!P2 PRMT R38, R21, 0x7632, R38 ;  /* 0x000076321526a816 */ /* 0x000fc60000000026 */
[----:B------:R-:W0:Y:S01]  /*54c0*/  @P1 MUFU.RSQ R3, R3 ;  /* 0x0000000300031308 */ /* 0x000e220000001400 */
[C---:B------:R-:W-:Y:S02]  /*54d0*/  @!P4 PRMT R35, R23.reuse, 0x7610, R35 ;  /* 0x000076101723c816 */ /* 0x040fe40000000023 */
        /* <DEDUP_REMOVED lines=10> */
[----:B------:R-:W-:Y:S04]  /*5580*/  STL [R1+0x74], R14 ;  /* 0x0000740e01007387 */ /* 0x000fe80000100800 */
[----:B------:R-:W-:Y:S04]  /*5590*/  STL [R1+0xf4], R16 ;  /* 0x0000f41001007387 */ /* 0x000fe80000100800 */
[----:B------:R-:W-:Y:S04]  /*55a0*/  STL [R1+0xf8], R17 ;  /* 0x0000f81101007387 */ /* 0x000fe80000100800 */
[----:B------:R-:W-:Y:S01]  /*55b0*/  STL [R1+0x7c], R21 ;  /* 0x00007c1501007387 */ /* 0x000fe20000100800 */
[----:B------:R-:W-:-:S02]  /*55c0*/  @!P3 PRMT R37, R12, 0x7610, R37 ;  /* 0x000076100c25b816 */ /* 0x000fc40000000025 */
[----:B------:R-:W-:Y:S01]  /*55d0*/  @!P3 PRMT R36, R12, 0x7632, R36 ;  /* 0x000076320c24b816 */ /* 0x000fe20000000024 */
[----:B------:R-:W-:Y:S04]  /*55e0*/  STL.S16 [R1+0x174], R40 ;  /* 0x0001742801007387 */ /* 0x000fe80000100600 */
[----:B------:R-:W-:Y:S04]  /*55f0*/  STL.S16 [R1+0x17a], R38 ;  /* 0x00017a2601007387 */ /* 0x000fe80000100600 */
[----:B------:R-:W-:Y:S04]  /*5600*/  STL.S16 [R1+0x17c], R37 ;  /* 0x00017c2501007387 */ /* 0x000fe80000100600 */
[----:B------:R-:W-:Y:S04]  /*5610*/  STL.S16 [R1+0x17e], R36 ;  /* 0x00017e2401007387 */ /* 0x000fe80000100600 */
[----:B------:R-:W-:Y:S04]  /*5620*/  STL [R1+0x84], R23 ;  /* 0x0000841701007387 */ /* 0x000fe80000100800 */
[----:B------:R-:W-:Y:S04]  /*5630*/  STL.S16 [R1+0x180], R35 ;  /* 0x0001802301007387 */ /* 0x000fe80000100600 */
[----:B------:R-:W-:Y:S04]  /*5640*/  STL.S16 [R1+0x182], R34 ;  /* 0x0001822201007387 */ /* 0x000fe80000100600 */
[----:B------:R-:W-:Y:S04]  /*5650*/  STL [R1+0x104], R20 ;  /* 0x0001041401007387 */ /* 0x000fe80000100800 */
[----:B------:R-:W-:Y:S04]  /*5660*/  STL [R1+0x88], R22 ;  /* 0x0000881601007387 */ /* 0x000fe80000100800 */
[----:B---3--:R-:W-:Y:S04]  /*5670*/  STL [R1+0x108], R24 ;  /* 0x0001081801007387 */ /* 0x008fe80000100800 */
[----:B------:R-:W-:Y:S04]  /*5680*/  STL [R1+0x8c], R25 ;  /* 0x00008c1901007387 */ /* 0x000fe80000100800 */
[----:B------:R-:W-:Y:S04]  /*5690*/  STL [R1+0x10c], R26 ;  /* 0x00010c1a01007387 */ /* 0x000fe80000100800 */
[----:B------:R1:W-:Y:S01]  /*56a0*/  STL [R1+0xe8], R7 ;  /* 0x0000e80701007387 */ /* 0x0003e20000100800 */
[----:B------:R-:W-:Y:S01]  /*56b0*/  UISETP.NE.AND UP1, UPT, UR6, URZ, UPT ;  /* 0x000000ff0600728c */ /* 0x000fe2000bf25270 */
[----:B0-----:R-:W-:-:S02]  /*56c0*/  @P1 R2UR UR5, R3 ;  /* 0x00000000030512ca */ /* 0x001fc400000e0000 */
[----:B-1----:R-:W-:-:S04]  /*56d0*/  PRMT R7, RZ, 0x5410, RZ ;  /* 0x00005410ff077816 */ /* 0x002fc800000000ff */
[----:B------:R-:W-:Y:S01]  /*56e0*/  @!P2 PRMT R7, R6, 0x7610, R7 ;  /* 0x000076100607a816 */ /* 0x000fe20000000007 */
[----:B------:R0:W-:Y:S03]  /*56f0*/  STL [R1+0xfc], R6 ;  /* 0x0000fc0601007387 */ /* 0x0001e60000100800 */
[----:B------:R-:W-:Y:S01]  /*5700*/  @!P2 PRMT R7, R7, 0x7610, R6 ;  /* 0x000076100707a816 */ /* 0x000fe20000000006 */
[----:B------:R1:W-:Y:S01]  /*5710*/  STL [R1+0x6c], R8 ;  /* 0x00006c0801007387 */ /* 0x0003e20000100800 */
[----:B------:R-:W-:-:S03]  /*5720*/  HFMA2 R3, -RZ, RZ, 0, 0 ;  /* 0x00000000ff037431 */ /* 0x000fc600000001ff */
[----:B------:R3:W-:Y:S01]  /*5730*/  STL [R1+0xec], R9 ;  /* 0x0000ec0901007387 */ /* 0x0007e20000100800 */
[----:B0-----:R-:W-:-:S03]  /*5740*/  PRMT R6, RZ, 0x5410, RZ ;  /* 0x00005410ff067816 */ /* 0x001fc600000000ff */
[----:B------:R0:W-:Y:S01]  /*5750*/  STL [R1+0x70], R11 ;  /* 0x0000700b01007387 */ /* 0x0001e20000100800 */
[----:B-1----:R-:W-:-:S03]  /*5760*/  PRMT R8, RZ, 0x5410, RZ ;  /* 0x00005410ff087816 */ /* 0x002fc600000000ff */
[----:B------:R1:W-:Y:S01]  /*5770*/  STL [R1+0xf0], R13 ;  /* 0x0000f00d01007387 */ /* 0x0003e20000100800 */
[----:B---3--:R-:W-:-:S03]  /*5780*/  PRMT R9, RZ, 0x5410, RZ ;  /* 0x00005410ff097816 */ /* 0x008fc600000000ff */
[----:B------:R3:W-:Y:S01]  /*5790*/  STL [R1+0x80], R12 ;  /* 0x0000800c01007387 */ /* 0x0007e20000100800 */
[----:B0-----:R-:W-:Y:S02]  /*57a0*/  PRMT R11, RZ, 0x5410, RZ ;  /* 0x00005410ff0b7816 */ /* 0x001fe400000000ff */
[----:B-1----:R-:W-:Y:S02]  /*57b0*/  PRMT R13, RZ, 0x5410, RZ ;  /* 0x00005410ff0d7816 */ /* 0x002fe400000000ff */
[----:B---3--:R-:W-:Y:S02]  /*57c0*/  PRMT R12, RZ, 0x5410, RZ ;  /* 0x00005410ff0c7816 */ /* 0x008fe400000000ff */
[----:B------:R-:W-:Y:S01]  /*57d0*/  @!P3 PRMT R6, R6, 0x5410, R15 ;  /* 0x000054100606b816 */ /* 0x000fe2000000000f */
[----:B------:R0:W-:Y:S01]  /*57e0*/  STL [R1+0x78], R4 ;  /* 0x0000780401007387 */ /* 0x0001e20000100800 */
[----:B------:R-:W-:Y:S02]  /*57f0*/  @!P4 PRMT R9, R20, 0x7610, R9 ;  /* 0x000076101409c816 */ /* 0x000fe40000000009 */
[----:B------:R-:W-:-:S02]  /*5800*/  @!P5 PRMT R8, R8, 0x5410, R22 ;  /* 0x000054100808d816 */ /* 0x000fc40000000016 */
[----:B------:R-:W-:Y:S02]  /*5810*/  @!P5 PRMT R12, R12, 0x5410, R24 ;  /* 0x000054100c0cd816 */ /* 0x000fe40000000018 */
[----:B------:R-:W-:Y:S02]  /*5820*/  @!P6 PRMT R11, R25, 0x7610, R11 ;  /* 0x00007610190be816 */ /* 0x000fe4000000000b */
[----:B------:R-:W-:Y:S01]  /*5830*/  @!P6 PRMT R13, R26, 0x7610, R13 ;  /* 0x000076101a0de816 */ /* 0x000fe2000000000d */
[----:B------:R1:W-:Y:S01]  /*5840*/  STL [R1+0x100], R15 ;  /* 0x0001000f01007387 */ /* 0x0003e20000100800 */
[----:B0-----:R-:W-:Y:S02]  /*5850*/  MOV R4, RZ ;  /* 0x000000ff00047202 */ /* 0x001fe40000000f00 */
[----:B------:R-:W-:Y:S02]  /*5860*/  @!P3 PRMT R6, R15, 0x7632, R6 ;  /* 0x000076320f06b816 */ /* 0x000fe40000000006 */
[----:B------:R-:W-:-:S02]  /*5870*/  @P0 SHF.L.U32 R4, R10, 0x10, RZ ;  /* 0x000000100a040819 */ /* 0x000fc400000006ff */
[----:B------:R-:W-:Y:S02]  /*5880*/  @!P4 PRMT R9, R9, 0x7610, R20 ;  /* 0x000076100909c816 */ /* 0x000fe40000000014 */
[----:B------:R-:W-:Y:S02]  /*5890*/  @!P5 PRMT R8, R22, 0x7632, R8 ;  /* 0x000076321608d816 */ /* 0x000fe40000000008 */
[----:B------:R-:W-:Y:S02]  /*58a0*/  @!P5 PRMT R12, R24, 0x7632, R12 ;  /* 0x00007632180cd816 */ /* 0x000fe4000000000c */
[----:B------:R-:W-:Y:S02]  /*58b0*/  @!P6 PRMT R11, R11, 0x7610, R25 ;  /* 0x000076100b0be816 */ /* 0x000fe40000000019 */
[----:B------:R-:W-:Y:S02]  /*58c0*/  @!P6 PRMT R13, R13, 0x7610, R26 ;  /* 0x000076100d0de816 */ /* 0x000fe4000000001a */
[----:B------:R-:W-:Y:S01]  /*58d0*/  @P0 SHF.L.U32 R3, R0, 0x10, RZ ;  /* 0x0000001000030819 */ /* 0x000fe200000006ff */
[----:B------:R-:W-:Y:S01]  /*58e0*/  UMOV UR16, 0x3f800000 ;  /* 0x3f80000000107882 */ /* 0x000fe20000000000 */
[----:B------:R-:W-:Y:S01]  /*58f0*/  @UP0 UMOV UR16, UR5 ;  /* 0x0000000500100c82 */ /* 0x000fe20008000000 */
[----:B--2---:R-:W-:-:S02]  /*5900*/  SHF.L.U32 R10, R2, 0x10, RZ ;  /* 0x00000010020a7819 */ /* 0x004fc400000006ff */
[----:B-1----:R-:W-:Y:S01]  /*5910*/  SHF.L.U32 R15, R18, 0x10, RZ ;  /* 0x00000010120f7819 */ /* 0x002fe200000006ff */
[----:B------:R-:W-:Y:S06]  /*5920*/  BRA.U UP1, `(.L_x_965) ;  /* 0x0000002501887547 */ /* 0x000fec000b800000 */
[----:B------:R-:W2:Y:S04]  /*5930*/  LDL.LU.S16 R58, [R1+0x114] ;  /* 0x00011400013a7983 */ /* 0x000ea80000300600 */
[----:B------:R-:W3:Y:S04]  /*5940*/  LDL.LU.S16 R49, [R1+0x11c] ;  /* 0x00011c0001317983 */ /* 0x000ee80000300600 */
[----:B------:R-:W4:Y:S01]  /*5950*/  LDL.LU.S16 R56, [R1+0x11a] ;  /* 0x00011a0001387983 */ /* 0x000f220000300600 */
[----:B------:R-:W-:Y:S02]  /*5960*/  HADD2.F32 R2, -RZ, R73.H0_H0 ;  /* 0x20000049ff027230 */ /* 0x000fe40000004100 */
[----:B------:R-:W-:Y:S01]  /*5970*/  HADD2.F32 R14, -RZ, R72.H1_H1 ;  /* 0x30000048ff0e7230 */ /* 0x000fe20000004100 */
[----:B------:R-:W4:Y:S01]  /*5980*/  LDL.S16 R57, [R1+0x124] ;  /* 0x0001240001397983 */ /* 0x000f220000100600 */
[----:B------:R-:W-:-:S02]  /*5990*/  HADD2.F32 R0, -RZ, R71.H1_H1 ;  /* 0x30000047ff007230 */ /* 0x000fc40000004100 */
[----:B------:R-:W-:Y:S01]  /*59a0*/  FADD.FTZ R2, R2, -UR28 ;  /* 0x8000001c02027e21 */ /* 0x000fe20008010000 */
[----:B-----5:R-:W-:Y:S02]  /*59b0*/  HADD2.F32 R19, -RZ, R45.H0_H0 ;  /* 0x2000002dff137230 */ /* 0x020fe40000004100 */
[----:B------:R-:W-:Y:S01]  /*59c0*/  FADD.FTZ R16, R14, -UR28 ;  /* 0x8000001c0e107e21 */ /* 0x000fe20008010000 */
[----:B------:R-:W-:Y:S02]  /*59d0*/  HADD2.F32 R71, -RZ, R71.H0_H0 ;  /* 0x20000047ff477230 */ /* 0x000fe40000004100 */
[----:B------:R-:W-:Y:S01]  /*59e0*/  FMUL.FTZ R14, R10, R0 ;  /* 0x000000000a0e7220 */ /* 0x000fe20000410000 */
[----:B------:R-:W-:Y:S01]  /*59f0*/  FMUL.FTZ R2, R2, UR16 ;  /* 0x0000001002027c20 */ /* 0x000fe20008410000 */
[----:B------:R-:W-:Y:S02]  /*5a00*/  HADD2.F32 R72, -RZ, R72.H0_H0 ;  /* 0x20000048ff487230 */ /* 0x000fe40000004100 */
[----:B------:R-:W-:Y:S01]  /*5a10*/  FADD.FTZ R19, R19, -UR28 ;  /* 0x8000001c13137e21 */ /* 0x000fe20008010000 */
[----:B------:R-:W-:Y:S01]  /*5a20*/  FADD.FTZ R18, RZ, R14 ;  /* 0x0000000eff127221 */ /* 0x000fe20000010000 */
[----:B------:R-:W-:Y:S01]  /*5a30*/  FMUL.FTZ R17, R15, R71 ;  /* 0x000000470f117220 */ /* 0x000fe20000410000 */
[----:B------:R-:W-:Y:S01]  /*5a40*/  FMUL.FTZ R16, R16, UR16 ;  /* 0x0000001010107c20 */ /* 0x000fe20008410000 */
[----:B------:R-:W-:Y:S01]  /*5a50*/  FFMA.FTZ R14, R2, R14, RZ ;  /* 0x0000000e020e7223 */ /* 0x000fe200000100ff */
[----:B------:R-:W-:-:S02]  /*5a60*/  HADD2.F32 R73, -RZ, R73.H1_H1 ;  /* 0x30000049ff497230 */ /* 0x000fc40000004100 */
[----:B------:R-:W-:Y:S01]  /*5a70*/  FFMA.FTZ R2, R0, R2, RZ ;  /* 0x0000000200027223 */ /* 0x000fe200000100ff */
[----:B------:R-:W-:Y:S01]  /*5a80*/  FADD.FTZ R0, RZ, R0 ;  /* 0x00000000ff007221 */ /* 0x000fe20000010000 */
[----:B------:R-:W-:Y:S01]  /*5a90*/  FADD.FTZ R72, R72, -UR28 ;  /* 0x8000001c48487e21 */ /* 0x000fe20008010000 */
[----:B------:R-:W-:Y:S01]  /*5aa0*/  FMUL.FTZ R19, R19, UR16 ;  /* 0x0000001013137c20 */ /* 0x000fe20008410000 */
[----:B------:R-:W-:Y:S01]  /*5ab0*/  FADD.FTZ R18, R17, R18 ;  /* 0x0000001211127221 */ /* 0x000fe20000010000 */
[----:B------:R-:W-:Y:S01]  /*5ac0*/  FFMA.FTZ R14, R16, R17, R14 ;  /* 0x00000011100e7223 */ /* 0x000fe2000001000e */
[----:B------:R-:W-:Y:S02]  /*5ad0*/  HADD2.F32 R17, -RZ, R74.H0_H0 ;  /* 0x2000004aff117230 */ /* 0x000fe40000004100 */
[----:B------:R-:W-:Y:S01]  /*5ae0*/  FFMA.FTZ R16, R71, R16, RZ ;  /* 0x0000001047107223 */ /* 0x000fe200000100ff */
[----:B------:R-:W-:Y:S01]  /*5af0*/  FADD.FTZ R71, RZ, R71 ;  /* 0x00000047ff477221 */ /* 0x000fe20000010000 */
[C---:B------:R-:W-:Y:S01]  /*5b00*/  FADD.FTZ R0, R73.reuse, R0 ;  /* 0x0000000049007221 */ /* 0x040fe20000010000 */
[----:B------:R-:W-:Y:S01]  /*5b10*/  FMUL.FTZ R72, R72, UR16 ;  /* 0x0000001048487c20 */ /* 0x000fe20008410000 */
[----:B------:R-:W-:Y:S01]  /*5b20*/  FFMA.FTZ R2, R73, R19, R2 ;  /* 0x0000001349027223 */ /* 0x000fe20000010002 */
[----:B------:R-:W-:-:S02]  /*5b30*/  HADD2.F32 R20, -RZ, R75.H0_H0 ;  /* 0x2000004bff147230 */ /* 0x000fc40000004100 */
[----:B------:R-:W-:Y:S01]  /*5b40*/  FMUL.FTZ R73, R10, R73 ;  /* 0x000000490a497220 */ /* 0x000fe20000410000 */
[C---:B------:R-:W-:Y:S01]  /*5b50*/  FADD.FTZ R71, R17.reuse, R71 ;  /* 0x0000004711477221 */ /* 0x040fe20000010000 */
[----:B------:R-:W-:Y:S01]  /*5b60*/  FFMA.FTZ R16, R17, R72, R16 ;  /* 0x0000004811107223 */ /* 0x000fe20000010010 */
[----:B------:R-:W-:Y:S01]  /*5b70*/  FMUL.FTZ R17, R15, R17 ;  /* 0x000000110f117220 */ /* 0x000fe20000410000 */
[----:B------:R-:W-:Y:S01]  /*5b80*/  FADD.FTZ R18, R18, R73 ;  /* 0x0000004912127221 */ /* 0x000fe20000010000 */
[----:B------:R-:W-:Y:S01]  /*5b90*/  FFMA.FTZ R14, R19, R73, R14 ;  /* 0x00000049130e7223 */ /* 0x000fe2000001000e */
[----:B------:R-:W-:Y:S02]  /*5ba0*/  HADD2.F32 R75, -RZ, R75.H1_H1 ;  /* 0x3000004bff4b7230 */ /* 0x000fe40000004100 */
[----:B------:R-:W-:Y:S01]  /*5bb0*/  FADD.FTZ R20, R20, -UR28 ;  /* 0x8000001c14147e21 */ /* 0x000fe20008010000 */
[----:B------:R-:W-:Y:S02]  /*5bc0*/  HADD2.F32 R74, -RZ, R74.H1_H1 ;  /* 0x3000004aff4a7230 */ /* 0x000fe40000004100 */
[----:B------:R-:W-:Y:S01]  /*5bd0*/  FADD.FTZ R18, R17, R18 ;  /* 0x0000001211127221 */ /* 0x000fe20000010000 */
[----:B------:R-:W-:Y:S01]  /*5be0*/  FFMA.FTZ R14, R72, R17, R14 ;  /* 0x00000011480e7223 */ /* 0x000fe2000001000e */
[----:B------:R-:W-:Y:S01]  /*5bf0*/  FMUL.FTZ R20, R20, UR16 ;  /* 0x0000001014147c20 */ /* 0x000fe20008410000 */
[----:B------:R-:W-:Y:S01]  /*5c00*/  FMUL.FTZ R17, R10, R75 ;  /* 0x0000004b0a117220 */ /* 0x000fe20000410000 */
[----:B------:R-:W-:-:S02]  /*5c10*/  HADD2.F32 R19, -RZ, R77.H0_H0 ;  /* 0x2000004dff137230 */ /* 0x000fc40000004100 */
[----:B------:R-:W-:Y:S01]  /*5c20*/  FADD.FTZ R74, R74, -UR28 ;  /* 0x8000001c4a4a7e21 */ /* 0x000fe20008010000 */
[----:B------:R-:W-:Y:S01]  /*5c30*/  FFMA.FTZ R2, R75, R20, R2 ;  /* 0x000000144b027223 */ /* 0x000fe20000010002 */
[----:B------:R-:W-:Y:S01]  /*5c40*/  FADD.FTZ R18, R18, R17 ;  /* 0x0000001112127221 */ /* 0x000fe20000010000 */
[----:B------:R-:W-:Y:S01]  /*5c50*/  FFMA.FTZ R14, R20, R17, R14 ;  /* 0x00000011140e7223 */ /* 0x000fe2000001000e */
[--C-:B------:R-:W-:Y:S02]  /*5c60*/  HADD2.F32 R17, -RZ, R76.reuse.H0_H0 ;  /* 0x2000004cff117230 */ /* 0x100fe40000004100 */
[----:B------:R-:W-:Y:S01]  /*5c70*/  FADD.FTZ R19, R19, -UR28 ;  /* 0x8000001c13137e21 */ /* 0x000fe20008010000 */
[----:B------:R-:W-:Y:S01]  /*5c80*/  FMUL.FTZ R74, R74, UR16 ;  /* 0x000000104a4a7c20 */ /* 0x000fe20008410000 */
[----:B------:R-:W-:Y:S02]  /*5c90*/  HADD2.F32 R20, -RZ, R79.H0_H0 ;  /* 0x2000004fff147230 */ /* 0x000fe40000004100 */
[----:B------:R-:W-:Y:S01]  /*5ca0*/  FADD.FTZ R0, R0, R75 ;  /* 0x0000004b00007221 */ /* 0x000fe20000010000 */
[----:B------:R-:W-:-:S02]  /*5cb0*/  HADD2.F32 R76, -RZ, R76.H1_H1 ;  /* 0x3000004cff4c7230 */ /* 0x000fc40000004100 */
[----:B------:R-:W-:Y:S01]  /*5cc0*/  FMUL.FTZ R19, R19, UR16 ;  /* 0x0000001013137c20 */ /* 0x000fe20008410000 */
[----:B------:R-:W-:Y:S01]  /*5cd0*/  FADD.FTZ R71, R71, R17 ;  /* 0x0000001147477221 */ /* 0x000fe20000010000 */
[----:B------:R-:W-:Y:S01]  /*5ce0*/  FFMA.FTZ R16, R17, R74, R16 ;  /* 0x0000004a11107223 */ /* 0x000fe20000010010 */
[----:B------:R-:W-:Y:S01]  /*5cf0*/  FMUL.FTZ R17, R15, R17 ;  /* 0x000000110f117220 */ /* 0x000fe20000410000 */
[----:B------:R-:W-:Y:S01]  /*5d00*/  FADD.FTZ R0, R0, R20 ;  /* 0x0000001400007221 */ /* 0x000fe20000010000 */
[----:B------:R-:W-:Y:S01]  /*5d10*/  FFMA.FTZ R2, R20, R19, R2 ;  /* 0x0000001314027223 */ /* 0x000fe20000010002 */
[----:B------:R-:W-:Y:S02]  /*5d20*/  HADD2.F32 R77, -RZ, R77.H1_H1 ;  /* 0x3000004dff4d7230 */ /* 0x000fe40000004100 */
[----:B------:R-:W-:Y:S01]  /*5d30*/  FMUL.FTZ R20, R10, R20 ;  /* 0x000000140a147220 */ /* 0x000fe20000410000 */
[----:B------:R-:W-:Y:S01]  /*5d40*/  FADD.FTZ R18, R17, R18 ;  /* 0x0000001211127221 */ /* 0x000fe20000010000 */
[----:B------:R-:W-:Y:S01]  /*5d50*/  FFMA.FTZ R14, R74, R17, R14 ;  /* 0x000000114a0e7223 */ /* 0x000fe2000001000e */
[----:B------:R-:W-:Y:S01]  /*5d60*/  FADD.FTZ R76, R76, -UR28 ;  /* 0x8000001c4c4c7e21 */ /* 0x000fe20008010000 */
[----:B------:R-:W-:-:S02]  /*5d70*/  HADD2.F32 R79, -RZ, R79.H1_H1 ;  /* 0x3000004fff4f7230 */ /* 0x000fc40000004100 */
[----:B------:R-:W-:Y:S01]  /*5d80*/  FADD.FTZ R18, R18, R20 ;  /* 0x0000001412127221 */ /* 0x000fe20000010000 */
[----:B------:R-:W-:Y:S01]  /*5d90*/  FFMA.FTZ R14, R19, R20, R14 ;  /* 0x00000014130e7223 */ /* 0x000fe2000001000e */
[----:B------:R-:W-:Y:S01]  /*5da0*/  FMUL.FTZ R76, R76, UR16 ;  /* 0x000000104c4c7c20 */ /* 0x000fe20008410000 */
[----:B------:R-:W-:Y:S01]  /*5db0*/  FMUL.FTZ R17, R15, R77 ;  /* 0x0000004d0f117220 */ /* 0x000fe20000410000 */
[----:B------:R-:W-:Y:S02]  /*5dc0*/  HADD2.F32 R19, -RZ, R80.H0_H0 ;  /* 0x20000050ff137230 */ /* 0x000fe40000004100 */
[----:B------:R-:W-:Y:S01]  /*5dd0*/  FADD.FTZ R79, R79, -UR28 ;  /* 0x8000001c4f4f7e21 */ /* 0x000fe20008010000 */
[----:B------:R-:W-:Y:S02]  /*5de0*/  HADD2.F32 R20, -RZ, R81.H0_H0 ;  /* 0x20000051ff147230 */ /* 0x000fe40000004100 */
[----:B------:R-:W-:Y:S01]  /*5df0*/  FADD.FTZ R18, R17, R18 ;  /* 0x0000001211127221 */ /* 0x000fe20000010000 */
[----:B------:R-:W-:Y:S01]  /*5e00*/  FFMA.FTZ R14, R76, R17, R14 ;  /* 0x000000114c0e7223 */ /* 0x000fe2000001000e */
[----:B------:R-:W-:-:S02]  /*5e10*/  HADD2.F32 R17, -RZ, R78.H1_H1 ;  /* 0x3000004eff117230 */ /* 0x000fc40000004100 */
[----:B------:R-:W-:Y:S01]  /*5e20*/  FMUL.FTZ R79, R79, UR16 ;  /* 0x000000104f4f7c20 */ /* 0x000fe20008410000 */
[----:B------:R-:W-:Y:S01]  /*5e30*/  FADD.FTZ R19, R19, -UR28 ;  /* 0x8000001c13137e21 */ /* 0x000fe20008010000 */
[----:B------:R-:W-:Y:S02]  /*5e40*/  HADD2.F32 R78, -RZ, R78.H0_H0 ;  /* 0x2000004eff4e7230 */ /* 0x000fe40000004100 */
[----:B------:R-:W-:Y:S01]  /*5e50*/  FADD.FTZ R71, R71, R77 ;  /* 0x0000004d47477221 */ /* 0x000fe20000010000 */
[----:B------:R-:W-:Y:S01]  /*5e60*/  FADD.FTZ R0, R0, R17 ;  /* 0x0000001100007221 */ /* 0x000fe20000010000 */
[----:B------:R-:W-:Y:S01]  /*5e70*/  FFMA.FTZ R2, R17, R79, R2 ;  /* 0x0000004f11027223 */ /* 0x000fe20000010002 */
        /* <DEDUP_REMOVED lines=12> */
[----:B------:R-:W-:Y:S01]  /*5f40*/  FFMA.FTZ R14, R19, R78, R14 ;  /* 0x0000004e130e7223 */ /* 0x000fe2000001000e */
[----:B------:R-:W-:Y:S01]  /*5f50*/  FADD.FTZ R18, R78, R18 ;  /* 0x000000124e127221 */ /* 0x000fe20000010000 */
[----:B------:R-:W-:Y:S01]  /*5f60*/  FMUL.FTZ R19, R10, R17 ;  /* 0x000000110a137220 */ /* 0x000fe20000410000 */
[----:B------:R-:W-:Y:S01]  /*5f70*/  FADD.FTZ R0, R0, R17 ;  /* 0x0000001100007221 */ /* 0x000fe20000010000 */
[----:B------:R-:W-:Y:S01]  /*5f80*/  FFMA.FTZ R2, R17, R20, R2 ;  /* 0x0000001411027223 */ /* 0x000fe20000010002 */
[----:B------:R-:W-:Y:S02]  /*5f90*/  HADD2.F32 R17, -RZ, R83.H0_H0 ;  /* 0x20000053ff117230 */ /* 0x000fe40000004100 */
[----:B------:R-:W-:Y:S01]  /*5fa0*/  FADD.FTZ R80, R80, -UR28 ;  /* 0x8000001c50507e21 */ /* 0x000fe20008010000 */
[----:B------:R-:W-:-:S02]  /*5fb0*/  HADD2.F32 R81, -RZ, R81.H1_H1 ;  /* 0x30000051ff517230 */ /* 0x000fc40000004100 */
[----:B------:R-:W-:Y:S01]  /*5fc0*/  FADD.FTZ R18, R18, R19 ;  /* 0x0000001312127221 */ /* 0x000fe20000010000 */
[----:B------:R-:W-:Y:S01]  /*5fd0*/  FFMA.FTZ R14, R20, R19, R14 ;  /* 0x00000013140e7223 */ /* 0x000fe2000001000e */
[----:B------:R-:W-:Y:S01]  /*5fe0*/  FADD.FTZ R17, R17, -UR28 ;  /* 0x8000001c11117e21 */ /* 0x000fe20008010000 */
[----:B------:R-:W-:Y:S01]  /*5ff0*/  FMUL.FTZ R80, R80, UR16 ;  /* 0x0000001050507c20 */ /* 0x000fe20008410000 */
[----:B------:R-:W-:Y:S02]  /*6000*/  HADD2.F32 R19, -RZ, R84.H0_H0 ;  /* 0x20000054ff137230 */ /* 0x000fe40000004100 */
[----:B------:R-:W-:Y:S01]  /*6010*/  FADD.FTZ R71, R71, R81 ;  /* 0x0000005147477221 */ /* 0x000fe20000010000 */
[----:B------:R-:W-:Y:S01]  /*6020*/  FMUL.FTZ R17, R17, UR16 ;  /* 0x0000001011117c20 */ /* 0x000fe20008410000 */
[----:B------:R-:W-:Y:S01]  /*6030*/  FFMA.FTZ R16, R81, R80, R16 ;  /* 0x0000005051107223 */ /* 0x000fe20000010010 */
[----:B------:R-:W-:Y:S01]  /*6040*/  FMUL.FTZ R81, R15, R81 ;  /* 0x000000510f517220 */ /* 0x000fe20000410000 */
[----:B------:R-:W-:Y:S01]  /*6050*/  FADD.FTZ R0, R0, R19 ;  /* 0x0000001300007221 */ /* 0x000fe20000010000 */
[----:B------:R-:W-:Y:S01]  /*6060*/  FFMA.FTZ R2, R19, R17, R2 ;  /* 0x0000001113027223 */ /* 0x000fe20000010002 */
[----:B------:R-:W-:Y:S01]  /*6070*/  FMUL.FTZ R19, R10, R19 ;  /* 0x000000130a137220 */ /* 0x000fe20000410000 */
[----:B------:R-:W-:Y:S01]  /*6080*/  FFMA.FTZ R14, R80, R81, R14 ;  /* 0x00000051500e7223 */ /* 0x000fe2000001000e */
[----:B------:R-:W-:-:S02]  /*6090*/  HADD2.F32 R82, -RZ, R82.H1_H1 ;  /* 0x30000052ff527230 */ /* 0x000fc40000004100 */
[----:B------:R-:W-:Y:S01]  /*60a0*/  FADD.FTZ R18, R81, R18 ;  /* 0x0000001251127221 */ /* 0x000fe20000010000 */
[----:B------:R-:W-:Y:S02]  /*60b0*/  HADD2.F32 R83, -RZ, R83.H1_H1 ;  /* 0x30000053ff537230 */ /* 0x000fe40000004100 */
[----:B------:R-:W-:Y:S01]  /*60c0*/  FFMA.FTZ R14, R17, R19, R14 ;  /* 0x00000013110e7223 */ /* 0x000fe2000001000e */
[--C-:B------:R-:W-:Y:S02]  /*60d0*/  HADD2.F32 R17, -RZ, R85.reuse.H0_H0 ;  /* 0x20000055ff117230 */ /* 0x100fe40000004100 */
[----:B------:R-:W-:Y:S01]  /*60e0*/  FADD.FTZ R82, R82, -UR28 ;  /* 0x8000001c52527e21 */ /* 0x000fe20008010000 */
[----:B------:R-:W-:Y:S02]  /*60f0*/  HADD2.F32 R84, -RZ, R84.H1_H1 ;  /* 0x30000054ff547230 */ /* 0x000fe40000004100 */
[----:B------:R-:W-:Y:S01]  /*6100*/  FADD.FTZ R18, R18, R19 ;  /* 0x0000001312127221 */ /* 0x000fe20000010000 */
[----:B------:R-:W-:Y:S01]  /*6110*/  FMUL.FTZ R19, R15, R83 ;  /* 0x000000530f137220 */ /* 0x000fe20000410000 */
[----:B------:R-:W-:Y:S01]  /*6120*/  FADD.FTZ R17, R17, -UR28 ;  /* 0x8000001c11117e21 */ /* 0x000fe20008010000 */
[----:B------:R-:W-:Y:S01]  /*6130*/  FMUL.FTZ R82, R82, UR16 ;  /* 0x0000001052527c20 */ /* 0x000fe20008410000 */
[----:B------:R-:W-:-:S02]  /*6140*/  HADD2.F32 R85, -RZ, R85.H1_H1 ;  /* 0x30000055ff557230 */ /* 0x000fc40000004100 */
[----:B------:R-:W-:Y:S01]  /*6150*/  FADD.FTZ R84, R84, -UR28 ;  /* 0x8000001c54547e21 */ /* 0x000fe20008010000 */
[----:B------:R-:W-:Y:S01]  /*6160*/  FMUL.FTZ R17, R17, UR16 ;  /* 0x0000001011117c20 */ /* 0x000fe20008410000 */
[----:B------:R-:W-:Y:S02]  /*6170*/  HADD2.F32 R20, -RZ, R87.H0_H0 ;  /* 0x20000057ff147230 */ /* 0x000fe40000004100 */
[----:B------:R-:W-:Y:S01]  /*6180*/  FADD.FTZ R18, R19, R18 ;  /* 0x0000001213127221 */ /* 0x000fe20000010000 */
[----:B------:R-:W-:Y:S01]  /*6190*/  FFMA.FTZ R14, R82, R19, R14 ;  /* 0x00000013520e7223 */ /* 0x000fe2000001000e */
[----:B------:R-:W-:Y:S02]  /*61a0*/  HADD2.F32 R19, -RZ, R86.H0_H0 ;  /* 0x20000056ff137230 */ /* 0x000fe40000004100 */
[----:B------:R-:W-:Y:S01]  /*61b0*/  FADD.FTZ R0, R0, R85 ;  /* 0x0000005500007221 */ /* 0x000fe20000010000 */
[----:B------:R-:W-:Y:S01]  /*61c0*/  FFMA.FTZ R2, R85, R17, R2 ;  /* 0x0000001155027223 */ /* 0x000fe20000010002 */
        /* <DEDUP_REMOVED lines=9> */
[----:B------:R-:W-:Y:S01]  /*6260*/  FADD.FTZ R18, R18, R85 ;  /* 0x0000005512127221 */ /* 0x000fe20000010000 */
        /* <DEDUP_REMOVED lines=10> */
[----:B------:R-:W-:-:S02]  /*6310*/  HADD2.F32 R87, -RZ, R87.H1_H1 ;  /* 0x30000057ff577230 */ /* 0x000fc40000004100 */
[----:B------:R-:W-:Y:S01]  /*6320*/  FFMA.FTZ R14, R20, R19, R14 ;  /* 0x00000013140e7223 */ /* 0x000fe2000001000e */
[----:B------:R-:W-:Y:S02]  /*6330*/  HADD2.F32 R89, -RZ, R89.H1_H1 ;  /* 0x30000059ff597230 */ /* 0x000fe40000004100 */
[----:B------:R-:W-:Y:S01]  /*6340*/  FADD.FTZ R17, R17, -UR28 ;  /* 0x8000001c11117e21 */ /* 0x000fe20008010000 */
[----:B------:R-:W-:Y:S01]  /*6350*/  FMUL.FTZ R86, R86, UR16 ;  /* 0x0000001056567c20 */ /* 0x000fe20008410000 */
[----:B------:R-:W-:Y:S01]  /*6360*/  FADD.FTZ R71, R71, R87 ;  /* 0x0000005747477221 */ /* 0x000fe20000010000 */
[----:B------:R-:W-:Y:S02]  /*6370*/  HADD2.F32 R88, -RZ, R88.H1_H1 ;  /* 0x30000058ff587230 */ /* 0x000fe40000004100 */
        /* <DEDUP_REMOVED lines=9> */
[----:B------:R-:W-:-:S02]  /*6410*/  HADD2.F32 R19, -RZ, R90.H0_H0 ;  /* 0x2000005aff137230 */ /* 0x000fc40000004100 */
[----:B------:R-:W-:Y:S01]  /*6420*/  FFMA.FTZ R14, R17, R89, R14 ;  /* 0x00000059110e7223 */ /* 0x000fe2000001000e */
[--C-:B------:R-:W-:Y:S02]  /*6430*/  HADD2.F32 R17, -RZ, R50.reuse.H1_H1 ;  /* 0x30000032ff117230 */ /* 0x100fe40000004100 */
[----:B------:R-:W-:Y:S01]  /*6440*/  FMUL.FTZ R88, R88, UR16 ;  /* 0x0000001058587c20 */ /* 0x000fe20008410000 */
[----:B------:R-:W-:Y:S01]  /*6450*/  FADD.FTZ R18, R87, R18 ;  /* 0x0000001257127221 */ /* 0x000fe20000010000 */
[----:B------:R-:W-:Y:S02]  /*6460*/  HADD2.F32 R50, -RZ, R50.H0_H0 ;  /* 0x20000032ff327230 */ /* 0x000fe40000004100 */
[----:B------:R-:W-:Y:S01]  /*6470*/  FMUL.FTZ R20, R15, R19 ;  /* 0x000000130f147220 */ /* 0x000fe20000410000 */
[----:B------:R-:W-:Y:S01]  /*6480*/  FADD.FTZ R17, R17, -UR28 ;  /* 0x8000001c11117e21 */ /* 0x000fe20008010000 */
[----:B------:R-:W-:Y:S01]  /*6490*/  FADD.FTZ R71, R71, R19 ;  /* 0x0000001347477221 */ /* 0x000fe20000010000 */
[----:B------:R-:W-:Y:S01]  /*64a0*/  FFMA.FTZ R16, R19, R88, R16 ;  /* 0x0000005813107223 */ /* 0x000fe20000010010 */
[----:B------:R-:W-:Y:S01]  /*64b0*/  FADD.FTZ R18, R18, R89 ;  /* 0x0000005912127221 */ /* 0x000fe20000010000 */
[----:B------:R-:W-:-:S02]  /*64c0*/  HADD2.F32 R19, -RZ, R51.H1_H1 ;  /* 0x30000033ff137230 */ /* 0x000fc40000004100 */
[----:B------:R-:W-:Y:S01]  /*64d0*/  FADD.FTZ R50, R50, -UR28 ;  /* 0x8000001c32327e21 */ /* 0x000fe20008010000 */
[----:B------:R-:W-:Y:S01]  /*64e0*/  FMUL.FTZ R17, R17, UR16 ;  /* 0x0000001011117c20 */ /* 0x000fe20008410000 */
[----:B------:R-:W-:Y:S01]  /*64f0*/  FADD.FTZ R18, R20, R18 ;  /* 0x0000001214127221 */ /* 0x000fe20000010000 */
[----:B------:R-:W-:Y:S01]  /*6500*/  FFMA.FTZ R14, R88, R20, R14 ;  /* 0x00000014580e7223 */ /* 0x000fe2000001000e */
[----:B------:R-:W-:Y:S02]  /*6510*/  HADD2.F32 R51, -RZ, R51.H0_H0 ;  /* 0x20000033ff337230 */ /* 0x000fe40000004100 */
[----:B------:R-:W-:Y:S01]  /*6520*/  FMUL.FTZ R50, R50, UR16 ;  /* 0x0000001032327c20 */ /* 0x000fe20008410000 */
[--C-:B------:R-:W-:Y:S02]  /*6530*/  HADD2.F32 R20, -RZ, R91.reuse.H0_H0 ;  /* 0x2000005bff147230 */ /* 0x100fe40000004100 */
[----:B------:R-:W-:Y:S01]  /*6540*/  FADD.FTZ R0, R0, R19 ;  /* 0x0000001300007221 */ /* 0x000fe20000010000 */
[----:B------:R-:W-:Y:S01]  /*6550*/  FFMA.FTZ R2, R19, R17, R2 ;  /* 0x0000001113027223 */ /* 0x000fe20000010002 */
[----:B------:R-:W-:Y:S01]  /*6560*/  FMUL.FTZ R19, R10, R19 ;  /* 0x000000130a137220 */ /* 0x000fe20000410000 */
[----:B------:R-:W-:Y:S01]  /*6570*/  FADD.FTZ R71, R71, R51 ;  /* 0x0000003347477221 */ /* 0x000fe20000010000 */
[----:B------:R-:W-:Y:S01]  /*6580*/  FFMA.FTZ R16, R51, R50, R16 ;  /* 0x0000003233107223 */ /* 0x000fe20000010010 */
[----:B------:R-:W-:-:S02]  /*6590*/  HADD2.F32 R91, -RZ, R91.H1_H1 ;  /* 0x3000005bff5b7230 */ /* 0x000fc40000004100 */
[----:B------:R-:W-:Y:S01]  /*65a0*/  FMUL.FTZ R51, R15, R51 ;  /* 0x000000330f337220 */ /* 0x000fe20000410000 */
[----:B------:R-:W-:Y:S01]  /*65b0*/  FADD.FTZ R18, R18, R19 ;  /* 0x0000001312127221 */ /* 0x000fe20000010000 */
[----:B------:R-:W-:Y:S01]  /*65c0*/  FFMA.FTZ R14, R17, R19, R14 ;  /* 0x00000013110e7223 */ /* 0x000fe2000001000e */
        /* <DEDUP_REMOVED lines=8> */
[----:B------:R-:W-:Y:S02]  /*6650*/  HADD2.F32 R93, -RZ, R93.H1_H1 ;  /* 0x3000005dff5d7230 */ /* 0x000fe40000004100 */
[----:B------:R-:W-:Y:S01]  /*6660*/  FADD.FTZ R18, R18, R17 ;  /* 0x0000001112127221 */ /* 0x000fe20000010000 */
[----:B------:R-:W-:Y:S01]  /*6670*/  FFMA.FTZ R14, R20, R17, R14 ;  /* 0x00000011140e7223 */ /* 0x000fe2000001000e */
[--C-:B------:R-:W-:Y:S02]  /*6680*/  HADD2.F32 R17, -RZ, R92.reuse.H0_H0 ;  /* 0x2000005cff117230 */ /* 0x100fe40000004100 */
[----:B------:R-:W-:Y:S01]  /*6690*/  FADD.FTZ R19, R19, -UR28 ;  /* 0x8000001c13137e21 */ /* 0x000fe20008010000 */
[----:B------:R-:W-:Y:S01]  /*66a0*/  FMUL.FTZ R90, R90, UR16 ;  /* 0x000000105a5a7c20 */ /* 0x000fe20008410000 */
[----:B------:R-:W-:Y:S01]  /*66b0*/  FADD.FTZ R0, R0, R91 ;  /* 0x0000005b00007221 */ /* 0x000fe20000010000 */
[----:B------:R-:W-:Y:S01]  /*66c0*/  FFMA.FTZ R2, R91, R20, R2 ;  /* 0x000000145b027223 */ /* 0x000fe20000010002 */
[----:B------:R-:W-:Y:S01]  /*66d0*/  FMUL.FTZ R19, R19, UR16 ;  /* 0x0000001013137c20 */ /* 0x000fe20008410000 */
[----:B------:R-:W-:Y:S01]  /*66e0*/  FADD.FTZ R71, R71, R17 ;  /* 0x0000001147477221 */ /* 0x000fe20000010000 */
[----:B------:R-:W-:Y:S01]  /*66f0*/  FFMA.FTZ R16, R17, R90, R16 ;  /* 0x0000005a11107223 */ /* 0x000fe20000010010 */
[----:B------:R-:W-:Y:S01]  /*6700*/  FMUL.FTZ R17, R15, R17 ;  /* 0x000000110f117220 */ /* 0x000fe20000410000 */
[----:B------:R-:W-:Y:S01]  /*6710*/  FADD.FTZ R0, R0, R93 ;  /* 0x0000005d00007221 */ /* 0x000fe20000010000 */
[----:B------:R-:W-:Y:S01]  /*6720*/  FFMA.FTZ R2, R93, R19, R2 ;  /* 0x000000135d027223 */ /* 0x000fe20000010002 */
[----:B------:R-:W-:-:S02]  /*6730*/  HADD2.F32 R92, -RZ, R92.H1_H1 ;  /* 0x3000005cff5c7230 */ /* 0x000fc40000004100 */
[----:B------:R-:W-:Y:S01]  /*6740*/  FMUL.FTZ R93, R10, R93 ;  /* 0x0000005d0a5d7220 */ /* 0x000fe20000410000 */
[----:B------:R-:W-:Y:S01]  /*6750*/  FFMA.FTZ R14, R90, R17, R14 ;  /* 0x000000115a0e7223 */ /* 0x000fe2000001000e */
[----:B------:R-:W-:Y:S01]  /*6760*/  FADD.FTZ R18, R17, R18 ;  /* 0x0000001211127221 */ /* 0x000fe20000010000 */
[----:B------:R-:W-:Y:S02]  /*6770*/  HADD2.F32 R17, -RZ, R61.H0_H0 ;  /* 0x2000003dff117230 */ /* 0x000fe40000004100 */
[----:B------:R-:W-:Y:S01]  /*6780*/  FADD.FTZ R92, R92, -UR28 ;  /* 0x8000001c5c5c7e21 */ /* 0x000fe20008010000 */
[----:B------:R-:W-:Y:S01]  /*6790*/  FFMA.FTZ R14, R19, R93, R14 ;  /* 0x0000005d130e7223 */ /* 0x000fe2000001000e */
[----:B------:R-:W-:Y:S02]  /*67a0*/  HADD2.F32 R19, -RZ, R60.H0_H0 ;  /* 0x2000003cff137230 */ /* 0x000fe40000004100 */
[----:B------:R-:W-:Y:S01]  /*67b0*/  FADD.FTZ R18, R18, R93 ;  /* 0x0000005d12127221 */ /* 0x000fe20000010000 */
[----:B------:R-:W-:Y:S01]  /*67c0*/  FMUL.FTZ R92, R92, UR16 ;  /* 0x000000105c5c7c20 */ /* 0x000fe20008410000 */
[----:B------:R-:W-:Y:S01]  /*67d0*/  FMUL.FTZ R20, R15, R17 ;  /* 0x000000110f147220 */ /* 0x000fe20000410000 */
[----:B------:R-:W-:Y:S01]  /*67e0*/  FADD.FTZ R71, R71, R17 ;  /* 0x0000001147477221 */ /* 0x000fe20000010000 */
[----:B------:R-:W-:Y:S01]  /*67f0*/  FADD.FTZ R19, R19, -UR28 ;  /* 0x8000001c13137e21 */ /* 0x000fe20008010000 */
[----:B------:R-:W-:Y:S01]  /*6800*/  FFMA.FTZ R16, R17, R92, R16 ;  /* 0x0000005c11107223 */ /* 0x000fe20000010010 */
[----:B------:R-:W-:-:S02]  /*6810*/  HADD2.F32 R17, -RZ, R65.H0_H0 ;  /* 0x20000041ff117230 */ /* 0x000fc40000004100 */
[----:B------:R-:W-:Y:S01]  /*6820*/  FFMA.FTZ R14, R92, R20, R14 ;  /* 0x000000145c0e7223 */ /* 0x000fe2000001000e */
[----:B------:R-:W-:Y:S01]  /*6830*/  HADD2.F32 R23, -RZ, R64.H0_H0 ;  /* 0x20000040ff177230 */ /* 0x000fe20000004100 */
[----:B------:R-:W4:Y:S04]  /*6840*/  LDL.S16 R48, [R1+0x136] ;  /* 0x0001360001307983 */ /* 0x000f280000100600 */
[----:B------:R-:W4:Y:S04]  /*6850*/  LDL.LU.S16 R53, [R1+0x13e] ;  /* 0x00013e0001357983 */ /* 0x000f280000300600 */
[----:B------:R-:W4:Y:S01]  /*6860*/  LDL.LU.S16 R52, [R1+0x15e] ;  /* 0x00015e0001347983 */ /* 0x000f220000300600 */
[----:B--2---:R-:W-:-:S02]  /*6870*/  HADD2.F32 R21, -RZ, R58.H0_H0 ;  /* 0x2000003aff157230 */ /* 0x004fc40000004100 */
[----:B------:R-:W-:Y:S01]  /*6880*/  FADD.FTZ R18, R20, R18 ;  /* 0x0000001214127221 */ /* 0x000fe20000010000 */
[----:B------:R-:W2:Y:S01]  /*6890*/  LDL.LU.S16 R58, [R1+0x122] ;  /* 0x00012200013a7983 */ /* 0x000ea20000300600 */
[----:B------:R-:W-:Y:S01]  /*68a0*/  FMUL.FTZ R19, R19, UR16 ;  /* 0x0000001013137c20 */ /* 0x000fe20008410000 */
[----:B------:R-:W-:Y:S01]  /*68b0*/  FADD.FTZ R17, R17, -UR28 ;  /* 0x8000001c11117e21 */ /* 0x000fe20008010000 */
[----:B------:R-:W-:Y:S02]  /*68c0*/  FADD.FTZ R0, R0, R21 ;  /* 0x0000001500007221 */ /* 0x000fe40000010000 */
[----:B------:R-:W-:Y:S01]  /*68d0*/  FFMA.FTZ R2, R21, R19, R2 ;  /* 0x0000001315027223 */ /* 0x000fe20000010002 */
[----:B------:R-:W-:Y:S01]  /*68e0*/  FMUL.FTZ R21, R10, R21 ;  /* 0x000000150a157220 */ /* 0x000fe20000410000 */
[----:B------:R-:W-:Y:S01]  /*68f0*/  FMUL.FTZ R17, R17, UR16 ;  /* 0x0000001011117c20 */ /* 0x000fe20008410000 */
[----:B------:R-:W-:Y:S01]  /*6900*/  FMUL.FTZ R22, R15, R23 ;  /* 0x000000170f167220 */ /* 0x000fe20000410000 */
[----:B------:R-:W-:-:S02]  /*6910*/  HADD2.F32 R20, -RZ, R44.H0_H0 ;  /* 0x2000002cff147230 */ /* 0x000fc40000004100 */
[----:B------:R-:W-:Y:S01]  /*6920*/  FFMA.FTZ R14, R19, R21, R14 ;  /* 0x00000015130e7223 */ /* 0x000fe2000001000e */
[----:B------:R-:W-:Y:S01]  /*6930*/  FFMA.FTZ R16, R23, R17, R16 ;  /* 0x0000001117107223 */ /* 0x000fe20000010010 */
[----:B---3--:R-:W-:Y:S02]  /*6940*/  HADD2.F32 R19, -RZ, R49.H0_H0 ;  /* 0x20000031ff137230 */ /* 0x008fe40000004100 */
[----:B------:R-:W-:Y:S01]  /*6950*/  FFMA.FTZ R14, R17, R22, R14 ;  /* 0x00000016110e7223 */ /* 0x000fe2000001000e */
[----:B----4-:R-:W-:Y:S01]  /*6960*/  HADD2.F32 R17, -RZ, R56.H0_H0 ;  /* 0x20000038ff117230 */ /* 0x010fe20000004100 */
[----:B------:R-:W3:Y:S01]  /*6970*/  LDL.S16 R49, [R1+0x12c] ;  /* 0x00012c0001317983 */ /* 0x000ee20000100600 */
[----:B------:R-:W-:Y:S01]  /*6980*/  FADD.FTZ R20, R20, -UR28 ;  /* 0x8000001c14147e21 */ /* 0x000fe20008010000 */
[----:B------:R-:W-:Y:S02]  /*6990*/  FADD.FTZ R71, R71, R23 ;  /* 0x0000001747477221 */ /* 0x000fe40000010000 */
[----:B------:R-:W4:Y:S01]  /*69a0*/  LDL.LU.S16 R56, [R1+0x12e] ;  /* 0x00012e0001387983 */ /* 0x000f220000300600 */
[----:B------:R-:W-:Y:S01]  /*69b0*/  FADD.FTZ R23, R18, R21 ;  /* 0x0000001512177221 */ /* 0x000fe20000010000 */
[----:B------:R-:W-:Y:S01]  /*69c0*/  FMUL.FTZ R21, R20, UR16 ;  /* 0x0000001014157c20 */ /* 0x000fe20008410000 */
[----:B------:R-:W-:-:S02]  /*69d0*/  FMUL.FTZ R18, R10, R19 ;  /* 0x000000130a127220 */ /* 0x000fc40000410000 */
[----:B------:R-:W-:Y:S01]  /*69e0*/  FADD.FTZ R23, R22, R23 ;  /* 0x0000001716177221 */ /* 0x000fe20000010000 */
[----:B------:R-:W-:Y:S01]  /*69f0*/  FFMA.FTZ R2, R19, R21, R2 ;  /* 0x0000001513027223 */ /* 0x000fe20000010002 */
[----:B------:R-:W-:Y:S01]  /*6a00*/  FFMA.FTZ R14, R21, R18, R14 ;  /* 0x00000012150e7223 */ /* 0x000fe2000001000e */
[----:B------:R-:W-:Y:S01]  /*6a10*/  FADD.FTZ R21, R17, -UR28 ;  /* 0x8000001c11157e21 */ /* 0x000fe20008010000 */
[----:B------:R-:W-:Y:S02]  /*6a20*/  HADD2.F32 R17, -RZ, R57.H0_H0 ;  /* 0x20000039ff117230 */ /* 0x000fe40000004100 */
[----:B------:R-:W-:Y:S01]  /*6a30*/  FADD.FTZ R23, R23, R18 ;  /* 0x0000001217177221 */ /* 0x000fe20000010000 */
[----:B------:R-:W4:Y:S01]  /*6a40*/  LDL.LU.S16 R57, [R1+0x12a] ;  /* 0x00012a0001397983 */ /* 0x000f220000300600 */
[----:B------:R-:W-:Y:S02]  /*6a50*/  HADD2.F32 R44, -RZ, R44.H1_H1 ;  /* 0x3000002cff2c7230 */ /* 0x000fe40000004100 */
[----:B------:R-:W-:Y:S01]  /*6a60*/  FMUL.FTZ R21, R21, UR16 ;  /* 0x0000001015157c20 */ /* 0x000fe20008410000 */
[----:B------:R-:W-:-:S02]  /*6a70*/  HADD2.F32 R20, -RZ, R67.H0_H0 ;  /* 0x20000043ff147230 */ /* 0x000fc40000004100 */
[----:B--2---:R-:W-:Y:S02]  /*6a80*/  HADD2.F32 R18, -RZ, R58.H0_H0 ;  /* 0x2000003aff127230 */ /* 0x004fe40000004100 */
[----:B------:R-:W2:Y:S01]  /*6a90*/  LDL.LU.S16 R58, [R1+0x126] ;  /* 0x00012600013a7983 */ /* 0x000ea20000300600 */
[----:B------:R-:W-:Y:S01]  /*6aa0*/  FADD.FTZ R0, R0, R19 ;  /* 0x0000001300007221 */ /* 0x000fe20000010000 */
        /* <DEDUP_REMOVED lines=8> */
[----:B------:R-:W-:Y:S01]  /*6b30*/  FADD.FTZ R0, R0, R17 ;  /* 0x0000001100007221 */ /* 0x000fe20000010000 */
[----:B------:R-:W-:Y:S01]  /*6b40*/  FFMA.FTZ R2, R17, R19, R2 ;  /* 0x0000001311027223 */ /* 0x000fe20000010002 */
[----:B------:R-:W-:Y:S01]  /*6b50*/  FADD.FTZ R18, R18, -UR28 ;  /* 0x8000001c12127e21 */ /* 0x000fe20008010000 */
[----:B------:R-:W-:-:S02]  /*6b60*/  HADD2.F32 R17, -RZ, R68.H0_H0 ;  /* 0x20000044ff117230 */ /* 0x000fc40000004100 */
[----:B------:R-:W-:Y:S01]  /*6b70*/  FADD.FTZ R20, R23, R22 ;  /* 0x0000001617147221 */ /* 0x000fe20000010000 */
[----:B------:R-:W-:Y:S01]  /*6b80*/  FFMA.FTZ R21, R19, R22, R14 ;  /* 0x0000001613157223 */ /* 0x000fe2000001000e */
[----:B------:R-:W-:Y:S02]  /*6b90*/  HADD2.F32 R22, -RZ, R66.H0_H0 ;  /* 0x20000042ff167230 */ /* 0x000fe40000004100 */
[----:B------:R-:W-:Y:S01]  /*6ba0*/  FMUL.FTZ R18, R18, UR16 ;  /* 0x0000001012127c20 */ /* 0x000fe20008410000 */
[----:B------:R-:W-:Y:S01]  /*6bb0*/  FMUL.FTZ R19, R15, R17 ;  /* 0x000000110f137220 */ /* 0x000fe20000410000 */
[----:B------:R-:W-:Y:S01]  /*6bc0*/  FADD.FTZ R71, R71, R17 ;  /* 0x0000001147477221 */ /* 0x000fe20000010000 */
[----:B------:R-:W-:Y:S01]  /*6bd0*/  FADD.FTZ R22, R22, -UR28 ;  /* 0x8000001c16167e21 */ /* 0x000fe20008010000 */
[----:B------:R-:W-:Y:S01]  /*6be0*/  FFMA.FTZ R16, R17, R18, R16 ;  /* 0x0000001211107223 */ /* 0x000fe20000010010 */
[----:B---3--:R-:W-:Y:S02]  /*6bf0*/  HADD2.F32 R23, -RZ, R49.H0_H0 ;  /* 0x20000031ff177230 */ /* 0x008fe40000004100 */
[----:B------:R-:W-:Y:S01]  /*6c00*/  FADD.FTZ R14, R19, R20 ;  /* 0x00000014130e7221 */ /* 0x000fe20000010000 */
[----:B------:R-:W-:Y:S01]  /*6c10*/  FFMA.FTZ R17, R18, R19, R21 ;  /* 0x0000001312117223 */ /* 0x000fe20000010015 */
[----:B----4-:R-:W-:Y:S01]  /*6c20*/  HADD2.F32 R19, -RZ, R56.H0_H0 ;  /* 0x20000038ff137230 */ /* 0x010fe20000004100 */
[----:B------:R-:W3:Y:S01]  /*6c30*/  LDL.LU.S16 R49, [R1+0x134] ;  /* 0x0001340001317983 */ /* 0x000ee20000300600 */
[----:B------:R-:W-:Y:S01]  /*6c40*/  FMUL.FTZ R22, R22, UR16 ;  /* 0x0000001016167c20 */ /* 0x000fe20008410000 */
[----:B------:R-:W-:-:S02]  /*6c50*/  FADD.FTZ R23, R23, -UR28 ;  /* 0x8000001c17177e21 */ /* 0x000fc40008010000 */
[----:B------:R-:W-:Y:S01]  /*6c60*/  FADD.FTZ R0, R0, R19 ;  /* 0x0000001300007221 */ /* 0x000fe20000010000 */
[----:B------:R-:W-:Y:S01]  /*6c70*/  FFMA.FTZ R2, R19, R22, R2 ;  /* 0x0000001613027223 */ /* 0x000fe20000010002 */
[----:B------:R-:W-:Y:S01]  /*6c80*/  FMUL.FTZ R19, R10, R19 ;  /* 0x000000130a137220 */ /* 0x000fe20000410000 */
[----:B------:R-:W-:Y:S01]  /*6c90*/  HADD2.F32 R21, -RZ, R69.H0_H0 ;  /* 0x20000045ff157230 */ /* 0x000fe20000004100 */
[----:B------:R-:W4:Y:S01]  /*6ca0*/  LDL.S16 R56, [R1+0x14a] ;  /* 0x00014a0001387983 */ /* 0x000f220000100600 */
[----:B------:R-:W-:Y:S01]  /*6cb0*/  FMUL.FTZ R23, R23, UR16 ;  /* 0x0000001017177c20 */ /* 0x000fe20008410000 */
[----:B------:R-:W-:Y:S01]  /*6cc0*/  FFMA.FTZ R22, R22, R19, R17 ;  /* 0x0000001316167223 */ /* 0x000fe20000010011 */
[----:B------:R-:W-:Y:S02]  /*6cd0*/  HADD2.F32 R17, -RZ, R57.H0_H0 ;  /* 0x20000039ff117230 */ /* 0x000fe40000004100 */
[----:B------:R-:W-:Y:S01]  /*6ce0*/  FADD.FTZ R71, R71, R21 ;  /* 0x0000001547477221 */ /* 0x000fe20000010000 */
[----:B------:R-:W-:Y:S01]  /*6cf0*/  FFMA.FTZ R16, R21, R23, R16 ;  /* 0x0000001715107223 */ /* 0x000fe20000010010 */
[----:B------:R-:W-:Y:S01]  /*6d00*/  FMUL.FTZ R18, R15, R21 ;  /* 0x000000150f127220 */ /* 0x000fe20000410000 */
[----:B------:R-:W4:Y:S01]  /*6d10*/  LDL.LU.S16 R57, [R1+0x132] ;  /* 0x0001320001397983 */ /* 0x000f220000300600 */
[----:B------:R-:W-:Y:S01]  /*6d20*/  FADD.FTZ R21, R14, R19 ;  /* 0x000000130e157221 */ /* 0x000fe20000010000 */
[----:B--2---:R-:W-:-:S02]  /*6d30*/  HADD2.F32 R14, -RZ, R58.H0_H0 ;  /* 0x2000003aff0e7230 */ /* 0x004fc40000004100 */
[----:B------:R-:W2:Y:S01]  /*6d40*/  LDL.S16 R58, [R1+0x13c] ;  /* 0x00013c00013a7983 */ /* 0x000ea20000100600 */
[----:B------:R-:W-:-:S05]  /*6d50*/  HADD2.F32 R20, -RZ, R63.H0_H0 ;  /* 0x2000003fff147230 */ /* 0x000fca0000004100 */
[----:B------:R-:W-:Y:S01]  /*6d60*/  FADD.FTZ R20, R20, -UR28 ;  /* 0x8000001c14147e21 */ /* 0x000fe20008010000 */
[----:B------:R-:W-:-:S03]  /*6d70*/  FADD.FTZ R14, R14, -UR28 ;  /* 0x8000001c0e0e7e21 */ /* 0x000fc60008010000 */
[----:B------:R-:W-:Y:S01]  /*6d80*/  FMUL.FTZ R19, R20, UR16 ;  /* 0x0000001014137c20 */ /* 0x000fe20008410000 */
[----:B------:R-:W-:Y:S01]  /*6d90*/  FADD.FTZ R21, R18, R21 ;  /* 0x0000001512157221 */ /* 0x000fe20000010000 */
[----:B------:R-:W-:Y:S01]  /*6da0*/  FFMA.FTZ R22, R23, R18, R22 ;  /* 0x0000001217167223 */ /* 0x000fe20000010016 */
[----:B------:R-:W-:Y:S02]  /*6db0*/  HADD2.F32 R63, -RZ, R63.H1_H1 ;  /* 0x3000003fff3f7230 */ /* 0x000fe40000004100 */
[----:B------:R-:W-:Y:S01]  /*6dc0*/  FMUL.FTZ R18, R10, R17 ;  /* 0x000000110a127220 */ /* 0x000fe20000410000 */
[----:B------:R-:W-:Y:S01]  /*6dd0*/  FADD.FTZ R0, R0, R17 ;  /* 0x0000001100007221 */ /* 0x000fe20000010000 */
[----:B------:R-:W-:Y:S01]  /*6de0*/  FFMA.FTZ R2, R17, R19, R2 ;  /* 0x0000001311027223 */ /* 0x000fe20000010002 */
[----:B------:R-:W-:Y:S02]  /*6df0*/  HADD2.F32 R17, -RZ, R70.H0_H0 ;  /* 0x20000046ff117230 */ /* 0x000fe40000004100 */
[----:B------:R-:W-:Y:S01]  /*6e00*/  FMUL.FTZ R14, R14, UR16 ;  /* 0x000000100e0e7c20 */ /* 0x000fe20008410000 */
[----:B------:R-:W-:Y:S01]  /*6e10*/  FADD.FTZ R63, R63, -UR28 ;  /* 0x8000001c3f3f7e21 */ /* 0x000fe20008010000 */
[----:B------:R-:W-:Y:S01]  /*6e20*/  FADD.FTZ R20, R21, R18 ;  /* 0x0000001215147221 */ /* 0x000fe20000010000 */
[----:B------:R-:W-:Y:S01]  /*6e30*/  FFMA.FTZ R19, R19, R18, R22 ;  /* 0x0000001213137223 */ /* 0x000fe20000010016 */
[----:B------:R-:W-:-:S02]  /*6e40*/  HADD2.F32 R21, -RZ, R48.H0_H0 ;  /* 0x20000030ff157230 */ /* 0x000fc40000004100 */
[----:B------:R-:W-:Y:S01]  /*6e50*/  FADD.FTZ R71, R71, R17 ;  /* 0x0000001147477221 */ /* 0x000fe20000010000 */
[----:B------:R-:W-:Y:S01]  /*6e60*/  FFMA.FTZ R16, R17, R14, R16 ;  /* 0x0000000e11107223 */ /* 0x000fe20000010010 */
[----:B------:R-:W2:Y:S01]  /*6e70*/  LDL.S16 R48, [R1+0x152] ;  /* 0x0001520001307983 */ /* 0x000ea20000100600 */
[----:B---3--:R-:W-:Y:S02]  /*6e80*/  HADD2.F32 R18, -RZ, R49.H0_H0 ;  /* 0x20000031ff127230 */ /* 0x008fe40000004100 */
[----:B------:R-:W-:Y:S01]  /*6e90*/  FMUL.FTZ R17, R15, R17 ;  /* 0x000000110f117220 */ /* 0x000fe20000410000 */
[----:B------:R-:W-:Y:S01]  /*6ea0*/  FMUL.FTZ R22, R63, UR16 ;  /* 0x000000103f167c20 */ /* 0x000fe20008410000 */
[----:B------:R-:W3:Y:S01]  /*6eb0*/  LDL.LU.S16 R49, [R1+0x13a] ;  /* 0x00013a0001317983 */ /* 0x000ee20000300600 */
[----:B------:R-:W-:Y:S01]  /*6ec0*/  FADD.FTZ R0, R0, R21 ;  /* 0x0000001500007221 */ /* 0x000fe20000010000 */
[----:B------:R-:W-:Y:S01]  /*6ed0*/  FADD.FTZ R20, R17, R20 ;  /* 0x0000001411147221 */ /* 0x000fe20000010000 */
[----:B------:R-:W-:Y:S01]  /*6ee0*/  FFMA.FTZ R19, R14, R17, R19 ;  /* 0x000000110e137223 */ /* 0x000fe20000010013 */
[----:B------:R-:W-:Y:S01]  /*6ef0*/  FADD.FTZ R18, R18, -UR28 ;  /* 0x8000001c12127e21 */ /* 0x000fe20008010000 */
[----:B------:R-:W-:Y:S01]  /*6f00*/  FFMA.FTZ R2, R21, R22, R2 ;  /* 0x0000001615027223 */ /* 0x000fe20000010002 */
[----:B----4-:R-:W-:-:S02]  /*6f10*/  HADD2.F32 R17, -RZ, R56.H0_H0 ;  /* 0x20000038ff117230 */ /* 0x010fc40000004100 */
[----:B------:R-:W-:Y:S01]  /*6f20*/  FMUL.FTZ R21, R10, R21 ;  /* 0x000000150a157220 */ /* 0x000fe20000410000 */
[----:B------:R-:W4:Y:S01]  /*6f30*/  LDL.LU.S16 R56, [R1+0x148] ;  /* 0x0001480001387983 */ /* 0x000f220000300600 */
[----:B------:R-:W-:Y:S02]  /*6f40*/  FMUL.FTZ R18, R18, UR16 ;  /* 0x0000001012127c20 */ /* 0x000fe40008410000 */
[----:B------:R-:W-:Y:S01]  /*6f50*/  FADD.FTZ R20, R20, R21 ;  /* 0x0000001514147221 */ /* 0x000fe20000010000 */
[----:B------:R-:W-:Y:S02]  /*6f60*/  HADD2.F32 R14, -RZ, R57.H0_H0 ;  /* 0x20000039ff0e7230 */ /* 0x000fe40000004100 */
[----:B------:R-:W-:Y:S01]  /*6f70*/  FFMA.FTZ R21, R22, R21, R19 ;  /* 0x0000001516157223 */ /* 0x000fe20000010013 */
[----:B------:R-:W4:Y:S01]  /*6f80*/  LDL.S16 R57, [R1+0x146] ;  /* 0x0001460001397983 */ /* 0x000f220000100600 */
[----:B------:R-:W-:Y:S01]  /*6f90*/  FMUL.FTZ R19, R15, R17 ;  /* 0x000000110f137220 */ /* 0x000fe20000410000 */
[----:B------:R-:W-:Y:S01]  /*6fa0*/  FADD.FTZ R71, R71, R17 ;  /* 0x0000001147477221 */ /* 0x000fe20000010000 */
[----:B------:R-:W-:Y:S01]  /*6fb0*/  FFMA.FTZ R16, R17, R18, R16 ;  /* 0x0000001211107223 */ /* 0x000fe20000010010 */
[----:B--2---:R-:W-:-:S02]  /*6fc0*/  HADD2.F32 R17, -RZ, R58.H0_H0 ;  /* 0x2000003aff117230 */ /* 0x004fc40000004100 */
[----:B------:R-:W2:Y:S01]  /*6fd0*/  LDL.LU.S16 R58, [R1+0x144] ;  /* 0x00014400013a7983 */ /* 0x000ea20000300600 */
[----:B------:R-:W-:Y:S01]  /*6fe0*/  FADD.FTZ R14, R14, -UR28 ;  /* 0x8000001c0e0e7e21 */ /* 0x000fe20008010000 */
[----:B------:R-:W-:Y:S01]  /*6ff0*/  FADD.FTZ R20, R19, R20 ;  /* 0x0000001413147221 */ /* 0x000fe20000010000 */
[----:B------:R-:W-:Y:S01]  /*7000*/  FFMA.FTZ R21, R18, R19, R21 ;  /* 0x0000001312157223 */ /* 0x000fe20000010015 */
[----:B------:R-:W-:Y:S02]  /*7010*/  HADD2.F32 R19, -RZ, R53.H0_H0 ;  /* 0x20000035ff137230 */ /* 0x000fe40000004100 */
[----:B------:R-:W-:Y:S01]  /*7020*/  FMUL.FTZ R14, R14, UR16 ;  /* 0x000000100e0e7c20 */ /* 0x000fe20008410000 */
[----:B------:R-:W2:Y:S01]  /*7030*/  LDL.LU.S16 R53, [R1+0x154] ;  /* 0x0001540001357983 */ /* 0x000ea20000300600 */
[----:B------:R-:W-:Y:S01]  /*7040*/  FADD.FTZ R18, R17, -UR28 ;  /* 0x8000001c11127e21 */ /* 0x000fe20008010000 */
[----:B------:R-:W-:Y:S01]  /*7050*/  FADD.FTZ R0, R0, R19 ;  /* 0x0000001300007221 */ /* 0x000fe20000010000 */
[----:B------:R-:W-:Y:S01]  /*7060*/  FFMA.FTZ R2, R19, R14, R2 ;  /* 0x0000000e13027223 */ /* 0x000fe20000010002 */
[----:B------:R-:W-:Y:S01]  /*7070*/  FMUL.FTZ R19, R10, R19 ;  /* 0x000000130a137220 */ /* 0x000fe20000410000 */
[----:B------:R-:W-:-:S03]  /*7080*/  FMUL.FTZ R18, R18, UR16 ;  /* 0x0000001012127c20 */ /* 0x000fc60008410000 */
[----:B------:R-:W-:Y:S01]  /*7090*/  FADD.FTZ R20, R20, R19 ;  /* 0x0000001314147221 */ /* 0x000fe20000010000 */
[----:B------:R-:W-:Y:S01]  /*70a0*/  FFMA.FTZ R21, R14, R19, R21 ;  /* 0x000000130e157223 */ /* 0x000fe20000010015 */
[----:B------:R-:W-:Y:S02]  /*70b0*/  HADD2.F32 R17, -RZ, R48.H0_H0 ;  /* 0x20000030ff117230 */ /* 0x000fe40000004100 */
[----:B------:R-:W2:Y:S01]  /*70c0*/  LDL.LU.S16 R48, [R1+0x150] ;  /* 0x0001500001307983 */ /* 0x000ea20000300600 */
[----:B---3--:R-:W-:-:S03]  /*70d0*/  HADD2.F32 R22, -RZ, R49.H0_H0 ;  /* 0x20000031ff167230 */ /* 0x008fc60000004100 */
[----:B------:R-:W3:Y:S01]  /*70e0*/  LDL.S16 R49, [R1+0x14e] ;  /* 0x00014e0001317983 */ /* 0x000ee20000100600 */
[----:B------:R-:W-:Y:S01]  /*70f0*/  FADD.FTZ R71, R71, R17 ;  /* 0x0000001147477221 */ /* 0x000fe20000010000 */
[----:B------:R-:W-:Y:S01]  /*7100*/  FFMA.FTZ R16, R17, R18, R16 ;  /* 0x0000001211107223 */ /* 0x000fe20000010010 */
[----:B------:R-:W-:Y:S01]  /*7110*/  FMUL.FTZ R17, R15, R17 ;  /* 0x000000110f117220 */ /* 0x000fe20000410000 */
[----:B----4-:R-:W-:Y:S02]  /*7120*/  HADD2.F32 R19, -RZ, R56.H0_H0 ;  /* 0x20000038ff137230 */ /* 0x010fe40000004100 */
[----:B------:R-:W4:Y:S01]  /*7130*/  LDL.S16 R56, [R1+0x158] ;  /* 0x0001580001387983 */ /* 0x000f220000100600 */
[----:B------:R-:W-:Y:S01]  /*7140*/  FFMA.FTZ R21, R18, R17, R21 ;  /* 0x0000001112157223 */ /* 0x000fe20000010015 */
[----:B------:R-:W-:Y:S02]  /*7150*/  HADD2.F32 R14, -RZ, R57.H0_H0 ;  /* 0x20000039ff0e7230 */ /* 0x000fe40000004100 */
[----:B------:R-:W4:Y:S01]  /*7160*/  LDL.LU.S16 R57, [R1+0x14c] ;  /* 0x00014c0001397983 */ /* 0x000f220000300600 */
[----:B--2---:R-:W-:-:S03]  /*7170*/  HADD2.F32 R18, -RZ, R58.H0_H0 ;  /* 0x2000003aff127230 */ /* 0x004fc60000004100 */
[----:B------:R-:W2:Y:S01]  /*7180*/  LDL.S16 R58, [R1+0x15c] ;  /* 0x00015c00013a7983 */ /* 0x000ea20000100600 */
[----:B------:R-:W-:Y:S01]  /*7190*/  FADD.FTZ R22, R22, -UR28 ;  /* 0x8000001c16167e21 */ /* 0x000fe20008010000 */
[----:B------:R-:W-:Y:S01]  /*71a0*/  FADD.FTZ R20, R17, R20 ;  /* 0x0000001411147221 */ /* 0x000fe20000010000 */
[----:B------:R-:W-:Y:S02]  /*71b0*/  FMUL.FTZ R17, R10, R19 ;  /* 0x000000130a117220 */ /* 0x000fe40000410000 */
[----:B------:R-:W-:Y:S01]  /*71c0*/  FMUL.FTZ R22, R22, UR16 ;  /* 0x0000001016167c20 */ /* 0x000fe20008410000 */
[----:B------:R-:W-:Y:S01]  /*71d0*/  FADD.FTZ R14, R14, -UR28 ;  /* 0x8000001c0e0e7e21 */ /* 0x000fe20008010000 */
[----:B------:R-:W-:Y:S02]  /*71e0*/  FADD.FTZ R20, R20, R17 ;  /* 0x0000001114147221 */ /* 0x000fe40000010000 */
[----:B------:R-:W-:Y:S01]  /*71f0*/  FFMA.FTZ R21, R22, R17, R21 ;  /* 0x0000001116157223 */ /* 0x000fe20000010015 */
[----:B------:R-:W-:-:S02]  /*7200*/  HADD2.F32 R17, -RZ, R53.H0_H0 ;  /* 0x20000035ff117230 */ /* 0x000fc40000004100 */
[----:B------:R-:W-:Y:S01]  /*7210*/  FMUL.FTZ R14, R14, UR16 ;  /* 0x000000100e0e7c20 */ /* 0x000fe20008410000 */
[----:B------:R-:W-:Y:S01]  /*7220*/  FFMA.FTZ R2, R19, R22, R2 ;  /* 0x0000001613027223 */ /* 0x000fe20000010002 */
[----:B------:R-:W-:Y:S01]  /*7230*/  FADD.FTZ R0, R0, R19 ;  /* 0x0000001300007221 */ /* 0x000fe20000010000 */
[----:B------:R-:W-:Y:S01]  /*7240*/  FADD.FTZ R22, R18, -UR28 ;  /* 0x8000001c12167e21 */ /* 0x000fe20008010000 */
[----:B------:R-:W2:Y:S01]  /*7250*/  LDL.S16 R53, [R1+0x160] ;  /* 0x0001600001357983 */ /* 0x000ea20000100600 */
[----:B------:R-:W-:Y:S01]  /*7260*/  FADD.FTZ R71, R71, R17 ;  /* 0x0000001147477221 */ /* 0x000fe20000010000 */
[----:B------:R-:W-:Y:S01]  /*7270*/  FFMA.FTZ R16, R17, R14, R16 ;  /* 0x0000000e11107223 */ /* 0x000fe20000010010 */
[----:B------:R-:W-:Y:S01]  /*7280*/  FMUL.FTZ R17, R15, R17 ;  /* 0x000000110f117220 */ /* 0x000fe20000410000 */
[----:B------:R-:W-:Y:S01]  /*7290*/  FMUL.FTZ R22, R22, UR16 ;  /* 0x0000001016167c20 */ /* 0x000fe20008410000 */
[----:B------:R-:W-:Y:S02]  /*72a0*/  HADD2.F32 R19, -RZ, R48.H0_H0 ;  /* 0x20000030ff137230 */ /* 0x000fe40000004100 */
[----:B------:R-:W2:Y:S01]  /*72b0*/  LDL.LU.S16 R48, [R1+0x15a] ;  /* 0x00015a0001307983 */ /* 0x000ea20000300600 */
[----:B---3--:R-:W-:-:S02]  /*72c0*/  HADD2.F32 R18, -RZ, R49.H0_H0 ;  /* 0x20000031ff127230 */ /* 0x008fc40000004100 */
[----:B------:R-:W-:Y:S01]  /*72d0*/  FADD.FTZ R20, R17, R20 ;  /* 0x0000001411147221 */ /* 0x000fe20000010000 */
[----:B------:R-:W3:Y:S01]  /*72e0*/  LDL.S16 R49, [R1+0x164] ;  /* 0x0001640001317983 */ /* 0x000ee20000100600 */
[----:B------:R-:W-:Y:S01]  /*72f0*/  FFMA.FTZ R21, R14, R17, R21 ;  /* 0x000000110e157223 */ /* 0x000fe20000010015 */
[----:B------:R-:W-:Y:S01]  /*7300*/  FADD.FTZ R18, R18, -UR28 ;  /* 0x8000001c12127e21 */ /* 0x000fe20008010000 */
[----:B------:R-:W-:Y:S01]  /*7310*/  FADD.FTZ R0, R0, R19 ;  /* 0x0000001300007221 */ /* 0x000fe20000010000 */
[----:B------:R-:W-:Y:S01]  /*7320*/  FFMA.FTZ R2, R19, R22, R2 ;  /* 0x0000001613027223 */ /* 0x000fe20000010002 */
[----:B----4-:R-:W-:Y:S02]  /*7330*/  HADD2.F32 R17, -RZ, R56.H0_H0 ;  /* 0x20000038ff117230 */ /* 0x010fe40000004100 */
[----:B------:R-:W-:Y:S01]  /*7340*/  FMUL.FTZ R19, R10, R19 ;  /* 0x000000130a137220 */ /* 0x000fe20000410000 */
[----:B------:R-:W4:Y:S01]  /*7350*/  LDL.LU.S16 R56, [R1+0x162] ;  /* 0x0001620001387983 */ /* 0x000f220000300600 */
[----:B------:R-:W-:-:S02]  /*7360*/  FMUL.FTZ R18, R18, UR16 ;  /* 0x0000001012127c20 */ /* 0x000fc40008410000 */
[----:B------:R-:W-:Y:S01]  /*7370*/  FADD.FTZ R20, R20, R19 ;  /* 0x0000001314147221 */ /* 0x000fe20000010000 */
[----:B------:R-:W-:Y:S02]  /*7380*/  HADD2.F32 R14, -RZ, R57.H0_H0 ;  /* 0x20000039ff0e7230 */ /* 0x000fe40000004100 */
[----:B------:R-:W-:Y:S01]  /*7390*/  FFMA.FTZ R21, R22, R19, R21 ;  /* 0x0000001316157223 */ /* 0x000fe20000010015 */
[----:B------:R-:W4:Y:S01]  /*73a0*/  LDL.LU.S16 R57, [R1+0x166] ;  /* 0x0001660001397983 */ /* 0x000f220000300600 */
[----:B------:R-:W-:Y:S01]  /*73b0*/  FMUL.FTZ R19, R15, R17 ;  /* 0x000000110f137220 */ /* 0x000fe20000410000 */
[----:B------:R-:W-:Y:S01]  /*73c0*/  FADD.FTZ R71, R71, R17 ;  /* 0x0000001147477221 */ /* 0x000fe20000010000 */
[----:B------:R-:W-:Y:S01]  /*73d0*/  FFMA.FTZ R16, R17, R18, R16 ;  /* 0x0000001211107223 */ /* 0x000fe20000010010 */
[----:B--2---:R-:W-:Y:S02]  /*73e0*/  HADD2.F32 R17, -RZ, R58.H0_H0 ;  /* 0x2000003aff117230 */ /* 0x004fe40000004100 */
[----:B------:R-:W2:Y:S01]  /*73f0*/  LDL.LU.S16 R58, [R1+0x168] ;  /* 0x00016800013a7983 */ /* 0x000ea20000300600 */
        /* <DEDUP_REMOVED lines=9> */
[----:B------:R-:W-:Y:S01]  /*7490*/  FMUL.FTZ R19, R10, R19 ;  /* 0x000000130a137220 */ /* 0x000fe20000410000 */
[----:B------:R-:W-:-:S03]  /*74a0*/  HADD2.F32 R17, -RZ, R53.H0_H0 ;  /* 0x20000035ff117230 */ /* 0x000fc60000004100 */
[----:B------:R-:W-:Y:S01]  /*74b0*/  FADD.FTZ R20, R20, R19 ;  /* 0x0000001314147221 */ /* 0x000fe20000010000 */
[----:B------:R-:W-:Y:S01]  /*74c0*/  FFMA.FTZ R21, R14, R19, R21 ;  /* 0x000000130e157223 */ /* 0x000fe20000010015 */
[----:B------:R-:W-:Y:S01]  /*74d0*/  FADD.FTZ R71, R71, R17 ;  /* 0x0000001147477221 */ /* 0x000fe20000010000 */
[----:B------:R-:W-:Y:S01]  /*74e0*/  FFMA.FTZ R16, R17, R18, R16 ;  /* 0x0000001211107223 */ /* 0x000fe20000010010 */
[----:B------:R-:W-:Y:S02]  /*74f0*/  HADD2.F32 R22, -RZ, R48.H0_H0 ;  /* 0x20000030ff167230 */ /* 0x000fe40000004100 */
[----:B------:R-:W-:Y:S01]  /*7500*/  FMUL.FTZ R17, R15, R17 ;  /* 0x000000110f117220 */ /* 0x000fe20000410000 */
[----:B---3--:R-:W-:Y:S02]  /*7510*/  HADD2.F32 R19, -RZ, R49.H0_H0 ;  /* 0x20000031ff137230 */ /* 0x008fe40000004100 */
[----:B------:R-:W-:Y:S01]  /*7520*/  FADD.FTZ R22, R22, -UR28 ;  /* 0x8000001c16167e21 */ /* 0x000fe20008010000 */
[----:B------:R-:W-:Y:S01]  /*7530*/  FADD.FTZ R20, R17, R20 ;  /* 0x0000001411147221 */ /* 0x000fe20000010000 */
[----:B------:R-:W-:-:S02]  /*7540*/  FFMA.FTZ R21, R18, R17, R21 ;  /* 0x0000001112157223 */ /* 0x000fc40000010015 */
[----:B------:R-:W-:Y:S01]  /*7550*/  FMUL.FTZ R22, R22, UR16 ;  /* 0x0000001016167c20 */ /* 0x000fe20008410000 */
[----:B----4-:R-:W-:Y:S02]  /*7560*/  HADD2.F32 R14, -RZ, R56.H0_H0 ;  /* 0x20000038ff0e7230 */ /* 0x010fe40000004100 */
[----:B------:R-:W-:-:S03]  /*7570*/  FMUL.FTZ R17, R10, R19 ;  /* 0x000000130a117220 */ /* 0x000fc60000410000 */
[----:B------:R-:W-:Y:S01]  /*7580*/  FADD.FTZ R14, R14, -UR28 ;  /* 0x8000001c0e0e7e21 */ /* 0x000fe20008010000 */
[----:B------:R-:W-:Y:S02]  /*7590*/  HADD2.F32 R18, -RZ, R57.H0_H0 ;  /* 0x20000039ff127230 */ /* 0x000fe40000004100 */
[----:B------:R-:W-:Y:S01]  /*75a0*/  FADD.FTZ R20, R20, R17 ;  /* 0x0000001114147221 */ /* 0x000fe20000010000 */
[----:B------:R-:W-:Y:S01]  /*75b0*/  FFMA.FTZ R21, R22, R17, R21 ;  /* 0x0000001116157223 */ /* 0x000fe20000010015 */
[----:B------:R-:W-:Y:S01]  /*75c0*/  FFMA.FTZ R2, R19, R22, R2 ;  /* 0x0000001613027223 */ /* 0x000fe20000010002 */
[----:B------:R-:W-:Y:S01]  /*75d0*/  FMUL.FTZ R14, R14, UR16 ;  /* 0x000000100e0e7c20 */ /* 0x000fe20008410000 */
[----:B------:R-:W-:Y:S01]  /*75e0*/  FADD.FTZ R22, R18, -UR28 ;  /* 0x8000001c12167e21 */ /* 0x000fe20008010000 */
[----:B------:R-:W-:Y:S01]  /*75f0*/  FADD.FTZ R0, R0, R19 ;  /* 0x0000001300007221 */ /* 0x000fe20000010000 */
[----:B------:R-:W-:Y:S02]  /*7600*/  HADD2.F32 R18, -RZ, R54.H0_H0 ;  /* 0x20000036ff127230 */ /* 0x000fe40000004100 */
[----:B------:R-:W-:-:S02]  /*7610*/  HADD2.F32 R19, -RZ, R59.H0_H0 ;  /* 0x2000003bff137230 */ /* 0x000fc40000004100 */
[----:B------:R-:W-:Y:S01]  /*7620*/  FMUL.FTZ R22, R22, UR16 ;  /* 0x0000001016167c20 */ /* 0x000fe20008410000 */
[----:B------:R-:W-:Y:S02]  /*7630*/  FADD.FTZ R18, R18, -UR28 ;  /* 0x8000001c12127e21 */ /* 0x000fe40008010000 */
[----:B------:R-:W-:Y:S01]  /*7640*/  FADD.FTZ R0, R0, R19 ;  /* 0x0000001300007221 */ /* 0x000fe20000010000 */
[----:B------:R-:W-:Y:S01]  /*7650*/  FFMA.FTZ R2, R19, R22, R2 ;  /* 0x0000001613027223 */ /* 0x000fe20000010002 */
[----:B------:R-:W-:Y:S01]  /*7660*/  FMUL.FTZ R19, R10, R19 ;  /* 0x000000130a137220 */ /* 0x000fe20000410000 */
[----:B------:R-:W-:Y:S01]  /*7670*/  FMUL.FTZ R18, R18, UR16 ;  /* 0x0000001012127c20 */ /* 0x000fe20008410000 */
[----:B--2---:R-:W-:-:S05]  /*7680*/  HADD2.F32 R17, -RZ, R58.H0_H0 ;  /* 0x2000003aff117230 */ /* 0x004fca0000004100 */
[----:B------:R-:W-:Y:S01]  /*7690*/  FADD.FTZ R71, R71, R17 ;  /* 0x0000001147477221 */ /* 0x000fe20000010000 */
[----:B------:R-:W-:Y:S01]  /*76a0*/  FFMA.FTZ R16, R17, R14, R16 ;  /* 0x0000000e11107223 */ /* 0x000fe20000010010 */
[----:B------:R-:W-:-:S04]  /*76b0*/  FMUL.FTZ R17, R15, R17 ;  /* 0x000000110f117220 */ /* 0x000fc80000410000 */
[----:B------:R-:W-:Y:S01]  /*76c0*/  FADD.FTZ R20, R17, R20 ;  /* 0x0000001411147221 */ /* 0x000fe20000010000 */
[----:B------:R-:W-:Y:S01]  /*76d0*/  FFMA.FTZ R21, R14, R17, R21 ;  /* 0x000000110e157223 */ /* 0x000fe20000010015 */
[----:B------:R-:W-:Y:S02]  /*76e0*/  HADD2.F32 R17, -RZ, R55.H0_H0 ;  /* 0x20000037ff117230 */ /* 0x000fe40000004100 */
[----:B------:R-:W-:Y:S02]  /*76f0*/  HADD2.F32 R14, -RZ, R42.H0_H0 ;  /* 0x2000002aff0e7230 */ /* 0x000fe40000004100 */
[----:B------:R-:W-:Y:S01]  /*7700*/  FADD.FTZ R20, R20, R19 ;  /* 0x0000001314147221 */ /* 0x000fe20000010000 */
[----:B------:R-:W-:Y:S01]  /*7710*/  FFMA.FTZ R21, R22, R19, R21 ;  /* 0x0000001316157223 */ /* 0x000fe20000010015 */
[----:B------:R-:W-:Y:S01]  /*7720*/  FMUL.FTZ R19, R15, R17 ;  /* 0x000000110f137220 */ /* 0x000fe20000410000 */
[----:B------:R-:W-:Y:S01]  /*7730*/  FADD.FTZ R71, R71, R17 ;  /* 0x0000001147477221 */ /* 0x000fe20000010000 */
[----:B------:R-:W-:Y:S01]  /*7740*/  FFMA.FTZ R16, R17, R18, R16 ;  /* 0x0000001211107223 */ /* 0x000fe20000010010 */
[----:B------:R-:W-:-:S02]  /*7750*/  HADD2.F32 R17, -RZ, R43.H0_H0 ;  /* 0x2000002bff117230 */ /* 0x000fc40000004100 */
[----:B------:R-:W-:Y:S01]  /*7760*/  FADD.FTZ R14, R14, -UR28 ;  /* 0x8000001c0e0e7e21 */ /* 0x000fe20008010000 */
[----:B------:R-:W-:Y:S01]  /*7770*/  FADD.FTZ R20, R19, R20 ;  /* 0x0000001413147221 */ /* 0x000fe20000010000 */
[----:B------:R-:W-:Y:S01]  /*7780*/  FFMA.FTZ R21, R18, R19, R21 ;  /* 0x0000001312157223 */ /* 0x000fe20000010015 */
[----:B------:R-:W-:Y:S02]  /*7790*/  HADD2.F32 R19, -RZ, R46.H0_H0 ;  /* 0x2000002eff137230 */ /* 0x000fe40000004100 */
[----:B------:R-:W-:Y:S01]  /*77a0*/  FMUL.FTZ R14, R14, UR16 ;  /* 0x000000100e0e7c20 */ /* 0x000fe20008410000 */
[----:B------:R-:W-:Y:S01]  /*77b0*/  FADD.FTZ R18, R17, -UR28 ;  /* 0x8000001c11127e21 */ /* 0x000fe20008010000 */
[----:B------:R-:W-:Y:S02]  /*77c0*/  HADD2.F32 R17, -RZ, R47.H0_H0 ;  /* 0x2000002fff117230 */ /* 0x000fe40000004100 */
[----:B------:R-:W-:Y:S01]  /*77d0*/  FADD.FTZ R0, R0, R19 ;  /* 0x0000001300007221 */ /* 0x000fe20000010000 */
[----:B------:R-:W-:Y:S01]  /*77e0*/  FFMA.FTZ R2, R19, R14, R2 ;  /* 0x0000000e13027223 */ /* 0x000fe20000010002 */
[----:B------:R-:W-:Y:S01]  /*77f0*/  FMUL.FTZ R18, R18, UR16 ;  /* 0x0000001012127c20 */ /* 0x000fe20008410000 */
[----:B------:R-:W-:Y:S01]  /*7800*/  FMUL.FTZ R19, R10, R19 ;  /* 0x000000130a137220 */ /* 0x000fe20000410000 */
[----:B------:R-:W-:-:S02]  /*7810*/  HADD2.F32 R22, -RZ, R5.H0_H0 ;  /* 0x20000005ff167230 */ /* 0x000fc40000004100 */
[----:B------:R-:W-:Y:S01]  /*7820*/  FADD.FTZ R71, R71, R17 ;  /* 0x0000001147477221 */ /* 0x000fe20000010000 */
[----:B------:R-:W-:Y:S01]  /*7830*/  FFMA.FTZ R16, R17, R18, R16 ;  /* 0x0000001211107223 */ /* 0x000fe20000010010 */
[----:B------:R-:W-:Y:S01]  /*7840*/  FADD.FTZ R20, R20, R19 ;  /* 0x0000001314147221 */ /* 0x000fe20000010000 */
[----:B------:R-:W-:Y:S01]  /*7850*/  FFMA.FTZ R21, R14, R19, R21 ;  /* 0x000000130e157223 */ /* 0x000fe20000010015 */
[----:B------:R-:W-:Y:S01]  /*7860*/  FMUL.FTZ R17, R15, R17 ;  /* 0x000000110f117220 */ /* 0x000fe20000410000 */
[----:B------:R-:W-:Y:S02]  /*7870*/  HADD2.F32 R19, -RZ, R41.H0_H0 ;  /* 0x20000029ff137230 */ /* 0x000fe40000004100 */
[----:B------:R-:W-:Y:S01]  /*7880*/  FADD.FTZ R22, R22, -UR28 ;  /* 0x8000001c16167e21 */ /* 0x000fe20008010000 */
[----:B------:R-:W-:Y:S02]  /*7890*/  HADD2.F32 R5, -RZ, R5.H1_H1 ;  /* 0x30000005ff057230 */ /* 0x000fe40000004100 */
[----:B------:R-:W-:Y:S01]  /*78a0*/  FADD.FTZ R20, R17, R20 ;  /* 0x0000001411147221 */ /* 0x000fe20000010000 */
[----:B------:R-:W-:Y:S01]  /*78b0*/  FFMA.FTZ R21, R18, R17, R21 ;  /* 0x0000001112157223 */ /* 0x000fe20000010015 */
[----:B------:R-:W-:Y:S01]  /*78c0*/  FMUL.FTZ R22, R22, UR16 ;  /* 0x0000001016167c20 */ /* 0x000fe20008410000 */
[----:B------:R-:W-:Y:S01]  /*78d0*/  FMUL.FTZ R17, R10, R19 ;  /* 0x000000130a117220 */ /* 0x000fe20000410000 */
[----:B------:R-:W-:Y:S01]  /*78e0*/  FADD.FTZ R14, R0, R19 ;  /* 0x00000013000e7221 */ /* 0x000fe20000010000 */
[----:B------:R-:W-:-:S02]  /*78f0*/  HADD2.F32 R18, -RZ, R40.H0_H0 ;  /* 0x20000028ff127230 */ /* 0x000fc40000004100 */
[----:B------:R-:W-:Y:S01]  /*7900*/  FADD.FTZ R0, R5, -UR28 ;  /* 0x8000001c05007e21 */ /* 0x000fe20008010000 */
[----:B------:R-:W-:Y:S01]  /*7910*/  FADD.FTZ R20, R20, R17 ;  /* 0x0000001114147221 */ /* 0x000fe20000010000 */
[----:B------:R-:W-:Y:S01]  /*7920*/  FFMA.FTZ R21, R22, R17, R21 ;  /* 0x0000001116157223 */ /* 0x000fe20000010015 */
[----:B------:R-:W-:Y:S02]  /*7930*/  HADD2.F32 R5, -RZ, R39.H0_H0 ;  /* 0x20000027ff057230 */ /* 0x000fe40000004100 */
[----:B------:R-:W-:Y:S01]  /*7940*/  FADD.FTZ R18, R18, -UR28 ;  /* 0x8000001c12127e21 */ /* 0x000fe20008010000 */
[----:B------:R-:W-:Y:S01]  /*7950*/  FMUL.FTZ R0, R0, UR16 ;  /* 0x0000001000007c20 */ /* 0x000fe20008410000 */
[----:B------:R-:W-:Y:S02]  /*7960*/  HADD2.F32 R17, -RZ, R38.H0_H0 ;  /* 0x20000026ff117230 */ /* 0x000fe40000004100 */
[----:B------:R-:W-:Y:S01]  /*7970*/  FFMA.FTZ R2, R19, R22, R2 ;  /* 0x0000001613027223 */ /* 0x000fe20000010002 */
[----:B------:R-:W-:-:S02]  /*7980*/  HADD2.F32 R19, -RZ, R7.H0_H0 ;  /* 0x20000007ff137230 */ /* 0x000fc40000004100 */
[----:B------:R-:W-:Y:S01]  /*7990*/  FMUL.FTZ R18, R18, UR16 ;  /* 0x0000001012127c20 */ /* 0x000fe20008410000 */
[----:B------:R-:W-:Y:S01]  /*79a0*/  FADD.FTZ R71, R71, R5 ;  /* 0x0000000547477221 */ /* 0x000fe20000010000 */
[----:B------:R-:W-:Y:S01]  /*79b0*/  FFMA.FTZ R16, R5, R0, R16 ;  /* 0x0000000005107223 */ /* 0x000fe20000010010 */
[----:B------:R-:W-:Y:S01]  /*79c0*/  FMUL.FTZ R5, R15, R5 ;  /* 0x000000050f057220 */ /* 0x000fe20000410000 */
[----:B------:R-:W-:Y:S01]  /*79d0*/  FADD.FTZ R17, R17, -UR28 ;  /* 0x8000001c11117e21 */ /* 0x000fe20008010000 */
[----:B------:R-:W-:Y:S01]  /*79e0*/  FADD.FTZ R14, R14, R19 ;  /* 0x000000130e0e7221 */ /* 0x000fe20000010000 */
[----:B------:R-:W-:Y:S01]  /*79f0*/  FFMA.FTZ R2, R19, R18, R2 ;  /* 0x0000001213027223 */ /* 0x000fe20000010002 */
[----:B------:R-:W-:Y:S02]  /*7a00*/  HADD2.F32 R7, -RZ, R7.H1_H1 ;  /* 0x30000007ff077230 */ /* 0x000fe40000004100 */
[----:B------:R-:W-:Y:S01]  /*7a10*/  FMUL.FTZ R19, R10, R19 ;  /* 0x000000130a137220 */ /* 0x000fe20000410000 */
[----:B------:R-:W-:Y:S01]  /*7a20*/  FADD.FTZ R20, R5, R20 ;  /* 0x0000001405147221 */ /* 0x000fe20000010000 */
[----:B------:R-:W-:Y:S01]  /*7a30*/  FFMA.FTZ R21, R0, R5, R21 ;  /* 0x0000000500157223 */ /* 0x000fe20000010015 */
[----:B------:R-:W-:Y:S01]  /*7a40*/  FMUL.FTZ R17, R17, UR16 ;  /* 0x0000001011117c20 */ /* 0x000fe20008410000 */
[----:B------:R-:W-:Y:S01]  /*7a50*/  FMUL.FTZ R0, R15, R7 ;  /* 0x000000070f007220 */ /* 0x000fe20000410000 */
[----:B------:R-:W-:Y:S01]  /*7a60*/  FADD.FTZ R5, R20, R19 ;  /* 0x0000001314057221 */ /* 0x000fe20000010000 */
[----:B------:R-:W-:Y:S01]  /*7a70*/  FFMA.FTZ R18, R18, R19, R21 ;  /* 0x0000001312127223 */ /* 0x000fe20000010015 */
[----:B------:R-:W-:Y:S01]  /*7a80*/  FADD.FTZ R71, R71, R7 ;  /* 0x0000000747477221 */ /* 0x000fe20000010000 */
[----:B------:R-:W-:Y:S01]  /*7a90*/  FFMA.FTZ R16, R7, R17, R16 ;  /* 0x0000001107107223 */ /* 0x000fe20000010010 */
[----:B------:R-:W-:-:S02]  /*7aa0*/  HADD2.F32 R19, -RZ, R37.H0_H0 ;  /* 0x20000025ff137230 */ /* 0x000fc40000004100 */
[----:B------:R-:W-:Y:S02]  /*7ab0*/  HADD2.F32 R7, -RZ, R36.H0_H0 ;  /* 0x20000024ff077230 */ /* 0x000fe40000004100 */
[----:B------:R-:W-:Y:S01]  /*7ac0*/  FFMA.FTZ R18, R17, R0, R18 ;  /* 0x0000000011127223 */ /* 0x000fe20000010012 */
[----:B------:R-:W-:Y:S01]  /*7ad0*/  FADD.FTZ R5, R0, R5 ;  /* 0x0000000500057221 */ /* 0x000fe20000010000 */
[--C-:B------:R-:W-:Y:S02]  /*7ae0*/  HADD2.F32 R17, -RZ, R6.reuse.H1_H1 ;  /* 0x30000006ff117230 */ /* 0x100fe40000004100 */
[----:B------:R-:W-:Y:S01]  /*7af0*/  FADD.FTZ R19, R19, -UR28 ;  /* 0x8000001c13137e21 */ /* 0x000fe20008010000 */
[----:B------:R-:W-:Y:S01]  /*7b00*/  FADD.FTZ R0, R7, -UR28 ;  /* 0x8000001c07007e21 */ /* 0x000fe20008010000 */
[----:B------:R-:W-:Y:S02]  /*7b10*/  HADD2.F32 R7, -RZ, R6.H0_H0 ;  /* 0x20000006ff077230 */ /* 0x000fe40000004100 */
[----:B------:R-:W-:Y:S01]  /*7b20*/  FMUL.FTZ R19, R19, UR16 ;  /* 0x0000001013137c20 */ /* 0x000fe20008410000 */
[----:B------:R-:W-:Y:S01]  /*7b30*/  FMUL.FTZ R0, R0, UR16 ;  /* 0x0000001000007c20 */ /* 0x000fe20008410000 */
[----:B------:R-:W-:Y:S01]  /*7b40*/  FMUL.FTZ R6, R10, R17 ;  /* 0x000000110a067220 */ /* 0x000fe20000410000 */
[----:B------:R-:W-:-:S02]  /*7b50*/  HADD2.F32 R21, -RZ, R35.H0_H0 ;  /* 0x20000023ff157230 */ /* 0x000fc40000004100 */
[----:B------:R-:W-:Y:S01]  /*7b60*/  FFMA.FTZ R2, R17, R19, R2 ;  /* 0x0000001311027223 */ /* 0x000fe20000010002 */
[----:B------:R-:W-:Y:S01]  /*7b70*/  FADD.FTZ R71, R71, R7 ;  /* 0x0000000747477221 */ /* 0x000fe20000010000 */
[----:B------:R-:W-:Y:S01]  /*7b80*/  FFMA.FTZ R16, R7, R0, R16 ;  /* 0x0000000007107223 */ /* 0x000fe20000010010 */
[----:B------:R-:W-:Y:S01]  /*7b90*/  FADD.FTZ R20, R5, R6 ;  /* 0x0000000605147221 */ /* 0x000fe20000010000 */
[----:B------:R-:W-:Y:S01]  /*7ba0*/  FMUL.FTZ R7, R15, R7 ;  /* 0x000000070f077220 */ /* 0x000fe20000410000 */
[----:B------:R-:W-:Y:S01]  /*7bb0*/  FFMA.FTZ R19, R19, R6, R18 ;  /* 0x0000000613137223 */ /* 0x000fe20000010012 */
[----:B------:R-:W-:Y:S02]  /*7bc0*/  HADD2.F32 R5, -RZ, R9.H0_H0 ;  /* 0x20000009ff057230 */ /* 0x000fe40000004100 */
[----:B------:R-:W-:Y:S01]  /*7bd0*/  FADD.FTZ R21, R21, -UR28 ;  /* 0x8000001c15157e21 */ /* 0x000fe20008010000 */
[----:B------:R-:W-:Y:S01]  /*7be0*/  FADD.FTZ R20, R7, R20 ;  /* 0x0000001407147221 */ /* 0x000fe20000010000 */
[----:B------:R-:W-:Y:S01]  /*7bf0*/  FFMA.FTZ R19, R0, R7, R19 ;  /* 0x0000000700137223 */ /* 0x000fe20000010013 */
[----:B------:R-:W-:-:S02]  /*7c00*/  HADD2.F32 R0, -RZ, R34.H0_H0 ;  /* 0x20000022ff007230 */ /* 0x000fc40000004100 */
[----:B------:R-:W-:Y:S01]  /*7c10*/  FMUL.FTZ R6, R21, UR16 ;  /* 0x0000001015067c20 */ /* 0x000fe20008410000 */
[----:B------:R-:W-:Y:S01]  /*7c20*/  FMUL.FTZ R7, R10, R5 ;  /* 0x000000050a077220 */ /* 0x000fe20000410000 */
[----:B------:R-:W-:Y:S01]  /*7c30*/  FADD.FTZ R14, R14, R17 ;  /* 0x000000110e0e7221 */ /* 0x000fe20000010000 */
[----:B------:R-:W-:Y:S02]  /*7c40*/  HADD2.F32 R9, -RZ, R9.H1_H1 ;  /* 0x30000009ff097230 */ /* 0x000fe40000004100 */
[----:B------:R-:W-:Y:S01]  /*7c50*/  FFMA.FTZ R2, R5, R6, R2 ;  /* 0x0000000605027223 */ /* 0x000fe20000010002 */
[----:B------:R-:W-:Y:S01]  /*7c60*/  FFMA.FTZ R19, R6, R7, R19 ;  /* 0x0000000706137223 */ /* 0x000fe20000010013 */
[----:B------:R-:W-:Y:S01]  /*7c70*/  FADD.FTZ R0, R0, -UR28 ;  /* 0x8000001c00007e21 */ /* 0x000fe20008010000 */
[----:B------:R-:W-:Y:S02]  /*7c80*/  HADD2.F32 R6, -RZ, R8.H1_H1 ;  /* 0x30000008ff067230 */ /* 0x000fe40000004100 */
[----:B------:R-:W-:Y:S01]  /*7c90*/  FADD.FTZ R14, R14, R5 ;  /* 0x000000050e0e7221 */ /* 0x000fe20000010000 */
[----:B------:R-:W-:Y:S01]  /*7ca0*/  FADD.FTZ R20, R20, R7 ;  /* 0x0000000714147221 */ /* 0x000fe20000010000 */
[----:B------:R-:W-:-:S02]  /*7cb0*/  HADD2.F32 R7, -RZ, R12.H1_H1 ;  /* 0x3000000cff077230 */ /* 0x000fc40000004100 */
        /* <DEDUP_REMOVED lines=8> */
[----:B------:R-:W-:Y:S02]  /*7d40*/  HADD2.F32 R5, -RZ, R12.H0_H0 ;  /* 0x2000000cff057230 */ /* 0x000fe40000004100 */
[----:B------:R-:W-:Y:S01]  /*7d50*/  FADD.FTZ R8, R8, -UR28 ;  /* 0x8000001c08087e21 */ /* 0x000fe20008010000 */
[----:B------:R-:W-:-:S02]  /*7d60*/  HADD2.F32 R12, -RZ, R11.H0_H0 ;  /* 0x2000000bff0c7230 */ /* 0x000fc40000004100 */
[----:B------:R-:W-:Y:S01]  /*7d70*/  FADD.FTZ R20, R20, R17 ;  /* 0x0000001114147221 */ /* 0x000fe20000010000 */
[----:B------:R-:W-:Y:S01]  /*7d80*/  FFMA.FTZ R19, R6, R17, R19 ;  /* 0x0000001106137223 */ /* 0x000fe20000010013 */
[----:B------:R-:W-:Y:S01]  /*7d90*/  FADD.FTZ R71, R71, R9 ;  /* 0x0000000947477221 */ /* 0x000fe20000010000 */
[----:B------:R-:W-:Y:S01]  /*7da0*/  FFMA.FTZ R16, R9, R0, R16 ;  /* 0x0000000009107223 */ /* 0x000fe20000010010 */
[----:B------:R-:W-:Y:S01]  /*7db0*/  FMUL.FTZ R17, R15, R5 ;  /* 0x000000050f117220 */ /* 0x000fe20000410000 */
[----:B------:R-:W-:Y:S01]  /*7dc0*/  FMUL.FTZ R8, R8, UR16 ;  /* 0x0000001008087c20 */ /* 0x000fe20008410000 */
[----:B------:R-:W-:Y:S02]  /*7dd0*/  HADD2.F32 R9, -RZ, R13.H0_H0 ;  /* 0x2000000dff097230 */ /* 0x000fe40000004100 */
[----:B------:R-:W-:Y:S01]  /*7de0*/  FADD.FTZ R12, R12, -UR28 ;  /* 0x8000001c0c0c7e21 */ /* 0x000fe20008010000 */
[----:B------:R-:W-:Y:S02]  /*7df0*/  HADD2.F32 R11, -RZ, R11.H1_H1 ;  /* 0x3000000bff0b7230 */ /* 0x000fe40000004100 */
[----:B------:R-:W-:Y:S01]  /*7e00*/  FADD.FTZ R20, R17, R20 ;  /* 0x0000001411147221 */ /* 0x000fe20000010000 */
[----:B------:R-:W-:Y:S01]  /*7e10*/  FFMA.FTZ R19, R8, R17, R19 ;  /* 0x0000001108137223 */ /* 0x000fe20000010013 */
[----:B------:R-:W-:-:S02]  /*7e20*/  HADD2.F32 R13, -RZ, R13.H1_H1 ;  /* 0x3000000dff0d7230 */ /* 0x000fc40000004100 */
        /* <DEDUP_REMOVED lines=18> */
.L_x_965:
[----:B------:R-:W-:Y:S02]  /*7f50*/  HADD2.F32 R0, -RZ, R73.H0_H0 ;  /* 0x20000049ff007230 */ /* 0x000fe40000004100 */
[--C-:B------:R-:W-:Y:S02]  /*7f60*/  HADD2.F32 R2, -RZ, R72.reuse.H1_H1 ;  /* 0x30000048ff027230 */ /* 0x100fe40000004100 */
[----:B-----5:R-:W-:Y:S02]  /*7f70*/  HADD2.F32 R14, -RZ, R45.H0_H0 ;  /* 0x2000002dff0e7230 */ /* 0x020fe40000004100 */
[----:B------:R-:W-:Y:S01]  /*7f80*/  FADD.FTZ R0, R0, -UR28 ;  /* 0x8000001c00007e21 */ /* 0x000fe20008010000 */
[----:B------:R-:W-:Y:S02]  /*7f90*/  HADD2.F32 R16, -RZ, R72.H0_H0 ;  /* 0x20000048ff107230 */ /* 0x000fe40000004100 */
[----:B------:R-:W-:Y:S01]  /*7fa0*/  FADD.FTZ R2, R2, -UR28 ;  /* 0x8000001c02027e21 */ /* 0x000fe20008010000 */
[----:B------:R-:W-:-:S02]  /*7fb0*/  HADD2.F32 R24, -RZ, R71.H1_H1 ;  /* 0x30000047ff187230 */ /* 0x000fc40000004100 */
[----:B------:R-:W-:Y:S01]  /*7fc0*/  FMUL.FTZ R0, R0, UR16 ;  /* 0x0000001000007c20 */ /* 0x000fe20008410000 */
[----:B------:R-:W-:Y:S01]  /*7fd0*/  FADD.FTZ R14, R14, -UR28 ;  /* 0x8000001c0e0e7e21 */ /* 0x000fe20008010000 */
[----:B------:R-:W-:Y:S01]  /*7fe0*/  FMUL.FTZ R2, R2, UR16 ;  /* 0x0000001002027c20 */ /* 0x000fe20008410000 */
[----:B------:R-:W-:Y:S02]  /*7ff0*/  HADD2.F32 R73, -RZ, R73.H1_H1 ;  /* 0x30000049ff497230 */ /* 0x000fe40000004100 */
[--C-:B------:R-:W-:Y:S01]  /*8000*/  FFMA.FTZ R17, R10, R0, R3.reuse ;  /* 0x000000000a117223 */ /* 0x100fe20000010003 */
[----:B------:R-:W-:Y:S01]  /*8010*/  FMUL.FTZ R14, R14, UR16 ;  /* 0x000000100e0e7c20 */ /* 0x000fe20008410000 */
[----:B------:R-:W-:Y:S01]  /*8020*/  FFMA.FTZ R22, R15, R2, R4 ;  /* 0x000000020f167223 */ /* 0x000fe20000010004 */
[----:B------:R-:W-:Y:S02]  /*8030*/  HADD2.F32 R29, -RZ, R74.H1_H1 ;  /* 0x3000004aff1d7230 */ /* 0x000fe40000004100 */
[----:B------:R-:W-:Y:S01]  /*8040*/  FMUL.FTZ R18, R17, -1.4426950216293334961 ;  /* 0xbfb8aa3b11127820 */ /* 0x000fe20000410000 */
[----:B------:R-:W-:Y:S01]  /*8050*/  FFMA.FTZ R20, R10, R14, R3 ;  /* 0x0000000e0a147223 */ /* 0x000fe20000010003 */
[----:B------:R-:W-:Y:S01]  /*8060*/  HADD2.F32 R46, -RZ, R84.H0_H0 ;  /* 0x20000054ff2e7230 */ /* 0x000fe20000004100 */
[----:B------:R-:W2:Y:S03]  /*8070*/  LDL.LU.S16 R72, [R1+0x114] ;  /* 0x0001140001487983 */ /* 0x000ea60000300600 */
[----:B------:R-:W0:Y:S01]  /*8080*/  MUFU.EX2 R18, R18 ;  /* 0x0000001200127308 */ /* 0x000e220000000800 */
[----:B------:R-:W-:Y:S01]  /*8090*/  FMUL.FTZ R21, R22, -1.4426950216293334961 ;  /* 0xbfb8aa3b16157820 */ /* 0x000fe20000410000 */
[----:B------:R-:W-:Y:S01]  /*80a0*/  FMUL.FTZ R19, R20, -1.4426950216293334961 ;  /* 0xbfb8aa3b14137820 */ /* 0x000fe20000410000 */
[----:B------:R-:W-:-:S05]  /*80b0*/  FADD.FTZ R16, R16, -UR28 ;  /* 0x8000001c10107e21 */ /* 0x000fca0008010000 */
[----:B------:R-:W1:Y:S01]  /*80c0*/  MUFU.EX2 R21, R21 ;  /* 0x0000001500157308 */ /* 0x000e620000000800 */
[----:B------:R-:W-:-:S07]  /*80d0*/  FMUL.FTZ R16, R16, UR16 ;  /* 0x0000001010107c20 */ /* 0x000fce0008410000 */
[----:B------:R-:W3:Y:S01]  /*80e0*/  MUFU.EX2 R19, R19 ;  /* 0x0000001300137308 */ /* 0x000ee20000000800 */
[----:B0-----:R-:W-:Y:S01]  /*80f0*/  FADD.FTZ R18, R18, 1 ;  /* 0x3f80000012127421 */ /* 0x001fe20000010000 */
[----:B------:R-:W-:-:S04]  /*8100*/  FFMA.FTZ R25, R15, R16, R4 ;  /* 0x000000100f197223 */ /* 0x000fc80000010004 */
[----:B------:R-:W-:Y:S02]  /*8110*/  FMUL.FTZ R26, R25, -1.4426950216293334961 ;  /* 0xbfb8aa3b191a7820 */ /* 0x000fe40000410000 */
[----:B------:R-:W-:Y:S01]  /*8120*/  MUFU.RCP R18, R18 ;  /* 0x0000001200127308 */ /* 0x000fe20000001000 */
[----:B-1----:R-:W-:-:S07]  /*8130*/  FADD.FTZ R21, R21, 1 ;  /* 0x3f80000015157421 */ /* 0x002fce0000010000 */
[----:B------:R-:W0:Y:S01]  /*8140*/  MUFU.EX2 R26, R26 ;  /* 0x0000001a001a7308 */ /* 0x000e220000000800 */
[----:B---3--:R-:W-:-:S07]  /*8150*/  FADD.FTZ R19, R19, 1 ;  /* 0x3f80000013137421 */ /* 0x008fce0000010000 */
[----:B------:R-:W1:Y:S08]  /*8160*/  MUFU.RCP R23, R21 ;  /* 0x0000001500177308 */ /* 0x000e700000001000 */
[----:B------:R3:W4:Y:S01]  /*8170*/  MUFU.RCP R21, R19 ;  /* 0x0000001300157308 */ /* 0x0007220000001000 */
[----:B0-----:R-:W-:Y:S01]  /*8180*/  FADD.FTZ R26, R26, 1 ;  /* 0x3f8000001a1a7421 */ /* 0x001fe20000010000 */
[----:B---3--:R-:W-:Y:S01]  /*8190*/  FADD.FTZ R19, -R18, 1 ;  /* 0x3f80000012137421 */ /* 0x008fe20000010100 */
[----:B------:R-:W-:Y:S01]  /*81a0*/  FMUL.FTZ R18, R24, R18 ;  /* 0x0000001218127220 */ /* 0x000fe20000410000 */
[----:B------:R-:W-:-:S02]  /*81b0*/  HADD2.F32 R24, -RZ, R75.H0_H0 ;  /* 0x2000004bff187230 */ /* 0x000fc40000004100 */
[----:B------:R-:W-:Y:S01]  /*81c0*/  FFMA.FTZ R17, R17, R19, 1 ;  /* 0x3f80000011117423 */ /* 0x000fe20000010013 */
[----:B------:R-:W-:Y:S02]  /*81d0*/  HADD2.F32 R19, -RZ, R71.H0_H0 ;  /* 0x20000047ff137230 */ /* 0x000fe40000004100 */
[----:B------:R-:W-:Y:S01]  /*81e0*/  FADD.FTZ R24, R24, -UR28 ;  /* 0x8000001c18187e21 */ /* 0x000fe20008010000 */
[----:B-1----:R-:W-:Y:S01]  /*81f0*/  FADD.FTZ R27, -R23, 1 ;  /* 0x3f800000171b7421 */ /* 0x002fe20000010100 */
[----:B----4-:R-:W-:Y:S01]  /*8200*/  FADD.FTZ R28, -R21, 1 ;  /* 0x3f800000151c7421 */ /* 0x010fe20000010100 */
[----:B------:R-:W-:Y:S01]  /*8210*/  FMUL.FTZ R19, R19, R23 ;  /* 0x0000001713137220 */ /* 0x000fe20000410000 */
[----:B------:R-:W-:Y:S01]  /*8220*/  FMUL.FTZ R23, R73, R21 ;  /* 0x0000001549177220 */ /* 0x000fe20000410000 */
[----:B------:R-:W-:Y:S01]  /*8230*/  FMUL.FTZ R21, R24, UR16 ;  /* 0x0000001018157c20 */ /* 0x000fe20008410000 */
[----:B------:R-:W0:Y:S01]  /*8240*/  MUFU.RCP R26, R26 ;  /* 0x0000001a001a7308 */ /* 0x000e220000001000 */
[----:B------:R-:W-:Y:S01]  /*8250*/  FFMA.FTZ R20, R20, R28, 1 ;  /* 0x3f80000014147423 */ /* 0x000fe2000001001c */
[----:B------:R-:W-:Y:S01]  /*8260*/  FFMA.FTZ R22, R22, R27, 1 ;  /* 0x3f80000016167423 */ /* 0x000fe2000001001b */
[----:B------:R-:W-:Y:S01]  /*8270*/  FFMA.FTZ R28, R10, R21, R3 ;  /* 0x000000150a1c7223 */ /* 0x000fe20000010003 */
[----:B------:R-:W-:Y:S01]  /*8280*/  FADD.FTZ R29, R29, -UR28 ;  /* 0x8000001c1d1d7e21 */ /* 0x000fe20008010000 */
[----:B------:R-:W-:Y:S01]  /*8290*/  FMUL.FTZ R17, R18, R17 ;  /* 0x0000001112117220 */ /* 0x000fe20000410000 */
[----:B------:R-:W-:-:S02]  /*82a0*/  HADD2.F32 R48, -RZ, R85.H1_H1 ;  /* 0x30000055ff307230 */ /* 0x000fc40000004100 */
[----:B------:R-:W-:Y:S01]  /*82b0*/  FMUL.FTZ R27, R28, -1.4426950216293334961 ;  /* 0xbfb8aa3b1c1b7820 */ /* 0x000fe20000410000 */
[----:B------:R-:W-:Y:S01]  /*82c0*/  HADD2.F32 R24, -RZ, R74.H0_H0 ;  /* 0x2000004aff187230 */ /* 0x000fe20000004100 */
[----:B------:R-:W3:Y:S04]  /*82d0*/  LDL.LU.S16 R71, [R1+0x11c] ;  /* 0x00011c0001477983 */ /* 0x000ee80000300600 */
[----:B------:R-:W1:Y:S01]  /*82e0*/  MUFU.EX2 R27, R27 ;  /* 0x0000001b001b7308 */ /* 0x000e620000000800 */
[----:B------:R-:W-:Y:S01]  /*82f0*/  HADD2.F32 R52, -RZ, R87.H0_H0 ;  /* 0x20000057ff347230 */ /* 0x000fe20000004100 */
[----:B------:R-:W4:Y:S01]  /*8300*/  LDL.S16 R73, [R1+0x14a] ;  /* 0x00014a0001497983 */ /* 0x000f220000100600 */
[----:B0-----:R-:W-:Y:S01]  /*8310*/  FMUL.FTZ R24, R24, R26 ;  /* 0x0000001a18187220 */ /* 0x001fe20000410000 */
[----:B------:R-:W-:Y:S01]  /*8320*/  FADD.FTZ R34, -R26, 1 ;  /* 0x3f8000001a227421 */ /* 0x000fe20000010100 */
[----:B------:R-:W-:Y:S01]  /*8330*/  FMUL.FTZ R26, R29, UR16 ;  /* 0x000000101d1a7c20 */ /* 0x000fe20008410000 */
[----:B------:R-:W-:-:S02]  /*8340*/  HADD2.F32 R29, -RZ, R77.H0_H0 ;  /* 0x2000004dff1d7230 */ /* 0x000fc40000004100 */
[----:B------:R-:W-:Y:S01]  /*8350*/  FMUL.FTZ R22, R19, R22 ;  /* 0x0000001613167220 */ /* 0x000fe20000410000 */
[----:B------:R-:W-:Y:S01]  /*8360*/  FMUL.FTZ R20, R23, R20 ;  /* 0x0000001417147220 */ /* 0x000fe20000410000 */
[----:B------:R-:W-:Y:S01]  /*8370*/  FFMA.FTZ R35, R15, R26, R4 ;  /* 0x0000001a0f237223 */ /* 0x000fe20000010004 */
[----:B------:R-:W-:Y:S02]  /*8380*/  HADD2.F32 R54, -RZ, R89.H0_H0 ;  /* 0x20000059ff367230 */ /* 0x000fe40000004100 */
[----:B------:R-:W-:Y:S01]  /*8390*/  FADD.FTZ R29, R29, -UR28 ;  /* 0x8000001c1d1d7e21 */ /* 0x000fe20008010000 */
[----:B------:R-:W-:Y:S02]  /*83a0*/  HADD2.F32 R56, -RZ, R50.H1_H1 ;  /* 0x30000032ff387230 */ /* 0x000fe40000004100 */
[----:B------:R-:W-:Y:S01]  /*83b0*/  FMUL.FTZ R38, R35, -1.4426950216293334961 ;  /* 0xbfb8aa3b23267820 */ /* 0x000fe20000410000 */
[----:B------:R-:W-:Y:S01]  /*83c0*/  HADD2.F32 R58, -RZ, R61.H0_H0 ;  /* 0x2000003dff3a7230 */ /* 0x000fe20000004100 */
[----:B------:R-:W4:Y:S01]  /*83d0*/  LDL.LU.S16 R74, [R1+0x134] ;  /* 0x00013400014a7983 */ /* 0x000f220000300600 */
[----:B-1----:R-:W-:Y:S01]  /*83e0*/  FADD.FTZ R37, R27, 1 ;  /* 0x3f8000001b257421 */ /* 0x002fe20000010000 */
[----:B------:R-:W-:-:S02]  /*83f0*/  FMUL.FTZ R27, R29, UR16 ;  /* 0x000000101d1b7c20 */ /* 0x000fc40008410000 */
[----:B------:R-:W0:Y:S02]  /*8400*/  MUFU.EX2 R38, R38 ;  /* 0x0000002600267308 */ /* 0x000e240000000800 */
[----:B------:R-:W-:Y:S01]  /*8410*/  FFMA.FTZ R36, R10, R27, R3 ;  /* 0x0000001b0a247223 */ /* 0x000fe20000010003 */
[----:B------:R-:W-:-:S03]  /*8420*/  FFMA.FTZ R25, R25, R34, 1 ;  /* 0x3f80000019197423 */ /* 0x000fc60000010022 */
[----:B------:R-:W-:Y:S02]  /*8430*/  FMUL.FTZ R34, R36, -1.4426950216293334961 ;  /* 0xbfb8aa3b24227820 */ /* 0x000fe40000410000 */
[----:B------:R-:W1:Y:S08]  /*8440*/  MUFU.RCP R37, R37 ;  /* 0x0000002500257308 */ /* 0x000e700000001000 */
[----:B------:R-:W1:Y:S01]  /*8450*/  MUFU.EX2 R34, R34 ;  /* 0x0000002200227308 */ /* 0x000e620000000800 */
[----:B0-----:R-:W-:Y:S01]  /*8460*/  FADD.FTZ R38, R38, 1 ;  /* 0x3f80000026267421 */ /* 0x001fe20000010000 */
[----:B------:R-:W-:-:S02]  /*8470*/  HADD2.F32 R29, -RZ, R75.H1_H1 ;  /* 0x3000004bff1d7230 */ /* 0x000fc40000004100 */
[----:B------:R-:W-:Y:S01]  /*8480*/  FMUL.FTZ R25, R24, R25 ;  /* 0x0000001918197220 */ /* 0x000fe20000410000 */
[----:B------:R-:W-:Y:S01]  /*8490*/  FADD.FTZ R52, R52, -UR28 ;  /* 0x8000001c34347e21 */ /* 0x000fe20008010000 */
[----:B------:R-:W-:Y:S01]  /*84a0*/  FADD.FTZ R54, R54, -UR28 ;  /* 0x8000001c36367e21 */ /* 0x000fe20008010000 */
[----:B------:R-:W-:Y:S01]  /*84b0*/  FADD.FTZ R56, R56, -UR28 ;  /* 0x8000001c38387e21 */ /* 0x000fe20008010000 */
[----:B------:R-:W-:Y:S01]  /*84c0*/  HADD2.F32 R60, -RZ, R60.H0_H0 ;  /* 0x2000003cff3c7230 */ /* 0x000fe20000004100 */
[----:B------:R-:W0:Y:S01]  /*84d0*/  MUFU.RCP R38, R38 ;  /* 0x0000002600267308 */ /* 0x000e220000001000 */
[----:B-1----:R-:W-:Y:S01]  /*84e0*/  FMUL.FTZ R29, R29, R37 ;  /* 0x000000251d1d7220 */ /* 0x002fe20000410000 */
[----:B------:R-:W-:Y:S01]  /*84f0*/  FADD.FTZ R37, -R37, 1 ;  /* 0x3f80000025257421 */ /* 0x000fe20000010100 */
[----:B------:R-:W4:Y:S03]  /*8500*/  LDL.S16 R75, [R1+0x136] ;  /* 0x00013600014b7983 */ /* 0x000f260000100600 */
[----:B------:R-:W-:Y:S01]  /*8510*/  FFMA.FTZ R28, R28, R37, 1 ;  /* 0x3f8000001c1c7423 */ /* 0x000fe20000010025 */
[----:B------:R-:W-:-:S04]  /*8520*/  FADD.FTZ R34, R34, 1 ;  /* 0x3f80000022227421 */ /* 0x000fc80000010000 */
[----:B------:R1:W0:Y:S02]  /*8530*/  MUFU.RCP R37, R34 ;  /* 0x0000002200257308 */ /* 0x0002240000001000 */
[----:B-1----:R-:W-:-:S05]  /*8540*/  HADD2.F32 R34, -RZ, R76.H0_H0 ;  /* 0x2000004cff227230 */ /* 0x002fca0000004100 */
[----:B0-----:R-:W-:Y:S01]  /*8550*/  FMUL.FTZ R34, R34, R38 ;  /* 0x0000002622227220 */ /* 0x001fe20000410000 */
[----:B------:R-:W-:Y:S01]  /*8560*/  FADD.FTZ R38, -R38, 1 ;  /* 0x3f80000026267421 */ /* 0x000fe20000010100 */
[----:B------:R-:W-:-:S03]  /*8570*/  HADD2.F32 R76, -RZ, R76.H1_H1 ;  /* 0x3000004cff4c7230 */ /* 0x000fc60000004100 */
[----:B------:R-:W-:Y:S01]  /*8580*/  FFMA.FTZ R35, R35, R38, 1 ;  /* 0x3f80000023237423 */ /* 0x000fe20000010026 */
[----:B------:R-:W-:Y:S02]  /*8590*/  HADD2.F32 R38, -RZ, R79.H0_H0 ;  /* 0x2000004fff267230 */ /* 0x000fe40000004100 */
[----:B------:R-:W-:-:S03]  /*85a0*/  FADD.FTZ R76, R76, -UR28 ;  /* 0x8000001c4c4c7e21 */ /* 0x000fc60008010000 */
[----:B------:R-:W-:Y:S01]  /*85b0*/  FMUL.FTZ R38, R38, R37 ;  /* 0x0000002526267220 */ /* 0x000fe20000410000 */
[----:B------:R-:W-:-:S04]  /*85c0*/  FADD.FTZ R37, -R37, 1 ;  /* 0x3f80000025257421 */ /* 0x000fc80000010100 */
[----:B------:R-:W-:Y:S01]  /*85d0*/  FFMA.FTZ R36, R36, R37, 1 ;  /* 0x3f80000024247423 */ /* 0x000fe20000010025 */
[----:B------:R-:W-:Y:S01]  /*85e0*/  FMUL.FTZ R37, R76, UR16 ;  /* 0x000000104c257c20 */ /* 0x000fe20008410000 */
[----:B------:R-:W-:Y:S01]  /*85f0*/  FMUL.FTZ R28, R29, R28 ;  /* 0x0000001c1d1c7220 */ /* 0x000fe20000410000 */
[----:B------:R-:W-:Y:S01]  /*8600*/  FMUL.FTZ R34, R34, R35 ;  /* 0x0000002322227220 */ /* 0x000fe20000410000 */
[----:B------:R-:W-:Y:S01]  /*8610*/  FMUL.FTZ R36, R38, R36 ;  /* 0x0000002426247220 */ /* 0x000fe20000410000 */
[----:B------:R-:W-:Y:S01]  /*8620*/  FFMA.FTZ R39, R15, R37, R4 ;  /* 0x000000250f277223 */ /* 0x000fe20000010004 */
[----:B------:R-:W-:Y:S01]  /*8630*/  FADD.FTZ R60, R60, -UR28 ;  /* 0x8000001c3c3c7e21 */ /* 0x000fe20008010000 */
[----:B------:R-:W-:Y:S01]  /*8640*/  HADD2.F32 R70, -RZ, R70.H0_H0 ;  /* 0x20000046ff467230 */ /* 0x000fe20000004100 */
[----:B------:R-:W4:Y:S01]  /*8650*/  LDL.LU.S16 R76, [R1+0x13c] ;  /* 0x00013c00014c7983 */ /* 0x000f220000300600 */
[----:B------:R-:W-:-:S06]  /*8660*/  FMUL.FTZ R18, R39, -1.4426950216293334961 ;  /* 0xbfb8aa3b27127820 */ /* 0x000fcc0000410000 */
[----:B------:R-:W0:Y:S02]  /*8670*/  MUFU.EX2 R18, R18 ;  /* 0x0000001200127308 */ /* 0x000e240000000800 */
[----:B0-----:R-:W-:-:S06]  /*8680*/  FADD.FTZ R18, R18, 1 ;  /* 0x3f80000012127421 */ /* 0x001fcc0000010000 */
[----:B------:R0:W1:Y:S02]  /*8690*/  MUFU.RCP R40, R18 ;  /* 0x0000001200287308 */ /* 0x0000640000001000 */
[----:B0-----:R-:W-:Y:S02]  /*86a0*/  HADD2.F32 R18, -RZ, R77.H1_H1 ;  /* 0x3000004dff127230 */ /* 0x001fe40000004100 */
[----:B------:R-:W-:Y:S02]  /*86b0*/  HADD2.F32 R38, -RZ, R82.H0_H0 ;  /* 0x20000052ff267230 */ /* 0x000fe40000004100 */
[----:B------:R-:W-:Y:S01]  /*86c0*/  FMUL.FTZ R53, R10, R28 ;  /* 0x0000001c0a357220 */ /* 0x000fe20000410000 */
[----:B------:R-:W-:Y:S01]  /*86d0*/  FMUL.FTZ R55, R15, R34 ;  /* 0x000000220f377220 */ /* 0x000fe20000410000 */
[----:B------:R-:W4:Y:S01]  /*86e0*/  LDL.S16 R77, [R1+0x13e] ;  /* 0x00013e00014d7983 */ /* 0x000f220000100600 */
[----:B-1----:R-:W-:Y:S01]  /*86f0*/  FMUL.FTZ R18, R18, R40 ;  /* 0x0000002812127220 */ /* 0x002fe20000410000 */
[----:B------:R-:W-:-:S04]  /*8700*/  FADD.FTZ R40, -R40, 1 ;  /* 0x3f80000028287421 */ /* 0x000fc80000010100 */
[----:B------:R-:W-:Y:S01]  /*8710*/  FFMA.FTZ R39, R39, R40, 1 ;  /* 0x3f80000027277423 */ /* 0x000fe20000010028 */
[----:B------:R-:W-:Y:S02]  /*8720*/  HADD2.F32 R40, -RZ, R79.H1_H1 ;  /* 0x3000004fff287230 */ /* 0x000fe40000004100 */
[----:B------:R-:W4:Y:S03]  /*8730*/  LDL.S16 R79, [R1+0x146] ;  /* 0x00014600014f7983 */ /* 0x000f260000100600 */
[----:B------:R-:W-:-:S04]  /*8740*/  FADD.FTZ R40, R40, -UR28 ;  /* 0x8000001c28287e21 */ /* 0x000fc80008010000 */
[----:B------:R-:W-:-:S04]  /*8750*/  FMUL.FTZ R19, R40, UR16 ;  /* 0x0000001028137c20 */ /* 0x000fc80008410000 */
[----:B------:R-:W-:-:S04]  /*8760*/  FFMA.FTZ R40, R10, R19, R3 ;  /* 0x000000130a287223 */ /* 0x000fc80000010003 */
[----:B------:R-:W-:-:S06]  /*8770*/  FMUL.FTZ R23, R40, -1.4426950216293334961 ;  /* 0xbfb8aa3b28177820 */ /* 0x000fcc0000410000 */
[----:B------:R-:W0:Y:S02]  /*8780*/  MUFU.EX2 R23, R23 ;  /* 0x0000001700177308 */ /* 0x000e240000000800 */
[----:B0-----:R-:W-:-:S06]  /*8790*/  FADD.FTZ R23, R23, 1 ;  /* 0x3f80000017177421 */ /* 0x001fcc0000010000 */
[----:B------:R0:W1:Y:S02]  /*87a0*/  MUFU.RCP R41, R23 ;  /* 0x0000001700297308 */ /* 0x0000640000001000 */
[----:B0-----:R-:W-:-:S05]  /*87b0*/  HADD2.F32 R23, -RZ, R78.H1_H1 ;  /* 0x3000004eff177230 */ /* 0x001fca0000004100 */
[----:B-1----:R-:W-:Y:S01]  /*87c0*/  FMUL.FTZ R23, R23, R41 ;  /* 0x0000002917177220 */ /* 0x002fe20000410000 */
[----:B------:R-:W-:-:S04]  /*87d0*/  FADD.FTZ R41, -R41, 1 ;  /* 0x3f80000029297421 */ /* 0x000fc80000010100 */
[----:B------:R-:W-:Y:S01]  /*87e0*/  FFMA.FTZ R40, R40, R41, 1 ;  /* 0x3f80000028287423 */ /* 0x000fe20000010029 */
[----:B------:R-:W-:-:S05]  /*87f0*/  HADD2.F32 R41, -RZ, R80.H0_H0 ;  /* 0x20000050ff297230 */ /* 0x000fca0000004100 */
        /* <DEDUP_REMOVED lines=8> */
[----:B------:R-:W-:Y:S01]  /*8880*/  FMUL.FTZ R40, R23, R40 ;  /* 0x0000002817287220 */ /* 0x000fe20000410000 */
[----:B------:R-:W-:Y:S01]  /*8890*/  FMUL.FTZ R18, R18, R39 ;  /* 0x0000002712127220 */ /* 0x000fe20000410000 */
[----:B------:R-:W4:Y:S01]  /*88a0*/  LDL.LU.S16 R78, [R1+0x148] ;  /* 0x00014800014e7983 */ /* 0x000f220000300600 */
[----:B0-----:R-:W-:Y:S01]  /*88b0*/  FMUL.FTZ R41, R41, R29 ;  /* 0x0000001d29297220 */ /* 0x001fe20000410000 */
        /* <DEDUP_REMOVED lines=14> */
[----:B------:R-:W-:Y:S02]  /*89a0*/  HADD2.F32 R38, -RZ, R80.H1_H1 ;  /* 0x30000050ff267230 */ /* 0x000fe40000004100 */
[----:B------:R-:W-:Y:S01]  /*89b0*/  FMUL.FTZ R43, R10, R17 ;  /* 0x000000110a2b7220 */ /* 0x000fe20000410000 */
[----:B------:R-:W-:Y:S01]  /*89c0*/  FMUL.FTZ R39, R15, R22 ;  /* 0x000000160f277220 */ /* 0x000fe20000410000 */
[----:B------:R-:W-:Y:S01]  /*89d0*/  FMUL.FTZ R35, R41, R42 ;  /* 0x0000002a29237220 */ /* 0x000fe20000410000 */
[----:B------:R-:W-:Y:S01]  /*89e0*/  FMUL.FTZ R57, R15, R18 ;  /* 0x000000120f397220 */ /* 0x000fe20000410000 */
[----:B------:R-:W-:Y:S01]  /*89f0*/  FADD.FTZ R38, R38, -UR28 ;  /* 0x8000001c26267e21 */ /* 0x000fe20008010000 */
[----:B------:R-:W-:Y:S01]  /*8a00*/  FFMA.FTZ R45, R0, R43, RZ ;  /* 0x0000002b002d7223 */ /* 0x000fe200000100ff */
[----:B------:R-:W-:Y:S01]  /*8a10*/  FADD.FTZ R43, RZ, R43 ;  /* 0x0000002bff2b7221 */ /* 0x000fe20000010000 */
[----:B------:R-:W-:Y:S01]  /*8a20*/  FMUL.FTZ R59, R10, R40 ;  /* 0x000000280a3b7220 */ /* 0x000fe20000410000 */
[----:B------:R-:W-:Y:S01]  /*8a30*/  FMUL.FTZ R38, R38, UR16 ;  /* 0x0000001026267c20 */ /* 0x000fe20008410000 */
[----:B------:R-:W-:Y:S01]  /*8a40*/  FFMA.FTZ R45, R2, R39, R45 ;  /* 0x00000027022d7223 */ /* 0x000fe2000001002d */
[----:B------:R-:W-:Y:S01]  /*8a50*/  FADD.FTZ R43, R39, R43 ;  /* 0x0000002b272b7221 */ /* 0x000fe20000010000 */
[----:B------:R-:W4:Y:S01]  /*8a60*/  LDL.LU.S16 R80, [R1+0x150] ;  /* 0x0001500001507983 */ /* 0x000f220000300600 */
[----:B------:R-:W-:-:S04]  /*8a70*/  FFMA.FTZ R39, R15, R38, R4 ;  /* 0x000000260f277223 */ /* 0x000fc80000010004 */
[----:B------:R-:W-:-:S06]  /*8a80*/  FMUL.FTZ R41, R39, -1.4426950216293334961 ;  /* 0xbfb8aa3b27297820 */ /* 0x000fcc0000410000 */
[----:B------:R-:W0:Y:S02]  /*8a90*/  MUFU.EX2 R41, R41 ;  /* 0x0000002900297308 */ /* 0x000e240000000800 */
[----:B0-----:R-:W-:-:S06]  /*8aa0*/  FADD.FTZ R41, R41, 1 ;  /* 0x3f80000029297421 */ /* 0x001fcc0000010000 */
[----:B------:R-:W0:Y:S01]  /*8ab0*/  MUFU.RCP R41, R41 ;  /* 0x0000002900297308 */ /* 0x000e220000001000 */
[----:B------:R-:W-:Y:S02]  /*8ac0*/  HADD2.F32 R42, -RZ, R81.H1_H1 ;  /* 0x30000051ff2a7230 */ /* 0x000fe40000004100 */
[----:B------:R-:W-:Y:S01]  /*8ad0*/  FMUL.FTZ R61, R15, R35 ;  /* 0x000000230f3d7220 */ /* 0x000fe20000410000 */
[----:B------:R-:W4:Y:S02]  /*8ae0*/  LDL.S16 R81, [R1+0x14e] ;  /* 0x00014e0001517983 */ /* 0x000f240000100600 */
[----:B0-----:R-:W-:Y:S01]  /*8af0*/  FMUL.FTZ R42, R42, R41 ;  /* 0x000000292a2a7220 */ /* 0x001fe20000410000 */
[----:B------:R-:W-:-:S04]  /*8b00*/  FADD.FTZ R41, -R41, 1 ;  /* 0x3f80000029297421 */ /* 0x000fc80000010100 */
[----:B------:R-:W-:-:S04]  /*8b10*/  FFMA.FTZ R39, R39, R41, 1 ;  /* 0x3f80000027277423 */ /* 0x000fc80000010029 */
[----:B------:R-:W-:Y:S01]  /*8b20*/  FMUL.FTZ R39, R42, R39 ;  /* 0x000000272a277220 */ /* 0x000fe20000410000 */
[----:B------:R-:W-:Y:S01]  /*8b30*/  FFMA.FTZ R42, R0, R17, RZ ;  /* 0x00000011002a7223 */ /* 0x000fe200000100ff */
[----:B------:R-:W-:Y:S02]  /*8b40*/  HADD2.F32 R0, -RZ, R83.H0_H0 ;  /* 0x20000053ff007230 */ /* 0x000fe40000004100 */
[----:B------:R-:W-:Y:S01]  /*8b50*/  FADD.FTZ R41, RZ, R17 ;  /* 0x00000011ff297221 */ /* 0x000fe20000010000 */
[-C--:B------:R-:W-:Y:S02]  /*8b60*/  FFMA.FTZ R42, R14, R20.reuse, R42 ;  /* 0x000000140e2a7223 */ /* 0x080fe4000001002a */
[----:B------:R-:W-:Y:S01]  /*8b70*/  FADD.FTZ R0, R0, -UR28 ;  /* 0x8000001c00007e21 */ /* 0x000fe20008010000 */
[----:B------:R-:W-:Y:S01]  /*8b80*/  FADD.FTZ R41, R41, R20 ;  /* 0x0000001429297221 */ /* 0x000fe20000010000 */
[----:B------:R-:W-:Y:S02]  /*8b90*/  FMUL.FTZ R20, R10, R20 ;  /* 0x000000140a147220 */ /* 0x000fe40000410000 */
[----:B------:R-:W-:-:S02]  /*8ba0*/  FMUL.FTZ R0, R0, UR16 ;  /* 0x0000001000007c20 */ /* 0x000fc40008410000 */
[----:B------:R-:W-:Y:S02]  /*8bb0*/  FFMA.FTZ R45, R14, R20, R45 ;  /* 0x000000140e2d7223 */ /* 0x000fe4000001002d */
        /* <DEDUP_REMOVED lines=8> */
[----:B------:R-:W-:-:S05]  /*8c40*/  HADD2.F32 R17, -RZ, R82.H1_H1 ;  /* 0x30000052ff117230 */ /* 0x000fca0000004100 */
[----:B------:R-:W-:Y:S01]  /*8c50*/  FADD.FTZ R17, R17, -UR28 ;  /* 0x8000001c11117e21 */ /* 0x000fe20008010000 */
[----:B------:R-:W-:-:S03]  /*8c60*/  FADD.FTZ R47, R43, R20 ;  /* 0x000000142b2f7221 */ /* 0x000fc60000010000 */
[----:B------:R-:W-:-:S04]  /*8c70*/  FMUL.FTZ R17, R17, UR16 ;  /* 0x0000001011117c20 */ /* 0x000fc80008410000 */
[----:B------:R-:W-:-:S04]  /*8c80*/  FFMA.FTZ R20, R15, R17, R4 ;  /* 0x000000110f147223 */ /* 0x000fc80000010004 */
[----:B------:R-:W-:-:S06]  /*8c90*/  FMUL.FTZ R43, R20, -1.4426950216293334961 ;  /* 0xbfb8aa3b142b7820 */ /* 0x000fcc0000410000 */
[----:B------:R-:W0:Y:S02]  /*8ca0*/  MUFU.EX2 R43, R43 ;  /* 0x0000002b002b7308 */ /* 0x000e240000000800 */
[----:B0-----:R-:W-:-:S06]  /*8cb0*/  FADD.FTZ R43, R43, 1 ;  /* 0x3f8000002b2b7421 */ /* 0x001fcc0000010000 */
[----:B------:R-:W0:Y:S01]  /*8cc0*/  MUFU.RCP R43, R43 ;  /* 0x0000002b002b7308 */ /* 0x000e220000001000 */
[----:B------:R-:W-:Y:S01]  /*8cd0*/  FMUL.FTZ R14, R46, R14 ;  /* 0x0000000e2e0e7220 */ /* 0x000fe20000410000 */
[----:B------:R-:W-:Y:S02]  /*8ce0*/  HADD2.F32 R46, -RZ, R83.H1_H1 ;  /* 0x30000053ff2e7230 */ /* 0x000fe40000004100 */
[----:B------:R-:W4:Y:S03]  /*8cf0*/  LDL.LU.S16 R83, [R1+0x15c] ;  /* 0x00015c0001537983 */ /* 0x000f260000300600 */
[----:B0-----:R-:W-:Y:S01]  /*8d00*/  FMUL.FTZ R46, R46, R43 ;  /* 0x0000002b2e2e7220 */ /* 0x001fe20000410000 */
[----:B------:R-:W-:-:S04]  /*8d10*/  FADD.FTZ R43, -R43, 1 ;  /* 0x3f8000002b2b7421 */ /* 0x000fc80000010100 */
[----:B------:R-:W-:-:S04]  /*8d20*/  FFMA.FTZ R20, R20, R43, 1 ;  /* 0x3f80000014147423 */ /* 0x000fc8000001002b */
[----:B------:R-:W-:Y:S01]  /*8d30*/  FMUL.FTZ R20, R46, R20 ;  /* 0x000000142e147220 */ /* 0x000fe20000410000 */
[----:B------:R-:W-:Y:S01]  /*8d40*/  FFMA.FTZ R46, R2, R22, RZ ;  /* 0x00000016022e7223 */ /* 0x000fe200000100ff */
[----:B------:R-:W-:Y:S02]  /*8d50*/  HADD2.F32 R2, -RZ, R85.H0_H0 ;  /* 0x20000055ff027230 */ /* 0x000fe40000004100 */
[----:B------:R-:W-:Y:S01]  /*8d60*/  FADD.FTZ R43, RZ, R22 ;  /* 0x00000016ff2b7221 */ /* 0x000fe20000010000 */
[----:B------:R-:W4:Y:S01]  /*8d70*/  LDL.LU.S16 R85, [R1+0x16a] ;  /* 0x00016a0001557983 */ /* 0x000f220000300600 */
[-C--:B------:R-:W-:Y:S01]  /*8d80*/  FFMA.FTZ R46, R16, R25.reuse, R46 ;  /* 0x00000019102e7223 */ /* 0x080fe2000001002e */
        /* <DEDUP_REMOVED lines=13> */
[----:B------:R-:W-:Y:S02]  /*8e60*/  HADD2.F32 R22, -RZ, R84.H1_H1 ;  /* 0x30000054ff167230 */ /* 0x000fe40000004100 */
[----:B------:R-:W-:Y:S01]  /*8e70*/  FADD.FTZ R49, R25, R47 ;  /* 0x0000002f19317221 */ /* 0x000fe20000010000 */
[----:B------:R-:W-:Y:S01]  /*8e80*/  FFMA.FTZ R45, R21, R53, R45 ;  /* 0x00000035152d7223 */ /* 0x000fe2000001002d */
[----:B------:R-:W-:Y:S01]  /*8e90*/  FMUL.FTZ R16, R48, R16 ;  /* 0x0000001030107220 */ /* 0x000fe20000410000 */
[----:B------:R-:W4:Y:S01]  /*8ea0*/  LDL.LU.S16 R84, [R1+0x166] ;  /* 0x0001660001547983 */ /* 0x000f220000300600 */
[----:B------:R-:W-:-:S04]  /*8eb0*/  FADD.FTZ R22, R22, -UR28 ;  /* 0x8000001c16167e21 */ /* 0x000fc80008010000 */
[----:B------:R-:W-:-:S04]  /*8ec0*/  FMUL.FTZ R22, R22, UR16 ;  /* 0x0000001016167c20 */ /* 0x000fc80008410000 */
[----:B------:R-:W-:-:S04]  /*8ed0*/  FFMA.FTZ R25, R15, R22, R4 ;  /* 0x000000160f197223 */ /* 0x000fc80000010004 */
[----:B------:R-:W-:-:S06]  /*8ee0*/  FMUL.FTZ R47, R25, -1.4426950216293334961 ;  /* 0xbfb8aa3b192f7820 */ /* 0x000fcc0000410000 */
[----:B------:R-:W0:Y:S02]  /*8ef0*/  MUFU.EX2 R47, R47 ;  /* 0x0000002f002f7308 */ /* 0x000e240000000800 */
[----:B0-----:R-:W-:-:S06]  /*8f00*/  FADD.FTZ R47, R47, 1 ;  /* 0x3f8000002f2f7421 */ /* 0x001fcc0000010000 */
[----:B------:R-:W0:Y:S01]  /*8f10*/  MUFU.RCP R47, R47 ;  /* 0x0000002f002f7308 */ /* 0x000e220000001000 */
[----:B------:R-:W-:-:S05]  /*8f20*/  HADD2.F32 R48, -RZ, R86.H0_H0 ;  /* 0x20000056ff307230 */ /* 0x000fca0000004100 */
[----:B0-----:R-:W-:Y:S01]  /*8f30*/  FMUL.FTZ R48, R48, R47 ;  /* 0x0000002f30307220 */ /* 0x001fe20000410000 */
[----:B------:R-:W-:-:S04]  /*8f40*/  FADD.FTZ R47, -R47, 1 ;  /* 0x3f8000002f2f7421 */ /* 0x000fc80000010100 */
[----:B------:R-:W-:Y:S01]  /*8f50*/  FFMA.FTZ R25, R25, R47, 1 ;  /* 0x3f80000019197423 */ /* 0x000fe2000001002f */
[----:B------:R-:W-:-:S03]  /*8f60*/  FADD.FTZ R47, R41, R28 ;  /* 0x0000001c292f7221 */ /* 0x000fc60000010000 */
[----:B------:R-:W-:Y:S01]  /*8f70*/  FMUL.FTZ R25, R48, R25 ;  /* 0x0000001930197220 */ /* 0x000fe20000410000 */
[----:B------:R-:W-:Y:S01]  /*8f80*/  FFMA.FTZ R48, R21, R28, R42 ;  /* 0x0000001c15307223 */ /* 0x000fe2000001002a */
        /* <DEDUP_REMOVED lines=10> */
[----:B------:R-:W-:Y:S02]  /*9030*/  HADD2.F32 R41, -RZ, R86.H1_H1 ;  /* 0x30000056ff297230 */ /* 0x000fe40000004100 */
[----:B------:R-:W-:Y:S01]  /*9040*/  FADD.FTZ R53, R49, R53 ;  /* 0x0000003531357221 */ /* 0x000fe20000010000 */
[----:B------:R-:W-:Y:S02]  /*9050*/  HADD2.F32 R52, -RZ, R87.H1_H1 ;  /* 0x30000057ff347230 */ /* 0x000fe40000004100 */
[----:B------:R-:W-:Y:S01]  /*9060*/  FMUL.FTZ R21, R42, R21 ;  /* 0x000000152a157220 */ /* 0x000fe20000410000 */
[----:B------:R-:W4:Y:S01]  /*9070*/  LDL.LU.S16 R86, [R1+0x156] ;  /* 0x0001560001567983 */ /* 0x000f220000300600 */
[----:B------:R-:W-:-:S03]  /*9080*/  FADD.FTZ R41, R41, -UR28 ;  /* 0x8000001c29297e21 */ /* 0x000fc60008010000 */
[----:B------:R-:W4:Y:S01]  /*9090*/  LDL.LU.S16 R87, [R1+0x172] ;  /* 0x0001720001577983 */ /* 0x000f220000300600 */
        /* <DEDUP_REMOVED lines=11> */
[----:B------:R-:W-:Y:S01]  /*9150*/  FFMA.FTZ R52, R26, R34, R46 ;  /* 0x000000221a347223 */ /* 0x000fe2000001002e */
[----:B------:R-:W-:Y:S01]  /*9160*/  FMUL.FTZ R34, R54, UR16 ;  /* 0x0000001036227c20 */ /* 0x000fe20008410000 */
[----:B------:R-:W-:-:S03]  /*9170*/  FFMA.FTZ R46, R26, R55, R45 ;  /* 0x000000371a2e7223 */ /* 0x000fc6000001002d */
[----:B------:R-:W-:-:S04]  /*9180*/  FFMA.FTZ R26, R10, R34, R3 ;  /* 0x000000220a1a7223 */ /* 0x000fc80000010003 */
[----:B------:R-:W-:-:S06]  /*9190*/  FMUL.FTZ R43, R26, -1.4426950216293334961 ;  /* 0xbfb8aa3b1a2b7820 */ /* 0x000fcc0000410000 */
[----:B------:R-:W0:Y:S02]  /*91a0*/  MUFU.EX2 R43, R43 ;  /* 0x0000002b002b7308 */ /* 0x000e240000000800 */
[----:B0-----:R-:W-:-:S06]  /*91b0*/  FADD.FTZ R43, R43, 1 ;  /* 0x3f8000002b2b7421 */ /* 0x001fcc0000010000 */
[----:B------:R-:W0:Y:S01]  /*91c0*/  MUFU.RCP R43, R43 ;  /* 0x0000002b002b7308 */ /* 0x000e220000001000 */
[----:B------:R-:W-:Y:S02]  /*91d0*/  HADD2.F32 R45, -RZ, R89.H1_H1 ;  /* 0x30000059ff2d7230 */ /* 0x000fe40000004100 */
[----:B------:R-:W-:Y:S01]  /*91e0*/  FADD.FTZ R55, R55, R53 ;  /* 0x0000003537377221 */ /* 0x000fe20000010000 */
[----:B------:R-:W-:Y:S02]  /*91f0*/  HADD2.F32 R54, -RZ, R90.H0_H0 ;  /* 0x2000005aff367230 */ /* 0x000fe40000004100 */
[----:B------:R-:W-:Y:S01]  /*9200*/  FFMA.FTZ R52, R37, R18, R52 ;  /* 0x0000001225347223 */ /* 0x000fe20000010034 */
[----:B------:R-:W4:Y:S01]  /*9210*/  LDL.S16 R89, [R1+0x178] ;  /* 0x0001780001597983 */ /* 0x000f220000100600 */
[----:B0-----:R-:W-:Y:S01]  /*9220*/  FMUL.FTZ R45, R45, R43 ;  /* 0x0000002b2d2d7220 */ /* 0x001fe20000410000 */
[----:B------:R-:W-:-:S04]  /*9230*/  FADD.FTZ R43, -R43, 1 ;  /* 0x3f8000002b2b7421 */ /* 0x000fc80000010100 */
[----:B------:R-:W-:Y:S01]  /*9240*/  FFMA.FTZ R26, R26, R43, 1 ;  /* 0x3f8000001a1a7423 */ /* 0x000fe2000001002b */
[----:B------:R-:W-:Y:S02]  /*9250*/  HADD2.F32 R43, -RZ, R88.H1_H1 ;  /* 0x30000058ff2b7230 */ /* 0x000fe40000004100 */
[----:B------:R-:W4:Y:S03]  /*9260*/  LDL.LU.S16 R88, [R1+0x17a] ;  /* 0x00017a0001587983 */ /* 0x000f260000300600 */
        /* <DEDUP_REMOVED lines=12> */
[-C--:B------:R-:W-:Y:S02]  /*9330*/  FMUL.FTZ R47, R10, R36.reuse ;  /* 0x000000240a2f7220 */ /* 0x080fe40000410000 */
[----:B------:R-:W-:Y:S01]  /*9340*/  FMUL.FTZ R45, R54, R45 ;  /* 0x0000002d362d7220 */ /* 0x000fe20000410000 */
[C---:B------:R-:W-:Y:S01]  /*9350*/  FFMA.FTZ R54, R27.reuse, R36, R48 ;  /* 0x000000241b367223 */ /* 0x040fe20000010030 */
[----:B------:R-:W-:Y:S01]  /*9360*/  FMUL.FTZ R36, R56, UR16 ;  /* 0x0000001038247c20 */ /* 0x000fe20008410000 */
[----:B------:R-:W-:-:S03]  /*9370*/  FFMA.FTZ R48, R27, R47, R46 ;  /* 0x0000002f1b307223 */ /* 0x000fc6000001002e */
[----:B------:R-:W-:-:S04]  /*9380*/  FFMA.FTZ R27, R10, R36, R3 ;  /* 0x000000240a1b7223 */ /* 0x000fc80000010003 */
[----:B------:R-:W-:-:S06]  /*9390*/  FMUL.FTZ R46, R27, -1.4426950216293334961 ;  /* 0xbfb8aa3b1b2e7820 */ /* 0x000fcc0000410000 */
[----:B------:R-:W0:Y:S02]  /*93a0*/  MUFU.EX2 R46, R46 ;  /* 0x0000002e002e7308 */ /* 0x000e240000000800 */
[----:B0-----:R-:W-:-:S06]  /*93b0*/  FADD.FTZ R46, R46, 1 ;  /* 0x3f8000002e2e7421 */ /* 0x001fcc0000010000 */
[----:B------:R-:W0:Y:S01]  /*93c0*/  MUFU.RCP R46, R46 ;  /* 0x0000002e002e7308 */ /* 0x000e220000001000 */
[----:B------:R-:W-:-:S05]  /*93d0*/  HADD2.F32 R56, -RZ, R51.H1_H1 ;  /* 0x30000033ff387230 */ /* 0x000fca0000004100 */
[----:B0-----:R-:W-:Y:S01]  /*93e0*/  FMUL.FTZ R56, R56, R46 ;  /* 0x0000002e38387220 */ /* 0x001fe20000410000 */
[----:B------:R-:W-:-:S04]  /*93f0*/  FADD.FTZ R46, -R46, 1 ;  /* 0x3f8000002e2e7421 */ /* 0x000fc80000010100 */
[----:B------:R-:W-:Y:S01]  /*9400*/  FFMA.FTZ R27, R27, R46, 1 ;  /* 0x3f8000001b1b7423 */ /* 0x000fe2000001002e */
[----:B------:R-:W-:-:S05]  /*9410*/  HADD2.F32 R46, -RZ, R50.H0_H0 ;  /* 0x20000032ff2e7230 */ /* 0x000fca0000004100 */
        /* <DEDUP_REMOVED lines=11> */
[----:B------:R-:W-:-:S04]  /*94d0*/  FFMA.FTZ R47, R47, R55, 1 ;  /* 0x3f8000002f2f7423 */ /* 0x000fc80000010037 */
[----:B------:R-:W-:Y:S01]  /*94e0*/  FMUL.FTZ R47, R51, R47 ;  /* 0x0000002f332f7220 */ /* 0x000fe20000410000 */
[----:B------:R-:W-:Y:S02]  /*94f0*/  HADD2.F32 R51, -RZ, R91.H0_H0 ;  /* 0x2000005bff337230 */ /* 0x000fe40000004100 */
[----:B------:R-:W-:-:S03]  /*9500*/  FADD.FTZ R55, R49, R18 ;  /* 0x0000001231377221 */ /* 0x000fc60000010000 */
[----:B------:R-:W-:-:S04]  /*9510*/  FADD.FTZ R51, R51, -UR28 ;  /* 0x8000001c33337e21 */ /* 0x000fc80008010000 */
        /* <DEDUP_REMOVED lines=9> */
[----:B------:R-:W-:Y:S01]  /*95b0*/  FMUL.FTZ R27, R56, R27 ;  /* 0x0000001b381b7220 */ /* 0x000fe20000410000 */
[----:B------:R-:W-:Y:S01]  /*95c0*/  FFMA.FTZ R54, R19, R40, R54 ;  /* 0x0000002813367223 */ /* 0x000fe20000010036 */
[----:B------:R-:W-:Y:S01]  /*95d0*/  FMUL.FTZ R82, R10, R26 ;  /* 0x0000001a0a527220 */ /* 0x000fe20000410000 */
[----:B------:R-:W4:Y:S01]  /*95e0*/  LDL.LU.S16 R91, [R1+0x17e] ;  /* 0x00017e00015b7983 */ /* 0x000f220000300600 */
[----:B0-----:R-:W-:Y:S01]  /*95f0*/  FMUL.FTZ R49, R49, R48 ;  /* 0x0000003031317220 */ /* 0x001fe20000410000 */
[----:B------:R-:W-:-:S04]  /*9600*/  FADD.FTZ R48, -R48, 1 ;  /* 0x3f80000030307421 */ /* 0x000fc80000010100 */
[----:B------:R-:W-:Y:S01]  /*9610*/  FFMA.FTZ R37, R37, R48, 1 ;  /* 0x3f80000025257423 */ /* 0x000fe20000010030 */
[----:B------:R-:W-:-:S05]  /*9620*/  HADD2.F32 R48, -RZ, R90.H1_H1 ;  /* 0x3000005aff307230 */ /* 0x000fca0000004100 */
[----:B------:R-:W-:Y:S01]  /*9630*/  FADD.FTZ R48, R48, -UR28 ;  /* 0x8000001c30307e21 */ /* 0x000fe20008010000 */
[----:B------:R-:W-:-:S03]  /*9640*/  FMUL.FTZ R37, R49, R37 ;  /* 0x0000002531257220 */ /* 0x000fc60000410000 */
        /* <DEDUP_REMOVED lines=10> */
[----:B------:R-:W-:-:S03]  /*96f0*/  HADD2.F32 R50, -RZ, R93.H0_H0 ;  /* 0x2000005dff327230 */ /* 0x000fc60000004100 */
[----:B------:R-:W-:Y:S02]  /*9700*/  FMUL.FTZ R49, R56, R49 ;  /* 0x0000003138317220 */ /* 0x000fe40000410000 */
[----:B------:R-:W-:Y:S01]  /*9710*/  FADD.FTZ R50, R50, -UR28 ;  /* 0x8000001c32327e21 */ /* 0x000fe20008010000 */
[----:B------:R-:W-:-:S03]  /*9720*/  FADD.FTZ R56, R53, R40 ;  /* 0x0000002835387221 */ /* 0x000fc60000010000 */
        /* <DEDUP_REMOVED lines=11> */
[----:B------:R-:W-:-:S05]  /*97e0*/  HADD2.F32 R19, -RZ, R92.H1_H1 ;  /* 0x3000005cff137230 */ /* 0x000fca0000004100 */
        /* <DEDUP_REMOVED lines=14> */
[----:B--2---:R-:W-:Y:S02]  /*98d0*/  HADD2.F32 R53, -RZ, R72.H0_H0 ;  /* 0x20000048ff357230 */ /* 0x004fe40000004100 */
[----:B------:R-:W2:Y:S01]  /*98e0*/  LDL.S16 R72, [R1+0x11a] ;  /* 0x00011a0001487983 */ /* 0x000ea20000100600 */
[----:B------:R-:W-:Y:S01]  /*98f0*/  FMUL.FTZ R19, R58, R19 ;  /* 0x000000133a137220 */ /* 0x000fe20000410000 */
[----:B------:R-:W-:Y:S01]  /*9900*/  FFMA.FTZ R58, R24, R35, R52 ;  /* 0x00000023183a7223 */ /* 0x000fe20000010034 */
        /* <DEDUP_REMOVED lines=20> */
[----:B------:R-:W-:Y:S02]  /*9a50*/  HADD2.F32 R64, -RZ, R44.H0_H0 ;  /* 0x2000002cff407230 */ /* 0x000fe40000004100 */
[----:B------:R-:W-:-:S03]  /*9a60*/  FMUL.FTZ R65, R10, R23 ;  /* 0x000000170a417220 */ /* 0x000fc60000410000 */
[----:B------:R-:W-:Y:S01]  /*9a70*/  FADD.FTZ R64, R64, -UR28 ;  /* 0x8000001c40407e21 */ /* 0x000fe20008010000 */
[----:B0-----:R-:W-:Y:S01]  /*9a80*/  FMUL.FTZ R60, R60, R59 ;  /* 0x0000003b3c3c7220 */ /* 0x001fe20000410000 */
[----:B------:R-:W-:-:S04]  /*9a90*/  FADD.FTZ R59, -R59, 1 ;  /* 0x3f8000003b3b7421 */ /* 0x000fc80000010100 */
[----:B------:R-:W-:Y:S01]  /*9aa0*/  FFMA.FTZ R52, R52, R59, 1 ;  /* 0x3f80000034347423 */ /* 0x000fe2000001003b */
[----:B------:R-:W-:-:S03]  /*9ab0*/  FADD.FTZ R59, R56, R23 ;  /* 0x00000017383b7221 */ /* 0x000fc60000010000 */
        /* <DEDUP_REMOVED lines=14> */
[----:B--2---:R-:W-:Y:S02]  /*9ba0*/  HADD2.F32 R54, -RZ, R72.H0_H0 ;  /* 0x20000048ff367230 */ /* 0x004fe40000004100 */
[----:B------:R-:W2:Y:S03]  /*9bb0*/  LDL.LU.S16 R72, [R1+0x122] ;  /* 0x0001220001487983 */ /* 0x000ea60000300600 */
        /* <DEDUP_REMOVED lines=10> */
[----:B------:R-:W-:Y:S02]  /*9c60*/  HADD2.F32 R44, -RZ, R44.H1_H1 ;  /* 0x3000002cff2c7230 */ /* 0x000fe40000004100 */
[----:B------:R-:W-:-:S03]  /*9c70*/  FMUL.FTZ R67, R15, R39 ;  /* 0x000000270f437220 */ /* 0x000fc60000410000 */
[----:B------:R-:W-:Y:S01]  /*9c80*/  FADD.FTZ R44, R44, -UR28 ;  /* 0x8000001c2c2c7e21 */ /* 0x000fe20008010000 */
        /* <DEDUP_REMOVED lines=28> */
[----:B------:R-:W-:Y:S01]  /*9e50*/  FADD.FTZ R67, R67, R65 ;  /* 0x0000004143437221 */ /* 0x000fe20000010000 */
[----:B------:R-:W-:Y:S02]  /*9e60*/  HADD2.F32 R65, -RZ, R68.H0_H0 ;  /* 0x20000044ff417230 */ /* 0x000fe40000004100 */
[----:B------:R-:W-:-:S03]  /*9e70*/  FMUL.FTZ R68, R10, R14 ;  /* 0x0000000e0a447220 */ /* 0x000fc60000410000 */
[----:B0-----:R-:W-:Y:S01]  /*9e80*/  FMUL.FTZ R65, R65, R58 ;  /* 0x0000003a41417220 */ /* 0x001fe20000410000 */
[----:B------:R-:W-:-:S04]  /*9e90*/  FADD.FTZ R58, -R58, 1 ;  /* 0x3f8000003a3a7421 */ /* 0x000fc80000010100 */
[----:B------:R-:W-:Y:S01]  /*9ea0*/  FFMA.FTZ R38, R38, R58, 1 ;  /* 0x3f80000026267423 */ /* 0x000fe2000001003a */
[----:B------:R-:W-:Y:S02]  /*9eb0*/  HADD2.F32 R58, -RZ, R66.H0_H0 ;  /* 0x20000042ff3a7230 */ /* 0x000fe40000004100 */
[----:B------:R-:W-:Y:S01]  /*9ec0*/  FFMA.FTZ R66, R0, R14, R60 ;  /* 0x0000000e00427223 */ /* 0x000fe2000001003c */
        /* <DEDUP_REMOVED lines=11> */
[----:B------:R-:W3:Y:S03]  /*9f80*/  LDL.LU.S16 R71, [R1+0x12a] ;  /* 0x00012a0001477983 */ /* 0x000ee60000300600 */
        /* <DEDUP_REMOVED lines=15> */
[----:B------:R-:W-:-:S03]  /*a080*/  FFMA.FTZ R64, R17, R20, R64 ;  /* 0x0000001411407223 */ /* 0x000fc60000010040 */
[----:B0-----:R-:W-:Y:S01]  /*a090*/  FMUL.FTZ R67, R67, R60 ;  /* 0x0000003c43437220 */ /* 0x001fe20000410000 */
[----:B------:R-:W-:-:S04]  /*a0a0*/  FADD.FTZ R60, -R60, 1 ;  /* 0x3f8000003c3c7421 */ /* 0x000fc80000010100 */
[----:B------:R-:W-:Y:S01]  /*a0b0*/  FFMA.FTZ R0, R0, R60, 1 ;  /* 0x3f80000000007423 */ /* 0x000fe2000001003c */
[----:B------:R-:W-:Y:S02]  /*a0c0*/  HADD2.F32 R60, -RZ, R63.H0_H0 ;  /* 0x2000003fff3c7230 */ /* 0x000fe40000004100 */
[----:B------:R-:W-:Y:S01]  /*a0d0*/  FMUL.FTZ R69, R15, R20 ;  /* 0x000000140f457220 */ /* 0x000fe20000410000 */
        /* <DEDUP_REMOVED lines=10> */
[----:B------:R-:W-:Y:S01]  /*a180*/  FADD.FTZ R69, R69, R68 ;  /* 0x0000004445457221 */ /* 0x000fe20000010000 */
[----:B---3--:R-:W-:-:S05]  /*a190*/  HADD2.F32 R60, -RZ, R71.H0_H0 ;  /* 0x20000047ff3c7230 */ /* 0x008fca0000004100 */
[----:B0-----:R-:W-:Y:S01]  /*a1a0*/  FMUL.FTZ R60, R60, R59 ;  /* 0x0000003b3c3c7220 */ /* 0x001fe20000410000 */
[----:B------:R-:W-:-:S04]  /*a1b0*/  FADD.FTZ R59, -R59, 1 ;  /* 0x3f8000003b3b7421 */ /* 0x000fc80000010100 */
[----:B------:R-:W-:-:S04]  /*a1c0*/  FFMA.FTZ R59, R17, R59, 1 ;  /* 0x3f800000113b7423 */ /* 0x000fc8000001003b */
[----:B------:R-:W-:Y:S01]  /*a1d0*/  FMUL.FTZ R59, R60, R59 ;  /* 0x0000003b3c3b7220 */ /* 0x000fe20000410000 */
[----:B------:R-:W-:Y:S02]  /*a1e0*/  HADD2.F32 R63, -RZ, R63.H1_H1 ;  /* 0x3000003fff3f7230 */ /* 0x000fe40000004100 */
[-C--:B------:R-:W-:Y:S01]  /*a1f0*/  FFMA.FTZ R66, R2, R16.reuse, R66 ;  /* 0x0000001002427223 */ /* 0x080fe20000010042 */
[----:B------:R-:W-:Y:S02]  /*a200*/  FMUL.FTZ R71, R10, R16 ;  /* 0x000000100a477220 */ /* 0x000fe40000410000 */
[----:B------:R-:W-:Y:S01]  /*a210*/  FADD.FTZ R63, R63, -UR28 ;  /* 0x8000001c3f3f7e21 */ /* 0x000fe20008010000 */
[----:B--2---:R-:W-:Y:S02]  /*a220*/  HADD2.F32 R17, -RZ, R72.H0_H0 ;  /* 0x20000048ff117230 */ /* 0x004fe40000004100 */
[----:B------:R-:W2:Y:S03]  /*a230*/  LDL.LU.S16 R72, [R1+0x132] ;  /* 0x0001320001487983 */ /* 0x000ea60000300600 */
        /* <DEDUP_REMOVED lines=11> */
[----:B------:R-:W-:Y:S01]  /*a2f0*/  FMUL.FTZ R16, R63, UR16 ;  /* 0x000000103f107c20 */ /* 0x000fe20008410000 */
[----:B------:R-:W-:-:S03]  /*a300*/  FFMA.FTZ R65, R2, R71, R61 ;  /* 0x0000004702417223 */ /* 0x000fc6000001003d */
[----:B------:R-:W-:-:S04]  /*a310*/  FFMA.FTZ R2, R10, R16, R3 ;  /* 0x000000100a027223 */ /* 0x000fc80000010003 */
[----:B------:R-:W-:-:S06]  /*a320*/  FMUL.FTZ R61, R2, -1.4426950216293334961 ;  /* 0xbfb8aa3b023d7820 */ /* 0x000fcc0000410000 */
[----:B------:R-:W0:Y:S02]  /*a330*/  MUFU.EX2 R61, R61 ;  /* 0x0000003d003d7308 */ /* 0x000e240000000800 */
[----:B0-----:R-:W-:-:S06]  /*a340*/  FADD.FTZ R61, R61, 1 ;  /* 0x3f8000003d3d7421 */ /* 0x001fcc0000010000 */
[----:B------:R-:W0:Y:S01]  /*a350*/  MUFU.RCP R61, R61 ;  /* 0x0000003d003d7308 */ /* 0x000e220000001000 */
[----:B----4-:R-:W-:Y:S02]  /*a360*/  HADD2.F32 R63, -RZ, R75.H0_H0 ;  /* 0x2000004bff3f7230 */ /* 0x010fe40000004100 */
[----:B------:R-:W3:Y:S03]  /*a370*/  LDL.S16 R75, [R1+0x152] ;  /* 0x00015200014b7983 */ /* 0x000ee60000100600 */
[----:B0-----:R-:W-:Y:S01]  /*a380*/  FMUL.FTZ R63, R63, R61 ;  /* 0x0000003d3f3f7220 */ /* 0x001fe20000410000 */
[----:B------:R-:W-:-:S04]  /*a390*/  FADD.FTZ R61, -R61, 1 ;  /* 0x3f8000003d3d7421 */ /* 0x000fc80000010100 */
[----:B------:R-:W-:Y:S01]  /*a3a0*/  FFMA.FTZ R61, R2, R61, 1 ;  /* 0x3f800000023d7423 */ /* 0x000fe2000001003d */
[----:B------:R-:W-:Y:S02]  /*a3b0*/  HADD2.F32 R2, -RZ, R74.H0_H0 ;  /* 0x2000004aff027230 */ /* 0x000fe40000004100 */
        /* <DEDUP_REMOVED lines=10> */
[----:B------:R-:W-:Y:S01]  /*a460*/  FMUL.FTZ R17, R70, R17 ;  /* 0x0000001146117220 */ /* 0x000fe20000410000 */
[----:B------:R-:W-:Y:S02]  /*a470*/  HADD2.F32 R70, -RZ, R73.H0_H0 ;  /* 0x20000049ff467230 */ /* 0x000fe40000004100 */
[----:B------:R-:W-:-:S03]  /*a480*/  FMUL.FTZ R73, R15, R25 ;  /* 0x000000190f497220 */ /* 0x000fc60000410000 */
[----:B0-----:R-:W-:Y:S01]  /*a490*/  FMUL.FTZ R70, R70, R69 ;  /* 0x0000004546467220 */ /* 0x001fe20000410000 */
[----:B------:R-:W-:-:S04]  /*a4a0*/  FADD.FTZ R69, -R69, 1 ;  /* 0x3f80000045457421 */ /* 0x000fc80000010100 */
[----:B------:R-:W-:Y:S01]  /*a4b0*/  FFMA.FTZ R2, R2, R69, 1 ;  /* 0x3f80000002027423 */ /* 0x000fe20000010045 */
[----:B------:R-:W-:Y:S01]  /*a4c0*/  FADD.FTZ R69, R67, R25 ;  /* 0x0000001943457221 */ /* 0x000fe20000010000 */
[----:B------:R-:W-:Y:S01]  /*a4d0*/  FFMA.FTZ R67, R22, R73, R65 ;  /* 0x0000004916437223 */ /* 0x000fe20000010041 */
[----:B------:R-:W-:Y:S02]  /*a4e0*/  HADD2.F32 R65, -RZ, R77.H0_H0 ;  /* 0x2000004dff417230 */ /* 0x000fe40000004100 */
[----:B------:R-:W4:Y:S01]  /*a4f0*/  LDL.S16 R77, [R1+0x154] ;  /* 0x00015400014d7983 */ /* 0x000f220000100600 */
[----:B------:R-:W-:Y:S01]  /*a500*/  FMUL.FTZ R2, R70, R2 ;  /* 0x0000000246027220 */ /* 0x000fe20000410000 */
[----:B------:R-:W-:Y:S01]  /*a510*/  FFMA.FTZ R70, R22, R25, R64 ;  /* 0x0000001916467223 */ /* 0x000fe20000010040 */
[----:B------:R-:W-:Y:S01]  /*a520*/  FADD.FTZ R73, R73, R71 ;  /* 0x0000004749497221 */ /* 0x000fe20000010000 */
[----:B--2---:R-:W-:-:S05]  /*a530*/  HADD2.F32 R72, -RZ, R72.H0_H0 ;  /* 0x20000048ff487230 */ /* 0x004fca0000004100 */
        /* <DEDUP_REMOVED lines=10> */
[----:B------:R-:W-:Y:S02]  /*a5e0*/  HADD2.F32 R22, -RZ, R76.H0_H0 ;  /* 0x2000004cff167230 */ /* 0x000fe40000004100 */
        /* <DEDUP_REMOVED lines=9> */
[----:B---3--:R-:W-:Y:S02]  /*a680*/  HADD2.F32 R72, -RZ, R75.H0_H0 ;  /* 0x2000004bff487230 */ /* 0x008fe40000004100 */
[----:B------:R-:W-:Y:S01]  /*a690*/  FMUL.FTZ R75, R10, R21 ;  /* 0x000000150a4b7220 */ /* 0x000fe20000410000 */
[----:B----4-:R-:W-:Y:S02]  /*a6a0*/  HADD2.F32 R74, -RZ, R74.H0_H0 ;  /* 0x2000004aff4a7230 */ /* 0x010fe40000004100 */
[----:B0-----:R-:W-:Y:S01]  /*a6b0*/  FMUL.FTZ R72, R72, R71 ;  /* 0x0000004748487220 */ /* 0x001fe20000410000 */
[----:B------:R-:W-:Y:S02]  /*a6c0*/  FADD.FTZ R71, -R71, 1 ;  /* 0x3f80000047477421 */ /* 0x000fe40000010100 */
[----:B------:R-:W-:Y:S02]  /*a6d0*/  FADD.FTZ R74, R74, -UR28 ;  /* 0x8000001c4a4a7e21 */ /* 0x000fe40008010000 */
        /* <DEDUP_REMOVED lines=11> */
[----:B------:R-:W-:Y:S02]  /*a790*/  HADD2.F32 R67, -RZ, R78.H0_H0 ;  /* 0x2000004eff437230 */ /* 0x000fe40000004100 */
[----:B------:R-:W-:Y:S01]  /*a7a0*/  FADD.FTZ R75, R73, R75 ;  /* 0x0000004b494b7221 */ /* 0x000fe20000010000 */
[----:B------:R-:W3:Y:S02]  /*a7b0*/  LDL.LU.S16 R78, [R1+0x14c] ;  /* 0x00014c00014e7983 */ /* 0x000ee40000300600 */
[----:B0-----:R-:W-:Y:S01]  /*a7c0*/  FMUL.FTZ R67, R67, R66 ;  /* 0x0000004243437220 */ /* 0x001fe20000410000 */
[----:B------:R-:W-:-:S04]  /*a7d0*/  FADD.FTZ R66, -R66, 1 ;  /* 0x3f80000042427421 */ /* 0x000fc80000010100 */
[----:B------:R-:W-:Y:S01]  /*a7e0*/  FFMA.FTZ R66, R28, R66, 1 ;  /* 0x3f8000001c427423 */ /* 0x000fe20000010042 */
[----:B------:R-:W-:Y:S02]  /*a7f0*/  HADD2.F32 R28, -RZ, R79.H0_H0 ;  /* 0x2000004fff1c7230 */ /* 0x000fe40000004100 */
[----:B------:R-:W4:Y:S03]  /*a800*/  LDL.S16 R79, [R1+0x158] ;  /* 0x00015800014f7983 */ /* 0x000f260000100600 */
        /* <DEDUP_REMOVED lines=12> */
[----:B------:R-:W-:Y:S01]  /*a8d0*/  FADD.FTZ R73, R69, R42 ;  /* 0x0000002a45497221 */ /* 0x000fe20000010000 */
[----:B------:R-:W-:Y:S02]  /*a8e0*/  HADD2.F32 R69, -RZ, R80.H0_H0 ;  /* 0x20000050ff457230 */ /* 0x000fe40000004100 */
[----:B------:R-:W3:Y:S01]  /*a8f0*/  LDL.S16 R80, [R1+0x15e] ;  /* 0x00015e0001507983 */ /* 0x000ee20000100600 */
[----:B------:R-:W-:Y:S01]  /*a900*/  FMUL.FTZ R28, R74, R28 ;  /* 0x0000001c4a1c7220 */ /* 0x000fe20000410000 */
[-C--:B------:R-:W-:Y:S01]  /*a910*/  FFMA.FTZ R74, R41, R42.reuse, R70 ;  /* 0x0000002a294a7223 */ /* 0x080fe20000010046 */
[----:B--2---:R-:W-:Y:S02]  /*a920*/  HADD2.F32 R77, -RZ, R76.H0_H0 ;  /* 0x2000004cff4d7230 */ /* 0x004fe40000004100 */
[----:B------:R-:W-:-:S03]  /*a930*/  FMUL.FTZ R76, R15, R42 ;  /* 0x0000002a0f4c7220 */ /* 0x000fc60000410000 */
        /* <DEDUP_REMOVED lines=12> */
[----:B------:R-:W-:Y:S01]  /*aa00*/  FADD.FTZ R76, R76, R75 ;  /* 0x0000004b4c4c7221 */ /* 0x000fe20000010000 */
[----:B------:R-:W2:Y:S02]  /*aa10*/  LDL.LU.S16 R81, [R1+0x15a] ;  /* 0x00015a0001517983 */ /* 0x000ea40000300600 */
[----:B------:R-:W-:Y:S01]  /*aa20*/  FADD.FTZ R41, R41, -UR28 ;  /* 0x8000001c29297e21 */ /* 0x000fe20008010000 */
[----:B------:R-:W-:-:S03]  /*aa30*/  FMUL.FTZ R68, R69, R68 ;  /* 0x0000004445447220 */ /* 0x000fc60000410000 */
[----:B------:R-:W-:-:S04]  /*aa40*/  FMUL.FTZ R69, R41, UR16 ;  /* 0x0000001029457c20 */ /* 0x000fc80008410000 */
[----:B------:R-:W-:-:S04]  /*aa50*/  FFMA.FTZ R41, R15, R69, R4 ;  /* 0x000000450f297223 */ /* 0x000fc80000010004 */
[----:B------:R-:W-:-:S06]  /*aa60*/  FMUL.FTZ R75, R41, -1.4426950216293334961 ;  /* 0xbfb8aa3b294b7820 */ /* 0x000fcc0000410000 */
[----:B------:R-:W0:Y:S01]  /*aa70*/  MUFU.EX2 R75, R75 ;  /* 0x0000004b004b7308 */ /* 0x000e220000000800 */
[----:B----4-:R-:W-:Y:S02]  /*aa80*/  HADD2.F32 R77, -RZ, R79.H0_H0 ;  /* 0x2000004fff4d7230 */ /* 0x010fe40000004100 */
[----:B------:R-:W4:Y:S01]  /*aa90*/  LDL.S16 R79, [R1+0x160] ;  /* 0x00016000014f7983 */ /* 0x000f220000100600 */
[----:B0-----:R-:W-:-:S06]  /*aaa0*/  FADD.FTZ R75, R75, 1 ;  /* 0x3f8000004b4b7421 */ /* 0x001fcc0000010000 */
[----:B------:R-:W0:Y:S02]  /*aab0*/  MUFU.RCP R75, R75 ;  /* 0x0000004b004b7308 */ /* 0x000e240000001000 */
[----:B0-----:R-:W-:Y:S01]  /*aac0*/  FMUL.FTZ R77, R77, R75 ;  /* 0x0000004b4d4d7220 */ /* 0x001fe20000410000 */
[----:B------:R-:W-:-:S04]  /*aad0*/  FADD.FTZ R75, -R75, 1 ;  /* 0x3f8000004b4b7421 */ /* 0x000fc80000010100 */
[----:B------:R-:W-:Y:S01]  /*aae0*/  FFMA.FTZ R41, R41, R75, 1 ;  /* 0x3f80000029297423 */ /* 0x000fe2000001004b */
[----:B------:R-:W-:-:S03]  /*aaf0*/  FADD.FTZ R75, R71, R26 ;  /* 0x0000001a474b7221 */ /* 0x000fc60000010000 */
[----:B------:R-:W-:Y:S01]  /*ab00*/  FMUL.FTZ R41, R77, R41 ;  /* 0x000000294d297220 */ /* 0x000fe20000410000 */
[----:B---3--:R-:W-:Y:S02]  /*ab10*/  HADD2.F32 R77, -RZ, R78.H0_H0 ;  /* 0x2000004eff4d7230 */ /* 0x008fe40000004100 */
[----:B------:R-:W-:-:S03]  /*ab20*/  FFMA.FTZ R78, R34, R26, R72 ;  /* 0x0000001a224e7223 */ /* 0x000fc60000010048 */
[----:B------:R-:W-:-:S04]  /*ab30*/  FADD.FTZ R77, R77, -UR28 ;  /* 0x8000001c4d4d7e21 */ /* 0x000fc80008010000 */
[----:B------:R-:W-:Y:S01]  /*ab40*/  FMUL.FTZ R26, R77, UR16 ;  /* 0x000000104d1a7c20 */ /* 0x000fe20008410000 */
[----:B------:R-:W-:-:S03]  /*ab50*/  FFMA.FTZ R77, R34, R82, R70 ;  /* 0x00000052224d7223 */ /* 0x000fc60000010046 */
[----:B------:R-:W-:-:S04]  /*ab60*/  FFMA.FTZ R34, R10, R26, R3 ;  /* 0x0000001a0a227223 */ /* 0x000fc80000010003 */
[----:B------:R-:W-:Y:S01]  /*ab70*/  FMUL.FTZ R70, R34, -1.4426950216293334961 ;  /* 0xbfb8aa3b22467820 */ /* 0x000fe20000410000 */
[----:B------:R-:W-:Y:S02]  /*ab80*/  HADD2.F32 R71, -RZ, R80.H0_H0 ;  /* 0x20000050ff477230 */ /* 0x000fe40000004100 */
[----:B------:R-:W3:Y:S03]  /*ab90*/  LDL.S16 R80, [R1+0x164] ;  /* 0x0001640001507983 */ /* 0x000ee60000100600 */
[----:B------:R-:W0:Y:S02]  /*aba0*/  MUFU.EX2 R70, R70 ;  /* 0x0000004600467308 */ /* 0x000e240000000800 */
[----:B0-----:R-:W-:-:S06]  /*abb0*/  FADD.FTZ R70, R70, 1 ;  /* 0x3f80000046467421 */ /* 0x001fcc0000010000 */
[----:B------:R-:W0:Y:S02]  /*abc0*/  MUFU.RCP R70, R70 ;  /* 0x0000004600467308 */ /* 0x000e240000001000 */
[----:B0-----:R-:W-:Y:S01]  /*abd0*/  FMUL.FTZ R71, R71, R70 ;  /* 0x0000004647477220 */ /* 0x001fe20000410000 */
[----:B------:R-:W-:-:S04]  /*abe0*/  FADD.FTZ R70, -R70, 1 ;  /* 0x3f80000046467421 */ /* 0x000fc80000010100 */
[----:B------:R-:W-:Y:S01]  /*abf0*/  FFMA.FTZ R70, R34, R70, 1 ;  /* 0x3f80000022467423 */ /* 0x000fe20000010046 */
[----:B------:R-:W-:Y:S02]  /*ac00*/  HADD2.F32 R34, -RZ, R83.H0_H0 ;  /* 0x20000053ff227230 */ /* 0x000fe40000004100 */
[----:B------:R-:W3:Y:S01]  /*ac10*/  LDL.LU.S16 R83, [R1+0x162] ;  /* 0x0001620001537983 */ /* 0x000ee20000300600 */
[----:B------:R-:W-:Y:S02]  /*ac20*/  FADD.FTZ R82, R76, R82 ;  /* 0x000000524c527221 */ /* 0x000fe40000010000 */
        /* <DEDUP_REMOVED lines=9> */
[----:B----4-:R-:W-:Y:S02]  /*acc0*/  HADD2.F32 R76, -RZ, R79.H0_H0 ;  /* 0x2000004fff4c7230 */ /* 0x010fe40000004100 */
[----:B------:R-:W4:Y:S03]  /*acd0*/  LDL.S16 R79, [R1+0x168] ;  /* 0x00016800014f7983 */ /* 0x000f260000100600 */
[----:B0-----:R-:W-:Y:S01]  /*ace0*/  FMUL.FTZ R76, R76, R72 ;  /* 0x000000484c4c7220 */ /* 0x001fe20000410000 */
[----:B------:R-:W-:-:S04]  /*acf0*/  FADD.FTZ R72, -R72, 1 ;  /* 0x3f80000048487421 */ /* 0x000fc80000010100 */
[----:B------:R-:W-:Y:S01]  /*ad00*/  FFMA.FTZ R34, R34, R72, 1 ;  /* 0x3f80000022227423 */ /* 0x000fe20000010048 */
[-C--:B------:R-:W-:Y:S01]  /*ad10*/  FFMA.FTZ R72, R43, R45.reuse, R74 ;  /* 0x0000002d2b487223 */ /* 0x080fe2000001004a */
[----:B------:R-:W-:Y:S02]  /*ad20*/  FMUL.FTZ R74, R15, R45 ;  /* 0x0000002d0f4a7220 */ /* 0x000fe40000410000 */
[----:B------:R-:W-:Y:S01]  /*ad30*/  FMUL.FTZ R34, R76, R34 ;  /* 0x000000224c227220 */ /* 0x000fe20000410000 */
[----:B--2---:R-:W-:Y:S02]  /*ad40*/  HADD2.F32 R76, -RZ, R81.H0_H0 ;  /* 0x20000051ff4c7230 */ /* 0x004fe40000004100 */
[----:B------:R-:W-:-:S03]  /*ad50*/  FFMA.FTZ R81, R43, R74, R77 ;  /* 0x0000004a2b517223 */ /* 0x000fc6000001004d */
[----:B------:R-:W-:-:S04]  /*ad60*/  FADD.FTZ R76, R76, -UR28 ;  /* 0x8000001c4c4c7e21 */ /* 0x000fc80008010000 */
[----:B------:R-:W-:-:S04]  /*ad70*/  FMUL.FTZ R45, R76, UR16 ;  /* 0x000000104c2d7c20 */ /* 0x000fc80008410000 */
[----:B------:R-:W-:-:S04]  /*ad80*/  FFMA.FTZ R43, R10, R45, R3 ;  /* 0x0000002d0a2b7223 */ /* 0x000fc80000010003 */
[----:B------:R-:W-:-:S06]  /*ad90*/  FMUL.FTZ R76, R43, -1.4426950216293334961 ;  /* 0xbfb8aa3b2b4c7820 */ /* 0x000fcc0000410000 */
[----:B------:R-:W0:Y:S01]  /*ada0*/  MUFU.EX2 R76, R76 ;  /* 0x0000004c004c7308 */ /* 0x000e220000000800 */
[----:B---3--:R-:W-:Y:S02]  /*adb0*/  HADD2.F32 R77, -RZ, R80.H0_H0 ;  /* 0x20000050ff4d7230 */ /* 0x008fe40000004100 */
[----:B------:R-:W2:Y:S01]  /*adc0*/  LDL.S16 R80, [R1+0x16c] ;  /* 0x00016c0001507983 */ /* 0x000ea20000100600 */
[----:B0-----:R-:W-:-:S06]  /*add0*/  FADD.FTZ R76, R76, 1 ;  /* 0x3f8000004c4c7421 */ /* 0x001fcc0000010000 */
[----:B------:R-:W0:Y:S02]  /*ade0*/  MUFU.RCP R76, R76 ;  /* 0x0000004c004c7308 */ /* 0x000e240000001000 */
[----:B0-----:R-:W-:Y:S01]  /*adf0*/  FMUL.FTZ R77, R77, R76 ;  /* 0x0000004c4d4d7220 */ /* 0x001fe20000410000 */
[----:B------:R-:W-:-:S04]  /*ae00*/  FADD.FTZ R76, -R76, 1 ;  /* 0x3f8000004c4c7421 */ /* 0x000fc80000010100 */
[----:B------:R-:W-:Y:S01]  /*ae10*/  FFMA.FTZ R76, R43, R76, 1 ;  /* 0x3f8000002b4c7423 */ /* 0x000fe2000001004c */
[----:B------:R-:W-:Y:S02]  /*ae20*/  HADD2.F32 R43, -RZ, R83.H0_H0 ;  /* 0x20000053ff2b7230 */ /* 0x000fe40000004100 */
[----:B------:R-:W3:Y:S03]  /*ae30*/  LDL.S16 R83, [R1+0x170] ;  /* 0x0001700001537983 */ /* 0x000ee60000100600 */
        /* <DEDUP_REMOVED lines=10> */
[----:B----4-:R-:W-:-:S05]  /*aee0*/  HADD2.F32 R79, -RZ, R79.H0_H0 ;  /* 0x2000004fff4f7230 */ /* 0x010fca0000004100 */
[----:B0-----:R-:W-:Y:S01]  /*aef0*/  FMUL.FTZ R79, R79, R74 ;  /* 0x0000004a4f4f7220 */ /* 0x001fe20000410000 */
[----:B------:R-:W-:-:S04]  /*af00*/  FADD.FTZ R74, -R74, 1 ;  /* 0x3f8000004a4a7421 */ /* 0x000fc80000010100 */
[----:B------:R-:W-:-:S04]  /*af10*/  FFMA.FTZ R43, R43, R74, 1 ;  /* 0x3f8000002b2b7423 */ /* 0x000fc8000001004a */
[----:B------:R-:W-:Y:S01]  /*af20*/  FMUL.FTZ R43, R79, R43 ;  /* 0x0000002b4f2b7220 */ /* 0x000fe20000410000 */
[----:B------:R-:W-:Y:S02]  /*af30*/  HADD2.F32 R79, -RZ, R84.H0_H0 ;  /* 0x20000054ff4f7230 */ /* 0x000fe40000004100 */
[----:B------:R-:W4:Y:S01]  /*af40*/  LDL.LU.S16 R84, [R1+0x16e] ;  /* 0x00016e0001547983 */ /* 0x000f220000300600 */
[-C--:B------:R-:W-:Y:S02]  /*af50*/  FFMA.FTZ R74, R36, R27.reuse, R78 ;  /* 0x0000001b244a7223 */ /* 0x080fe4000001004e */
[----:B------:R-:W-:Y:S01]  /*af60*/  FADD.FTZ R79, R79, -UR28 ;  /* 0x8000001c4f4f7e21 */ /* 0x000fe20008010000 */
[----:B------:R-:W-:-:S03]  /*af70*/  FMUL.FTZ R78, R10, R27 ;  /* 0x0000001b0a4e7220 */ /* 0x000fc60000410000 */
[----:B------:R-:W-:Y:S01]  /*af80*/  FMUL.FTZ R27, R79, UR16 ;  /* 0x000000104f1b7c20 */ /* 0x000fe20008410000 */
[----:B------:R-:W-:-:S03]  /*af90*/  FFMA.FTZ R81, R36, R78, R81 ;  /* 0x0000004e24517223 */ /* 0x000fc60000010051 */
[----:B------:R-:W-:-:S04]  /*afa0*/  FFMA.FTZ R36, R10, R27, R3 ;  /* 0x0000001b0a247223 */ /* 0x000fc80000010003 */
[----:B------:R-:W-:-:S06]  /*afb0*/  FMUL.FTZ R79, R36, -1.4426950216293334961 ;  /* 0xbfb8aa3b244f7820 */ /* 0x000fcc0000410000 */
[----:B------:R-:W0:Y:S02]  /*afc0*/  MUFU.EX2 R79, R79 ;  /* 0x0000004f004f7308 */ /* 0x000e240000000800 */
[----:B0-----:R-:W-:-:S06]  /*afd0*/  FADD.FTZ R79, R79, 1 ;  /* 0x3f8000004f4f7421 */ /* 0x001fcc0000010000 */
[----:B------:R-:W0:Y:S01]  /*afe0*/  MUFU.RCP R79, R79 ;  /* 0x0000004f004f7308 */ /* 0x000e220000001000 */
[----:B--2---:R-:W-:-:S05]  /*aff0*/  HADD2.F32 R80, -RZ, R80.H0_H0 ;  /* 0x20000050ff507230 */ /* 0x004fca0000004100 */
[----:B0-----:R-:W-:Y:S01]  /*b000*/  FMUL.FTZ R80, R80, R79 ;  /* 0x0000004f50507220 */ /* 0x001fe20000410000 */
[----:B------:R-:W-:-:S04]  /*b010*/  FADD.FTZ R79, -R79, 1 ;  /* 0x3f8000004f4f7421 */ /* 0x000fc80000010100 */
[----:B------:R-:W-:Y:S01]  /*b020*/  FFMA.FTZ R79, R36, R79, 1 ;  /* 0x3f800000244f7423 */ /* 0x000fe2000001004f */
[----:B------:R-:W-:Y:S02]  /*b030*/  HADD2.F32 R36, -RZ, R85.H0_H0 ;  /* 0x20000055ff247230 */ /* 0x000fe40000004100 */
[----:B------:R-:W2:Y:S03]  /*b040*/  LDL.S16 R85, [R1+0x176] ;  /* 0x0001760001557983 */ /* 0x000ea60000100600 */
        /* <DEDUP_REMOVED lines=14> */
[----:B------:R-:W-:Y:S02]  /*b130*/  HADD2.F32 R83, -RZ, R86.H0_H0 ;  /* 0x20000056ff537230 */ /* 0x000fe40000004100 */
[----:B------:R-:W3:Y:S03]  /*b140*/  LDL.LU.S16 R86, [R1+0x118] ;  /* 0x0001180001567983 */ /* 0x000ee60000300600 */
[----:B------:R-:W-:Y:S01]  /*b150*/  FADD.FTZ R83, R83, -UR28 ;  /* 0x8000001c53537e21 */ /* 0x000fe20008010000 */
[----:B------:R-:W-:Y:S01]  /*b160*/  FADD.FTZ R73, R73, R47 ;  /* 0x0000002f49497221 */ /* 0x000fe20000010000 */
[-C--:B------:R-:W-:Y:S01]  /*b170*/  FFMA.FTZ R72, R46, R47.reuse, R72 ;  /* 0x0000002f2e487223 */ /* 0x080fe20000010048 */
        /* <DEDUP_REMOVED lines=8> */
[----:B------:R-:W-:Y:S01]  /*b200*/  FADD.FTZ R78, R82, R78 ;  /* 0x0000004e524e7221 */ /* 0x000fe20000010000 */
[----:B------:R-:W-:Y:S01]  /*b210*/  FADD.FTZ R75, R75, R37 ;  /* 0x000000254b4b7221 */ /* 0x000fe20000010000 */
[-C--:B------:R-:W-:Y:S01]  /*b220*/  FFMA.FTZ R74, R18, R37.reuse, R74 ;  /* 0x00000025124a7223 */ /* 0x080fe2000001004a */
[----:B------:R-:W-:-:S04]  /*b230*/  FMUL.FTZ R37, R10, R37 ;  /* 0x000000250a257220 */ /* 0x000fc80000410000 */
[----:B------:R-:W-:Y:S01]  /*b240*/  FFMA.FTZ R81, R18, R37, R81 ;  /* 0x0000002512517223 */ /* 0x000fe20000010051 */
[----:B----4-:R-:W-:-:S05]  /*b250*/  HADD2.F32 R84, -RZ, R84.H0_H0 ;  /* 0x20000054ff547230 */ /* 0x010fca0000004100 */
[----:B0-----:R-:W-:Y:S01]  /*b260*/  FMUL.FTZ R84, R84, R83 ;  /* 0x0000005354547220 */ /* 0x001fe20000410000 */
[----:B------:R-:W-:-:S04]  /*b270*/  FADD.FTZ R83, -R83, 1 ;  /* 0x3f80000053537421 */ /* 0x000fc80000010100 */
[----:B------:R-:W-:Y:S01]  /*b280*/  FFMA.FTZ R46, R46, R83, 1 ;  /* 0x3f8000002e2e7423 */ /* 0x000fe20000010053 */
[----:B------:R-:W-:Y:S02]  /*b290*/  HADD2.F32 R83, -RZ, R87.H0_H0 ;  /* 0x20000057ff537230 */ /* 0x000fe40000004100 */
        /* <DEDUP_REMOVED lines=28> */
[----:B------:R-:W2:Y:S01]  /*b460*/  LDL.S16 R89, [R1+0x17c] ;  /* 0x00017c0001597983 */ /* 0x000ea20000100600 */
        /* <DEDUP_REMOVED lines=13> */
[----:B------:R-:W-:Y:S01]  /*b540*/  FADD.FTZ R73, R73, R49 ;  /* 0x0000003149497221 */ /* 0x000fe20000010000 */
[-C--:B------:R-:W-:Y:S01]  /*b550*/  FFMA.FTZ R72, R48, R49.reuse, R72 ;  /* 0x0000003130487223 */ /* 0x080fe20000010048 */
[----:B------:R-:W-:-:S04]  /*b560*/  FMUL.FTZ R49, R15, R49 ;  /* 0x000000310f317220 */ /* 0x000fc80000410000 */
[----:B------:R-:W-:Y:S01]  /*b570*/  FFMA.FTZ R81, R48, R49, R81 ;  /* 0x0000003130517223 */ /* 0x000fe20000010051 */
[----:B----4-:R-:W-:-:S05]  /*b580*/  HADD2.F32 R18, -RZ, R87.H0_H0 ;  /* 0x20000057ff127230 */ /* 0x010fca0000004100 */
        /* <DEDUP_REMOVED lines=11> */
[----:B------:R-:W-:-:S05]  /*b640*/  HADD2.F32 R37, -RZ, R88.H0_H0 ;  /* 0x20000058ff257230 */ /* 0x000fca0000004100 */
[----:B------:R-:W-:Y:S01]  /*b650*/  FADD.FTZ R37, R37, -UR28 ;  /* 0x8000001c25257e21 */ /* 0x000fe20008010000 */
[----:B------:R-:W-:-:S03]  /*b660*/  FADD.FTZ R78, R49, R78 ;  /* 0x0000004e314e7221 */ /* 0x000fc60000010000 */
[----:B------:R-:W-:Y:S01]  /*b670*/  FMUL.FTZ R37, R37, UR16 ;  /* 0x0000001025257c20 */ /* 0x000fe20008410000 */
[----:B------:R-:W-:-:S03]  /*b680*/  FMUL.FTZ R48, R87, R48 ;  /* 0x0000003057307220 */ /* 0x000fc60000410000 */
[----:B------:R-:W-:-:S04]  /*b690*/  FFMA.FTZ R49, R15, R37, R4 ;  /* 0x000000250f317223 */ /* 0x000fc80000010004 */
[----:B------:R-:W-:-:S06]  /*b6a0*/  FMUL.FTZ R87, R49, -1.4426950216293334961 ;  /* 0xbfb8aa3b31577820 */ /* 0x000fcc0000410000 */
[----:B------:R-:W0:Y:S02]  /*b6b0*/  MUFU.EX2 R87, R87 ;  /* 0x0000005700577308 */ /* 0x000e240000000800 */
[----:B0-----:R-:W-:-:S06]  /*b6c0*/  FADD.FTZ R87, R87, 1 ;  /* 0x3f80000057577421 */ /* 0x001fcc0000010000 */
[----:B------:R-:W0:Y:S01]  /*b6d0*/  MUFU.RCP R87, R87 ;  /* 0x0000005700577308 */ /* 0x000e220000001000 */
[----:B------:R-:W-:Y:S02]  /*b6e0*/  HADD2.F32 R7, -RZ, R7.H1_H1 ;  /* 0x30000007ff077230 */ /* 0x000fe40000004100 */
[----:B------:R-:W-:Y:S01]  /*b6f0*/  FADD.FTZ R75, R75, R50 ;  /* 0x000000324b4b7221 */ /* 0x000fe20000010000 */
[----:B------:R-:W-:Y:S02]  /*b700*/  FFMA.FTZ R74, R40, R50, R74 ;  /* 0x00000032284a7223 */ /* 0x000fe4000001004a */
[----:B0-----:R-:W-:Y:S01]  /*b710*/  FMUL.FTZ R7, R7, R87 ;  /* 0x0000005707077220 */ /* 0x001fe20000410000 */
[----:B------:R-:W-:-:S04]  /*b720*/  FADD.FTZ R87, -R87, 1 ;  /* 0x3f80000057577421 */ /* 0x000fc80000010100 */
[----:B------:R-:W-:Y:S01]  /*b730*/  FFMA.FTZ R87, R49, R87, 1 ;  /* 0x3f80000031577423 */ /* 0x000fe20000010057 */
[----:B------:R-:W-:Y:S01]  /*b740*/  FMUL.FTZ R50, R10, R50 ;  /* 0x000000320a327220 */ /* 0x000fe20000410000 */
[----:B--2---:R-:W-:Y:S02]  /*b750*/  HADD2.F32 R49, -RZ, R89.H0_H0 ;  /* 0x20000059ff317230 */ /* 0x004fe40000004100 */
[----:B------:R-:W2:Y:S03]  /*b760*/  LDL.S16 R89, [R1+0x180] ;  /* 0x0001800001597983 */ /* 0x000ea60000100600 */
[----:B------:R-:W-:Y:S01]  /*b770*/  FADD.FTZ R49, R49, -UR28 ;  /* 0x8000001c31317e21 */ /* 0x000fe20008010000 */
[----:B------:R-:W-:-:S03]  /*b780*/  FFMA.FTZ R81, R40, R50, R81 ;  /* 0x0000003228517223 */ /* 0x000fc60000010051 */
[----:B------:R-:W-:Y:S01]  /*b790*/  FMUL.FTZ R49, R49, UR16 ;  /* 0x0000001031317c20 */ /* 0x000fe20008410000 */
[----:B------:R-:W-:-:S03]  /*b7a0*/  FMUL.FTZ R7, R7, R87 ;  /* 0x0000005707077220 */ /* 0x000fc60000410000 */
        /* <DEDUP_REMOVED lines=9> */
[----:B------:R-:W-:Y:S02]  /*b840*/  HADD2.F32 R40, -RZ, R91.H0_H0 ;  /* 0x2000005bff287230 */ /* 0x000fe40000004100 */
[----:B------:R-:W3:Y:S03]  /*b850*/  LDL.LU.S16 R91, [R1+0x182] ;  /* 0x00018200015b7983 */ /* 0x000ee60000300600 */
        /* <DEDUP_REMOVED lines=12> */
[----:B0-----:R-:W-:Y:S01]  /*b920*/  FMUL.FTZ R6, R6, R88 ;  /* 0x0000005806067220 */ /* 0x001fe20000410000 */
[----:B------:R-:W-:-:S04]  /*b930*/  FADD.FTZ R88, -R88, 1 ;  /* 0x3f80000058587421 */ /* 0x000fc80000010100 */
[----:B------:R-:W-:Y:S01]  /*b940*/  FFMA.FTZ R88, R50, R88, 1 ;  /* 0x3f80000032587423 */ /* 0x000fe20000010058 */
[----:B------:R-:W-:-:S04]  /*b950*/  FMUL.FTZ R19, R15, R19 ;  /* 0x000000130f137220 */ /* 0x000fc80000410000 */
[----:B------:R-:W-:Y:S01]  /*b960*/  FFMA.FTZ R81, R51, R19, R81 ;  /* 0x0000001333517223 */ /* 0x000fe20000010051 */
[----:B------:R-:W-:Y:S01]  /*b970*/  FMUL.FTZ R6, R6, R88 ;  /* 0x0000005806067220 */ /* 0x000fe20000410000 */
[----:B------:R-:W-:Y:S01]  /*b980*/  FADD.FTZ R78, R19, R78 ;  /* 0x0000004e134e7221 */ /* 0x000fe20000010000 */
[----:B------:R-:W-:Y:S01]  /*b990*/  FADD.FTZ R75, R75, R24 ;  /* 0x000000184b4b7221 */ /* 0x000fe20000010000 */
[-C--:B------:R-:W-:Y:S01]  /*b9a0*/  FFMA.FTZ R74, R35, R24.reuse, R74 ;  /* 0x00000018234a7223 */ /* 0x080fe2000001004a */
[----:B------:R-:W-:-:S04]  /*b9b0*/  FMUL.FTZ R24, R10, R24 ;  /* 0x000000180a187220 */ /* 0x000fc80000410000 */
[----:B------:R-:W-:Y:S01]  /*b9c0*/  FFMA.FTZ R81, R35, R24, R81 ;  /* 0x0000001823517223 */ /* 0x000fe20000010051 */
[----:B--2---:R-:W-:-:S05]  /*b9d0*/  HADD2.F32 R50, -RZ, R89.H0_H0 ;  /* 0x20000059ff327230 */ /* 0x004fca0000004100 */
        /* <DEDUP_REMOVED lines=11> */
[----:B---3--:R-:W-:-:S05]  /*ba90*/  HADD2.F32 R51, -RZ, R91.H0_H0 ;  /* 0x2000005bff337230 */ /* 0x008fca0000004100 */
[----:B------:R-:W-:-:S04]  /*baa0*/  FADD.FTZ R51, R51, -UR28 ;  /* 0x8000001c33337e21 */ /* 0x000fc80008010000 */
        /* <DEDUP_REMOVED lines=12> */
[----:B------:R-:W-:-:S04]  /*bb70*/  FADD.FTZ R19, R19, -UR28 ;  /* 0x8000001c13137e21 */ /* 0x000fc80008010000 */
[----:B------:R-:W-:Y:S01]  /*bb80*/  FMUL.FTZ R19, R19, UR16 ;  /* 0x0000001013137c20 */ /* 0x000fe20008410000 */
[----:B------:R-:W-:-:S03]  /*bb90*/  FMUL.FTZ R9, R9, R89 ;  /* 0x0000005909097220 */ /* 0x000fc60000410000 */
[----:B------:R-:W-:-:S04]  /*bba0*/  FFMA.FTZ R35, R10, R19, R3 ;  /* 0x000000130a237223 */ /* 0x000fc80000010003 */
[----:B------:R-:W-:-:S06]  /*bbb0*/  FMUL.FTZ R89, R35, -1.4426950216293334961 ;  /* 0xbfb8aa3b23597820 */ /* 0x000fcc0000410000 */
[----:B------:R-:W0:Y:S01]  /*bbc0*/  MUFU.EX2 R89, R89 ;  /* 0x0000005900597308 */ /* 0x000e220000000800 */
[----:B------:R-:W-:Y:S02]  /*bbd0*/  HADD2.F32 R8, -RZ, R8.H0_H0 ;  /* 0x20000008ff087230 */ /* 0x000fe40000004100 */
[----:B0-----:R-:W-:-:S06]  /*bbe0*/  FADD.FTZ R89, R89, 1 ;  /* 0x3f80000059597421 */ /* 0x001fcc0000010000 */
[----:B------:R-:W0:Y:S01]  /*bbf0*/  MUFU.RCP R89, R89 ;  /* 0x0000005900597308 */ /* 0x000e220000001000 */
[----:B------:R-:W-:Y:S02]  /*bc00*/  HADD2.F32 R90, -RZ, R12.H1_H1 ;  /* 0x3000000cff5a7230 */ /* 0x000fe40000004100 */
[----:B------:R-:W-:Y:S01]  /*bc10*/  FADD.FTZ R8, R8, -UR28 ;  /* 0x8000001c08087e21 */ /* 0x000fe20008010000 */
[----:B------:R-:W-:-:S03]  /*bc20*/  FADD.FTZ R78, R78, R24 ;  /* 0x000000184e4e7221 */ /* 0x000fc60000010000 */
[----:B------:R-:W-:-:S04]  /*bc30*/  FMUL.FTZ R8, R8, UR16 ;  /* 0x0000001008087c20 */ /* 0x000fc80008410000 */
[----:B------:R-:W-:Y:S01]  /*bc40*/  FFMA.FTZ R24, R15, R8, R4 ;  /* 0x000000080f187223 */ /* 0x000fe20000010004 */
[----:B0-----:R-:W-:Y:S01]  /*bc50*/  FMUL.FTZ R90, R90, R89 ;  /* 0x000000595a5a7220 */ /* 0x001fe20000410000 */
[----:B------:R-:W-:-:S04]  /*bc60*/  FADD.FTZ R89, -R89, 1 ;  /* 0x3f80000059597421 */ /* 0x000fc80000010100 */
[----:B------:R-:W-:-:S04]  /*bc70*/  FFMA.FTZ R35, R35, R89, 1 ;  /* 0x3f80000023237423 */ /* 0x000fc80000010059 */
[----:B------:R-:W-:Y:S01]  /*bc80*/  FMUL.FTZ R35, R90, R35 ;  /* 0x000000235a237220 */ /* 0x000fe20000410000 */
[----:B------:R-:W-:-:S06]  /*bc90*/  FMUL.FTZ R90, R24, -1.4426950216293334961 ;  /* 0xbfb8aa3b185a7820 */ /* 0x000fcc0000410000 */
[----:B------:R-:W0:Y:S02]  /*bca0*/  MUFU.EX2 R90, R90 ;  /* 0x0000005a005a7308 */ /* 0x000e240000000800 */
[----:B0-----:R-:W-:-:S06]  /*bcb0*/  FADD.FTZ R89, R90, 1 ;  /* 0x3f8000005a597421 */ /* 0x001fcc0000010000 */
[----:B------:R-:W0:Y:S01]  /*bcc0*/  MUFU.RCP R89, R89 ;  /* 0x0000005900597308 */ /* 0x000e220000001000 */
[----:B------:R-:W-:Y:S02]  /*bcd0*/  HADD2.F32 R12, -RZ, R12.H0_H0 ;  /* 0x2000000cff0c7230 */ /* 0x000fe40000004100 */
[----:B------:R-:W-:Y:S01]  /*bce0*/  FADD.FTZ R73, R73, R52 ;  /* 0x0000003449497221 */ /* 0x000fe20000010000 */
[-C--:B------:R-:W-:Y:S01]  /*bcf0*/  FFMA.FTZ R72, R53, R52.reuse, R72 ;  /* 0x0000003435487223 */ /* 0x080fe20000010048 */
[----:B------:R-:W-:Y:S01]  /*bd00*/  FMUL.FTZ R52, R15, R52 ;  /* 0x000000340f347220 */ /* 0x000fe20000410000 */
[----:B0-----:R-:W-:-:S04]  /*bd10*/  FADD.FTZ R91, -R89, 1 ;  /* 0x3f800000595b7421 */ /* 0x001fc80000010100 */
[----:B------:R-:W-:Y:S01]  /*bd20*/  FFMA.FTZ R91, R24, R91, 1 ;  /* 0x3f800000185b7423 */ /* 0x000fe2000001005b */
[----:B------:R-:W-:-:S05]  /*bd30*/  HADD2.F32 R24, -RZ, R11.H0_H0 ;  /* 0x2000000bff187230 */ /* 0x000fca0000004100 */
[----:B------:R-:W-:Y:S01]  /*bd40*/  FADD.FTZ R24, R24, -UR28 ;  /* 0x8000001c18187e21 */ /* 0x000fe20008010000 */
[----:B------:R-:W-:-:S03]  /*bd50*/  FMUL.FTZ R12, R12, R89 ;  /* 0x000000590c0c7220 */ /* 0x000fc60000410000 */
[----:B------:R-:W-:Y:S01]  /*bd60*/  FMUL.FTZ R24, R24, UR16 ;  /* 0x0000001018187c20 */ /* 0x000fe20008410000 */
[----:B------:R-:W-:-:S03]  /*bd70*/  FFMA.FTZ R90, R53, R52, R81 ;  /* 0x00000034355a7223 */ /* 0x000fc60000010051 */
[----:B------:R-:W-:Y:S01]  /*bd80*/  FFMA.FTZ R53, R10, R24, R3 ;  /* 0x000000180a357223 */ /* 0x000fe20000010003 */
[----:B------:R-:W-:-:S03]  /*bd90*/  FMUL.FTZ R12, R12, R91 ;  /* 0x0000005b0c0c7220 */ /* 0x000fc60000410000 */
[----:B------:R-:W-:-:S06]  /*bda0*/  FMUL.FTZ R91, R53, -1.4426950216293334961 ;  /* 0xbfb8aa3b355b7820 */ /* 0x000fcc0000410000 */
[----:B------:R-:W0:Y:S01]  /*bdb0*/  MUFU.EX2 R91, R91 ;  /* 0x0000005b005b7308 */ /* 0x000e220000000800 */
[----:B------:R-:W-:Y:S02]  /*bdc0*/  HADD2.F32 R11, -RZ, R11.H1_H1 ;  /* 0x3000000bff0b7230 */ /* 0x000fe40000004100 */
[----:B0-----:R-:W-:-:S06]  /*bdd0*/  FADD.FTZ R89, R91, 1 ;  /* 0x3f8000005b597421 */ /* 0x001fcc0000010000 */
[----:B------:R-:W0:Y:S01]  /*bde0*/  MUFU.RCP R89, R89 ;  /* 0x0000005900597308 */ /* 0x000e220000001000 */
[----:B------:R-:W-:Y:S02]  /*bdf0*/  HADD2.F32 R92, -RZ, R13.H0_H0 ;  /* 0x2000000dff5c7230 */ /* 0x000fe40000004100 */
        /* <DEDUP_REMOVED lines=12> */
[----:B------:R-:W-:Y:S02]  /*bec0*/  HADD2.F32 R92, -RZ, R13.H1_H1 ;  /* 0x3000000dff5c7230 */ /* 0x000fe40000004100 */
[----:B------:R-:W-:Y:S01]  /*bed0*/  FADD.FTZ R75, R75, R29 ;  /* 0x0000001d4b4b7221 */ /* 0x000fe20000010000 */
[-C--:B------:R-:W-:Y:S01]  /*bee0*/  FFMA.FTZ R74, R23, R29.reuse, R74 ;  /* 0x0000001d174a7223 */ /* 0x080fe2000001004a */
[----:B------:R-:W-:Y:S01]  /*bef0*/  FMUL.FTZ R29, R10, R29 ;  /* 0x0000001d0a1d7220 */ /* 0x000fe20000410000 */
[----:B0-----:R-:W-:Y:S01]  /*bf00*/  FADD.FTZ R91, -R89, 1 ;  /* 0x3f800000595b7421 */ /* 0x001fe20000010100 */
[----:B------:R-:W-:-:S03]  /*bf10*/  FMUL.FTZ R13, R92, R89 ;  /* 0x000000595c0d7220 */ /* 0x000fc60000410000 */
[----:B------:R-:W-:Y:S01]  /*bf20*/  FFMA.FTZ R52, R52, R91, 1 ;  /* 0x3f80000034347423 */ /* 0x000fe2000001005b */
[----:B------:R-:W-:-:S03]  /*bf30*/  FFMA.FTZ R23, R23, R29, R90 ;  /* 0x0000001d17177223 */ /* 0x000fc6000001005a */
[----:B------:R-:W-:Y:S01]  /*bf40*/  FMUL.FTZ R52, R13, R52 ;  /* 0x000000340d347220 */ /* 0x000fe20000410000 */
[-C--:B------:R-:W-:Y:S01]  /*bf50*/  FFMA.FTZ R13, R55, R54.reuse, R72 ;  /* 0x00000036370d7223 */ /* 0x080fe20000010048 */
[----:B------:R-:W-:Y:S01]  /*bf60*/  FMUL.FTZ R72, R15, R54 ;  /* 0x000000360f487220 */ /* 0x000fe20000410000 */
[----:B------:R-:W-:-:S03]  /*bf70*/  FADD.FTZ R29, R78, R29 ;  /* 0x0000001d4e1d7221 */ /* 0x000fc60000010000 */
[----:B------:R-:W-:Y:S01]  /*bf80*/  FFMA.FTZ R78, R55, R72, R23 ;  /* 0x00000048374e7223 */ /* 0x000fe20000010017 */
[-C--:B------:R-:W-:Y:S01]  /*bf90*/  FMUL.FTZ R55, R10, R44.reuse ;  /* 0x0000002c0a377220 */ /* 0x080fe20000410000 */
[C---:B------:R-:W-:Y:S01]  /*bfa0*/  FFMA.FTZ R23, R39.reuse, R44, R74 ;  /* 0x0000002c27177223 */ /* 0x040fe2000001004a */
[----:B------:R-:W-:Y:S02]  /*bfb0*/  FADD.FTZ R29, R72, R29 ;  /* 0x0000001d481d7221 */ /* 0x000fe40000010000 */
[----:B------:R-:W-:Y:S01]  /*bfc0*/  FFMA.FTZ R78, R39, R55, R78 ;  /* 0x00000037274e7223 */ /* 0x000fe2000001004e */
[-C--:B------:R-:W-:Y:S01]  /*bfd0*/  FMUL.FTZ R39, R15, R38.reuse ;  /* 0x000000260f277220 */ /* 0x080fe20000410000 */
[----:B------:R-:W-:Y:S01]  /*bfe0*/  FADD.FTZ R73, R73, R54 ;  /* 0x0000003649497221 */ /* 0x000fe20000010000 */
[----:B------:R-:W-:Y:S01]  /*bff0*/  FADD.FTZ R54, R75, R44 ;  /* 0x0000002c4b367221 */ /* 0x000fe20000010000 */
[----:B------:R-:W-:Y:S01]  /*c000*/  FADD.FTZ R44, R29, R55 ;  /* 0x000000371d2c7221 */ /* 0x000fe20000010000 */
[C---:B------:R-:W-:Y:S01]  /*c010*/  FFMA.FTZ R13, R56.reuse, R38, R13 ;  /* 0x00000026380d7223 */ /* 0x040fe2000001000d */
[----:B------:R-:W-:Y:S01]  /*c020*/  FFMA.FTZ R29, R56, R39, R78 ;  /* 0x00000027381d7223 */ /* 0x000fe2000001004e */
[-C--:B------:R-:W-:Y:S01]  /*c030*/  FMUL.FTZ R56, R10, R57.reuse ;  /* 0x000000390a387220 */ /* 0x080fe20000410000 */
[----:B------:R-:W-:Y:S01]  /*c040*/  FFMA.FTZ R23, R14, R57, R23 ;  /* 0x000000390e177223 */ /* 0x000fe20000010017 */
[----:B------:R-:W-:-:S02]  /*c050*/  FADD.FTZ R44, R39, R44 ;  /* 0x0000002c272c7221 */ /* 0x000fc40000010000 */
[----:B------:R-:W-:Y:S01]  /*c060*/  FFMA.FTZ R14, R14, R56, R29 ;  /* 0x000000380e0e7223 */ /* 0x000fe2000001001d */
[----:B------:R-:W-:Y:S01]  /*c070*/  FMUL.FTZ R29, R15, R0 ;  /* 0x000000000f1d7220 */ /* 0x000fe20000410000 */
[----:B------:R-:W-:-:S03]  /*c080*/  FADD.FTZ R44, R44, R56 ;  /* 0x000000382c2c7221 */ /* 0x000fc60000010000 */
[----:B------:R-:W-:Y:S01]  /*c090*/  FFMA.FTZ R39, R58, R29, R14 ;  /* 0x0000001d3a277223 */ /* 0x000fe2000001000e */
[-C--:B------:R-:W-:Y:S01]  /*c0a0*/  FMUL.FTZ R14, R10, R59.reuse ;  /* 0x0000003b0a0e7220 */ /* 0x080fe20000410000 */
[----:B------:R-:W-:Y:S01]  /*c0b0*/  FADD.FTZ R44, R29, R44 ;  /* 0x0000002c1d2c7221 */ /* 0x000fe20000010000 */
[----:B------:R-:W-:Y:S01]  /*c0c0*/  FFMA.FTZ R13, R58, R0, R13 ;  /* 0x000000003a0d7223 */ /* 0x000fe2000001000d */
[C---:B------:R-:W-:Y:S01]  /*c0d0*/  FFMA.FTZ R23, R20.reuse, R59, R23 ;  /* 0x0000003b14177223 */ /* 0x040fe20000010017 */
[----:B------:R-:W-:Y:S01]  /*c0e0*/  FADD.FTZ R73, R73, R38 ;  /* 0x0000002649497221 */ /* 0x000fe20000010000 */
[----:B------:R-:W-:Y:S01]  /*c0f0*/  FFMA.FTZ R20, R20, R14, R39 ;  /* 0x0000000e14147223 */ /* 0x000fe20000010027 */
[-C--:B------:R-:W-:Y:S01]  /*c100*/  FMUL.FTZ R29, R15, R17.reuse ;  /* 0x000000110f1d7220 */ /* 0x080fe20000410000 */
[----:B------:R-:W-:Y:S01]  /*c110*/  FADD.FTZ R44, R44, R14 ;  /* 0x0000000e2c2c7221 */ /* 0x000fe20000010000 */
[C---:B------:R-:W-:Y:S01]  /*c120*/  FFMA.FTZ R14, R60.reuse, R17, R13 ;  /* 0x000000113c0e7223 */ /* 0x040fe2000001000d */
        /* <DEDUP_REMOVED lines=8> */
[----:B------:R-:W-:-:S03]  /*c1b0*/  FADD.FTZ R23, R44, R20 ;  /* 0x000000142c177221 */ /* 0x000fc60000010000 */
[C---:B------:R-:W-:Y:S01]  /*c1c0*/  FFMA.FTZ R20, R63.reuse, R16, R13 ;  /* 0x000000103f147223 */ /* 0x040fe2000001000d */
[----:B------:R-:W-:Y:S01]  /*c1d0*/  FMUL.FTZ R13, R10, R64 ;  /* 0x000000400a0d7220 */ /* 0x000fe20000410000 */
[----:B------:R-:W-:Y:S01]  /*c1e0*/  FFMA.FTZ R14, R63, R2, R14 ;  /* 0x000000023f0e7223 */ /* 0x000fe2000001000e */
[----:B------:R-:W-:Y:S01]  /*c1f0*/  FADD.FTZ R17, R17, R2 ;  /* 0x0000000211117221 */ /* 0x000fe20000010000 */
[----:B------:R-:W-:Y:S01]  /*c200*/  FADD.FTZ R23, R16, R23 ;  /* 0x0000001710177221 */ /* 0x000fe20000010000 */
[C---:B------:R-:W-:Y:S01]  /*c210*/  FFMA.FTZ R0, R25.reuse, R64, R0 ;  /* 0x0000004019007223 */ /* 0x040fe20000010000 */
[----:B------:R-:W-:Y:S01]  /*c220*/  FFMA.FTZ R25, R25, R13, R20 ;  /* 0x0000000d19197223 */ /* 0x000fe20000010014 */
[----:B------:R-:W-:Y:S01]  /*c230*/  FMUL.FTZ R2, R15, R22 ;  /* 0x000000160f027220 */ /* 0x000fe20000410000 */
[----:B------:R-:W-:-:S03]  /*c240*/  FADD.FTZ R23, R23, R13 ;  /* 0x0000000d17177221 */ /* 0x000fc60000010000 */
[----:B------:R-:W-:Y:S01]  /*c250*/  FFMA.FTZ R16, R65, R2, R25 ;  /* 0x0000000241107223 */ /* 0x000fe20000010019 */
[-C--:B------:R-:W-:Y:S01]  /*c260*/  FMUL.FTZ R25, R10, R66.reuse ;  /* 0x000000420a197220 */ /* 0x080fe20000410000 */
[----:B------:R-:W-:Y:S01]  /*c270*/  FADD.FTZ R23, R2, R23 ;  /* 0x0000001702177221 */ /* 0x000fe20000010000 */
[----:B------:R-:W-:Y:S01]  /*c280*/  FFMA.FTZ R13, R21, R66, R0 ;  /* 0x00000042150d7223 */ /* 0x000fe20000010000 */
[----:B------:R-:W-:Y:S01]  /*c290*/  FMUL.FTZ R0, R15, R28 ;  /* 0x0000001c0f007220 */ /* 0x000fe20000410000 */
[----:B------:R-:W-:Y:S01]  /*c2a0*/  FFMA.FTZ R21, R21, R25, R16 ;  /* 0x0000001915157223 */ /* 0x000fe20000010010 */
[----:B------:R-:W-:Y:S01]  /*c2b0*/  FADD.FTZ R23, R23, R25 ;  /* 0x0000001917177221 */ /* 0x000fe20000010000 */
[----:B------:R-:W-:Y:S02]  /*c2c0*/  FMUL.FTZ R2, R10, R68 ;  /* 0x000000440a027220 */ /* 0x000fe40000410000 */
[----:B------:R-:W-:Y:S01]  /*c2d0*/  FFMA.FTZ R21, R67, R0, R21 ;  /* 0x0000000043157223 */ /* 0x000fe20000010015 */
[----:B------:R-:W-:Y:S01]  /*c2e0*/  FADD.FTZ R23, R0, R23 ;  /* 0x0000001700177221 */ /* 0x000fe20000010000 */
[----:B------:R-:W-:-:S02]  /*c2f0*/  FMUL.FTZ R0, R15, R41 ;  /* 0x000000290f007220 */ /* 0x000fc40000410000 */
[----:B------:R-:W-:Y:S01]  /*c300*/  FFMA.FTZ R21, R42, R2, R21 ;  /* 0x000000022a157223 */ /* 0x000fe20000010015 */
[----:B------:R-:W-:Y:S01]  /*c310*/  FADD.FTZ R23, R23, R2 ;  /* 0x0000000217177221 */ /* 0x000fe20000010000 */
[----:B------:R-:W-:Y:S01]  /*c320*/  FFMA.FTZ R14, R65, R22, R14 ;  /* 0x00000016410e7223 */ /* 0x000fe2000001000e */
[----:B------:R-:W-:Y:S01]  /*c330*/  FMUL.FTZ R2, R10, R70 ;  /* 0x000000460a027220 */ /* 0x000fe20000410000 */
[----:B------:R-:W-:Y:S01]  /*c340*/  FFMA.FTZ R21, R69, R0, R21 ;  /* 0x0000000045157223 */ /* 0x000fe20000010015 */
[----:B------:R-:W-:Y:S01]  /*c350*/  FADD.FTZ R23, R0, R23 ;  /* 0x0000001700177221 */ /* 0x000fe20000010000 */
[----:B------:R-:W-:Y:S01]  /*c360*/  FFMA.FTZ R13, R42, R68, R13 ;  /* 0x000000442a0d7223 */ /* 0x000fe2000001000d */
[----:B------:R-:W-:Y:S01]  /*c370*/  FFMA.FTZ R14, R67, R28, R14 ;  /* 0x0000001c430e7223 */ /* 0x000fe2000001000e */
[C---:B------:R-:W-:Y:S01]  /*c380*/  FFMA.FTZ R21, R26.reuse, R2, R21 ;  /* 0x000000021a157223 */ /* 0x040fe20000010015 */
[----:B------:R-:W-:Y:S01]  /*c390*/  FMUL.FTZ R16, R15, R34 ;  /* 0x000000220f107220 */ /* 0x000fe20000410000 */
[----:B------:R-:W-:Y:S01]  /*c3a0*/  FADD.FTZ R23, R23, R2 ;  /* 0x0000000217177221 */ /* 0x000fe20000010000 */
[----:B------:R-:W-:Y:S01]  /*c3b0*/  FFMA.FTZ R0, R26, R70, R13 ;  /* 0x000000461a007223 */ /* 0x000fe2000001000d */
[----:B------:R-:W-:Y:S01]  /*c3c0*/  FFMA.FTZ R14, R69, R41, R14 ;  /* 0x00000029450e7223 */ /* 0x000fe2000001000e */
[----:B------:R-:W-:Y:S01]  /*c3d0*/  FFMA.FTZ R2, R71, R16, R21 ;  /* 0x0000001047027223 */ /* 0x000fe20000010015 */
[-C--:B------:R-:W-:Y:S01]  /*c3e0*/  FMUL.FTZ R13, R10, R76.reuse ;  /* 0x0000004c0a0d7220 */ /* 0x080fe20000410000 */
[----:B------:R-:W-:Y:S01]  /*c3f0*/  FADD.FTZ R23, R16, R23 ;  /* 0x0000001710177221 */ /* 0x000fe20000010000 */
[----:B------:R-:W-:Y:S01]  /*c400*/  FFMA.FTZ R0, R45, R76, R0 ;  /* 0x0000004c2d007223 */ /* 0x000fe20000010000 */
[----:B------:R-:W-:Y:S01]  /*c410*/  FADD.FTZ R17, R17, R22 ;  /* 0x0000001611117221 */ /* 0x000fe20000010000 */
[----:B------:R-:W-:Y:S01]  /*c420*/  FFMA.FTZ R14, R71, R34, R14 ;  /* 0x00000022470e7223 */ /* 0x000fe2000001000e */
        /* <DEDUP_REMOVED lines=17> */
[----:B------:R-:W-:Y:S01]  /*c540*/  FFMA.FTZ R2, R80, R36, R13 ;  /* 0x0000002450027223 */ /* 0x000fe2000001000d */
[C---:B------:R-:W-:Y:S01]  /*c550*/  FFMA.FTZ R13, R47.reuse, R46, R0 ;  /* 0x0000002e2f0d7223 */ /* 0x040fe20000010000 */
[----:B------:R-:W-:Y:S01]  /*c560*/  FFMA.FTZ R47, R47, R17, R14 ;  /* 0x000000112f2f7223 */ /* 0x000fe2000001000e */
[-C--:B------:R-:W-:Y:S01]  /*c570*/  FMUL.FTZ R0, R15, R85.reuse ;  /* 0x000000550f007220 */ /* 0x080fe20000410000 */
[----:B------:R-:W-:Y:S01]  /*c580*/  FADD.FTZ R61, R54, R61 ;  /* 0x0000003d363d7221 */ /* 0x000fe20000010000 */
[----:B------:R-:W-:Y:S01]  /*c590*/  FADD.FTZ R17, R16, R17 ;  /* 0x0000001110117221 */ /* 0x000fe20000010000 */
[----:B------:R-:W-:Y:S01]  /*c5a0*/  FADD.FTZ R41, R28, R41 ;  /* 0x000000291c297221 */ /* 0x000fe20000010000 */
[----:B------:R-:W-:Y:S01]  /*c5b0*/  FFMA.FTZ R47, R83, R0, R47 ;  /* 0x00000000532f7223 */ /* 0x000fe2000001002f */
[----:B------:R-:W-:Y:S01]  /*c5c0*/  FMUL.FTZ R14, R10, R86 ;  /* 0x000000560a0e7220 */ /* 0x000fe20000410000 */
        /* <DEDUP_REMOVED lines=9> */
[----:B------:R-:W-:Y:S01]  /*c660*/  FFMA.FTZ R47, R5, R0, R47 ;  /* 0x00000000052f7223 */ /* 0x000fe2000001002f */
[----:B------:R-:W-:Y:S01]  /*c670*/  FMUL.FTZ R14, R10, R48 ;  /* 0x000000300a0e7220 */ /* 0x000fe20000410000 */
[----:B------:R-:W-:Y:S01]  /*c680*/  FADD.FTZ R61, R61, R68 ;  /* 0x000000443d3d7221 */ /* 0x000fe20000010000 */
[----:B------:R-:W-:Y:S01]  /*c690*/  FADD.FTZ R17, R0, R17 ;  /* 0x0000001100117221 */ /* 0x000fe20000010000 */
[----:B------:R-:W-:Y:S01]  /*c6a0*/  FADD.FTZ R36, R43, R36 ;  /* 0x000000242b247221 */ /* 0x000fe20000010000 */
[----:B------:R-:W-:Y:S01]  /*c6b0*/  FFMA.FTZ R2, R5, R84, R2 ;  /* 0x0000005405027223 */ /* 0x000fe20000010002 */
        /* <DEDUP_REMOVED lines=35> */
[----:B------:R-:W-:Y:S01]  /*c8f0*/  FMUL.FTZ R7, R15, R12 ;  /* 0x0000000c0f077220 */ /* 0x000fe20000410000 */
[----:B------:R-:W-:Y:S01]  /*c900*/  FFMA.FTZ R17, R19, R14, R0 ;  /* 0x0000000e13117223 */ /* 0x000fe20000010000 */
[----:B------:R-:W-:Y:S01]  /*c910*/  FADD.FTZ R87, R48, R87 ;  /* 0x0000005730577221 */ /* 0x000fe20000010000 */
[----:B------:R-:W-:Y:S01]  /*c920*/  FADD.FTZ R14, R13, R14 ;  /* 0x0000000e0d0e7221 */ /* 0x000fe20000010000 */
[----:B------:R-:W-:Y:S01]  /*c930*/  FADD.FTZ R9, R6, R9 ;  /* 0x0000000906097221 */ /* 0x000fe20000010000 */
[----:B------:R-:W-:Y:S01]  /*c940*/  FMUL.FTZ R13, R10, R53 ;  /* 0x000000350a0d7220 */ /* 0x000fe20000410000 */
[----:B------:R-:W-:Y:S01]  /*c950*/  FADD.FTZ R88, R87, R88 ;  /* 0x0000005857587221 */ /* 0x000fe20000010000 */
[----:B------:R-:W-:Y:S01]  /*c960*/  FFMA.FTZ R17, R8, R7, R17 ;  /* 0x0000000708117223 */ /* 0x000fe20000010011 */
[----:B------:R-:W-:Y:S01]  /*c970*/  FADD.FTZ R14, R7, R14 ;  /* 0x0000000e070e7221 */ /* 0x000fe20000010000 */
[----:B------:R-:W-:Y:S01]  /*c980*/  FFMA.FTZ R19, R19, R35, R2 ;  /* 0x0000002313137223 */ /* 0x000fe20000010002 */
[----:B------:R-:W-:Y:S01]  /*c990*/  FADD.FTZ R88, R88, R35 ;  /* 0x0000002358587221 */ /* 0x000fe20000010000 */
[----:B------:R-:W-:Y:S01]  /*c9a0*/  FMUL.FTZ R2, R15, R52 ;  /* 0x000000340f027220 */ /* 0x000fe20000410000 */
[----:B------:R-:W-:Y:S01]  /*c9b0*/  FFMA.FTZ R0, R24, R13, R17 ;  /* 0x0000000d18007223 */ /* 0x000fe20000010011 */
[----:B------:R-:W-:Y:S01]  /*c9c0*/  FADD.FTZ R7, R14, R13 ;  /* 0x0000000d0e077221 */ /* 0x000fe20000010000 */
[----:B------:R-:W-:Y:S01]  /*c9d0*/  FFMA.FTZ R8, R8, R12, R5 ;  /* 0x0000000c08087223 */ /* 0x000fe20000010005 */
[----:B------:R-:W-:Y:S01]  /*c9e0*/  FADD.FTZ R9, R9, R12 ;  /* 0x0000000c09097221 */ /* 0x000fe20000010000 */
[C---:B------:R-:W-:Y:S01]  /*c9f0*/  FFMA.FTZ R0, R11.reuse, R2, R0 ;  /* 0x000000020b007223 */ /* 0x040fe20000010000 */
[----:B------:R-:W-:Y:S01]  /*ca00*/  FADD.FTZ R7, R2, R7 ;  /* 0x0000000702077221 */ /* 0x000fe20000010000 */
[----:B------:R-:W-:Y:S01]  /*ca10*/  FFMA.FTZ R56, R24, R53, R19 ;  /* 0x0000003518387223 */ /* 0x000fe20000010013 */
[----:B------:R-:W-:Y:S01]  /*ca20*/  FADD.FTZ R58, R88, R53 ;  /* 0x00000035583a7221 */ /* 0x000fe20000010000 */
[----:B------:R-:W-:Y:S01]  /*ca30*/  FFMA.FTZ R57, R11, R52, R8 ;  /* 0x000000340b397223 */ /* 0x000fe20000010008 */
[----:B------:R-:W-:-:S07]  /*ca40*/  FADD.FTZ R59, R9, R52 ;  /* 0x00000034093b7221 */ /* 0x000fce0000010000 */
.L_x_966:
        /* <DEDUP_REMOVED lines=64> */
[----:B------:R-:W5:Y:S04]  /*ce50*/  LDS.128 R20, [UR5+0x70] ;  /* 0x00007005ff147984 */ /* 0x000f680008000c00 */
[----:B------:R-:W-:Y:S01]  /*ce60*/  LDS.64 R12, [UR5+0xa0] ;  /* 0x0000a005ff0c7984 */ /* 0x000fe20008000a00 */
        /* <DEDUP_REMOVED lines=11> */
[----:B------:R-:W-:-:S03]  /*cf20*/  FADD.FTZ R6, R6, R17 ;  /* 0x0000001106067221 */ /* 0x000fc60000010000 */
        /* <DEDUP_REMOVED lines=22> */
[----:B------:R-:W-:Y:S01]  /*d090*/  FADD.FTZ R6, R5, R12 ;  /* 0x0000000c05067221 */ /* 0x000fe20000010000 */
[----:B------:R-:W-:-:S07]  /*d0a0*/  FADD.FTZ R7, R8, R13 ;  /* 0x0000000d08077221 */ /* 0x000fce0000010000 */
.L_x_968:
[----:B------:R-:W-:Y:S05]  /*d0b0*/  BSYNC.RECONVERGENT B0 ;  /* 0x0000000000007941 */ /* 0x000fea0003800200 */
.L_x_967:
        /* <DEDUP_REMOVED lines=28> */
[----:B---3--:R-:W-:Y:S01]  /*d280*/  FADD.FTZ R5, R5, R24 ;  /* 0x0000001805057221 */ /* 0x008fe20000010000 */
[----:B------:R-:W-:Y:S01]  /*d290*/  FADD.FTZ R8, R8, R25 ;  /* 0x0000001908087221 */ /* 0x000fe20000010000 */
[----:B------:R-:W-:Y:S01]  /*d2a0*/  FADD.FTZ R9, R9, R26 ;  /* 0x0000001a09097221 */ /* 0x000fe20000010000 */
[----:B------:R-:W3:Y:S01]  /*d2b0*/  LDS.128 R20, [R0+0x1ea0] ;  /* 0x001ea00000147984 */ /* 0x000ee20000000c00 */
[----:B------:R-:W-:Y:S01]  /*d2c0*/  FADD.FTZ R12, R12, R27 ;  /* 0x0000001b0c0c7221 */ /* 0x000fe20000010000 */
[----:B----4-:R-:W-:Y:S01]  /*d2d0*/  FADD.FTZ R5, R5, R36 ;  /* 0x0000002405057221 */ /* 0x010fe20000010000 */
[----:B------:R-:W-:Y:S01]  /*d2e0*/  FADD.FTZ R8, R8, R37 ;  /* 0x0000002508087221 */ /* 0x000fe20000010000 */
[----:B------:R-:W4:Y:S01]  /*d2f0*/  LDS.128 R24, [R0+0x20d0] ;  /* 0x0020d00000187984 */ /* 0x000f220000000c00 */
        /* <DEDUP_REMOVED lines=42> */
.L_x_970:
[----:B------:R-:W-:Y:S05]  /*d5a0*/  BSYNC.RECONVERGENT B0 ;  /* 0x0000000000007941 */ /* 0x000fea0003800200 */
.L_x_969:
[----:B------:R-:W-:Y:S04]  /*d5b0*/  BSSY.RECONVERGENT B0, `(.L_x_971) ;  /* 0x000001e000007945 */ /* 0x000fe80003800200 */
[----:B------:R-:W-:Y:S05]  /*d5c0*/  @P2 BRA `(.L_x_972) ;  /* 0x0000000000702947 */ /* 0x000fea0003800000 */
[----:B------:R-:W0:Y:S01]  /*d5d0*/  LDC.64 R22, c[0x0][0x3f8] ;  /* 0x0000fe00ff167b82 */ /* 0x000e220000000a00 */
[----:B-1----:R-:W-:-:S05]  /*d5e0*/  MOV R5, UR13 ;  /* 0x0000000d00057c02 */ /* 0x002fca0008000f00 */
[----:B------:R-:W-:Y:S02]  /*d5f0*/  IMAD R5, R5, 0x23, R2 ;  /* 0x0000002305057824 */ /* 0x000fe400078e0202 */
[----:B------:R-:W1:Y:S01]  /*d600*/  LDC.64 R8, c[0x0][0x3d8] ;  /* 0x0000f600ff087b82 */ /* 0x000e620000000a00 */
[----:B0-----:R-:W-:Y:S01]  /*d610*/  IMAD.WIDE.U32 R12, R22, 0x3, RZ ;  /* 0x00000003160c7825 */ /* 0x001fe200078e00ff */
[C---:B------:R-:W-:Y:S02]  /*d620*/  LEA R11, R23.reuse, R23, 0x1 ;  /* 0x00000017170b7211 */ /* 0x040fe400078e08ff */
[----:B------:R-:W-:Y:S02]  /*d630*/  LEA.HI R21, P1, R23, R22, RZ, 0x1 ;  /* 0x0000001617157211 */ /* 0x000fe400078308ff */
[----:B------:R-:W-:Y:S02]  /*d640*/  IADD3 R11, PT, PT, R13, R11, RZ ;  /* 0x0000000b0d0b7210 */ /* 0x000fe40007ffe0ff */
[----:B------:R-:W-:Y:S01]  /*d650*/  IADD3.X R0, PT, PT, RZ, R23, RZ, P1, !PT ;  /* 0x00000017ff007210 */ /* 0x000fe20000ffe4ff */
[----:B-1----:R-:W-:Y:S01]  /*d660*/  IMAD.WIDE R8, R5, 0x4, R8 ;  /* 0x0000000405087825 */ /* 0x002fe200078e0208 */
        /* <DEDUP_REMOVED lines=18> */
.L_x_972:
[----:B------:R-:W-:Y:S05]  /*d790*/  BSYNC.RECONVERGENT B0 ;  /* 0x0000000000007941 */ /* 0x000fea0003800200 */
.L_x_971:
[----:B------:R-:W-:-:S09]  /*d7a0*/  UISETP.GE.U32.AND UP0, UPT, UR12, 0x2, UPT ;  /* 0x000000020c00788c */ /* 0x000fd2000bf06070 */
[----:B------:R-:W-:Y:S05]  /*d7b0*/  BRA.U !UP0, `(.L_x_973) ;  /* 0x0000000d08787547 */ /* 0x000fea000b800000 */
[----:B0-----:R-:W0:Y:S01]  /*d7c0*/  LDC.64 R8, c[0x0][0x3d0] ;  /* 0x0000f400ff087b82 */ /* 0x001e220000000a00 */
[----:B------:R-:W-:Y:S01]  /*d7d0*/  ULOP3.LUT UR5, UR4, 0x1, URZ, 0xc0, !UPT ;  /* 0x0000000104057892 */ /* 0x000fe2000f8ec0ff */
[----:B------:R-:W-:Y:S03]  /*d7e0*/  BSSY.RECONVERGENT B0, `(.L_x_974) ;  /* 0x0000023000007945 */ /* 0x000fe60003800200 */
[----:B------:R-:W-:-:S03]  /*d7f0*/  UIMAD UR6, UR5, UR9, URZ ;  /* 0x00000009050672a4 */ /* 0x000fc6000f8e02ff */
[----:B------:R-:W2:Y:S01]  /*d800*/  S2UR UR29, SR_CTAID.X ;  /* 0x00000000001d79c3 */ /* 0x000ea20000002500 */
[----:B------:R-:W-:-:S04]  /*d810*/  UIMAD UR5, UR6, UR12, URZ ;  /* 0x0000000c060572a4 */ /* 0x000fc8000f8e02ff */
[----:B------:R-:W-:-:S03]  /*d820*/  USHF.L.U32 UR5, UR5, 0x1, URZ ;  /* 0x0000000105057899 */ /* 0x000fc600080006ff */
[----:B------:R-:W3:Y:S03]  /*d830*/  S2UR UR14, SR_CTAID.Y ;  /* 0x00000000000e79c3 */ /* 0x000ee60000002600 */
[----:B-1----:R-:W-:-:S05]  /*d840*/  MOV R5, UR5 ;  /* 0x0000000500057c02 */ /* 0x002fca0008000f00 */
[----:B0-----:R-:W-:Y:S01]  /*d850*/  IMAD.WIDE R8, R5, 0x4, R8 ;  /* 0x0000000405087825 */ /* 0x001fe200078e0208 */
[----:B--23--:R-:W-:Y:S06]  /*d860*/  @P0 BRA `(.L_x_975) ;  /* 0x0000000000680947 */ /* 0x00cfec0003800000 */
        /* <DEDUP_REMOVED lines=21> */
.L_x_976:
[----:B------:R-:W2:Y:S04]  /*d9c0*/  LDG.E.STRONG.GPU R0, desc[UR10][R16.64] ;  /* 0x0000000a10007981 */ /* 0x000ea8000c1ef900 */
[----:B--2---:R-:W-:Y:S04]  /*d9d0*/  CCTL.IVALL ;  /* 0x00000000ff00798f */ /* 0x004fe80002000000 */
[----:B------:R0:W-:Y:S01]  /*d9e0*/  STL [R1], R0 ;  /* 0x0000000001007387 */ /* 0x0001e20000100800 */
[----:B------:R-:W-:-:S13]  /*d9f0*/  ISETP.NE.AND P0, PT, R0, UR5, PT ;  /* 0x0000000500007c0c */ /* 0x000fda000bf05270 */
[----:B0-----:R-:W-:Y:S05]  /*da00*/  @P0 BRA `(.L_x_976) ;  /* 0xfffffffc00ec0947 */ /* 0x001fea000383ffff */
.L_x_975:
[----:B------:R-:W-:Y:S05]  /*da10*/  BSYNC.RECONVERGENT B0 ;  /* 0x0000000000007941 */ /* 0x000fea0003800200 */
.L_x_974:
        /* <DEDUP_REMOVED lines=15> */
.L_x_978:
        /* <DEDUP_REMOVED lines=77> */
.L_x_977:
        /* <DEDUP_REMOVED lines=52> */
.L_x_979:
        /* <DEDUP_REMOVED lines=27> */
.L_x_980:
        /* <DEDUP_REMOVED lines=12> */
.L_x_981:
[----:B------:R-:W-:Y:S05]  /*e590*/  BSYNC.RECONVERGENT B0 ;  /* 0x0000000000007941 */ /* 0x000fea0003800200 */
.L_x_973:
        /* <DEDUP_REMOVED lines=12> */
[----:B0-----:R-:W1:Y:S01]  /*e660*/  LDS.64 R8, [UR5+0xb0] ;  /* 0x0000b005ff087984 */ /* 0x001e620008000a00 */
[----:B------:R-:W1:Y:S02]  /*e670*/  LDCU UR5, c[0x0][0x42c] ;  /* 0x00008580ff0577ac */ /* 0x000e640008000800 */
[----:B-1----:R-:W-:Y:S01]  /*e680*/  FMUL.FTZ R5, R9, UR5 ;  /* 0x0000000509057c20 */ /* 0x002fe20008410000 */
[----:B------:R-:W-:-:S02]  /*e690*/  HFMA2 R9, -RZ, RZ, 0, 0 ;  /* 0x00000000ff097431 */ /* 0x000fc400000001ff */
[----:B--2-4-:R-:W-:-:S07]  /*e6a0*/  FMUL.FTZ R0, R8, UR5 ;  /* 0x0000000508007c20 */ /* 0x014fce0008410000 */
.L_x_987:
[----:B------:R-:W-:-:S05]  /*e6b0*/  LEA R11, R9, UR15, 0x2 ;  /* 0x0000000f090b7c11 */ /* 0x000fca000f8e10ff */
[----:B0-----:R-:W2:Y:S04]  /*e6c0*/  LDL.64 R12, [R11+0x10] ;  /* 0x000010000b0c7983 */ /* 0x001ea80000100a00 */
[----:B------:R-:W3:Y:S01]  /*e6d0*/  LDL.64 R6, [R11+0x90] ;  /* 0x000090000b067983 */ /* 0x000ee20000100a00 */
[----:B------:R-:W-:Y:S01]  /*e6e0*/  LEA R23, R9, R62, 0x4 ;  /* 0x0000003e09177211 */ /* 0x000fe200078e20ff */
[----:B------:R-:W-:Y:S03]  /*e6f0*/  BSSY.RECONVERGENT B0, `(.L_x_982) ;  /* 0x000003a000007945 */ /* 0x000fe60003800200 */
[C---:B------:R-:W-:Y:S02]  /*e700*/  ISETP.GE.U32.AND P0, PT, R23.reuse, UR18, PT ;  /* 0x0000001217007c0c */ /* 0x040fe4000bf06070 */
[----:B------:R-:W-:-:S04]  /*e710*/  IADD3 R25, PT, PT, R23, 0x10, RZ ;  /* 0x0000001017197810 */ /* 0x000fc80007ffe0ff */
[----:B------:R-:W-:Y:S02]  /*e720*/  ISETP.GE.U32.AND P1, PT, R25, UR18, PT ;  /* 0x0000001219007c0c */ /* 0x000fe4000bf26070 */
[----:B------:R-:W-:-:S04]  /*e730*/  SHF.R.S32.HI R24, RZ, 0x1f, R25 ;  /* 0x0000001fff187819 */ /* 0x000fc80000011419 */
[----:B------:R-:W-:Y:S01]  /*e740*/  ISETP.GE.AND.EX P1, PT, R24, UR19, PT, P1 ;  /* 0x0000001318007c0c */ /* 0x000fe2000bf26310 */
[--C-:B--2---:R-:W-:Y:S02]  /*e750*/  HADD2.F32 R2, -RZ, R12.reuse.H0_H0 ;  /* 0x2000000cff027230 */ /* 0x104fe40000004100 */
[----:B------:R-:W-:Y:S02]  /*e760*/  HADD2.F32 R12, -RZ, R12.H1_H1 ;  /* 0x3000000cff0c7230 */ /* 0x000fe40000004100 */
[--C-:B---3--:R-:W-:Y:S02]  /*e770*/  HADD2.F32 R11, -RZ, R6.reuse.H0_H0 ;  /* 0x20000006ff0b7230 */ /* 0x108fe40000004100 */
        /* <DEDUP_REMOVED lines=12> */
[----:B------:R-:W0:Y:S01]  /*e840*/  @P2 MUFU.RCP R14, R14 ;  /* 0x0000000e000e2308 */ /* 0x000e220000001000 */
[----:B-1----:R-:W-:-:S07]  /*e850*/  @P2 FADD.FTZ R17, R16, 1 ;  /* 0x3f80000010112421 */ /* 0x002fce0000010000 */
[----:B------:R-:W1:Y:S01]  /*e860*/  @P2 MUFU.RCP R17, R17 ;  /* 0x0000001100112308 */ /* 0x000e620000001000 */
[----:B0-----:R-:W-:-:S04]  /*e870*/  @P2 FADD.FTZ R19, -R14, 1 ;  /* 0x3f8000000e132421 */ /* 0x001fc80000010100 */
[----:B------:R-:W-:Y:S01]  /*e880*/  @P2 FFMA.FTZ R19, R2, R19, 1 ;  /* 0x3f80000002132423 */ /* 0x000fe20000010013 */
[----:B------:R-:W-:Y:S01]  /*e890*/  @P2 FMUL.FTZ R2, R11, R14 ;  /* 0x0000000e0b022220 */ /* 0x000fe20000410000 */
[----:B------:R-:W-:Y:S01]  /*e8a0*/  SHF.R.S32.HI R14, RZ, 0x1f, R23 ;  /* 0x0000001fff0e7819 */ /* 0x000fe20000011417 */
[----:B-1----:R-:W-:Y:S02]  /*e8b0*/  @P2 FADD.FTZ R21, -R17, 1 ;  /* 0x3f80000011152421 */ /* 0x002fe40000010100 */
[----:B------:R-:W-:Y:S01]  /*e8c0*/  @P2 FMUL.FTZ R11, R2, R19 ;  /* 0x00000013020b2220 */ /* 0x000fe20000410000 */
[----:B------:R-:W-:Y:S01]  /*e8d0*/  ISETP.GE.AND.EX P0, PT, R14, UR19, PT, P0 ;  /* 0x000000130e007c0c */ /* 0x000fe2000bf06300 */
[----:B------:R-:W-:Y:S02]  /*e8e0*/  HADD2.F32 R2, -RZ, R13.H0_H0 ;  /* 0x2000000dff027230 */ /* 0x000fe40000004100 */
[----:B------:R-:W-:Y:S01]  /*e8f0*/  @P2 FFMA.FTZ R21, R8, R21, 1 ;  /* 0x3f80000008152423 */ /* 0x000fe20000010015 */
[----:B------:R-:W-:-:S02]  /*e900*/  @P2 FMUL.FTZ R8, R6, R17 ;  /* 0x0000001106082220 */ /* 0x000fc40000410000 */
[----:B------:R-:W-:Y:S02]  /*e910*/  FADD.FTZ R12, R2, -UR28 ;  /* 0x8000001c020c7e21 */ /* 0x000fe40008010000 */
[----:B------:R-:W-:Y:S01]  /*e920*/  @P2 FMUL.FTZ R6, R8, R21 ;  /* 0x0000001508062220 */ /* 0x000fe20000410000 */
[----:B------:R-:W-:Y:S02]  /*e930*/  HADD2.F32 R8, -RZ, R13.H1_H1 ;  /* 0x3000000dff087230 */ /* 0x000fe40000004100 */
[C-C-:B------:R-:W-:Y:S01]  /*e940*/  FFMA.FTZ R13, R0.reuse, R18, R5.reuse ;  /* 0x00000012000d7223 */ /* 0x140fe20000010005 */
[----:B------:R-:W-:Y:S01]  /*e950*/  FFMA.FTZ R2, R0, R20, R5 ;  /* 0x0000001400027223 */ /* 0x000fe20000010005 */
[----:B------:R-:W-:Y:S01]  /*e960*/  ISETP.NE.AND P2, PT, RZ, UR12, PT ;  /* 0x0000000cff007c0c */ /* 0x000fe2000bf45270 */
[----:B------:R-:W-:Y:S01]  /*e970*/  FMUL.FTZ R20, R12, UR16 ;  /* 0x000000100c147c20 */ /* 0x000fe20008410000 */
[----:B------:R-:W-:Y:S01]  /*e980*/  FADD.FTZ R8, R8, -UR28 ;  /* 0x8000001c08087e21 */ /* 0x000fe20008010000 */
[----:B------:R-:W-:Y:S01]  /*e990*/  FFMA.FTZ R11, R10, R11, -R13 ;  /* 0x0000000b0a0b7223 */ /* 0x000fe2000001080d */
[----:B------:R-:W-:-:S02]  /*e9a0*/  FFMA.FTZ R6, R15, R6, -R2 ;  /* 0x000000060f067223 */ /* 0x000fc40000010802 */
[----:B------:R-:W-:Y:S01]  /*e9b0*/  FMUL.FTZ R22, R8, UR16 ;  /* 0x0000001008167c20 */ /* 0x000fe20008410000 */
[----:B------:R-:W-:Y:S06]  /*e9c0*/  @P0 BRA `(.L_x_983) ;  /* 0x0000000000300947 */ /* 0x000fec0003800000 */
        /* <DEDUP_REMOVED lines=10> */
[----:B------:R-:W-:-:S05]  /*ea70*/  F2FP.F16.F32.PACK_AB R11, R2, R19 ;  /* 0x00000013020b723e */ /* 0x000fca00000000ff */
[----:B------:R0:W-:Y:S02]  /*ea80*/  STG.E desc[UR10][R16.64], R11 ;  /* 0x0000000b10007986 */ /* 0x0001e4000c10190a */
.L_x_983:
[----:B------:R-:W-:Y:S05]  /*ea90*/  BSYNC.RECONVERGENT B0 ;  /* 0x0000000000007941 */ /* 0x000fea0003800200 */
.L_x_982:
        /* <DEDUP_REMOVED lines=23> */
.L_x_984:
[----:B------:R-:W-:Y:S01]  /*ec10*/  BSSY.RECONVERGENT B0, `(.L_x_985) ;  /* 0x0000010000007945 */ /* 0x000fe20003800200 */
[----:B------:R-:W-:Y:S01]  /*ec20*/  FFMA.FTZ R21, R10, R11, -R21 ;  /* 0x0000000b0a157223 */ /* 0x000fe20000010815 */
[----:B------:R-:W-:Y:S02]  /*ec30*/  FFMA.FTZ R18, R15, R2, -R18 ;  /* 0x000000020f127223 */ /* 0x000fe40000010812 */
        /* <DEDUP_REMOVED lines=13> */
.L_x_986:
[----:B------:R-:W-:Y:S05]  /*ed10*/  BSYNC.RECONVERGENT B0 ;  /* 0x0000000000007941 */ /* 0x000fea0003800200 */
.L_x_985:
        /* <DEDUP_REMOVED lines=10> */
.L_x_964:
[----:B------:R-:W1:Y:S01]  /*edc0*/  S2R R9, SR_TID.X ;  /* 0x0000000000097919 */ /* 0x000e620000002100 */
[----:B------:R-:W2:Y:S01]  /*edd0*/  LDC R4, c[0x0][0x370] ;  /* 0x0000dc00ff047b82 */ /* 0x000ea20000000800 */
[----:B------:R-:W-:Y:S07]  /*ede0*/  BSSY.RECONVERGENT B0, `(.L_x_989) ;  /* 0x000000e000007945 */ /* 0x000fee0003800200 */
[----:B0-----:R-:W0:Y:S08]  /*edf0*/  LDC R7, c[0x0][0x374] ;  /* 0x0000dd00ff077b82 */ /* 0x001e300000000800 */
[----:B------:R-:W3:Y:S01]  /*ee00*/  LDC.64 R2, c[0x0][0x3c8] ;  /* 0x0000f200ff027b82 */ /* 0x000ee20000000a00 */
[----:B--2---:R-:W-:-:S02]  /*ee10*/  ISETP.NE.AND P0, PT, R4, 0x1, PT ;  /* 0x000000010400780c */ /* 0x004fc40003f05270 */
[----:B-1----:R-:W-:Y:S02]  /*ee20*/  ISETP.NE.AND P1, PT, R9, RZ, PT ;  /* 0x000000ff0900720c */ /* 0x002fe40003f25270 */
[----:B0-----:R-:W-:-:S04]  /*ee30*/  SHF.L.U32 R0, R7, 0x1, RZ ;  /* 0x0000000107007819 */ /* 0x001fc800000006ff */
        /* <DEDUP_REMOVED lines=8> */
.L_x_990:
[----:B------:R-:W-:Y:S05]  /*eec0*/  BSYNC.RECONVERGENT B0 ;  /* 0x0000000000007941 */ /* 0x000fea0003800200 */
.L_x_989:
        /* <DEDUP_REMOVED lines=11> */
.L_x_992:
[----:B------:R-:W2:Y:S04]  /*ef80*/  LDG.E.STRONG.GPU R5, desc[UR10][R2.64] ;  /* 0x0000000a02057981 */ /* 0x000ea8000c1ef900 */
[----:B--2---:R-:W-:Y:S01]  /*ef90*/  CCTL.IVALL ;  /* 0x00000000ff00798f */ /* 0x004fe20002000000 */
[----:B------:R-:W-:Y:S05]  /*efa0*/  YIELD ;  /* 0x0000000000007946 */ /* 0x000fea0003800000 */
[----:B------:R-:W-:-:S13]  /*efb0*/  ISETP.NE.AND P0, PT, R5, R0, PT ;  /* 0x000000000500720c */ /* 0x000fda0003f05270 */
[----:B------:R-:W-:Y:S05]  /*efc0*/  @P0 BRA `(.L_x_992) ;  /* 0xfffffffc00ec0947 */ /* 0x000fea000383ffff */
.L_x_991:
        /* <DEDUP_REMOVED lines=75> */
.L_x_995:
        /* <DEDUP_REMOVED lines=31> */
.L_x_994:
[----:B------:R-:W-:Y:S05]  /*f670*/  BSYNC.RECONVERGENT B0 ;  /* 0x0000000000007941 */ /* 0x000fea0003800200 */
.L_x_993:
        /* <DEDUP_REMOVED lines=10> */
.L_x_996:
        /* <DEDUP_REMOVED lines=87> */
.L_x_997:
        /* <DEDUP_REMOVED lines=15> */
.L_x_4371:


//--------------------- .text._Z35group_norm_nhwc_bwd_one_pass_kernelI11Fp16IOFp16WLi64ELi70ELi560EEv26Group_norm_nhwc_bwd_params --------------------------
	.section	.text._Z35group_norm_nhwc_bwd_one_pass_kernelI11Fp16IOFp16WLi64ELi70ELi560EEv26Group_norm_nhwc_bwd_params,"ax",@progbits
	.align	128
        .global         _Z35group_norm_nhwc_bwd_one_pass_kernelI11Fp16IOFp16WLi64ELi70ELi560EEv26Group_norm_nhwc_bwd_params
        .type           _Z35group_norm_nhwc_bwd_one_pass_kernelI11Fp16IOFp16WLi64ELi70ELi560EEv26Group_norm_nhwc_bwd_params,@function
        .size           _Z35group_norm_nhwc_bwd_one_pass_kernelI11Fp16IOFp16WLi64ELi70ELi560EEv26Group_norm_nhwc_bwd_params,(.L_x_4372 - _Z35group_norm_nhwc_bwd_one_pass_kernelI11Fp16IOFp16WLi64ELi70ELi560EEv26Group_norm_nhwc_bwd_params)
        .other          _Z35group_norm_nhwc_bwd_one_pass_kernelI11Fp16IOFp16WLi64ELi70ELi560EEv26Group_norm_nhwc_bwd_params,@"STO_CUDA_ENTRY STV_DEFAULT"
_Z35group_norm_nhwc_bwd_one_pass_kernelI11Fp16IOFp16WLi64ELi70ELi560EEv26Group_norm_nhwc_bwd_params:
.text._Z35group_norm_nhwc_bwd_one_pass_kernelI11Fp16IOFp16WLi64ELi70ELi560EEv26Group_norm_nhwc_bwd_params:
        /* <DEDUP_REMOVED lines=21> */
.L_x_1027:
        /* <DEDUP_REMOVED lines=162> */
[----:B--2---:R-:W-:Y:S02]  /*0b70*/  @P4 HADD2.F32 R5, -RZ, R18.H0_H0 ;  /* 0x20000012ff054230 */ /* 0x004fe40000004100 */
[----:B----4-:R-:W-:Y:S02]  /*0b80*/  @P4 HADD2.F32 R6, -RZ, R19.H0_H0 ;  /* 0x20000013ff064230 */ /* 0x010fe40000004100 */
[----:B-1----:R-:W-:Y:S02]  /*0b90*/  HADD2.F32 R8, -RZ, R16.H0_H0 ;  /* 0x20000010ff087230 */ /* 0x002fe40000004100 */
[----:B------:R-:W-:Y:S01]  /*0ba0*/  HADD2.F32 R7, -RZ, R20.H0_H0 ;  /* 0x20000014ff077230 */ /* 0x000fe20000004100 */
        /* <DEDUP_REMOVED lines=74> */
.L_x_999:
        /* <DEDUP_REMOVED lines=144> */
.L_x_1000:
        /* <DEDUP_REMOVED lines=100> */
.L_x_1002:
[----:B------:R-:W-:Y:S05]  /*1f90*/  BSYNC.RECONVERGENT B0 ;  /* 0x0000000000007941 */ /* 0x000fea0003800200 */
.L_x_1001:
        /* <DEDUP_REMOVED lines=78> */
.L_x_1004:
[----:B------:R-:W-:Y:S05]  /*2480*/  BSYNC.RECONVERGENT B0 ;  /* 0x0000000000007941 */ /* 0x000fea0003800200 */
.L_x_1003:
        /* <DEDUP_REMOVED lines=28> */
.L_x_1006:
[----:B------:R-:W-:Y:S05]  /*2650*/  BSYNC.RECONVERGENT B0 ;  /* 0x0000000000007941 */ /* 0x000fea0003800200 */
.L_x_1005:
        /* <DEDUP_REMOVED lines=32> */
.L_x_1009:
[----:B------:R-:W2:Y:S04]  /*2860*/  LDG.E.STRONG.GPU R9, desc[UR12][R12.64] ;  /* 0x0000000c0c097981 */ /* 0x000ea8000c1ef900 */
[----:B--2---:R-:W-:Y:S01]  /*2870*/  CCTL.IVALL ;  /* 0x00000000ff00798f */ /* 0x004fe20002000000 */
[----:B------:R-:W-:Y:S05]  /*2880*/  YIELD ;  /* 0x0000000000007946 */ /* 0x000fea0003800000 */
[----:B------:R-:W-:-:S13]  /*2890*/  ISETP.NE.AND P0, PT, R9, R20, PT ;  /* 0x000000140900720c */ /* 0x000fda0003f05270 */
[----:B------:R-:W-:Y:S05]  /*28a0*/  @P0 BRA `(.L_x_1009) ;  /* 0xfffffffc00ec0947 */ /* 0x000fea000383ffff */
.L_x_1008:
        /* <DEDUP_REMOVED lines=16> */
.L_x_1011:
        /* <DEDUP_REMOVED lines=64> */
.L_x_1010:
        /* <DEDUP_REMOVED lines=38> */
.L_x_1012:
        /* <DEDUP_REMOVED lines=19> */
.L_x_1013:
        /* <DEDUP_REMOVED lines=9> */
.L_x_1014:
[----:B------:R-:W-:Y:S05]  /*31d0*/  BSYNC.RECONVERGENT B0 ;  /* 0x0000000000007941 */ /* 0x000fea0003800200 */
.L_x_1007:
        /* <DEDUP_REMOVED lines=45> */
.L_x_1015:
        /* <DEDUP_REMOVED lines=21> */
.L_x_1017:
[----:B------:R-:W-:Y:S05]  /*3600*/  BSYNC.RECONVERGENT B0 ;  /* 0x0000000000007941 */ /* 0x000fea0003800200 */
.L_x_1016:
        /* <DEDUP_REMOVED lines=47> */
.L_x_1018:
        /* <DEDUP_REMOVED lines=24> */
.L_x_1020:
[----:B------:R-:W-:Y:S05]  /*3a80*/  BSYNC.RECONVERGENT B0 ;  /* 0x0000000000007941 */ /* 0x000fea0003800200 */
.L_x_1019:
        /* <DEDUP_REMOVED lines=21> */
.L_x_1021:
        /* <DEDUP_REMOVED lines=18> */
.L_x_1023:
[----:B------:R-:W-:Y:S05]  /*3d00*/  BSYNC.RECONVERGENT B0 ;  /* 0x0000000000007941 */ /* 0x000fea0003800200 */
.L_x_1022:
        /* <DEDUP_REMOVED lines=22> */
.L_x_1024:
        /* <DEDUP_REMOVED lines=18> */
.L_x_1026:
[----:B------:R-:W-:Y:S05]  /*3f90*/  BSYNC.RECONVERGENT B0 ;  /* 0x0000000000007941 */ /* 0x000fea0003800200 */
.L_x_1025:
        /* <DEDUP_REMOVED lines=8> */
.L_x_998:
        /* <DEDUP_REMOVED lines=16> */
.L_x_1029:
[----:B------:R-:W-:Y:S05]  /*4120*/  BSYNC.RECONVERGENT B0 ;  /* 0x0000000000007941 */ /* 0x000fea0003800200 */
.L_x_1028:
        /* <DEDUP_REMOVED lines=11> */
.L_x_1031:
[----:B------:R-:W2:Y:S04]  /*41e0*/  LDG.E.STRONG.GPU R5, desc[UR12][R2.64] ;  /* 0x0000000c02057981 */ /* 0x000ea8000c1ef900 */
[----:B--2---:R-:W-:Y:S01]  /*41f0*/  CCTL.IVALL ;  /* 0x00000000ff00798f */ /* 0x004fe20002000000 */
[----:B------:R-:W-:Y:S05]  /*4200*/  YIELD ;  /* 0x0000000000007946 */ /* 0x000fea0003800000 */
[----:B------:R-:W-:-:S13]  /*4210*/  ISETP.NE.AND P0, PT, R5, R0, PT ;  /* 0x000000000500720c */ /* 0x000fda0003f05270 */
[----:B------:R-:W-:Y:S05]  /*4220*/  @P0 BRA `(.L_x_1031) ;  /* 0xfffffffc00ec0947 */ /* 0x000fea000383ffff */
.L_x_1030:
        /* <DEDUP_REMOVED lines=81> */
.L_x_1034:
        /* <DEDUP_REMOVED lines=23> */
[----:B--2---:R-:W-:Y:S02]  /*48b0*/  F2FP.F16.F32.PACK_AB R15, R7, R4 ;  /* 0x00000004070f723e */ /* 0x004fe400000000ff */
[----:B------:R-:W-:Y:S02]  /*48c0*/  MOV R4, R16 ;  /* 0x0000001000047202 */ /* 0x000fe40000000f00 */
[----:B------:R-:W-:Y:S02]  /*48d0*/  MOV R7, R21 ;  /* 0x0000001500077202 */ /* 0x000fe40000000f00 */
[----:B---3--:R-:W-:Y:S01]  /*48e0*/  F2FP.F16.F32.PACK_AB R17, R13, R10 ;  /* 0x0000000a0d11723e */ /* 0x008fe200000000ff */
[----:B------:R0:W-:Y:S04]  /*48f0*/  STG.E desc[UR12][R4.64], R15 ;  /* 0x0000000f04007986 */ /* 0x0001e8000c10190c */
[----:B------:R0:W-:Y:S01]  /*4900*/  STG.E desc[UR12][R6.64], R17 ;  /* 0x0000001106007986 */ /* 0x0001e2000c10190c */
[----:B------:R-:W-:-:S02]  /*4910*/  IADD3 R16, P4, PT, R16, 0x8c0, RZ ;  /* 0x000008c010107810 */ /* 0x000fc40007f9e0ff */
[----:B------:R-:W-:Y:S02]  /*4920*/  IADD3.X R21, PT, PT, RZ, R21, RZ, P3, !PT ;  /* 0x00000015ff157210 */ /* 0x000fe40001ffe4ff */
[----:B------:R-:W-:Y:S01]  /*4930*/  IADD3.X R19, PT, PT, RZ, R19, RZ, P4, !PT ;  /* 0x00000013ff137210 */ /* 0x000fe200027fe4ff */
[----:B------:R-:W-:Y:S08]  /*4940*/  @P1 BRA `(.L_x_1034) ;  /* 0xfffffffc007c1947 */ /* 0x000ff0000383ffff */
.L_x_1033:
[----:B------:R-:W-:Y:S05]  /*4950*/  BSYNC.RECONVERGENT B0 ;  /* 0x0000000000007941 */ /* 0x000fea0003800200 */
.L_x_1032:
        /* <DEDUP_REMOVED lines=11> */
.L_x_1036:
        /* <DEDUP_REMOVED lines=20> */
[----:B----4-:R-:W-:Y:S02]  /*4b50*/  F2FP.F16.F32.PACK_AB R17, R5, R2 ;  /* 0x000000020511723e */ /* 0x010fe400000000ff */
[----:B------:R-:W-:-:S02]  /*4b60*/  IADD3 R2, P1, PT, R15, UR14, RZ ;  /* 0x0000000e0f027c10 */ /* 0x000fc4000ff3e0ff */
[----:B------:R-:W-:Y:S02]  /*4b70*/  IADD3.X R15, PT, PT, R16, UR19, RZ, P0, !PT ;  /* 0x00000013100f7c10 */ /* 0x000fe400087fe4ff */
[----:B------:R-:W-:Y:S02]  /*4b80*/  IADD3.X R3, PT, PT, R3, UR15, RZ, P1, !PT ;  /* 0x0000000f03037c10 */ /* 0x000fe40008ffe4ff */
[----:B-----5:R-:W-:Y:S02]  /*4b90*/  F2FP.F16.F32.PACK_AB R19, R11, R6 ;  /* 0x000000060b13723e */ /* 0x020fe400000000ff */
        /* <DEDUP_REMOVED lines=55> */
[----:B---3--:R-:W-:Y:S02]  /*4f10*/  F2FP.F16.F32.PACK_AB R11, R11, R2 ;  /* 0x000000020b0b723e */ /* 0x008fe400000000ff */
[----:B------:R-:W-:Y:S02]  /*4f20*/  MOV R2, UR9 ;  /* 0x0000000900027c02 */ /* 0x000fe40008000f00 */
[----:B-----5:R-:W-:Y:S01]  /*4f30*/  F2FP.F16.F32.PACK_AB R3, R5, R6 ;  /* 0x000000060503723e */ /* 0x020fe200000000ff */
[----:B------:R4:W-:Y:S04]  /*4f40*/  STG.E desc[UR12][R16.64], R11 ;  /* 0x0000000b10007986 */ /* 0x0009e8000c10190c */
[----:B------:R4:W-:Y:S01]  /*4f50*/  STG.E desc[UR12][R14.64], R3 ;  /* 0x000000030e007986 */ /* 0x0009e2000c10190c */
[----:B------:R-:W-:-:S13]  /*4f60*/  ISETP.GT.AND.EX P0, PT, R2, RZ, PT, P0 ;  /* 0x000000ff0200720c */ /* 0x000fda0003f04300 */
[----:B----4-:R-:W-:Y:S05]  /*4f70*/  @P0 BRA `(.L_x_1036) ;  /* 0xfffffff800a40947 */ /* 0x010fea000383ffff */
[----:B------:R-:W-:Y:S05]  /*4f80*/  BSYNC.RECONVERGENT B0 ;  /* 0x0000000000007941 */ /* 0x000fea0003800200 */
.L_x_1035:
[----:B------:R-:W-:Y:S05]  /*4f90*/  EXIT ;  /* 0x000000000000794d */ /* 0x000fea0003800000 */
.L_x_1037:
        /* <DEDUP_REMOVED lines=14> */
.L_x_4372:


//--------------------- .text._Z35group_norm_nhwc_bwd_one_pass_kernelI11Fp16IOFp16WLi128ELi70ELi560EEv26Group_norm_nhwc_bwd_params --------------------------
	.section	.text._Z35group_norm_nhwc_bwd_one_pass_kernelI11Fp16IOFp16WLi128ELi70ELi560EEv26Group_norm_nhwc_bwd_params,"ax",@progbits
	.align	128
        .global         _Z35group_norm_nhwc_bwd_one_pass_kernelI11Fp16IOFp16WLi128ELi70ELi560EEv26Group_norm_nhwc_bwd_params
        .type           _Z35group_norm_nhwc_bwd_one_pass_kernelI11Fp16IOFp16WLi128ELi70ELi560EEv26Group_norm_nhwc_bwd_params,@function
        .size           _Z35group_norm_nhwc_bwd_one_pass_kernelI11Fp16IOFp16WLi128ELi70ELi560EEv26Group_norm_nhwc_bwd_params,(.L_x_4373 - _Z35group_norm_nhwc_bwd_one_pass_kernelI11Fp16IOFp16WLi128ELi70ELi560EEv26Group_norm_nhwc_bwd_params)
        .other          _Z35group_norm_nhwc_bwd_one_pass_kernelI11Fp16IOFp16WLi128ELi70ELi560EEv26Group_norm_nhwc_bwd_params,@"STO_CUDA_ENTRY STV_DEFAULT"
_Z35group_norm_nhwc_bwd_one_pass_kernelI11Fp16IOFp16WLi128ELi70ELi560EEv26Group_norm_nhwc_bwd_params:
.text._Z35group_norm_nhwc_bwd_one_pass_kernelI11Fp16IOFp16WLi128ELi70ELi560EEv26Group_norm_nhwc_bwd_params:
        /* <DEDUP_REMOVED lines=21> */
.L_x_1079:
        /* <DEDUP_REMOVED lines=245> */
[----:B------:R-:W-:Y:S01]  /*10a0*/  CS2R R4, SRZ ;  /* 0x0000000000047805 */ /* 0x000fe2000001ff00 */
[----:B--2---:R-:W-:Y:S01]  /*10b0*/  @P5 HADD2.F32 R4, -RZ, R18.H0_H0 ;  /* 0x20000012ff045230 */ /* 0x004fe20000004100 */
[----:B-1----:R-:W-:Y:S01]  /*10c0*/  @P0 R2UR UR5, R12 ;  /* 0x000000000c0502ca */ /* 0x002fe200000e0000 */
[----:B----4-:R-:W-:-:S12]  /*10d0*/  @P5 HADD2.F32 R5, -RZ, R19.H0_H0 ;  /* 0x20000013ff055230 */ /* 0x010fd80000004100 */
[----:B------:R-:W-:Y:S01]  /*10e0*/  @UP0 UMOV UR9, UR5 ;  /* 0x0000000500090c82 */ /* 0x000fe20008000000 */
[----:B0-----:R-:W-:Y:S02]  /*10f0*/  HADD2.F32 R7, -RZ, R13.H0_H0 ;  /* 0x2000000dff077230 */ /* 0x001fe40000004100 */
        /* <DEDUP_REMOVED lines=147> */
.L_x_1039:
        /* <DEDUP_REMOVED lines=288> */
.L_x_1040:
        /* <DEDUP_REMOVED lines=97> */
.L_x_1042:
[----:B------:R-:W-:Y:S05]  /*3240*/  BSYNC.RECONVERGENT B0 ;  /* 0x0000000000007941 */ /* 0x000fea0003800200 */
.L_x_1041:
        /* <DEDUP_REMOVED lines=82> */
.L_x_1044:
[----:B------:R-:W-:Y:S05]  /*3770*/  BSYNC.RECONVERGENT B0 ;  /* 0x0000000000007941 */ /* 0x000fea0003800200 */
.L_x_1043:
        /* <DEDUP_REMOVED lines=28> */
.L_x_1046:
[----:B------:R-:W-:Y:S05]  /*3940*/  BSYNC.RECONVERGENT B0 ;  /* 0x0000000000007941 */ /* 0x000fea0003800200 */
.L_x_1045:
        /* <DEDUP_REMOVED lines=28> */
.L_x_1049:
[----:B0-----:R-:W2:Y:S04]  /*3b10*/  LDG.E.STRONG.GPU R12, desc[UR10][R10.64] ;  /* 0x0000000a0a0c7981 */ /* 0x001ea8000c1ef900 */
[----:B--2---:R-:W-:Y:S01]  /*3b20*/  CCTL.IVALL ;  /* 0x00000000ff00798f */ /* 0x004fe20002000000 */
[----:B------:R-:W-:Y:S05]  /*3b30*/  YIELD ;  /* 0x0000000000007946 */ /* 0x000fea0003800000 */
[----:B------:R-:W-:-:S13]  /*3b40*/  ISETP.NE.AND P0, PT, R12, R15, PT ;  /* 0x0000000f0c00720c */ /* 0x000fda0003f05270 */
[----:B------:R-:W-:Y:S05]  /*3b50*/  @P0 BRA `(.L_x_1049) ;  /* 0xfffffffc00ec0947 */ /* 0x000fea000383ffff */
.L_x_1048:
        /* <DEDUP_REMOVED lines=21> */
.L_x_1051:
        /* <DEDUP_REMOVED lines=62> */
.L_x_1050:
        /* <DEDUP_REMOVED lines=34> */
.L_x_1052:
        /* <DEDUP_REMOVED lines=18> */
.L_x_1053:
        /* <DEDUP_REMOVED lines=9> */
.L_x_1054:
[----:B------:R-:W-:Y:S05]  /*4460*/  BSYNC.RECONVERGENT B0 ;  /* 0x0000000000007941 */ /* 0x000fea0003800200 */
.L_x_1047:
        /* <DEDUP_REMOVED lines=38> */
.L_x_1055:
        /* <DEDUP_REMOVED lines=28> */
.L_x_1057:
[----:B------:R-:W-:Y:S05]  /*4890*/  BSYNC.RECONVERGENT B0 ;  /* 0x0000000000007941 */ /* 0x000fea0003800200 */
.L_x_1056:
        /* <DEDUP_REMOVED lines=35> */
.L_x_1058:
        /* <DEDUP_REMOVED lines=21> */
.L_x_1060:
[----:B------:R-:W-:Y:S05]  /*4c20*/  BSYNC.RECONVERGENT B0 ;  /* 0x0000000000007941 */ /* 0x000fea0003800200 */
.L_x_1059:
        /* <DEDUP_REMOVED lines=25> */
.L_x_1061:
        /* <DEDUP_REMOVED lines=21> */
.L_x_1063:
[----:B------:R-:W-:Y:S05]  /*4f10*/  BSYNC.RECONVERGENT B0 ;  /* 0x0000000000007941 */ /* 0x000fea0003800200 */
.L_x_1062:
        /* <DEDUP_REMOVED lines=77> */
.L_x_1064:
        /* <DEDUP_REMOVED lines=18> */
.L_x_1066:
[----:B------:R-:W-:Y:S05]  /*5510*/  BSYNC.RECONVERGENT B0 ;  /* 0x0000000000007941 */ /* 0x000fea0003800200 */
.L_x_1065:
        /* <DEDUP_REMOVED lines=21> */
.L_x_1067:
        /* <DEDUP_REMOVED lines=18> */
.L_x_1069:
[----:B------:R-:W-:Y:S05]  /*5790*/  BSYNC.RECONVERGENT B0 ;  /* 0x0000000000007941 */ /* 0x000fea0003800200 */
.L_x_1068:
        /* <DEDUP_REMOVED lines=21> */
.L_x_1070:
        /* <DEDUP_REMOVED lines=18> */
.L_x_1072:
[----:B------:R-:W-:Y:S05]  /*5a10*/  BSYNC.RECONVERGENT B0 ;  /* 0x0000000000007941 */ /* 0x000fea0003800200 */
.L_x_1071:
        /* <DEDUP_REMOVED lines=21> */
.L_x_1073:
        /* <DEDUP_REMOVED lines=18> */
.L_x_1075:
[----:B------:R-:W-:Y:S05]  /*5c90*/  BSYNC.RECONVERGENT B0 ;  /* 0x0000000000007941 */ /* 0x000fea0003800200 */
.L_x_1074:
        /* <DEDUP_REMOVED lines=22> */
.L_x_1076:
        /* <DEDUP_REMOVED lines=18> */
.L_x_1078:
[----:B------:R-:W-:Y:S05]  /*5f20*/  BSYNC.RECONVERGENT B0 ;  /* 0x0000000000007941 */ /* 0x000fea0003800200 */
.L_x_1077:
[----:B------:R-:W4:Y:S01]  /*5f30*/  LDCU UR5, c[0x0][0x410] ;  /* 0x00008200ff0577ac */ /* 0x000f220008000800 */
[----:B------:R-:W4:Y:S01]  /*5f40*/  LDCU UR8, c[0x0][0x3e0] ;  /* 0x00007c00ff0877ac */ /* 0x000f220008000800 */
[----:B------:R-:W-:Y:S02]  /*5f50*/  UIADD3 UR6, UPT, UPT, UR7, UR6, URZ ;  /* 0x0000000607067290 */ /* 0x000fe4000fffe0ff */
[----:B------:R-:W-:Y:S02]  /*5f60*/  UIADD3 UR4, UPT, UPT, UR4, 0x1, URZ ;  /* 0x0000000104047890 */ /* 0x000fe4000fffe0ff */
[----:B----4-:R-:W-:-:S04]  /*5f70*/  UIMAD UR5, UR5, UR8, URZ ;  /* 0x00000008050572a4 */ /* 0x010fc8000f8e02ff */
[----:B------:R-:W-:-:S09]  /*5f80*/  UISETP.GE.AND UP0, UPT, UR6, UR5, UPT ;  /* 0x000000050600728c */ /* 0x000fd2000bf06270 */
[----:B------:R-:W-:Y:S05]  /*5f90*/  BRA.U !UP0, `(.L_x_1079) ;  /* 0xffffffa1086c7547 */ /* 0x000fea000b83ffff */
.L_x_1038:
        /* <DEDUP_REMOVED lines=16> */
.L_x_1081:
[----:B------:R-:W-:Y:S05]  /*60a0*/  BSYNC.RECONVERGENT B0 ;  /* 0x0000000000007941 */ /* 0x000fea0003800200 */
.L_x_1080:
        /* <DEDUP_REMOVED lines=11> */
.L_x_1083:
[----:B------:R-:W2:Y:S04]  /*6160*/  LDG.E.STRONG.GPU R5, desc[UR10][R2.64] ;  /* 0x0000000a02057981 */ /* 0x000ea8000c1ef900 */
[----:B--2---:R-:W-:Y:S01]  /*6170*/  CCTL.IVALL ;  /* 0x00000000ff00798f */ /* 0x004fe20002000000 */
[----:B------:R-:W-:Y:S05]  /*6180*/  YIELD ;  /* 0x0000000000007946 */ /* 0x000fea0003800000 */
[----:B------:R-:W-:-:S13]  /*6190*/  ISETP.NE.AND P0, PT, R5, R0, PT ;  /* 0x000000000500720c */ /* 0x000fda0003f05270 */
[----:B------:R-:W-:Y:S05]  /*61a0*/  @P0 BRA `(.L_x_1083) ;  /* 0xfffffffc00ec0947 */ /* 0x000fea000383ffff */
.L_x_1082:
        /* <DEDUP_REMOVED lines=74> */
.L_x_1086:
        /* <DEDUP_REMOVED lines=31> */
.L_x_1085:
[----:B------:R-:W-:Y:S05]  /*6840*/  BSYNC.RECONVERGENT B0 ;  /* 0x0000000000007941 */ /* 0x000fea0003800200 */
.L_x_1084:
        /* <DEDUP_REMOVED lines=10> */
.L_x_1087:
        /* <DEDUP_REMOVED lines=87> */
.L_x_1088:
        /* <DEDUP_REMOVED lines=10> */
.L_x_4373:


//--------------------- .text._Z35group_norm_nhwc_bwd_one_pass_kernelI11Fp16IOFp16WLi256ELi70ELi560EEv26Group_norm_nhwc_bwd_params --------------------------
	.section	.text._Z35group_norm_nhwc_bwd_one_pass_kernelI11Fp16IOFp16WLi256ELi70ELi560EEv26Group_norm_nhwc_bwd_params,"ax",@progbits
	.align	128
        .global         _Z35group_norm_nhwc_bwd_one_pass_kernelI11Fp16IOFp16WLi256ELi70ELi560EEv26Group_norm_nhwc_bwd_params
        .type           _Z35group_norm_nhwc_bwd_one_pass_kernelI11Fp16IOFp16WLi256ELi70ELi560EEv26Group_norm_nhwc_bwd_params,@function
        .size           _Z35group_norm_nhwc_bwd_one_pass_kernelI11Fp16IOFp16WLi256ELi70ELi560EEv26Group_norm_nhwc_bwd_params,(.L_x_4374 - _Z35group_norm_nhwc_bwd_one_pass_kernelI11Fp16IOFp16WLi256ELi70ELi560EEv26Group_norm_nhwc_bwd_params)
        .other          _Z35group_norm_nhwc_bwd_one_pass_kernelI11Fp16IOFp16WLi256ELi70ELi560EEv26Group_norm_nhwc_bwd_params,@"STO_CUDA_ENTRY STV_DEFAULT"
_Z35group_norm_nhwc_bwd_one_pass_kernelI11Fp16IOFp16WLi256ELi70ELi560EEv26Group_norm_nhwc_bwd_params:
.text._Z35group_norm_nhwc_bwd_one_pass_kernelI11Fp16IOFp16WLi256ELi70ELi560EEv26Group_norm_nhwc_bwd_params:
        /* <DEDUP_REMOVED lines=21> */
.L_x_1154:
        /* <DEDUP_REMOVED lines=431> */
[----:B---3--:R-:W-:Y:S02]  /*1c40*/  @P0 HADD2.F32 R16, -RZ, R56.H0_H0 ;  /* 0x20000038ff100230 */ /* 0x008fe40000004100 */
[----:B----4-:R-:W-:Y:S02]  /*1c50*/  HADD2.F32 R18, -RZ, R28.H0_H0 ;  /* 0x2000001cff127230 */ /* 0x010fe40000004100 */
        /* <DEDUP_REMOVED lines=291> */
.L_x_1090:
        /* <DEDUP_REMOVED lines=576> */
.L_x_1091:
        /* <DEDUP_REMOVED lines=99> */
.L_x_1093:
[----:B------:R-:W-:Y:S05]  /*58c0*/  BSYNC.RECONVERGENT B0 ;  /* 0x0000000000007941 */ /* 0x000fea0003800200 */
.L_x_1092:
        /* <DEDUP_REMOVED lines=78> */
.L_x_1095:
[----:B------:R-:W-:Y:S05]  /*5db0*/  BSYNC.RECONVERGENT B0 ;  /* 0x0000000000007941 */ /* 0x000fea0003800200 */
.L_x_1094:
        /* <DEDUP_REMOVED lines=28> */
.L_x_1097:
[----:B------:R-:W-:Y:S05]  /*5f80*/  BSYNC.RECONVERGENT B0 ;  /* 0x0000000000007941 */ /* 0x000fea0003800200 */
.L_x_1096:
        /* <DEDUP_REMOVED lines=31> */
.L_x_1100:
[----:B------:R-:W2:Y:S04]  /*6180*/  LDG.E.STRONG.GPU R22, desc[UR10][R20.64] ;  /* 0x0000000a14167981 */ /* 0x000ea8000c1ef900 */
[----:B--2---:R-:W-:Y:S01]  /*6190*/  CCTL.IVALL ;  /* 0x00000000ff00798f */ /* 0x004fe20002000000 */
[----:B------:R-:W-:Y:S05]  /*61a0*/  YIELD ;  /* 0x0000000000007946 */ /* 0x000fea0003800000 */
[----:B------:R-:W-:-:S13]  /*61b0*/  ISETP.NE.AND P0, PT, R22, R25, PT ;  /* 0x000000191600720c */ /* 0x000fda0003f05270 */
[----:B------:R-:W-:Y:S05]  /*61c0*/  @P0 BRA `(.L_x_1100) ;  /* 0xfffffffc00ec0947 */ /* 0x000fea000383ffff */
.L_x_1099:
        /* <DEDUP_REMOVED lines=16> */
.L_x_1102:
        /* <DEDUP_REMOVED lines=62> */
.L_x_1101:
        /* <DEDUP_REMOVED lines=39> */
.L_x_1103:
        /* <DEDUP_REMOVED lines=19> */
.L_x_1104:
        /* <DEDUP_REMOVED lines=9> */
.L_x_1105:
[----:B------:R-:W-:Y:S05]  /*6ae0*/  BSYNC.RECONVERGENT B0 ;  /* 0x0000000000007941 */ /* 0x000fea0003800200 */
.L_x_1098:
        /* <DEDUP_REMOVED lines=51> */
.L_x_1106:
        /* <DEDUP_REMOVED lines=21> */
.L_x_1108:
[----:B------:R-:W-:Y:S05]  /*6f70*/  BSYNC.RECONVERGENT B0 ;  /* 0x0000000000007941 */ /* 0x000fea0003800200 */
.L_x_1107:
        /* <DEDUP_REMOVED lines=25> */
.L_x_1109:
        /* <DEDUP_REMOVED lines=21> */
.L_x_1111:
[----:B------:R-:W-:Y:S05]  /*7260*/  BSYNC.RECONVERGENT B0 ;  /* 0x0000000000007941 */ /* 0x000fea0003800200 */
.L_x_1110:
        /* <DEDUP_REMOVED lines=35> */
.L_x_1112:
        /* <DEDUP_REMOVED lines=21> */
.L_x_1114:
[----:B------:R-:W-:Y:S05]  /*75f0*/  BSYNC.RECONVERGENT B0 ;  /* 0x0000000000007941 */ /* 0x000fea0003800200 */
.L_x_1113:
        /* <DEDUP_REMOVED lines=25> */
.L_x_1115:
        /* <DEDUP_REMOVED lines=21> */
.L_x_1117:
[----:B------:R-:W-:Y:S05]  /*78e0*/  BSYNC.RECONVERGENT B0 ;  /* 0x0000000000007941 */ /* 0x000fea0003800200 */
.L_x_1116:
        /* <DEDUP_REMOVED lines=35> */
.L_x_1118:
        /* <DEDUP_REMOVED lines=21> */
.L_x_1120:
[----:B------:R-:W-:Y:S05]  /*7c70*/  BSYNC.RECONVERGENT B0 ;  /* 0x0000000000007941 */ /* 0x000fea0003800200 */
.L_x_1119:
        /* <DEDUP_REMOVED lines=25> */
.L_x_1121:
        /* <DEDUP_REMOVED lines=21> */
.L_x_1123:
[----:B------:R-:W-:Y:S05]  /*7f60*/  BSYNC.RECONVERGENT B0 ;  /* 0x0000000000007941 */ /* 0x000fea0003800200 */
.L_x_1122:
        /* <DEDUP_REMOVED lines=35> */
.L_x_1124:
        /* <DEDUP_REMOVED lines=21> */
.L_x_1126:
[----:B------:R-:W-:Y:S05]  /*82f0*/  BSYNC.RECONVERGENT B0 ;  /* 0x0000000000007941 */ /* 0x000fea0003800200 */
.L_x_1125:
        /* <DEDUP_REMOVED lines=25> */
.L_x_1127:
        /* <DEDUP_REMOVED lines=21> */
.L_x_1129:
[----:B------:R-:W-:Y:S05]  /*85e0*/  BSYNC.RECONVERGENT B0 ;  /* 0x0000000000007941 */ /* 0x000fea0003800200 */
.L_x_1128:
        /* <DEDUP_REMOVED lines=35> */
.L_x_1130:
        /* <DEDUP_REMOVED lines=21> */
.L_x_1132:
[----:B------:R-:W-:Y:S05]  /*8970*/  BSYNC.RECONVERGENT B0 ;  /* 0x0000000000007941 */ /* 0x000fea0003800200 */
.L_x_1131:
        /* <DEDUP_REMOVED lines=25> */
.L_x_1133:
        /* <DEDUP_REMOVED lines=21> */
.L_x_1135:
[----:B------:R-:W-:Y:S05]  /*8c60*/  BSYNC.RECONVERGENT B0 ;  /* 0x0000000000007941 */ /* 0x000fea0003800200 */
.L_x_1134:
        /* <DEDUP_REMOVED lines=35> */
.L_x_1136:
        /* <DEDUP_REMOVED lines=21> */
.L_x_1138:
[----:B------:R-:W-:Y:S05]  /*8ff0*/  BSYNC.RECONVERGENT B0 ;  /* 0x0000000000007941 */ /* 0x000fea0003800200 */
.L_x_1137:
        /* <DEDUP_REMOVED lines=25> */
.L_x_1139:
        /* <DEDUP_REMOVED lines=21> */
.L_x_1141:
[----:B------:R-:W-:Y:S05]  /*92e0*/  BSYNC.RECONVERGENT B0 ;  /* 0x0000000000007941 */ /* 0x000fea0003800200 */
.L_x_1140:
        /* <DEDUP_REMOVED lines=37> */
.L_x_1142:
        /* <DEDUP_REMOVED lines=24> */
.L_x_1144:
[----:B------:R-:W-:Y:S05]  /*96c0*/  BSYNC.RECONVERGENT B0 ;  /* 0x0000000000007941 */ /* 0x000fea0003800200 */
.L_x_1143:
        /* <DEDUP_REMOVED lines=23> */
.L_x_1145:
        /* <DEDUP_REMOVED lines=19> */
.L_x_1147:
[----:B------:R-:W-:Y:S05]  /*9970*/  BSYNC.RECONVERGENT B0 ;  /* 0x0000000000007941 */ /* 0x000fea0003800200 */
.L_x_1146:
        /* <DEDUP_REMOVED lines=31> */
.L_x_1148:
        /* <DEDUP_REMOVED lines=22> */
.L_x_1150:
[----:B------:R-:W-:Y:S05]  /*9cd0*/  BSYNC.RECONVERGENT B0 ;  /* 0x0000000000007941 */ /* 0x000fea0003800200 */
.L_x_1149:
        /* <DEDUP_REMOVED lines=27> */
.L_x_1151:
        /* <DEDUP_REMOVED lines=18> */
.L_x_1153:
[----:B------:R-:W-:Y:S05]  /*9fb0*/  BSYNC.RECONVERGENT B0 ;  /* 0x0000000000007941 */ /* 0x000fea0003800200 */
.L_x_1152:
        /* <DEDUP_REMOVED lines=8> */
.L_x_1089:
        /* <DEDUP_REMOVED lines=16> */
.L_x_1156:
[----:B------:R-:W-:Y:S05]  /*a140*/  BSYNC.RECONVERGENT B0 ;  /* 0x0000000000007941 */ /* 0x000fea0003800200 */
.L_x_1155:
        /* <DEDUP_REMOVED lines=11> */
.L_x_1158:
[----:B------:R-:W2:Y:S04]  /*a200*/  LDG.E.STRONG.GPU R5, desc[UR10][R2.64] ;  /* 0x0000000a02057981 */ /* 0x000ea8000c1ef900 */
[----:B--2---:R-:W-:Y:S01]  /*a210*/  CCTL.IVALL ;  /* 0x00000000ff00798f */ /* 0x004fe20002000000 */
[----:B------:R-:W-:Y:S05]  /*a220*/  YIELD ;  /* 0x0000000000007946 */ /* 0x000fea0003800000 */
[----:B------:R-:W-:-:S13]  /*a230*/  ISETP.NE.AND P0, PT, R5, R0, PT ;  /* 0x000000000500720c */ /* 0x000fda0003f05270 */
[----:B------:R-:W-:Y:S05]  /*a240*/  @P0 BRA `(.L_x_1158) ;  /* 0xfffffffc00ec0947 */ /* 0x000fea000383ffff */
.L_x_1157:
        /* <DEDUP_REMOVED lines=75> */
.L_x_1161:
        /* <DEDUP_REMOVED lines=31> */
.L_x_1160:
[----:B------:R-:W-:Y:S05]  /*a8f0*/  BSYNC.RECONVERGENT B0 ;  /* 0x0000000000007941 */ /* 0x000fea0003800200 */
.L_x_1159:
        /* <DEDUP_REMOVED lines=10> */
.L_x_1162:
        /* <DEDUP_REMOVED lines=87> */
.L_x_1163:
        /* <DEDUP_REMOVED lines=15> */
.L_x_4374:


//--------------------- .text._Z35group_norm_nhwc_bwd_one_pass_kernelI11Fp16IOFp16WLi512ELi70ELi560EEv26Group_norm_nhwc_bwd_params --------------------------
	.section	.text._Z35group_norm_nhwc_bwd_one_pass_kernelI11Fp16IOFp16WLi512ELi70ELi560EEv26Group_norm_nhwc_bwd_params,"ax",@progbits
	.align	128
        .global         _Z35group_norm_nhwc_bwd_one_pass_kernelI11Fp16IOFp16WLi512ELi70ELi560EEv26Group_norm_nhwc_bwd_params
        .type           _Z35group_norm_nhwc_bwd_one_pass_kernelI11Fp16IOFp16WLi512ELi70ELi560EEv26Group_norm_nhwc_bwd_params,@function
        .size           _Z35group_norm_nhwc_bwd_one_pass_kernelI11Fp16IOFp16WLi512ELi70ELi560EEv26Group_norm_nhwc_bwd_params,(.L_x_4375 - _Z35group_norm_nhwc_bwd_one_pass_kernelI11Fp16IOFp16WLi512ELi70ELi560EEv26Group_norm_nhwc_bwd_params)
        .other          _Z35group_norm_nhwc_bwd_one_pass_kernelI11Fp16IOFp16WLi512ELi70ELi560EEv26Group_norm_nhwc_bwd_params,@"STO_CUDA_ENTRY STV_DEFAULT"
_Z35group_norm_nhwc_bwd_one_pass_kernelI11Fp16IOFp16WLi512ELi70ELi560EEv26Group_norm_nhwc_bwd_params:
.text._Z35group_norm_nhwc_bwd_one_pass_kernelI11Fp16IOFp16WLi512ELi70ELi560EEv26Group_norm_nhwc_bwd_params:
        /* <DEDUP_REMOVED lines=28> */
.L_x_1188:
        /* <DEDUP_REMOVED lines=62> */
[----:B------:R-:W0:Y:S08]  /*05a0*/  @!P6 LDC.64 R28, c[0x0][0x3f8] ;  /* 0x0000fe00ff1ceb82 */ /* 0x000e300000000a00 */
        /* <DEDUP_REMOVED lines=10> */
[----:B------:R-:W-:Y:S02]  /*0650*/  @!P0 SHF.R.S32.HI R4, RZ, 0x1f, R62 ;  /* 0x0000001fff048819 */ /* 0x000fe4000001143e */
[----:B------:R-:W-:Y:S01]  /*0660*/  LOP3.LUT R63, R63, 0xfffffff7, RZ, 0xc0, !PT ;  /* 0xfffffff73f3f7812 */ /* 0x000fe200078ec0ff */
[----:B0-----:R-:W-:Y:S01]  /*0670*/  @!P6 IMAD R8, R17, R28, RZ ;  /* 0x0000001c1108e224 */ /* 0x001fe200078e02ff */
[----:B------:R-:W0:Y:S01]  /*0680*/  @!P0 LDC.64 R48, c[0x0][0x3a0] ;  /* 0x0000e800ff308b82 */ /* 0x000e220000000a00 */
[----:B------:R-:W-:Y:S02]  /*0690*/  IADD3 R33, PT, PT, R31, UR5, RZ ;  /* 0x000000051f217c10 */ /* 0x000fe4000fffe0ff */
[----:B------:R-:W-:-:S02]  /*06a0*/  IADD3 R59, PT, PT, R62, 0x110, RZ ;  /* 0x000001103e3b7810 */ /* 0x000fc40007ffe0ff */
[----:B------:R-:W-:Y:S01]  /*06b0*/  IADD3 R65, PT, PT, R62, 0x120, RZ ;  /* 0x000001203e417810 */ /* 0x000fe20007ffe0ff */
[----:B------:R-:W-:Y:S01]  /*06c0*/  STL.S16 [R1+0x120], RZ ;  /* 0x000120ff01007387 */ /* 0x000fe20000100600 */
[----:B------:R-:W-:Y:S01]  /*06d0*/  @!P0 MOV R32, R30 ;  /* 0x0000001e00208202 */ /* 0x000fe20000000f00 */
[-C--:B--2---:R-:W-:Y:S01]  /*06e0*/  @!P0 IMAD R0, R4, R12.reuse, RZ ;  /* 0x0000000c04008224 */ /* 0x084fe200078e02ff */
[----:B------:R-:W2:Y:S03]  /*06f0*/  LDCU.64 UR6, c[0x0][0x3b8] ;  /* 0x00007700ff0677ac */ /* 0x000ea60008000a00 */
[C---:B------:R-:W-:Y:S02]  /*0700*/  @!P0 IMAD R13, R62.reuse, R13, R0 ;  /* 0x0000000d3e0d8224 */ /* 0x040fe400078e0200 */
[----:B------:R-:W-:-:S05]  /*0710*/  @!P0 IMAD.WIDE.U32 R2, R62, R12, R32 ;  /* 0x0000000c3e028225 */ /* 0x000fca00078e0020 */
[----:B------:R-:W-:Y:S02]  /*0720*/  @!P0 IADD3 R3, PT, PT, R3, R13, RZ ;  /* 0x0000000d03038210 */ /* 0x000fe40007ffe0ff */
[C---:B------:R-:W-:Y:S02]  /*0730*/  @!P0 SHF.L.U32 R51, R2.reuse, 0x1, RZ ;  /* 0x0000000102338819 */ /* 0x040fe400000006ff */
[----:B------:R-:W-:Y:S02]  /*0740*/  @!P0 SHF.L.U64.HI R2, R2, 0x1, R3 ;  /* 0x0000000102028819 */ /* 0x000fe40000010203 */
[C---:B---3--:R-:W-:Y:S02]  /*0750*/  @!P0 IADD3 R50, P3, PT, R51.reuse, R18, RZ ;  /* 0x0000001233328210 */ /* 0x048fe40007f7e0ff */
[----:B------:R-:W-:Y:S02]  /*0760*/  IADD3 R13, PT, PT, R62, 0x40, RZ ;  /* 0x000000403e0d7810 */ /* 0x000fe40007ffe0ff */
[----:B0-----:R-:W-:-:S02]  /*0770*/  @!P0 IADD3 R48, P2, PT, R51, R48, RZ ;  /* 0x0000003033308210 */ /* 0x001fc40007f5e0ff */
[----:B------:R-:W-:Y:S02]  /*0780*/  @!P0 IADD3.X R51, PT, PT, R2, R19, RZ, P3, !PT ;  /* 0x0000001302338210 */ /* 0x000fe40001ffe4ff */
        /* <DEDUP_REMOVED lines=12> */
[----:B------:R-:W0:Y:S01]  /*0850*/  @!P3 LDC.64 R26, c[0x0][0x398] ;  /* 0x0000e600ff1abb82 */ /* 0x000e220000000a00 */
[----:B------:R-:W-:Y:S01]  /*0860*/  @!P4 IMAD.WIDE.U32 R2, R5, R20, R2 ;  /* 0x000000140502c225 */ /* 0x000fe200078e0002 */
[----:B------:R-:W-:Y:S02]  /*0870*/  IADD3 R0, PT, PT, R62, 0x50, RZ ;  /* 0x000000503e007810 */ /* 0x000fe40007ffe0ff */
[----:B------:R-:W-:-:S02]  /*0880*/  LOP3.LUT R64, R64, 0xffdfffff, RZ, 0xc0, !PT ;  /* 0xffdfffff40407812 */ /* 0x000fc400078ec0ff */
[----:B------:R-:W-:Y:S02]  /*0890*/  @!P4 IADD3 R3, PT, PT, R3, R9, RZ ;  /* 0x000000090303c210 */ /* 0x000fe40007ffe0ff */
[----:B------:R-:W-:Y:S01]  /*08a0*/  @!P4 SHF.L.U32 R87, R2, 0x1, RZ ;  /* 0x000000010257c819 */ /* 0x000fe200000006ff */
[----:B----4-:R-:W-:Y:S01]  /*08b0*/  @!P3 IMAD R4, R15, R24, RZ ;  /* 0x000000180f04b224 */ /* 0x010fe200078e02ff */
[----:B------:R-:W3:Y:S01]  /*08c0*/  @!P3 LDC.64 R20, c[0x0][0x3a0] ;  /* 0x0000e800ff14bb82 */ /* 0x000ee20000000a00 */
[----:B------:R-:W-:Y:S02]  /*08d0*/  ISETP.GE.U32.AND P2, PT, R0, UR16, PT ;  /* 0x0000001000007c0c */ /* 0x000fe4000bf46070 */
[----:B------:R-:W-:Y:S02]  /*08e0*/  SHF.R.S32.HI R15, RZ, 0x1f, R0 ;  /* 0x0000001fff0f7819 */ /* 0x000fe40000011400 */
[----:B------:R-:W-:Y:S02]  /*08f0*/  @P5 LOP3.LUT R64, R64, 0x200000, RZ, 0xfc, !PT ;  /* 0x0020000040405812 */ /* 0x000fe400078efcff */
[----:B------:R-:W-:Y:S01]  /*0900*/  @!P4 SHF.L.U64.HI R6, R2, 0x1, R3 ;  /* 0x000000010206c819 */ /* 0x000fe20000010203 */
[----:B------:R-:W-:Y:S01]  /*0910*/  @!P6 IMAD R17, R11, R29, R8 ;  /* 0x0000001d0b11e224 */ /* 0x000fe200078e0208 */
[----:B-1----:R-:W-:Y:S01]  /*0920*/  @!P4 IADD3 R84, P1, PT, R87, R84, RZ ;  /* 0x000000545754c210 */ /* 0x002fe20007f3e0ff */
[----:B------:R-:W-:Y:S01]  /*0930*/  @!P3 IMAD R9, R7, R25, R4 ;  /* 0x000000190709b224 */ /* 0x000fe200078e0204 */
[----:B------:R-:W-:Y:S01]  /*0940*/  ISETP.GE.AND.EX P4, PT, R15, UR17, PT, P2 ;  /* 0x000000110f007c0c */ /* 0x000fe2000bf86320 */
[----:B------:R-:W1:Y:S01]  /*0950*/  @!P5 LDC.64 R2, c[0x0][0x3f8] ;  /* 0x0000fe00ff02db82 */ /* 0x000e620000000a00 */
[----:B------:R-:W-:-:S02]  /*0960*/  LOP3.LUT P2, RZ, R64, 0x1000000, RZ, 0xc0, !PT ;  /* 0x0100000040ff7812 */ /* 0x000fc4000784c0ff */
[----:B------:R-:W-:Y:S02]  /*0970*/  @!P3 MOV R4, R30 ;  /* 0x0000001e0004b202 */ /* 0x000fe40000000f00 */
[----:B------:R-:W-:-:S03]  /*0980*/  @!P3 MOV R5, R33 ;  /* 0x000000210005b202 */ /* 0x000fc60000000f00 */
[----:B------:R-:W4:Y:S01]  /*0990*/  @!P5 LDC.64 R80, c[0x0][0x3a0] ;  /* 0x0000e800ff50db82 */ /* 0x000f220000000a00 */
[----:B------:R-:W-:Y:S01]  /*09a0*/  @!P3 IMAD.WIDE.U32 R4, R7, R24, R4 ;  /* 0x000000180704b225 */ /* 0x000fe200078e0004 */
[----:B------:R-:W-:-:S04]  /*09b0*/  @!P6 MOV R8, R30 ;  /* 0x0000001e0008e202 */ /* 0x000fc80000000f00 */
[----:B------:R-:W-:Y:S02]  /*09c0*/  @!P2 IADD3.X R85, PT, PT, R6, R85, RZ, P1, !PT ;  /* 0x000000550655a210 */ /* 0x000fe40000ffe4ff */
[----:B------:R-:W-:Y:S02]  /*09d0*/  @!P2 IADD3 R86, P1, PT, R87, R22, RZ ;  /* 0x000000165756a210 */ /* 0x000fe40007f3e0ff */
[----:B------:R-:W-:Y:S02]  /*09e0*/  @!P3 IADD3 R5, PT, PT, R5, R9, RZ ;  /* 0x000000090505b210 */ /* 0x000fe40007ffe0ff */
[----:B------:R-:W-:Y:S02]  /*09f0*/  @!P3 SHF.L.U32 R53, R4, 0x1, RZ ;  /* 0x000000010435b819 */ /* 0x000fe400000006ff */
[----:B------:R-:W-:Y:S02]  /*0a00*/  @!P6 MOV R9, R33 ;  /* 0x000000210009e202 */ /* 0x000fe40000000f00 */
[----:B------:R-:W-:-:S02]  /*0a10*/  @!P2 IADD3.X R87, PT, PT, R6, R23, RZ, P1, !PT ;  /* 0x000000170657a210 */ /* 0x000fc40000ffe4ff */
[----:B------:R-:W-:Y:S01]  /*0a20*/  @!P3 SHF.L.U64.HI R10, R4, 0x1, R5 ;  /* 0x00000001040ab819 */ /* 0x000fe20000010205 */
[----:B------:R-:W2:Y:S01]  /*0a30*/  @!P6 LDC.64 R22, c[0x0][0x398] ;  /* 0x0000e600ff16eb82 */ /* 0x000ea20000000a00 */
[----:B---3--:R-:W-:Y:S01]  /*0a40*/  @!P3 IADD3 R4, P1, PT, R53, R20, RZ ;  /* 0x000000143504b210 */ /* 0x008fe20007f3e0ff */
[----:B------:R-:W-:-:S03]  /*0a50*/  @!P6 IMAD.WIDE.U32 R8, R11, R28, R8 ;  /* 0x0000001c0b08e225 */ /* 0x000fc600078e0008 */
[----:B------:R-:W-:-:S03]  /*0a60*/  @!P3 IADD3.X R5, PT, PT, R10, R21, RZ, P1, !PT ;  /* 0x000000150a05b210 */ /* 0x000fc60000ffe4ff */
[----:B------:R-:W3:Y:S01]  /*0a70*/  @!P4 LDC.64 R6, c[0x0][0x3f8] ;  /* 0x0000fe00ff06cb82 */ /* 0x000ee20000000a00 */
[----:B0-----:R-:W-:Y:S02]  /*0a80*/  @!P3 IADD3 R52, P1, PT, R53, R26, RZ ;  /* 0x0000001a3534b210 */ /* 0x001fe40007f3e0ff */
[----:B------:R-:W-:Y:S02]  /*0a90*/  @!P6 IADD3 R9, PT, PT, R9, R17, RZ ;  /* 0x000000110909e210 */ /* 0x000fe40007ffe0ff */
[----:B------:R-:W-:Y:S01]  /*0aa0*/  @!P3 IADD3.X R53, PT, PT, R10, R27, RZ, P1, !PT ;  /* 0x0000001b0a35b210 */ /* 0x000fe20000ffe4ff */
[----:B-1----:R-:W-:Y:S01]  /*0ab0*/  @!P5 IMAD R12, R19, R2, RZ ;  /* 0x00000002130cd224 */ /* 0x002fe200078e02ff */
[C---:B------:R-:W-:Y:S01]  /*0ac0*/  @!P6 SHF.L.U32 R79, R8.reuse, 0x1, RZ ;  /* 0x00000001084fe819 */ /* 0x040fe200000006ff */
[----:B------:R-:W0:Y:S01]  /*0ad0*/  @!P5 LDC.64 R16, c[0x0][0x398] ;  /* 0x0000e600ff10db82 */ /* 0x000e220000000a00 */
[----:B------:R-:W-:Y:S02]  /*0ae0*/  @!P6 SHF.L.U64.HI R10, R8, 0x1, R9 ;  /* 0x00000001080ae819 */ /* 0x000fe40000010209 */
[----:B------:R-:W-:-:S02]  /*0af0*/  @!P5 MOV R8, R30 ;  /* 0x0000001e0008d202 */ /* 0x000fc40000000f00 */
[----:B------:R-:W-:Y:S01]  /*0b00*/  @!P5 MOV R9, R33 ;  /* 0x000000210009d202 */ /* 0x000fe20000000f00 */
[C---:B------:R-:W-:Y:S02]  /*0b10*/  @!P5 IMAD R11, R13.reuse, R3, R12 ;  /* 0x000000030d0bd224 */ /* 0x040fe400078e020c */
[----:B------:R-:W1:Y:S01]  /*0b20*/  @!P4 LDC.64 R18, c[0x0][0x3a0] ;  /* 0x0000e800ff12cb82 */ /* 0x000e620000000a00 */
[----:B------:R-:W-:Y:S01]  /*0b30*/  @!P5 IMAD.WIDE.U32 R2, R13, R2, R8 ;  /* 0x000000020d02d225 */ /* 0x000fe200078e0008 */
[----:B------:R-:W-:-:S04]  /*0b40*/  @!P6 IADD3 R82, P1, PT, R79, R82, RZ ;  /* 0x000000524f52e210 */ /* 0x000fc80007f3e0ff */
[----:B------:R-:W-:Y:S02]  /*0b50*/  @!P5 IADD3 R3, PT, PT, R3, R11, RZ ;  /* 0x0000000b0303d210 */ /* 0x000fe40007ffe0ff */
[----:B------:R-:W1:Y:S01]  /*0b60*/  @!P4 LDC.64 R12, c[0x0][0x398] ;  /* 0x0000e600ff0ccb82 */ /* 0x000e620000000a00 */
[----:B------:R-:W-:Y:S02]  /*0b70*/  @!P6 IADD3.X R83, PT, PT, R10, R83, RZ, P1, !PT ;  /* 0x000000530a53e210 */ /* 0x000fe40000ffe4ff */
[----:B--2---:R-:W-:Y:S02]  /*0b80*/  @!P6 IADD3 R78, P1, PT, R79, R22, RZ ;  /* 0x000000164f4ee210 */ /* 0x004fe40007f3e0ff */
[C---:B------:R-:W-:Y:S02]  /*0b90*/  @!P5 SHF.L.U32 R9, R2.reuse, 0x1, RZ ;  /* 0x000000010209d819 */ /* 0x040fe400000006ff */
[----:B------:R-:W-:Y:S01]  /*0ba0*/  @!P5 SHF.L.U64.HI R8, R2, 0x1, R3 ;  /* 0x000000010208d819 */ /* 0x000fe20000010203 */
[----:B---3--:R-:W-:Y:S01]  /*0bb0*/  @!P4 IMAD R15, R15, R6, RZ ;  /* 0x000000060f0fc224 */ /* 0x008fe200078e02ff */
[----:B------:R-:W-:-:S02]  /*0bc0*/  @!P4 MOV R2, R30 ;  /* 0x0000001e0002c202 */ /* 0x000fc40000000f00 */
[----:B------:R-:W-:Y:S02]  /*0bd0*/  @!P4 MOV R3, R33 ;  /* 0x000000210003c202 */ /* 0x000fe40000000f00 */
[----:B------:R-:W-:Y:S01]  /*0be0*/  @!P6 IADD3.X R79, PT, PT, R10, R23, RZ, P1, !PT ;  /* 0x000000170a4fe210 */ /* 0x000fe20000ffe4ff */
[C---:B------:R-:W-:Y:S01]  /*0bf0*/  @!P4 IMAD R7, R0.reuse, R7, R15 ;  /* 0x000000070007c224 */ /* 0x040fe200078e020f */
[----:B----4-:R-:W-:Y:S01]  /*0c00*/  @!P5 IADD3 R80, P1, PT, R9, R80, RZ ;  /* 0x000000500950d210 */ /* 0x010fe20007f3e0ff */
[----:B------:R-:W-:-:S03]  /*0c10*/  @!P4 IMAD.WIDE.U32 R2, R0, R6, R2 ;  /* 0x000000060002c225 */ /* 0x000fc600078e0002 */
[----:B------:R-:W-:Y:S02]  /*0c20*/  @!P5 IADD3.X R81, PT, PT, R8, R81, RZ, P1, !PT ;  /* 0x000000510851d210 */ /* 0x000fe40000ffe4ff */
[----:B0-----:R-:W-:Y:S02]  /*0c30*/  @!P5 IADD3 R6, P1, PT, R9, R16, RZ ;  /* 0x000000100906d210 */ /* 0x001fe40007f3e0ff */
[----:B------:R-:W-:Y:S02]  /*0c40*/  @!P4 IADD3 R3, PT, PT, R3, R7, RZ ;  /* 0x000000070303c210 */ /* 0x000fe40007ffe0ff */
[----:B------:R-:W-:Y:S02]  /*0c50*/  @!P4 SHF.L.U32 R43, R2, 0x1, RZ ;  /* 0x00000001022bc819 */ /* 0x000fe400000006ff */
[----:B------:R-:W-:Y:S02]  /*0c60*/  @!P5 IADD3.X R7, PT, PT, R8, R17, RZ, P1, !PT ;  /* 0x000000110807d210 */ /* 0x000fe40000ffe4ff */
[----:B------:R-:W-:-:S02]  /*0c70*/  @!P4 SHF.L.U64.HI R2, R2, 0x1, R3 ;  /* 0x000000010202c819 */ /* 0x000fc40000010203 */
[C---:B-1----:R-:W-:Y:S02]  /*0c80*/  @!P4 IADD3 R8, P1, PT, R43.reuse, R18, RZ ;  /* 0x000000122b08c210 */ /* 0x042fe40007f3e0ff */
        /* <DEDUP_REMOVED lines=389> */
[----:B-1----:R-:W-:Y:S02]  /*24e0*/  @!P5 IADD3 R10, P1, PT, R52, R4, RZ ;  /* 0x00000004340ad210 */ /* 0x002fe40007f3e0ff */
[----:B------:R-:W-:Y:S02]  /*24f0*/  MOV R4, RZ ;  /* 0x000000ff00047202 */ /* 0x000fe40000000f00 */
[----:B------:R-:W-:Y:S02]  /*2500*/  @!P5 IADD3.X R11, PT, PT, R0, R5, RZ, P1, !PT ;  /* 0x00000005000bd210 */ /* 0x000fe40000ffe4ff */
[----:B------:R-:W-:Y:S02]  /*2510*/  IADD3 R0, PT, PT, R62, 0x170, RZ ;  /* 0x000001703e007810 */ /* 0x000fe40007ffe0ff */
[----:B------:R0:W3:Y:S02]  /*2520*/  @!P4 LDG.E R4, desc[UR10][R6.64] ;  /* 0x0000000a0604c981 */ /* 0x0000e4000c1e1900 */
[----:B------:R-:W-:-:S02]  /*2530*/  SHF.R.S32.HI R5, RZ, 0x1f, R0 ;  /* 0x0000001fff057819 */ /* 0x000fc40000011400 */
        /* <DEDUP_REMOVED lines=15> */
[----:B------:R-:W-:Y:S02]  /*2630*/  @!P4 SHF.L.U32 R5, R52, 0x1, RZ ;  /* 0x000000013405c819 */ /* 0x000fe400000006ff */
[----:B------:R-:W1:Y:S01]  /*2640*/  @!P4 LDC.64 R52, c[0x0][0x398] ;  /* 0x0000e600ff34cb82 */ /* 0x000e620000000a00 */
[----:B------:R1:W-:Y:S01]  /*2650*/  @!P5 STL.64 [R1+0x150], R10 ;  /* 0x0001500a0100d387 */ /* 0x0003e20000100a00 */
[----:B0-----:R-:W-:-:S04]  /*2660*/  @!P4 IADD3 R42, P1, PT, R5, R42, RZ ;  /* 0x0000002a052ac210 */ /* 0x001fc80007f3e0ff */
[----:B------:R-:W-:Y:S02]  /*2670*/  @!P4 IADD3.X R43, PT, PT, R0, R43, RZ, P1, !PT ;  /* 0x0000002b002bc210 */ /* 0x000fe40000ffe4ff */
[----:B-1----:R-:W-:-:S04]  /*2680*/  @!P4 IADD3 R10, P1, PT, R5, R52, RZ ;  /* 0x00000034050ac210 */ /* 0x002fc80007f3e0ff */
[----:B------:R-:W-:-:S05]  /*2690*/  @!P4 IADD3.X R11, PT, PT, R0, R53, RZ, P1, !PT ;  /* 0x00000035000bc210 */ /* 0x000fca0000ffe4ff */
[----:B------:R0:W-:Y:S04]  /*26a0*/  @!P4 STL.64 [R1+0x148], R10 ;  /* 0x0001480a0100c387 */ /* 0x0001e80000100a00 */
[----:B0-----:R-:W4:Y:S01]  /*26b0*/  LDL.LU.64 R10, [R1+0x210] ;  /* 0x00021000010a7983 */ /* 0x001f220000300a00 */
[----:B------:R-:W-:-:S04]  /*26c0*/  LOP3.LUT R64, R64, 0xfffffff7, RZ, 0xc0, !PT ;  /* 0xfffffff740407812 */ /* 0x000fc800078ec0ff */
[----:B------:R-:W-:-:S04]  /*26d0*/  @P5 LOP3.LUT R64, R64, 0x8, RZ, 0xfc, !PT ;  /* 0x0000000840405812 */ /* 0x000fc800078efcff */
[----:B------:R-:W-:Y:S02]  /*26e0*/  LOP3.LUT P3, RZ, R64, 0x80000, RZ, 0xc0, !PT ;  /* 0x0008000040ff7812 */ /* 0x000fe4000786c0ff */
[----:B------:R-:W-:Y:S02]  /*26f0*/  IADD3 R0, PT, PT, R62, 0x180, RZ ;  /* 0x000001803e007810 */ /* 0x000fe40007ffe0ff */
[----:B------:R-:W-:Y:S02]  /*2700*/  LOP3.LUT R64, R64, 0xfffffffb, RZ, 0xc0, !PT ;  /* 0xfffffffb40407812 */ /* 0x000fe400078ec0ff */
[----:B------:R-:W-:Y:S02]  /*2710*/  SHF.R.S32.HI R5, RZ, 0x1f, R0 ;  /* 0x0000001fff057819 */ /* 0x000fe40000011400 */
[----:B------:R-:W-:Y:S02]  /*2720*/  ISETP.GE.U32.AND P1, PT, R0, UR16, PT ;  /* 0x0000001000007c0c */ /* 0x000fe4000bf26070 */
[----:B------:R-:W-:-:S04]  /*2730*/  @P4 LOP3.LUT R64, R64, 0x4, RZ, 0xfc, !PT ;  /* 0x0000000440404812 */ /* 0x000fc800078efcff */
[----:B------:R-:W-:Y:S01]  /*2740*/  LOP3.LUT P2, RZ, R64, 0x20000, RZ, 0xc0, !PT ;  /* 0x0002000040ff7812 */ /* 0x000fe2000784c0ff */
[----:B----4-:R0:W4:Y:S02]  /*2750*/  @!P3 LDG.E R9, desc[UR10][R10.64] ;  /* 0x0000000a0a09b981 */ /* 0x010124000c1e1900 */
[----:B0-----:R-:W-:-:S06]  /*2760*/  CS2R R10, SRZ ;  /* 0x00000000000a7805 */ /* 0x001fcc000001ff00 */
[----:B------:R0:W4:Y:S01]  /*2770*/  @!P3 LDG.E R10, desc[UR10][R12.64] ;  /* 0x0000000a0c0ab981 */ /* 0x000122000c1e1900 */
[----:B------:R-:W-:Y:S02]  /*2780*/  ISETP.GE.AND.EX P3, PT, R5, UR17, PT, P1 ;  /* 0x0000001105007c0c */ /* 0x000fe4000bf66310 */
[----:B------:R-:W-:Y:S02]  /*2790*/  LOP3.LUT P1, RZ, R64, 0x40000, RZ, 0xc0, !PT ;  /* 0x0004000040ff7812 */ /* 0x000fe4000782c0ff */
[----:B0-----:R-:W-:-:S11]  /*27a0*/  CS2R R12, SRZ ;  /* 0x00000000000c7805 */ /* 0x001fd6000001ff00 */
[----:B------:R0:W4:Y:S04]  /*27b0*/  @!P1 LDG.E R13, desc[UR10][R16.64] ;  /* 0x0000000a100d9981 */ /* 0x000128000c1e1900 */
[----:B------:R1:W4:Y:S01]  /*27c0*/  @!P1 LDG.E R12, desc[UR10][R46.64] ;  /* 0x0000000a2e0c9981 */ /* 0x000322000c1e1900 */
[----:B0-----:R-:W0:Y:S01]  /*27d0*/  @!P3 LDC.64 R16, c[0x0][0x3f8] ;  /* 0x0000fe00ff10bb82 */ /* 0x001e220000000a00 */
        /* <DEDUP_REMOVED lines=12> */
[----:B------:R-:W-:-:S04]  /*28a0*/  LOP3.LUT R64, R64, 0xfffffffd, RZ, 0xc0, !PT ;  /* 0xfffffffd40407812 */ /* 0x000fc800078ec0ff */
[----:B------:R-:W-:Y:S02]  /*28b0*/  @P3 LOP3.LUT R64, R64, 0x2, RZ, 0xfc, !PT ;  /* 0x0000000240403812 */ /* 0x000fe400078efcff */
[----:B0-----:R-:W-:-:S04]  /*28c0*/  @!P3 IADD3 R46, P1, PT, R46, R16, RZ ;  /* 0x000000102e2eb210 */ /* 0x001fc80007f3e0ff */
[----:B------:R-:W-:Y:S02]  /*28d0*/  @!P3 IADD3.X R47, PT, PT, R0, R17, RZ, P1, !PT ;  /* 0x00000011002fb210 */ /* 0x000fe40000ffe4ff */
[----:B------:R-:W-:Y:S02]  /*28e0*/  CS2R R16, SRZ ;  /* 0x0000000000107805 */ /* 0x000fe4000001ff00 */
[----:B------:R-:W-:-:S04]  /*28f0*/  IADD3 R0, PT, PT, R62, 0x190, RZ ;  /* 0x000001903e007810 */ /* 0x000fc80007ffe0ff */
[----:B------:R-:W-:Y:S01]  /*2900*/  SHF.R.S32.HI R5, RZ, 0x1f, R0 ;  /* 0x0000001fff057819 */ /* 0x000fe20000011400 */
[----:B------:R-:W4:Y:S01]  /*2910*/  @!P2 LDG.E R16, desc[UR10][R44.64] ;  /* 0x0000000a2c10a981 */ /* 0x000f22000c1e1900 */
[----:B------:R-:W-:-:S03]  /*2920*/  ISETP.GE.U32.AND P1, PT, R0, UR16, PT ;  /* 0x0000001000007c0c */ /* 0x000fc6000bf26070 */
[----:B------:R0:W4:Y:S01]  /*2930*/  @!P2 LDG.E R17, desc[UR10][R18.64] ;  /* 0x0000000a1211a981 */ /* 0x000122000c1e1900 */
[----:B------:R-:W-:Y:S02]  /*2940*/  ISETP.GE.AND.EX P2, PT, R5, UR17, PT, P1 ;  /* 0x0000001105007c0c */ /* 0x000fe4000bf46310 */
[----:B------:R-:W-:Y:S02]  /*2950*/  LOP3.LUT P1, RZ, R64, 0x10000, RZ, 0xc0, !PT ;  /* 0x0001000040ff7812 */ /* 0x000fe4000782c0ff */
[----:B0-----:R-:W-:-:S11]  /*2960*/  CS2R R18, SRZ ;  /* 0x0000000000127805 */ /* 0x001fd6000001ff00 */
[----:B------:R0:W4:Y:S02]  /*2970*/  @!P1 LDG.E R19, desc[UR10][R20.64] ;  /* 0x0000000a14139981 */ /* 0x000124000c1e1900 */
[----:B0-----:R-:W-:-:S06]  /*2980*/  CS2R R20, SRZ ;  /* 0x0000000000147805 */ /* 0x001fcc000001ff00 */
[----:B------:R0:W4:Y:S02]  /*2990*/  @!P1 LDG.E R21, desc[UR10][R22.64] ;  /* 0x0000000a16159981 */ /* 0x000124000c1e1900 */
[----:B0-----:R-:W0:Y:S01]  /*29a0*/  @!P2 LDC.64 R22, c[0x0][0x3f8] ;  /* 0x0000fe00ff16ab82 */ /* 0x001e220000000a00 */
[----:B------:R-:W-:Y:S02]  /*29b0*/  @!P2 MOV R44, R30 ;  /* 0x0000001e002ca202 */ /* 0x000fe40000000f00 */
[----:B------:R-:W-:Y:S01]  /*29c0*/  @!P2 MOV R45, R33 ;  /* 0x00000021002da202 */ /* 0x000fe20000000f00 */
[----:B------:R1:W-:Y:S04]  /*29d0*/  @!P3 STL.64 [R1+0x138], R46 ;  /* 0x0001382e0100b387 */ /* 0x0003e80000100a00 */
[----:B-1----:R-:W1:Y:S01]  /*29e0*/  @!P2 LDC.64 R46, c[0x0][0x3a0] ;  /* 0x0000e800ff2eab82 */ /* 0x002e620000000a00 */
[----:B0-----:R-:W-:-:S02]  /*29f0*/  @!P2 IMAD R5, R5, R22, RZ ;  /* 0x000000160505a224 */ /* 0x001fc400078e02ff */
[----:B------:R-:W-:-:S04]  /*2a00*/  @!P2 IMAD.WIDE.U32 R44, R0, R22, R44 ;  /* 0x00000016002ca225 */ /* 0x000fc800078e002c */
[----:B------:R-:W-:-:S05]  /*2a10*/  @!P2 IMAD R23, R0, R23, R5 ;  /* 0x000000170017a224 */ /* 0x000fca00078e0205 */
[----:B------:R-:W-:Y:S02]  /*2a20*/  @!P2 IADD3 R5, PT, PT, R45, R23, RZ ;  /* 0x000000172d05a210 */ /* 0x000fe40007ffe0ff */
[----:B------:R-:W0:Y:S02]  /*2a30*/  @!P2 LDC.64 R22, c[0x0][0x398] ;  /* 0x0000e600ff16ab82 */ /* 0x000e240000000a00 */
[C---:B------:R-:W-:Y:S02]  /*2a40*/  @!P2 SHF.L.U64.HI R0, R44.reuse, 0x1, R5 ;  /* 0x000000012c00a819 */ /* 0x040fe40000010205 */
[----:B------:R-:W-:Y:S02]  /*2a50*/  @!P2 SHF.L.U32 R44, R44, 0x1, RZ ;  /* 0x000000012c2ca819 */ /* 0x000fe400000006ff */
[----:B------:R-:W-:Y:S02]  /*2a60*/  LOP3.LUT R64, R64, 0xfffffffe, RZ, 0xc0, !PT ;  /* 0xfffffffe40407812 */ /* 0x000fe400078ec0ff */
[----:B-1----:R-:W-:Y:S01]  /*2a70*/  @!P2 IADD3 R46, P1, PT, R44, R46, RZ ;  /* 0x0000002e2c2ea210 */ /* 0x002fe20007f3e0ff */
[----:B------:R0:W-:Y:S01]  /*2a80*/  @!P3 STL.64 [R1+0x128], R52 ;  /* 0x000128340100b387 */ /* 0x0001e20000100a00 */
[----:B------:R-:W-:-:S02]  /*2a90*/  @P2 LOP3.LUT R64, R64, 0x1, RZ, 0xfc, !PT ;  /* 0x0000000140402812 */ /* 0x000fc400078efcff */
[----:B------:R-:W-:Y:S02]  /*2aa0*/  @!P2 IADD3.X R47, PT, PT, R0, R47, RZ, P1, !PT ;  /* 0x0000002f002fa210 */ /* 0x000fe40000ffe4ff */
[----:B0-----:R-:W-:-:S04]  /*2ab0*/  @!P2 IADD3 R52, P1, PT, R44, R22, RZ ;  /* 0x000000162c34a210 */ /* 0x001fc80007f3e0ff */
[----:B------:R-:W-:Y:S02]  /*2ac0*/  @!P2 IADD3.X R53, PT, PT, R0, R23, RZ, P1, !PT ;  /* 0x000000170035a210 */ /* 0x000fe40000ffe4ff */
[----:B------:R-:W-:Y:S02]  /*2ad0*/  LOP3.LUT P1, RZ, R64, 0x8000, RZ, 0xc0, !PT ;  /* 0x0000800040ff7812 */ /* 0x000fe4000782c0ff */
[----:B------:R-:W-:Y:S02]  /*2ae0*/  CS2R R22, SRZ ;  /* 0x0000000000167805 */ /* 0x000fe4000001ff00 */
[----:B------:R-:W-:Y:S01]  /*2af0*/  IADD3 R0, PT, PT, R62, 0x1a0, RZ ;  /* 0x000001a03e007810 */ /* 0x000fe20007ffe0ff */
[----:B------:R0:W-:Y:S01]  /*2b00*/  @!P2 STL.64 [R1+0x130], R52 ;  /* 0x000130340100a387 */ /* 0x0001e20000100a00 */
[----:B------:R-:W-:-:S07]  /*2b10*/  LOP3.LUT P2, RZ, R63, 0x8, RZ, 0xc0, !PT ;  /* 0x000000083fff7812 */ /* 0x000fce000784c0ff */
[----:B------:R1:W4:Y:S01]  /*2b20*/  @!P1 LDG.E R23, desc[UR10][R24.64] ;  /* 0x0000000a18179981 */ /* 0x000322000c1e1900 */
[----:B------:R-:W-:Y:S02]  /*2b30*/  SHF.R.S32.HI R5, RZ, 0x1f, R0 ;  /* 0x0000001fff057819 */ /* 0x000fe40000011400 */
[----:B-1----:R-:W-:-:S06]  /*2b40*/  CS2R R24, SRZ ;  /* 0x0000000000187805 */ /* 0x002fcc000001ff00 */
[----:B------:R1:W4:Y:S01]  /*2b50*/  @!P1 LDG.E R25, desc[UR10][R26.64] ;  /* 0x0000000a1a199981 */ /* 0x000322000c1e1900 */
[----:B------:R-:W-:-:S04]  /*2b60*/  ISETP.GE.U32.AND P1, PT, R0, UR16, PT ;  /* 0x0000001000007c0c */ /* 0x000fc8000bf26070 */
[----:B------:R-:W-:Y:S02]  /*2b70*/  ISETP.GE.AND.EX P1, PT, R5, UR17, PT, P1 ;  /* 0x0000001105007c0c */ /* 0x000fe4000bf26310 */
[----:B-1----:R-:W-:-:S06]  /*2b80*/  CS2R R26, SRZ ;  /* 0x00000000001a7805 */ /* 0x002fcc000001ff00 */
[----:B------:R1:W4:Y:S05]  /*2b90*/  @!P2 LDG.E R26, desc[UR10][R14.64] ;  /* 0x0000000a0e1aa981 */ /* 0x00032a000c1e1900 */
[----:B0-----:R-:W0:Y:S01]  /*2ba0*/  @!P1 LDC.64 R52, c[0x0][0x398] ;  /* 0x0000e600ff349b82 */ /* 0x001e220000000a00 */
[----:B-1----:R-:W-:-:S06]  /*2bb0*/  CS2R R14, SRZ ;  /* 0x00000000000e7805 */ /* 0x002fcc000001ff00 */
[----:B------:R1:W4:Y:S02]  /*2bc0*/  @!P2 LDG.E R14, desc[UR10][R2.64] ;  /* 0x0000000a020ea981 */ /* 0x000324000c1e1900 */
[----:B-1----:R-:W1:Y:S01]  /*2bd0*/  @!P1 LDC.64 R2, c[0x0][0x3f8] ;  /* 0x0000fe00ff029b82 */ /* 0x002e620000000a00 */
[----:B------:R-:W-:Y:S02]  /*2be0*/  @!P1 MOV R44, R30 ;  /* 0x0000001e002c9202 */ /* 0x000fe40000000f00 */
[----:B------:R-:W-:Y:S01]  /*2bf0*/  @!P1 MOV R45, R33 ;  /* 0x00000021002d9202 */ /* 0x000fe20000000f00 */
[----:B-1----:R-:W-:-:S04]  /*2c00*/  @!P1 IMAD R5, R5, R2, RZ ;  /* 0x0000000205059224 */ /* 0x002fc800078e02ff */
[C---:B------:R-:W-:Y:S02]  /*2c10*/  @!P1 IMAD R5, R0.reuse, R3, R5 ;  /* 0x0000000300059224 */ /* 0x040fe400078e0205 */
[----:B------:R-:W-:Y:S02]  /*2c20*/  @!P1 IMAD.WIDE.U32 R2, R0, R2, R44 ;  /* 0x0000000200029225 */ /* 0x000fe400078e002c */
[----:B------:R-:W1:Y:S03]  /*2c30*/  @!P1 LDC.64 R44, c[0x0][0x3a0] ;  /* 0x0000e800ff2c9b82 */ /* 0x000e660000000a00 */
[----:B------:R-:W-:-:S04]  /*2c40*/  @!P1 IADD3 R5, PT, PT, R3, R5, RZ ;  /* 0x0000000503059210 */ /* 0x000fc80007ffe0ff */
[C---:B------:R-:W-:Y:S02]  /*2c50*/  @!P1 SHF.L.U64.HI R0, R2.reuse, 0x1, R5 ;  /* 0x0000000102009819 */ /* 0x040fe40000010205 */
[----:B------:R-:W-:Y:S02]  /*2c60*/  @!P1 SHF.L.U32 R2, R2, 0x1, RZ ;  /* 0x0000000102029819 */ /* 0x000fe400000006ff */
[C---:B------:R-:W-:Y:S02]  /*2c70*/  LOP3.LUT P5, RZ, R63.reuse, 0x40, RZ, 0xc0, !PT ;  /* 0x000000403fff7812 */ /* 0x040fe400078ac0ff */
[C---:B------:R-:W-:Y:S02]  /*2c80*/  LOP3.LUT P4, RZ, R63.reuse, 0x20, RZ, 0xc0, !PT ;  /* 0x000000203fff7812 */ /* 0x040fe4000788c0ff */
[----:B-1----:R-:W-:Y:S02]  /*2c90*/  @!P1 IADD3 R44, P2, PT, R2, R44, RZ ;  /* 0x0000002c022c9210 */ /* 0x002fe40007f5e0ff */
[----:B------:R-:W-:Y:S01]  /*2ca0*/  LOP3.LUT P3, RZ, R63, 0x10, RZ, 0xc0, !PT ;  /* 0x000000103fff7812 */ /* 0x000fe2000786c0ff */
[----:B------:R-:W-:Y:S01]  /*2cb0*/  HFMA2 R5, -RZ, RZ, 0, 0 ;  /* 0x00000000ff057431 */ /* 0x000fe200000001ff */
[----:B------:R-:W-:Y:S01]  /*2cc0*/  @!P1 IADD3.X R45, PT, PT, R0, R45, RZ, P2, !PT ;  /* 0x0000002d002d9210 */ /* 0x000fe200017fe4ff */
[----:B------:R-:W-:Y:S01]  /*2cd0*/  STL [R1+0x20c], R91 ;  /* 0x00020c5b01007387 */ /* 0x000fe20000100800 */
[----:B0-----:R-:W-:-:S03]  /*2ce0*/  @!P1 IADD3 R52, P2, PT, R2, R52, RZ ;  /* 0x0000003402349210 */ /* 0x001fc60007f5e0ff */
[----:B------:R0:W-:Y:S01]  /*2cf0*/  STL [R1+0x208], R87 ;  /* 0x0002085701007387 */ /* 0x0001e20000100800 */
[----:B------:R-:W-:Y:S02]  /*2d00*/  @!P1 IADD3.X R53, PT, PT, R0, R53, RZ, P2, !PT ;  /* 0x0000003500359210 */ /* 0x000fe400017fe4ff */
[----:B------:R-:W-:Y:S01]  /*2d10*/  IADD3 R0, PT, PT, R62, 0x1b0, RZ ;  /* 0x000001b03e007810 */ /* 0x000fe20007ffe0ff */
[----:B------:R-:W4:Y:S01]  /*2d20*/  @!P4 LDG.E R22, desc[UR10][R38.64] ;  /* 0x0000000a2616c981 */ /* 0x000f22000c1e1900 */
[----:B------:R-:W-:Y:S02]  /*2d30*/  LOP3.LUT R63, R63, 0xfffffffd, RZ, 0xc0, !PT ;  /* 0xfffffffd3f3f7812 */ /* 0x000fe400078ec0ff */
[----:B------:R-:W-:Y:S01]  /*2d40*/  SHF.R.S32.HI R7, RZ, 0x1f, R0 ;  /* 0x0000001fff077819 */ /* 0x000fe20000011400 */
[----:B------:R-:W4:Y:S01]  /*2d50*/  @!P4 LDG.E R20, desc[UR10][R40.64] ;  /* 0x0000000a2814c981 */ /* 0x000f22000c1e1900 */
[----:B------:R-:W-:Y:S02]  /*2d60*/  ISETP.GE.U32.AND P2, PT, R0, UR16, PT ;  /* 0x0000001000007c0c */ /* 0x000fe4000bf46070 */
[----:B------:R-:W-:Y:S01]  /*2d70*/  @P1 LOP3.LUT R63, R63, 0x2, RZ, 0xfc, !PT ;  /* 0x000000023f3f1812 */ /* 0x000fe200078efcff */
[----:B------:R-:W-:Y:S01]  /*2d80*/  STL [R1+0x1d0], R52 ;  /* 0x0001d03401007387 */ /* 0x000fe20000100800 */
[----:B------:R-:W-:-:S02]  /*2d90*/  LOP3.LUT P1, RZ, R64, 0x1000, RZ, 0xc0, !PT ;  /* 0x0000100040ff7812 */ /* 0x000fc4000782c0ff */
[----:B------:R-:W-:Y:S01]  /*2da0*/  ISETP.GE.AND.EX P2, PT, R7, UR17, PT, P2 ;  /* 0x0000001107007c0c */ /* 0x000fe2000bf46320 */
[----:B------:R-:W-:Y:S04]  /*2db0*/  STL [R1+0x1e0], R52 ;  /* 0x0001e03401007387 */ /* 0x000fe80000100800 */
[----:B------:R-:W-:Y:S04]  /*2dc0*/  STL [R1+0x1f0], R52 ;  /* 0x0001f03401007387 */ /* 0x000fe80000100800 */
[----:B0-----:R-:W2:Y:S04]  /*2dd0*/  LDL.LU R87, [R1+0x11c] ;  /* 0x00011c0001577983 */ /* 0x001ea80000300800 */
[----:B------:R0:W4:Y:S04]  /*2de0*/  @!P1 LDG.E R11, desc[UR10][R34.64] ;  /* 0x0000000a220b9981 */ /* 0x000128000c1e1900 */
[----:B------:R1:W-:Y:S01]  /*2df0*/  STL.64 [R1+0x200], R52 ;  /* 0x0002003401007387 */ /* 0x0003e20000100a00 */
[----:B------:R-:W-:-:S03]  /*2e00*/  LOP3.LUT R63, R63, 0xfffffffb, RZ, 0xc0, !PT ;  /* 0xfffffffb3f3f7812 */ /* 0x000fc600078ec0ff */
[----:B------:R3:W4:Y:S01]  /*2e10*/  @!P1 LDG.E R5, desc[UR10][R36.64] ;  /* 0x0000000a24059981 */ /* 0x000722000c1e1900 */
[----:B0-----:R-:W0:Y:S01]  /*2e20*/  @!P2 LDC.64 R34, c[0x0][0x3f8] ;  /* 0x0000fe00ff22ab82 */ /* 0x001e220000000a00 */
[----:B-1----:R-:W-:-:S04]  /*2e30*/  PRMT R52, RZ, 0x7610, R52 ;  /* 0x00007610ff347816 */ /* 0x002fc80000000034 */
[----:B------:R-:W-:Y:S01]  /*2e40*/  PRMT R91, R52, 0x7610, R91 ;  /* 0x00007610345b7816 */ /* 0x000fe2000000005b */
[----:B------:R1:W-:Y:S01]  /*2e50*/  STL.S16 [R1+0x122], R52 ;  /* 0x0001223401007387 */ /* 0x0003e20000100600 */
[----:B------:R-:W-:Y:S02]  /*2e60*/  @P1 LOP3.LUT R63, R63, 0x4, RZ, 0xfc, !PT ;  /* 0x000000043f3f1812 */ /* 0x000fe400078efcff */
[----:B------:R-:W-:Y:S01]  /*2e70*/  LOP3.LUT P1, RZ, R64, 0x800, RZ, 0xc0, !PT ;  /* 0x0000080040ff7812 */ /* 0x000fe2000782c0ff */
[----:B-1----:R-:W2:Y:S01]  /*2e80*/  LDL.S16 R52, [R1+0x120] ;  /* 0x0001200001347983 */ /* 0x002ea20000100600 */
[----:B---3--:R-:W-:Y:S01]  /*2e90*/  @!P2 MOV R36, R30 ;  /* 0x0000001e0024a202 */ /* 0x008fe20000000f00 */
[----:B0-----:R-:W-:Y:S01]  /*2ea0*/  @!P2 IMAD R7, R7, R34, RZ ;  /* 0x000000220707a224 */ /* 0x001fe200078e02ff */
[----:B------:R-:W-:-:S09]  /*2eb0*/  @!P2 MOV R37, R33 ;  /* 0x000000210025a202 */ /* 0x000fd20000000f00 */
[----:B------:R-:W3:Y:S01]  /*2ec0*/  @!P1 LDG.E R18, desc[UR10][R70.64] ;  /* 0x0000000a46129981 */ /* 0x000ee2000c1e1900 */
[C---:B------:R-:W-:Y:S02]  /*2ed0*/  @!P2 IMAD R7, R0.reuse, R35, R7 ;  /* 0x000000230007a224 */ /* 0x040fe400078e0207 */
[----:B------:R-:W-:Y:S01]  /*2ee0*/  @!P2 IMAD.WIDE.U32 R34, R0, R34, R36 ;  /* 0x000000220022a225 */ /* 0x000fe200078e0024 */
[----:B------:R-:W-:Y:S01]  /*2ef0*/  CS2R R2, SRZ ;  /* 0x0000000000027805 */ /* 0x000fe2000001ff00 */
[----:B------:R-:W0:Y:S01]  /*2f00*/  @!P2 LDC.64 R36, c[0x0][0x3a0] ;  /* 0x0000e800ff24ab82 */ /* 0x000e220000000a00 */
[----:B------:R-:W-:Y:S02]  /*2f10*/  LOP3.LUT R63, R63, 0xfffffffe, RZ, 0xc0, !PT ;  /* 0xfffffffe3f3f7812 */ /* 0x000fe400078ec0ff */
[----:B------:R-:W-:Y:S01]  /*2f20*/  IADD3 R65, PT, PT, R62, 0x1d0, RZ ;  /* 0x000001d03e417810 */ /* 0x000fe20007ffe0ff */
[----:B------:R-:W-:Y:S01]  /*2f30*/  STL [R1+0x1cc], R53 ;  /* 0x0001cc3501007387 */ /* 0x000fe20000100800 */
[----:B------:R-:W-:-:S03]  /*2f40*/  @!P2 IADD3 R7, PT, PT, R35, R7, RZ ;  /* 0x000000072307a210 */ /* 0x000fc60007ffe0ff */
[----:B------:R-:W4:Y:S01]  /*2f50*/  LDL.LU.64 R70, [R1+0x110] ;  /* 0x0001100001467983 */ /* 0x000f220000300a00 */
[C---:B------:R-:W-:Y:S02]  /*2f60*/  @!P2 SHF.L.U64.HI R0, R34.reuse, 0x1, R7 ;  /* 0x000000012200a819 */ /* 0x040fe40000010207 */
[----:B------:R-:W-:Y:S01]  /*2f70*/  @!P2 SHF.L.U32 R7, R34, 0x1, RZ ;  /* 0x000000012207a819 */ /* 0x000fe200000006ff */
[----:B------:R-:W3:Y:S01]  /*2f80*/  @!P3 LDG.E R2, desc[UR10][R76.64] ;  /* 0x0000000a4c02b981 */ /* 0x000ee2000c1e1900 */
[----:B------:R-:W1:Y:S03]  /*2f90*/  @!P2 LDC.64 R34, c[0x0][0x398] ;  /* 0x0000e600ff22ab82 */ /* 0x000e660000000a00 */
[----:B------:R-:W3:Y:S04]  /*2fa0*/  @!P3 LDG.E R3, desc[UR10][R74.64] ;  /* 0x0000000a4a03b981 */ /* 0x000ee8000c1e1900 */
[----:B------:R0:W-:Y:S02]  /*2fb0*/  STL [R1+0x1e4], R53 ;  /* 0x0001e43501007387 */ /* 0x0001e40000100800 */
[----:B0-----:R-:W-:-:S02]  /*2fc0*/  @!P2 IADD3 R36, P3, PT, R7, R36, RZ ;  /* 0x000000240724a210 */ /* 0x001fc40007f7e0ff */
[----:B------:R-:W3:Y:S02]  /*2fd0*/  @!P1 LDG.E R15, desc[UR10][R72.64] ;  /* 0x0000000a480f9981 */ /* 0x000ee4000c1e1900 */
[----:B------:R-:W-:Y:S02]  /*2fe0*/  @!P2 IADD3.X R37, PT, PT, R0, R37, RZ, P3, !PT ;  /* 0x000000250025a210 */ /* 0x000fe40001ffe4ff */
[----:B------:R-:W-:Y:S01]  /*2ff0*/  @P2 LOP3.LUT R63, R63, 0x1, RZ, 0xfc, !PT ;  /* 0x000000013f3f2812 */ /* 0x000fe200078efcff */
[----:B------:R-:W-:Y:S04]  /*3000*/  STL.S16 [R1+0x110], RZ ;  /* 0x000110ff01007387 */ /* 0x000fe80000100600 */
[----:B------:R-:W3:Y:S01]  /*3010*/  LDL.LU R53, [R1+0x118] ;  /* 0x0001180001357983 */ /* 0x000ee20000300800 */
        /* <DEDUP_REMOVED lines=18> */
[----:B0-----:R-:W-:-:S11]  /*3140*/  @!P3 IADD3 R40, P4, PT, R7, R40, RZ ;  /* 0x000000280728b210 */ /* 0x001fd60007f9e0ff */
[----:B------:R0:W3:Y:S01]  /*3150*/  @!P2 LDG.E R27, desc[UR10][R66.64] ;  /* 0x0000000a421ba981 */ /* 0x0000e2000c1e1900 */
[----:B------:R-:W-:-:S03]  /*3160*/  @!P3 IADD3.X R41, PT, PT, R0, R41, RZ, P4, !PT ;  /* 0x000000290029b210 */ /* 0x000fc600027fe4ff */
[----:B------:R-:W3:Y:S01]  /*3170*/  @!P2 LDG.E R24, desc[UR10][R68.64] ;  /* 0x0000000a4418a981 */ /* 0x000ee2000c1e1900 */
[----:B-1----:R-:W-:Y:S02]  /*3180*/  @!P3 IADD3 R38, P4, PT, R7, R38, RZ ;  /* 0x000000260726b210 */ /* 0x002fe40007f9e0ff */
[----:B0-----:R-:W-:Y:S02]  /*3190*/  SHF.R.S32.HI R66, RZ, 0x1f, R65 ;  /* 0x0000001fff427819 */ /* 0x001fe40000011441 */
[----:B------:R-:W-:Y:S02]  /*31a0*/  @!P3 IADD3.X R39, PT, PT, R0, R39, RZ, P4, !PT ;  /* 0x000000270027b210 */ /* 0x000fe400027fe4ff */
        /* <DEDUP_REMOVED lines=17> */
[----:B------:R-:W-:Y:S02]  /*32c0*/  LOP3.LUT R64, R64, 0x7fffffff, RZ, 0xc0, !PT ;  /* 0x7fffffff40407812 */ /* 0x000fe400078ec0ff */
[----:B------:R-:W-:Y:S02]  /*32d0*/  IADD3 R67, PT, PT, R62, 0x1e0, RZ ;  /* 0x000001e03e437810 */ /* 0x000fe40007ffe0ff */
[----:B------:R-:W-:Y:S02]  /*32e0*/  @P3 LOP3.LUT R64, R64, 0x80000000, RZ, 0xfc, !PT ;  /* 0x8000000040403812 */ /* 0x000fe400078efcff */
[----:B0-----:R-:W-:-:S04]  /*32f0*/  @!P4 IADD3 R28, P5, PT, R66, R28, RZ ;  /* 0x0000001c421cc210 */ /* 0x001fc80007fbe0ff */
[C---:B------:R-:W-:Y:S02]  /*3300*/  @!P4 IADD3.X R29, PT, PT, R65.reuse, R29, RZ, P5, !PT ;  /* 0x0000001d411dc210 */ /* 0x040fe40002ffe4ff */
[----:B-1----:R-:W-:Y:S02]  /*3310*/  @!P4 IADD3 R54, P5, PT, R66, R54, RZ ;  /* 0x000000364236c210 */ /* 0x002fe40007fbe0ff */
[----:B------:R-:W-:Y:S02]  /*3320*/  SHF.R.S32.HI R68, RZ, 0x1f, R67 ;  /* 0x0000001fff447819 */ /* 0x000fe40000011443 */
[----:B------:R-:W-:Y:S01]  /*3330*/  @!P4 IADD3.X R55, PT, PT, R65, R55, RZ, P5, !PT ;  /* 0x000000374137c210 */ /* 0x000fe20002ffe4ff */
[----:B------:R-:W-:Y:S01]  /*3340*/  HFMA2 R65, -RZ, RZ, 0, 0 ;  /* 0x00000000ff417431 */ /* 0x000fe200000001ff */
[----:B------:R-:W-:Y:S02]  /*3350*/  ISETP.GE.U32.AND P5, PT, R67, UR16, PT ;  /* 0x0000001043007c0c */ /* 0x000fe4000bfa6070 */
[----:B------:R-:W-:-:S02]  /*3360*/  LOP3.LUT P3, RZ, R64, 0x40, RZ, 0xc0, !PT ;  /* 0x0000004040ff7812 */ /* 0x000fc4000786c0ff */
[----:B------:R-:W-:Y:S01]  /*3370*/  ISETP.GE.AND.EX P5, PT, R68, UR17, PT, P5 ;  /* 0x0000001144007c0c */ /* 0x000fe2000bfa6350 */
[----:B------:R0:W3:Y:S02]  /*3380*/  @!P6 LDG.E R65, desc[UR10][R60.64] ;  /* 0x0000000a3c41e981 */ /* 0x0000e4000c1e1900 */
[----:B0-----:R-:W-:-:S08]  /*3390*/  CS2R R60, SRZ ;  /* 0x00000000003c7805 */ /* 0x001fd0000001ff00 */
[----:B------:R0:W3:Y:S01]  /*33a0*/  @!P3 LDG.E R61, desc[UR10][R56.64] ;  /* 0x0000000a383db981 */ /* 0x0000e2000c1e1900 */
[----:B------:R-:W-:-:S03]  /*33b0*/  MOV R66, RZ ;  /* 0x000000ff00427202 */ /* 0x000fc60000000f00 */
[----:B------:R-:W3:Y:S04]  /*33c0*/  @!P6 LDG.E R60, desc[UR10][R92.64] ;  /* 0x0000000a5c3ce981 */ /* 0x000ee8000c1e1900 */
[----:B------:R1:W3:Y:S01]  /*33d0*/  @!P3 LDG.E R66, desc[UR10][R58.64] ;  /* 0x0000000a3a42b981 */ /* 0x0002e2000c1e1900 */
[----:B0-----:R-:W0:Y:S01]  /*33e0*/  @!P5 LDC.64 R56, c[0x0][0x3f8] ;  /* 0x0000fe00ff38db82 */ /* 0x001e220000000a00 */
        /* <DEDUP_REMOVED lines=10> */
[----:B--2---:R-:W-:-:S02]  /*3490*/  @!P0 PRMT R52, R87, 0x7632, R52 ;  /* 0x0000763257348816 */ /* 0x004fc40000000034 */
[----:B------:R-:W-:-:S03]  /*34a0*/  LOP3.LUT P1, RZ, R64, 0x20, RZ, 0xc0, !PT ;  /* 0x0000002040ff7812 */ /* 0x000fc6000782c0ff */
[----:B------:R2:W-:Y:S01]  /*34b0*/  @!P0 STL.S16 [R1+0x120], R52 ;  /* 0x0001203401008387 */ /* 0x0005e20000100600 */
[----:B0-----:R-:W-:-:S03]  /*34c0*/  @!P5 IADD3 R56, P6, PT, R68, R56, RZ ;  /* 0x000000384438d210 */ /* 0x001fc60007fde0ff */
[----:B--2---:R-:W2:Y:S01]  /*34d0*/  LDL.LU.S16 R52, [R1+0x110] ;  /* 0x0001100001347983 */ /* 0x004ea20000300600 */
[----:B------:R-:W-:Y:S02]  /*34e0*/  @!P5 IADD3.X R57, PT, PT, R67, R57, RZ, P6, !PT ;  /* 0x000000394339d210 */ /* 0x000fe400037fe4ff */
[----:B-1----:R-:W-:-:S04]  /*34f0*/  @!P5 IADD3 R58, P6, PT, R68, R58, RZ ;  /* 0x0000003a443ad210 */ /* 0x002fc80007fde0ff */
[----:B------:R-:W-:Y:S01]  /*3500*/  @!P5 IADD3.X R59, PT, PT, R67, R59, RZ, P6, !PT ;  /* 0x0000003b433bd210 */ /* 0x000fe200037fe4ff */
[----:B------:R-:W-:Y:S01]  /*3510*/  HFMA2 R67, -RZ, RZ, 0, 0 ;  /* 0x00000000ff437431 */ /* 0x000fe200000001ff */
[----:B------:R-:W-:-:S04]  /*3520*/  LOP3.LUT R64, R64, 0xdfffffff, RZ, 0xc0, !PT ;  /* 0xdfffffff40407812 */ /* 0x000fc800078ec0ff */
[----:B------:R-:W-:Y:S01]  /*3530*/  @P4 LOP3.LUT R64, R64, 0x20000000, RZ, 0xfc, !PT ;  /* 0x2000000040404812 */ /* 0x000fe200078efcff */
[----:B----4-:R0:W4:Y:S03]  /*3540*/  @!P1 LDG.E R67, desc[UR10][R70.64] ;  /* 0x0000000a46439981 */ /* 0x010126000c1e1900 */
[----:B------:R-:W-:Y:S02]  /*3550*/  LOP3.LUT P4, RZ, R64, 0x10, RZ, 0xc0, !PT ;  /* 0x0000001040ff7812 */ /* 0x000fe4000788c0ff */
[----:B0-----:R-:W-:-:S04]  /*3560*/  IADD3 R71, PT, PT, R62, 0x1f0, RZ ;  /* 0x000001f03e477810 */ /* 0x001fc80007ffe0ff */
[----:B------:R-:W-:Y:S02]  /*3570*/  SHF.R.S32.HI R72, RZ, 0x1f, R71 ;  /* 0x0000001fff487819 */ /* 0x000fe40000011447 */
[----:B------:R-:W-:-:S04]  /*3580*/  ISETP.GE.U32.AND P6, PT, R71, UR16, PT ;  /* 0x0000001047007c0c */ /* 0x000fc8000bfc6070 */
[----:B------:R-:W-:Y:S02]  /*3590*/  ISETP.GE.AND.EX P6, PT, R72, UR17, PT, P6 ;  /* 0x0000001148007c0c */ /* 0x000fe4000bfc6360 */
[----:B------:R-:W-:-:S06]  /*35a0*/  MOV R70, RZ ;  /* 0x000000ff00467202 */ /* 0x000fcc0000000f00 */
[----:B------:R0:W4:Y:S05]  /*35b0*/  @!P4 LDG.E R70, desc[UR10][R48.64] ;  /* 0x0000000a3046c981 */ /* 0x00012a000c1e1900 */
[----:B0-----:R-:W0:Y:S01]  /*35c0*/  @!P6 LDC.64 R48, c[0x0][0x3f8] ;  /* 0x0000fe00ff30eb82 */ /* 0x001e220000000a00 */
[----:B------:R-:W-:-:S06]  /*35d0*/  CS2R R68, SRZ ;  /* 0x0000000000447805 */ /* 0x000fcc000001ff00 */
[----:B------:R1:W4:Y:S01]  /*35e0*/  @!P4 LDG.E R69, desc[UR10][R50.64] ;  /* 0x0000000a3245c981 */ /* 0x000322000c1e1900 */
[----:B------:R-:W-:-:S03]  /*35f0*/  LOP3.LUT R64, R64, 0xf7ffffff, RZ, 0xc0, !PT ;  /* 0xf7ffffff40407812 */ /* 0x000fc600078ec0ff */
[----:B------:R3:W4:Y:S01]  /*3600*/  @!P1 LDG.E R68, desc[UR10][R88.64] ;  /* 0x0000000a58449981 */ /* 0x000722000c1e1900 */
[----:B-1----:R-:W-:Y:S02]  /*3610*/  @!P6 MOV R50, R30 ;  /* 0x0000001e0032e202 */ /* 0x002fe40000000f00 */
[----:B------:R-:W-:Y:S01]  /*3620*/  @!P6 MOV R51, R33 ;  /* 0x000000210033e202 */ /* 0x000fe20000000f00 */
[-C--:B0-----:R-:W-:Y:S02]  /*3630*/  @!P6 IMAD R72, R72, R48.reuse, RZ ;  /* 0x000000304848e224 */ /* 0x081fe400078e02ff */
[----:B------:R-:W-:-:S04]  /*3640*/  @!P6 IMAD.WIDE.U32 R50, R71, R48, R50 ;  /* 0x000000304732e225 */ /* 0x000fc800078e0032 */
[----:B------:R-:W-:Y:S02]  /*3650*/  @!P6 IMAD R72, R71, R49, R72 ;  /* 0x000000314748e224 */ /* 0x000fe400078e0248 */
[----:B------:R-:W0:Y:S01]  /*3660*/  @!P6 LDC.64 R48, c[0x0][0x3a0] ;  /* 0x0000e800ff30eb82 */ /* 0x000e220000000a00 */
[----:B------:R-:W-:Y:S02]  /*3670*/  @P5 LOP3.LUT R64, R64, 0x8000000, RZ, 0xfc, !PT ;  /* 0x0800000040405812 */ /* 0x000fe400078efcff */
[----:B------:R-:W-:Y:S02]  /*3680*/  @!P6 IADD3 R71, PT, PT, R51, R72, RZ ;  /* 0x000000483347e210 */ /* 0x000fe40007ffe0ff */
[----:B------:R-:W-:Y:S02]  /*3690*/  LOP3.LUT P5, RZ, R64, 0x1000000, RZ, 0xc0, !PT ;  /* 0x0100000040ff7812 */ /* 0x000fe400078ac0ff */
[----:B------:R-:W-:Y:S02]  /*36a0*/  @!P6 SHF.L.U32 R72, R50, 0x1, RZ ;  /* 0x000000013248e819 */ /* 0x000fe400000006ff */
[----:B------:R-:W-:-:S02]  /*36b0*/  LOP3.LUT R64, R64, 0xbfffffff, RZ, 0xc0, !PT ;  /* 0xbfffffff40407812 */ /* 0x000fc400078ec0ff */
[----:B------:R-:W-:Y:S02]  /*36c0*/  @!P6 SHF.L.U64.HI R71, R50, 0x1, R71 ;  /* 0x000000013247e819 */ /* 0x000fe40000010247 */
[----:B------:R-:W-:Y:S01]  /*36d0*/  @P4 LOP3.LUT R64, R64, 0x40000000, RZ, 0xfc, !PT ;  /* 0x4000000040404812 */ /* 0x000fe200078efcff */
[----:B------:R-:W-:Y:S04]  /*36e0*/  STL [R1+0x1dc], R44 ;  /* 0x0001dc2c01007387 */ /* 0x000fe80000100800 */
[----:B------:R-:W-:Y:S04]  /*36f0*/  STL [R1+0x1d8], R45 ;  /* 0x0001d82d01007387 */ /* 0x000fe80000100800 */
[----:B------:R1:W-:Y:S01]  /*3700*/  STL.64 [R1+0x1e8], R44 ;  /* 0x0001e82c01007387 */ /* 0x0003e20000100a00 */
[----:B------:R-:W-:Y:S01]  /*3710*/  @!P0 PRMT R91, R87, 0x7610, R91 ;  /* 0x00007610575b8816 */ /* 0x000fe2000000005b */
[----:B------:R-:W3:Y:S01]  /*3720*/  @!P6 LDC.64 R50, c[0x0][0x398] ;  /* 0x0000e600ff32eb82 */ /* 0x000ee20000000a00 */
[----:B0-----:R-:W-:-:S04]  /*3730*/  @!P6 IADD3 R48, P1, PT, R72, R48, RZ ;  /* 0x000000304830e210 */ /* 0x001fc80007f3e0ff */
[----:B------:R-:W-:Y:S02]  /*3740*/  @!P6 IADD3.X R49, PT, PT, R71, R49, RZ, P1, !PT ;  /* 0x000000314731e210 */ /* 0x000fe40000ffe4ff */
[----:B------:R-:W-:Y:S02]  /*3750*/  LOP3.LUT P1, RZ, R64, 0x800000, RZ, 0xc0, !PT ;  /* 0x0080000040ff7812 */ /* 0x000fe4000782c0ff */
[----:B-1----:R-:W-:Y:S02]  /*3760*/  PRMT R45, RZ, 0x7610, R45 ;  /* 0x00007610ff2d7816 */ /* 0x002fe4000000002d */
[----:B------:R-:W-:Y:S02]  /*3770*/  PRMT R44, RZ, 0x7610, R44 ;  /* 0x00007610ff2c7816 */ /* 0x000fe4000000002c */
[----:B------:R-:W-:-:S07]  /*3780*/  @!P5 PRMT R45, R90, 0x7610, R45 ;  /* 0x000076105a2dd816 */ /* 0x000fce000000002d */
[----:B------:R-:W-:Y:S01]  /*3790*/  @!P1 PRMT R44, R86, 0x7610, R44 ;  /* 0x00007610562c9816 */ /* 0x000fe2000000002c */
[----:B------:R-:W-:Y:S04]  /*37a0*/  STL.S16 [R1+0x112], R45 ;  /* 0x0001122d01007387 */ /* 0x000fe80000100600 */
[----:B------:R0:W-:Y:S04]  /*37b0*/  STL.S16 [R1+0x114], R44 ;  /* 0x0001142c01007387 */ /* 0x0001e80000100600 */
[----:B0-----:R-:W4:Y:S04]  /*37c0*/  LDL.LU.64 R44, [R1+0x140] ;  /* 0x00014000012c7983 */ /* 0x001f280000300a00 */
[----:B------:R0:W-:Y:S04]  /*37d0*/  @!P0 STL.S16 [R1+0x122], R91 ;  /* 0x0001225b01008387 */ /* 0x0001e80000100600 */
[----:B0-----:R-:W4:Y:S04]  /*37e0*/  LDL.LU R91, [R1+0x20c] ;  /* 0x00020c00015b7983 */ /* 0x001f280000300800 */
[----:B------:R0:W-:Y:S04]  /*37f0*/  STL [R1+0x10], R87 ;  /* 0x0000105701007387 */ /* 0x0001e80000100800 */
[----:B0-----:R-:W4:Y:S01]  /*3800*/  LDL.LU R87, [R1+0x208] ;  /* 0x0002080001577983 */ /* 0x001f220000300800 */
[----:B------:R-:W-:-:S03]  /*3810*/  PRMT R93, R93, 0x5410, RZ ;  /* 0x000054105d5d7816 */ /* 0x000fc600000000ff */
[----:B---3--:R-:W-:Y:S01]  /*3820*/  STL [R1+0x90], R53 ;  /* 0x0000903501007387 */ /* 0x008fe20000100800 */
[----:B------:R-:W-:Y:S02]  /*3830*/  @!P0 PRMT R93, R93, 0x7610, R53 ;  /* 0x000076105d5d8816 */ /* 0x000fe40000000035 */
[----:B------:R-:W-:-:S04]  /*3840*/  @!P6 IADD3 R50, P4, PT, R72, R50, RZ ;  /* 0x000000324832e210 */ /* 0x000fc80007f9e0ff */
[----:B------:R-:W-:Y:S02]  /*3850*/  @!P6 IADD3.X R51, PT, PT, R71, R51, RZ, P4, !PT ;  /* 0x000000334733e210 */ /* 0x000fe400027fe4ff */
[C---:B------:R-:W-:Y:S02]  /*3860*/  LOP3.LUT P4, RZ, R64.reuse, 0x200000, RZ, 0xc0, !PT ;  /* 0x0020000040ff7812 */ /* 0x040fe4000788c0ff */
[----:B------:R-:W-:-:S04]  /*3870*/  LOP3.LUT R64, R64, 0xfbffffff, RZ, 0xc0, !PT ;  /* 0xfbffffff40407812 */ /* 0x000fc800078ec0ff */
[----:B------:R-:W-:-:S04]  /*3880*/  @P6 LOP3.LUT R64, R64, 0x4000000, RZ, 0xfc, !PT ;  /* 0x0400000040406812 */ /* 0x000fc800078efcff */
[----:B------:R-:W-:Y:S02]  /*3890*/  LOP3.LUT P6, RZ, R64, 0x400000, RZ, 0xc0, !PT ;  /* 0x0040000040ff7812 */ /* 0x000fe400078cc0ff */
[----:B------:R-:W-:Y:S02]  /*38a0*/  PRMT R89, R89, 0x5410, RZ ;  /* 0x0000541059597816 */ /* 0x000fe400000000ff */
[----:B------:R-:W-:Y:S02]  /*38b0*/  PRMT R88, RZ, 0x7610, R88 ;  /* 0x00007610ff587816 */ /* 0x000fe40000000058 */
[----:B------:R-:W-:Y:S02]  /*38c0*/  PRMT R93, RZ, 0x7610, R93 ;  /* 0x00007610ff5d7816 */ /* 0x000fe4000000005d */
[----:B--2---:R-:W-:-:S05]  /*38d0*/  @!P0 PRMT R52, R53, 0x7610, R52 ;  /* 0x0000761035348816 */ /* 0x004fca0000000034 */
[----:B------:R0:W-:Y:S04]  /*38e0*/  @!P0 STL.S16 [R1+0x110], R52 ;  /* 0x0001103401008387 */ /* 0x0001e80000100600 */
[----:B0-----:R-:W2:Y:S01]  /*38f0*/  LDL.LU.64 R52, [R1+0x148] ;  /* 0x0001480001347983 */ /* 0x001ea20000300a00 */
[----:B------:R-:W-:Y:S02]  /*3900*/  @!P6 PRMT R89, R89, 0x7610, R82 ;  /* 0x000076105959e816 */ /* 0x000fe40000000052 */
[----:B------:R-:W-:Y:S01]  /*3910*/  @!P4 PRMT R88, R78, 0x7632, R88 ;  /* 0x000076324e58c816 */ /* 0x000fe20000000058 */
[----:B------:R0:W-:Y:S01]  /*3920*/  STL [R1+0x18], R86 ;  /* 0x0000185601007387 */ /* 0x0001e20000100800 */
[----:B------:R-:W-:Y:S02]  /*3930*/  @!P1 PRMT R93, R86, 0x7632, R93 ;  /* 0x00007632565d9816 */ /* 0x000fe4000000005d */
[----:B------:R-:W-:-:S02]  /*3940*/  PRMT R89, RZ, 0x7610, R89 ;  /* 0x00007610ff597816 */ /* 0x000fc40000000059 */
[----:B------:R-:W-:Y:S02]  /*3950*/  PRMT R88, R88, 0x5410, RZ ;  /* 0x0000541058587816 */ /* 0x000fe400000000ff */
[----:B0-----:R-:W-:Y:S02]  /*3960*/  PRMT R86, R86, 0x5410, RZ ;  /* 0x0000541056567816 */ /* 0x001fe400000000ff */
[----:B------:R-:W-:Y:S02]  /*3970*/  @!P4 PRMT R89, R78, 0x7610, R89 ;  /* 0x000076104e59c816 */ /* 0x000fe40000000059 */
[--C-:B------:R-:W-:Y:S02]  /*3980*/  @!P4 PRMT R88, R88, 0x5410, R4.reuse ;  /* 0x000054105858c816 */ /* 0x100fe40000000004 */
[----:B------:R-:W-:Y:S02]  /*3990*/  @!P4 PRMT R86, R86, 0x7610, R4 ;  /* 0x000076105656c816 */ /* 0x000fe40000000004 */
[----:B------:R-:W-:Y:S01]  /*39a0*/  LOP3.LUT P4, RZ, R64, 0x8, RZ, 0xc0, !PT ;  /* 0x0000000840ff7812 */ /* 0x000fe2000788c0ff */
[----:B------:R0:W-:Y:S02]  /*39b0*/  STL [R1+0xa0], R4 ;  /* 0x0000a00401007387 */ /* 0x0001e40000100800 */
[----:B0-----:R-:W-:-:S10]  /*39c0*/  HFMA2 R4, -RZ, RZ, 0, 0 ;  /* 0x00000000ff047431 */ /* 0x001fd400000001ff */
[----:B----4-:R-:W3:Y:S04]  /*39d0*/  @!P4 LDG.E R4, desc[UR10][R44.64] ;  /* 0x0000000a2c04c981 */ /* 0x010ee8000c1e1900 */
[----:B------:R-:W4:Y:S01]  /*39e0*/  LDL.LU.64 R44, [R1+0x128] ;  /* 0x00012800012c7983 */ /* 0x000f220000300a00 */
[----:B------:R-:W-:-:S03]  /*39f0*/  PRMT R92, RZ, 0x7610, R92 ;  /* 0x00007610ff5c7816 */ /* 0x000fc6000000005c */
[----:B------:R0:W-:Y:S01]  /*3a00*/  STL.64 [R1+0x1f8], R46 ;  /* 0x0001f82e01007387 */ /* 0x0001e20000100a00 */
[----:B------:R-:W-:-:S03]  /*3a10*/  @!P5 PRMT R92, R90, 0x7632, R92 ;  /* 0x000076325a5cd816 */ /* 0x000fc6000000005c */
[----:B------:R1:W-:Y:S01]  /*3a20*/  STL [R1+0x94], R90 ;  /* 0x0000945a01007387 */ /* 0x0003e20000100800 */
[----:B0-----:R-:W-:Y:S02]  /*3a30*/  PRMT R47, RZ, 0x7610, R47 ;  /* 0x00007610ff2f7816 */ /* 0x001fe4000000002f */
[----:B------:R-:W-:Y:S02]  /*3a40*/  PRMT R46, RZ, 0x7610, R46 ;  /* 0x00007610ff2e7816 */ /* 0x000fe4000000002e */
[C---:B------:R-:W-:Y:S02]  /*3a50*/  @!P5 PRMT R47, R91.reuse, 0x7610, R47 ;  /* 0x000076105b2fd816 */ /* 0x040fe4000000002f */
[----:B------:R-:W-:Y:S02]  /*3a60*/  @!P5 PRMT R46, R91, 0x7632, R46 ;  /* 0x000076325b2ed816 */ /* 0x000fe4000000002e */
[----:B-1----:R-:W-:Y:S01]  /*3a70*/  PRMT R90, R90, 0x5410, RZ ;  /* 0x000054105a5a7816 */ /* 0x002fe200000000ff */
[----:B------:R-:W-:Y:S01]  /*3a80*/  STL.S16 [R1+0x118], R47 ;  /* 0x0001182f01007387 */ /* 0x000fe20000100600 */
[----:B------:R-:W-:-:S02]  /*3a90*/  LOP3.LUT P5, RZ, R64, 0x100000, RZ, 0xc0, !PT ;  /* 0x0010000040ff7812 */ /* 0x000fc400078ac0ff */
[----:B------:R-:W-:Y:S01]  /*3aa0*/  @!P1 PRMT R90, R90, 0x7610, R85 ;  /* 0x000076105a5a9816 */ /* 0x000fe20000000055 */
[----:B------:R0:W-:Y:S01]  /*3ab0*/  STL.S16 [R1+0x116], R46 ;  /* 0x0001162e01007387 */ /* 0x0001e20000100600 */
[----:B------:R-:W-:-:S03]  /*3ac0*/  PRMT R92, R92, 0x5410, RZ ;  /* 0x000054105c5c7816 */ /* 0x000fc600000000ff */
[----:B------:R1:W-:Y:S01]  /*3ad0*/  STL [R1+0x14], R91 ;  /* 0x0000145b01007387 */ /* 0x0003e20000100800 */
[----:B------:R-:W-:-:S03]  /*3ae0*/  PRMT R90, RZ, 0x7610, R90 ;  /* 0x00007610ff5a7816 */ /* 0x000fc6000000005a */
[----:B0-----:R-:W3:Y:S01]  /*3af0*/  LDL.LU.64 R46, [R1+0x150] ;  /* 0x00015000012e7983 */ /* 0x001ee20000300a00 */
[----:B-1----:R-:W-:-:S03]  /*3b00*/  PRMT R91, R91, 0x5410, RZ ;  /* 0x000054105b5b7816 */ /* 0x002fc600000000ff */
[----:B------:R0:W-:Y:S01]  /*3b10*/  STL [R1+0x1c], R84 ;  /* 0x00001c5401007387 */ /* 0x0001e20000100800 */
[----:B------:R-:W-:Y:S02]  /*3b20*/  @!P6 PRMT R92, R92, 0x5410, R84 ;  /* 0x000054105c5ce816 */ /* 0x000fe40000000054 */
[----:B------:R-:W-:Y:S01]  /*3b30*/  @!P1 PRMT R91, R91, 0x5410, R85 ;  /* 0x000054105b5b9816 */ /* 0x000fe20000000055 */
[----:B------:R1:W-:Y:S01]  /*3b40*/  STL [R1+0x98], R85 ;  /* 0x0000985501007387 */ /* 0x0003e20000100800 */
[----:B------:R-:W-:Y:S02]  /*3b50*/  LOP3.LUT P1, RZ, R64, 0x80000, RZ, 0xc0, !PT ;  /* 0x0008000040ff7812 */ /* 0x000fe4000782c0ff */
[----:B------:R-:W-:Y:S02]  /*3b60*/  @!P6 PRMT R90, R84, 0x7632, R90 ;  /* 0x00007632545ae816 */ /* 0x000fe4000000005a */
[----:B------:R-:W-:Y:S02]  /*3b70*/  PRMT R87, R87, 0x5410, RZ ;  /* 0x0000541057577816 */ /* 0x000fe400000000ff */
[----:B0-----:R-:W-:-:S02]  /*3b80*/  PRMT R84, RZ, 0x7610, R84 ;  /* 0x00007610ff547816 */ /* 0x001fc40000000054 */
[----:B------:R-:W-:Y:S02]  /*3b90*/  PRMT R86, RZ, 0x7610, R86 ;  /* 0x00007610ff567816 */ /* 0x000fe40000000056 */
[----:B-1----:R-:W-:Y:S02]  /*3ba0*/  PRMT R85, R85, 0x5410, RZ ;  /* 0x0000541055557816 */ /* 0x002fe400000000ff */
[----:B------:R-:W-:Y:S02]  /*3bb0*/  @!P5 PRMT R84, R6, 0x7632, R84 ;  /* 0x000076320654d816 */ /* 0x000fe40000000054 */
[----:B------:R-:W-:Y:S02]  /*3bc0*/  @!P5 PRMT R87, R87, 0x5410, R6 ;  /* 0x000054105757d816 */ /* 0x000fe40000000006 */
[----:B------:R-:W-:Y:S02]  /*3bd0*/  @!P5 PRMT R86, R8, 0x7610, R86 ;  /* 0x000076100856d816 */ /* 0x000fe40000000056 */
[----:B------:R-:W-:-:S02]  /*3be0*/  @!P5 PRMT R85, R85, 0x7610, R8 ;  /* 0x000076105555d816 */ /* 0x000fc40000000008 */
[----:B------:R-:W-:Y:S02]  /*3bf0*/  LOP3.LUT P5, RZ, R64, 0x4, RZ, 0xc0, !PT ;  /* 0x0000000440ff7812 */ /* 0x000fe400078ac0ff */
[----:B------:R-:W-:Y:S02]  /*3c00*/  PRMT R84, R84, 0x5410, RZ ;  /* 0x0000541054547816 */ /* 0x000fe400000000ff */
[----:B------:R-:W-:Y:S01]  /*3c10*/  PRMT R83, R83, 0x5410, RZ ;  /* 0x0000541053537816 */ /* 0x000fe200000000ff */
[----:B------:R-:W-:Y:S01]  /*3c20*/  STL [R1+0xa4], R8 ;  /* 0x0000a40801007387 */ /* 0x000fe20000100800 */
[--C-:B------:R-:W-:Y:S02]  /*3c30*/  @!P1 PRMT R84, R84, 0x5410, R9.reuse ;  /* 0x0000541054549816 */ /* 0x100fe40000000009 */
[----:B------:R-:W-:Y:S01]  /*3c40*/  @!P1 PRMT R83, R83, 0x7610, R9 ;  /* 0x0000761053539816 */ /* 0x000fe20000000009 */
[----:B------:R0:W-:Y:S02]  /*3c50*/  STL [R1+0x28], R9 ;  /* 0x0000280901007387 */ /* 0x0001e40000100800 */
[----:B0-----:R-:W-:-:S02]  /*3c60*/  CS2R R8, SRZ ;  /* 0x0000000000087805 */ /* 0x001fc4000001ff00 */
[----:B------:R-:W-:-:S04]  /*3c70*/  PRMT R91, RZ, 0x7610, R91 ;  /* 0x00007610ff5b7816 */ /* 0x000fc8000000005b */
[----:B--2---:R0:W2:Y:S01]  /*3c80*/  @!P5 LDG.E R9, desc[UR10][R52.64] ;  /* 0x0000000a3409d981 */ /* 0x0040a2000c1e1900 */
[----:B------:R-:W-:Y:S02]  /*3c90*/  PRMT R80, RZ, 0x5410, RZ ;  /* 0x00005410ff507816 */ /* 0x000fe400000000ff */
[----:B------:R-:W-:Y:S01]  /*3ca0*/  PRMT R79, RZ, 0x5410, RZ ;  /* 0x00005410ff4f7816 */ /* 0x000fe200000000ff */
[----:B------:R1:W-:Y:S01]  /*3cb0*/  STL [R1+0x9c], R82 ;  /* 0x00009c5201007387 */ /* 0x0003e20000100800 */
[----:B------:R-:W-:-:S03]  /*3cc0*/  PRMT R85, RZ, 0x7610, R85 ;  /* 0x00007610ff557816 */ /* 0x000fc60000000055 */
[----:B------:R0:W-:Y:S04]  /*3cd0*/  STL [R1+0xa8], R10 ;  /* 0x0000a80a01007387 */ /* 0x0001e80000100800 */
[----:B------:R-:W2:Y:S01]  /*3ce0*/  LDL.LU.64 R52, [R1+0x200] ;  /* 0x0002000001347983 */ /* 0x000ea20000300a00 */
[----:B------:R-:W-:Y:S02]  /*3cf0*/  @!P6 PRMT R91, R82, 0x7610, R91 ;  /* 0x00007610525be816 */ /* 0x000fe4000000005b */
[----:B------:R-:W-:Y:S02]  /*3d00*/  LOP3.LUT P6, RZ, R64, 0x20000, RZ, 0xc0, !PT ;  /* 0x0002000040ff7812 */ /* 0x000fe400078cc0ff */
[----:B------:R-:W-:Y:S01]  /*3d10*/  PRMT R81, R81, 0x5410, RZ ;  /* 0x0000541051517816 */ /* 0x000fe200000000ff */
[----:B------:R4:W-:Y:S01]  /*3d20*/  STL [R1+0x24], R6 ;  /* 0x0000240601007387 */ /* 0x0009e20000100800 */
[----:B-1----:R-:W-:-:S02]  /*3d30*/  PRMT R82, R82, 0x5410, RZ ;  /* 0x0000541052527816 */ /* 0x002fc400000000ff */
[----:B------:R-:W-:Y:S01]  /*3d40*/  @!P1 PRMT R85, R10, 0x7610, R85 ;  /* 0x000076100a559816 */ /* 0x000fe20000000055 */
[----:B------:R-:W-:Y:S01]  /*3d50*/  STL [R1+0x30], R16 ;  /* 0x0000301001007387 */ /* 0x000fe20000100800 */
[----:B------:R-:W-:Y:S02]  /*3d60*/  LOP3.LUT P0, RZ, R64, 0x40000, RZ, 0xc0, !PT ;  /* 0x0004000040ff7812 */ /* 0x000fe4000780c0ff */
[----:B------:R-:W-:Y:S01]  /*3d70*/  PRMT R83, RZ, 0x7610, R83 ;  /* 0x00007610ff537816 */ /* 0x000fe20000000053 */
[----:B------:R-:W-:Y:S02]  /*3d80*/  STL [R1+0x20], R78 ;  /* 0x0000204e01007387 */ /* 0x000fe40000100800 */
[--C-:B------:R-:W-:Y:S02]  /*3d90*/  @!P6 PRMT R80, R80, 0x5410, R16.reuse ;  /* 0x000054105050e816 */ /* 0x100fe40000000010 */
[----:B------:R-:W-:Y:S01]  /*3da0*/  @!P6 PRMT R79, R79, 0x7610, R16 ;  /* 0x000076104f4fe816 */ /* 0x000fe20000000010 */
[----:B------:R1:W2:Y:S01]  /*3db0*/  @!P5 LDG.E R8, desc[UR10][R42.64] ;  /* 0x0000000a2a08d981 */ /* 0x0002a2000c1e1900 */
[----:B------:R-:W-:-:S02]  /*3dc0*/  @!P6 PRMT R80, R17, 0x7610, R80 ;  /* 0x000076101150e816 */ /* 0x000fc40000000050 */
[----:B------:R-:W-:Y:S02]  /*3dd0*/  @!P6 PRMT R79, R17, 0x7632, R79 ;  /* 0x00007632114fe816 */ /* 0x000fe4000000004f */
[----:B------:R-:W-:Y:S02]  /*3de0*/  LOP3.LUT P6, RZ, R64, 0x2, RZ, 0xc0, !PT ;  /* 0x0000000240ff7812 */ /* 0x000fe400078cc0ff */
[----:B------:R-:W-:Y:S01]  /*3df0*/  @!P1 PRMT R82, R82, 0x7610, R10 ;  /* 0x0000761052529816 */ /* 0x000fe2000000000a */
[----:B0-----:R-:W-:-:S10]  /*3e00*/  HFMA2 R10, -RZ, RZ, 0, 0 ;  /* 0x00000000ff0a7431 */ /* 0x001fd400000001ff */
[----:B----4-:R-:W4:Y:S04]  /*3e10*/  @!P6 LDG.E R10, desc[UR10][R44.64] ;  /* 0x0000000a2c0ae981 */ /* 0x010f28000c1e1900 */
[----:B------:R-:W4:Y:S01]  /*3e20*/  LDL.LU.64 R44, [R1+0x130] ;  /* 0x00013000012c7983 */ /* 0x000f220000300a00 */
[----:B------:R-:W-:Y:S02]  /*3e30*/  @!P0 PRMT R81, R81, 0x7610, R12 ;  /* 0x0000761051518816 */ /* 0x000fe4000000000c */
[----:B------:R-:W-:Y:S02]  /*3e40*/  PRMT R82, RZ, 0x7610, R82 ;  /* 0x00007610ff527816 */ /* 0x000fe40000000052 */
[----:B------:R-:W-:Y:S02]  /*3e50*/  PRMT R81, RZ, 0x7610, R81 ;  /* 0x00007610ff517816 */ /* 0x000fe40000000051 */
[----:B------:R-:W-:-:S02]  /*3e60*/  LOP3.LUT P1, RZ, R64, 0x10000, RZ, 0xc0, !PT ;  /* 0x0001000040ff7812 */ /* 0x000fc4000782c0ff */
[----:B------:R-:W-:Y:S02]  /*3e70*/  @!P0 PRMT R83, R12, 0x7610, R83 ;  /* 0x000076100c538816 */ /* 0x000fe40000000053 */
[C---:B------:R-:W-:Y:S02]  /*3e80*/  @!P0 PRMT R82, R13.reuse, 0x7610, R82 ;  /* 0x000076100d528816 */ /* 0x040fe40000000052 */
[----:B------:R-:W-:Y:S02]  /*3e90*/  @!P0 PRMT R81, R13, 0x7632, R81 ;  /* 0x000076320d518816 */ /* 0x000fe40000000051 */
[----:B------:R-:W-:Y:S02]  /*3ea0*/  LOP3.LUT P0, RZ, R64, 0x8000, RZ, 0xc0, !PT ;  /* 0x0000800040ff7812 */ /* 0x000fe4000780c0ff */
[----:B------:R-:W-:Y:S02]  /*3eb0*/  MOV R6, RZ ;  /* 0x000000ff00067202 */ /* 0x000fe40000000f00 */
[----:B------:R-:W-:-:S02]  /*3ec0*/  PRMT R77, RZ, 0x7610, R77 ;  /* 0x00007610ff4d7816 */ /* 0x000fc4000000004d */
[----:B------:R-:W-:Y:S02]  /*3ed0*/  PRMT R75, R75, 0x5410, RZ ;  /* 0x000054104b4b7816 */ /* 0x000fe400000000ff */
[----:B------:R-:W-:Y:S02]  /*3ee0*/  @!P1 PRMT R77, R19, 0x7632, R77 ;  /* 0x00007632134d9816 */ /* 0x000fe4000000004d */
[----:B------:R-:W-:Y:S02]  /*3ef0*/  @!P1 PRMT R75, R75, 0x7610, R21 ;  /* 0x000076104b4b9816 */ /* 0x000fe40000000015 */
[----:B------:R-:W-:Y:S01]  /*3f00*/  PRMT R76, RZ, 0x5410, RZ ;  /* 0x00005410ff4c7816 */ /* 0x000fe200000000ff */
[----:B---3--:R-:W3:Y:S01]  /*3f10*/  @!P4 LDG.E R6, desc[UR10][R46.64] ;  /* 0x0000000a2e06c981 */ /* 0x008ee2000c1e1900 */
[----:B------:R-:W-:Y:S02]  /*3f20*/  LOP3.LUT P4, RZ, R64, 0x4000, RZ, 0xc0, !PT ;  /* 0x0000400040ff7812 */ /* 0x000fe4000788c0ff */
[----:B------:R-:W-:-:S02]  /*3f30*/  PRMT R77, R77, 0x5410, RZ ;  /* 0x000054104d4d7816 */ /* 0x000fc400000000ff */
[----:B------:R-:W-:Y:S02]  /*3f40*/  PRMT R75, RZ, 0x7610, R75 ;  /* 0x00007610ff4b7816 */ /* 0x000fe4000000004b */
[----:B------:R-:W-:Y:S02]  /*3f50*/  @!P0 PRMT R76, R23, 0x7632, R76 ;  /* 0x00007632174c8816 */ /* 0x000fe4000000004c */
[----:B------:R-:W-:Y:S01]  /*3f60*/  @!P0 PRMT R77, R77, 0x5410, R23 ;  /* 0x000054104d4d8816 */ /* 0x000fe20000000017 */
[----:B------:R-:W3:Y:S01]  /*3f70*/  LDL.LU.64 R46, [R1+0x138] ;  /* 0x00013800012e7983 */ /* 0x000ee20000300a00 */
[----:B------:R-:W-:Y:S02]  /*3f80*/  @!P0 PRMT R76, R76, 0x5410, R25 ;  /* 0x000054104c4c8816 */ /* 0x000fe40000000019 */
[----:B------:R-:W-:Y:S02]  /*3f90*/  @!P0 PRMT R75, R25, 0x7632, R75 ;  /* 0x00007632194b8816 */ /* 0x000fe4000000004b */
[----:B------:R-:W-:-:S02]  /*3fa0*/  LOP3.LUT P0, RZ, R64, 0x1, RZ, 0xc0, !PT ;  /* 0x0000000140ff7812 */ /* 0x000fc4000780c0ff */
[----:B------:R-:W-:Y:S02]  /*3fb0*/  PRMT R74, RZ, 0x5410, RZ ;  /* 0x00005410ff4a7816 */ /* 0x000fe400000000ff */
[----:B------:R-:W-:Y:S02]  /*3fc0*/  LOP3.LUT R64, R64, 0xefffffff, RZ, 0xc0, !PT ;  /* 0xefffffff40407812 */ /* 0x000fe400078ec0ff */
[----:B------:R-:W-:Y:S02]  /*3fd0*/  PRMT R73, R73, 0x5410, RZ ;  /* 0x0000541049497816 */ /* 0x000fe400000000ff */
[----:B------:R-:W-:Y:S02]  /*3fe0*/  PRMT R72, R72, 0x5410, RZ ;  /* 0x0000541048487816 */ /* 0x000fe400000000ff */
[----:B------:R-:W-:Y:S02]  /*3ff0*/  @!P4 PRMT R74, R74, 0x5410, R26 ;  /* 0x000054104a4ac816 */ /* 0x000fe4000000001a */
[----:B------:R-:W-:-:S02]  /*4000*/  @P5 LOP3.LUT R64, R64, 0x10000000, RZ, 0xfc, !PT ;  /* 0x1000000040405812 */ /* 0x000fc400078efcff */
[----:B------:R-:W-:Y:S02]  /*4010*/  @!P4 PRMT R73, R73, 0x7610, R26 ;  /* 0x000076104949c816 */ /* 0x000fe4000000001a */
[----:B------:R-:W-:Y:S02]  /*4020*/  @!P4 PRMT R74, R14, 0x7610, R74 ;  /* 0x000076100e4ac816 */ /* 0x000fe4000000004a */
[----:B------:R-:W-:Y:S02]  /*4030*/  @!P4 PRMT R72, R72, 0x7610, R14 ;  /* 0x000076104848c816 */ /* 0x000fe4000000000e */
[----:B------:R-:W-:Y:S02]  /*4040*/  LOP3.LUT P4, RZ, R64, 0x800, RZ, 0xc0, !PT ;  /* 0x0000080040ff7812 */ /* 0x000fe4000788c0ff */
[----:B--2---:R-:W-:-:S11]  /*4050*/  PRMT R52, RZ, 0x7610, R52 ;  /* 0x00007610ff347816 */ /* 0x004fd60000000034 */
[----:B------:R-:W-:-:S05]  /*4060*/  @!P4 PRMT R52, R18, 0x7610, R52 ;  /* 0x000076101234c816 */ /* 0x000fca0000000034 */
[----:B------:R0:W-:Y:S04]  /*4070*/  STL.S16 [R1+0x11c], R52 ;  /* 0x00011c3401007387 */ /* 0x0001e80000100600 */
[----:B0-----:R-:W2:Y:S01]  /*4080*/  LDL.LU R52, [R1+0x1f0] ;  /* 0x0001f00001347983 */ /* 0x001ea20000300800 */
[----:B------:R-:W-:-:S04]  /*4090*/  PRMT R16, RZ, 0x7610, R16 ;  /* 0x00007610ff107816 */ /* 0x000fc80000000010 */
[----:B------:R-:W-:-:S05]  /*40a0*/  @!P4 PRMT R16, R18, 0x7632, R16 ;  /* 0x000076321210c816 */ /* 0x000fca0000000010 */
[----:B------:R0:W-:Y:S02]  /*40b0*/  STL.S16 [R1+0x13a], R16 ;  /* 0x00013a1001007387 */ /* 0x0001e40000100600 */
[----:B0-----:R-:W-:Y:S02]  /*40c0*/  MOV R16, RZ ;  /* 0x000000ff00107202 */ /* 0x001fe40000000f00 */
[----:B------:R-:W-:-:S04]  /*40d0*/  PRMT R78, RZ, 0x5410, RZ ;  /* 0x00005410ff4e7816 */ /* 0x000fc800000000ff */
[----:B----4-:R0:W4:Y:S04]  /*40e0*/  @!P0 LDG.E R16, desc[UR10][R44.64] ;  /* 0x0000000a2c108981 */ /* 0x010128000c1e1900 */
[----:B------:R-:W0:Y:S01]  /*40f0*/  LDL.LU.64 R44, [R1+0x1e8] ;  /* 0x0001e800012c7983 */ /* 0x000e220000300a00 */
[----:B------:R-:W-:-:S04]  /*4100*/  @!P1 PRMT R78, R78, 0x5410, R19 ;  /* 0x000054104e4e9816 */ /* 0x000fc80000000013 */
[----:B------:R-:W-:Y:S02]  /*4110*/  @!P1 PRMT R78, R21, 0x7610, R78 ;  /* 0x00007610154e9816 */ /* 0x000fe4000000004e */
[----:B------:R-:W-:Y:S02]  /*4120*/  LOP3.LUT P1, RZ, R63, 0x4, RZ, 0xc0, !PT ;  /* 0x000000043fff7812 */ /* 0x000fe4000782c0ff */
[----:B-1----:R-:W-:Y:S02]  /*4130*/  PRMT R42, R42, 0x5410, RZ ;  /* 0x000054102a2a7816 */ /* 0x002fe400000000ff */
[----:B------:R-:W-:-:S09]  /*4140*/  PRMT R43, RZ, 0x7610, R43 ;  /* 0x00007610ff2b7816 */ /* 0x000fd2000000002b */
[----:B------:R-:W-:Y:S02]  /*4150*/  @!P1 PRMT R42, R42, 0x7610, R5 ;  /* 0x000076102a2a9816 */ /* 0x000fe40000000005 */
[----:B------:R-:W-:Y:S02]  /*4160*/  @!P1 PRMT R43, R11, 0x7610, R43 ;  /* 0x000076100b2b9816 */ /* 0x000fe4000000002b */
[----:B------:R-:W-:Y:S02]  /*4170*/  PRMT R42, RZ, 0x7610, R42 ;  /* 0x00007610ff2a7816 */ /* 0x000fe4000000002a */
[----:B------:R-:W-:Y:S02]  /*4180*/  PRMT R43, R43, 0x5410, RZ ;  /* 0x000054102b2b7816 */ /* 0x000fe400000000ff */
[----:B------:R-:W-:Y:S02]  /*4190*/  @!P4 PRMT R42, R15, 0x7632, R42 ;  /* 0x000076320f2ac816 */ /* 0x000fe4000000002a */
[----:B------:R-:W-:-:S02]  /*41a0*/  @!P4 PRMT R43, R43, 0x5410, R15 ;  /* 0x000054102b2bc816 */ /* 0x000fc4000000000f */
[----:B------:R-:W-:Y:S01]  /*41b0*/  LOP3.LUT P4, RZ, R64, 0x100, RZ, 0xc0, !PT ;  /* 0x0000010040ff7812 */ /* 0x000fe2000788c0ff */
[----:B------:R-:W-:Y:S04]  /*41c0*/  STL [R1+0x1c4], R36 ;  /* 0x0001c42401007387 */ /* 0x000fe80000100800 */
[----:B------:R1:W-:Y:S04]  /*41d0*/  STL [R1+0x1d4], R36 ;  /* 0x0001d42401007387 */ /* 0x0003e80000100800 */
[----:B------:R-:W-:Y:S04]  /*41e0*/  STL [R1+0x1b4], R34 ;  /* 0x0001b42201007387 */ /* 0x000fe80000100800 */
[----:B------:R3:W-:Y:S01]  /*41f0*/  STL [R1+0x1c8], R34 ;  /* 0x0001c82201007387 */ /* 0x0007e20000100800 */
[----:B-1----:R-:W-:-:S04]  /*4200*/  PRMT R36, RZ, 0x7610, R36 ;  /* 0x00007610ff247816 */ /* 0x002fc80000000024 */
[----:B------:R-:W-:Y:S02]  /*4210*/  @!P2 PRMT R36, R24, 0x7610, R36 ;  /* 0x000076101824a816 */ /* 0x000fe40000000024 */
[----:B---3--:R-:W-:-:S04]  /*4220*/  PRMT R34, RZ, 0x7610, R34 ;  /* 0x00007610ff227816 */ /* 0x008fc80000000022 */
[----:B------:R-:W-:Y:S01]  /*4230*/  @!P4 PRMT R34, R7, 0x7610, R34 ;  /* 0x000076100722c816 */ /* 0x000fe20000000022 */
[----:B------:R1:W-:Y:S04]  /*4240*/  STL.S16 [R1+0x126], R36 ;  /* 0x0001262401007387 */ /* 0x0003e80000100600 */
[----:B------:R3:W-:Y:S04]  /*4250*/  STL.S16 [R1+0x124], R34 ;  /* 0x0001242201007387 */ /* 0x0007e80000100600 */
[----:B-1----:R-:W4:Y:S04]  /*4260*/  LDL.LU R36, [R1+0x1d4] ;  /* 0x0001d40001247983 */ /* 0x002f280000300800 */
[----:B---3--:R-:W3:Y:S01]  /*4270*/  LDL.LU R34, [R1+0x1c8] ;  /* 0x0001c80001227983 */ /* 0x008ee20000300800 */
[----:B------:R-:W-:-:S02]  /*4280*/  LOP3.LUT P5, RZ, R64, 0x2000, RZ, 0xc0, !PT ;  /* 0x0000200040ff7812 */ /* 0x000fc400078ac0ff */
[----:B------:R-:W-:Y:S01]  /*4290*/  PRMT R73, RZ, 0x7610, R73 ;  /* 0x00007610ff497816 */ /* 0x000fe20000000049 */
[----:B------:R1:W-:Y:S01]  /*42a0*/  STL [R1+0x2c], R12 ;  /* 0x00002c0c01007387 */ /* 0x0003e20000100800 */
[----:B------:R-:W-:Y:S02]  /*42b0*/  PRMT R71, R71, 0x5410, RZ ;  /* 0x0000541047477816 */ /* 0x000fe400000000ff */
[----:B------:R-:W-:Y:S02]  /*42c0*/  PRMT R72, RZ, 0x7610, R72 ;  /* 0x00007610ff487816 */ /* 0x000fe40000000048 */
[----:B-1----:R-:W-:-:S05]  /*42d0*/  PRMT R12, RZ, 0x7610, R12 ;  /* 0x00007610ff0c7816 */ /* 0x002fca000000000c */
[----:B------:R-:W-:Y:S02]  /*42e0*/  @!P5 PRMT R73, R2, 0x7610, R73 ;  /* 0x000076100249d816 */ /* 0x000fe40000000049 */
[----:B------:R-:W-:Y:S02]  /*42f0*/  @!P5 PRMT R71, R71, 0x7610, R2 ;  /* 0x000076104747d816 */ /* 0x000fe40000000002 */
[C---:B------:R-:W-:Y:S02]  /*4300*/  @!P5 PRMT R72, R3.reuse, 0x7610, R72 ;  /* 0x000076100348d816 */ /* 0x040fe40000000048 */
[----:B------:R-:W-:Y:S02]  /*4310*/  @!P5 PRMT R12, R3, 0x7632, R12 ;  /* 0x00007632030cd816 */ /* 0x000fe4000000000c */
[----:B------:R-:W-:Y:S02]  /*4320*/  LOP3.LUT P5, RZ, R64, 0x400, RZ, 0xc0, !PT ;  /* 0x0000040040ff7812 */ /* 0x000fe400078ac0ff */
[----:B------:R-:W-:-:S11]  /*4330*/  PRMT R53, RZ, 0x7610, R53 ;  /* 0x00007610ff357816 */ /* 0x000fd60000000035 */
[----:B------:R-:W-:-:S05]  /*4340*/  @!P5 PRMT R53, R20, 0x7610, R53 ;  /* 0x000076101435d816 */ /* 0x000fca0000000035 */
[----:B------:R1:W-:Y:S04]  /*4350*/  STL.S16 [R1+0x11a], R53 ;  /* 0x00011a3501007387 */ /* 0x0003e80000100600 */
[----:B-1----:R-:W3:Y:S04]  /*4360*/  LDL.LU R53, [R1+0x1e4] ;  /* 0x0001e40001357983 */ /* 0x002ee80000300800 */
[----:B------:R1:W-:Y:S02]  /*4370*/  STL.S16 [R1+0x11e], R12 ;  /* 0x00011e0c01007387 */ /* 0x0003e40000100600 */
[----:B-1----:R-:W-:-:S06]  /*4380*/  MOV R12, RZ ;  /* 0x000000ff000c7202 */ /* 0x002fcc0000000f00 */
[----:B------:R-:W3:Y:S04]  /*4390*/  @!P6 LDG.E R12, desc[UR10][R46.64] ;  /* 0x0000000a2e0ce981 */ /* 0x000ee8000c1e1900 */
[----:B------:R-:W3:Y:S01]  /*43a0*/  LDL.LU.64 R46, [R1+0x1f8] ;  /* 0x0001f800012e7983 */ /* 0x000ee20000300a00 */
[----:B--2---:R-:W-:-:S04]  /*43b0*/  PRMT R52, RZ, 0x7610, R52 ;  /* 0x00007610ff347816 */ /* 0x004fc80000000034 */
[----:B------:R-:W-:-:S05]  /*43c0*/  @!P5 PRMT R52, R20, 0x7632, R52 ;  /* 0x000076321434d816 */ /* 0x000fca0000000034 */
[----:B------:R1:W-:Y:S04]  /*43d0*/  STL.S16 [R1+0x12a], R52 ;  /* 0x00012a3401007387 */ /* 0x0003e80000100600 */
[----:B-1----:R-:W2:Y:S04]  /*43e0*/  LDL.LU R52, [R1+0x1e0] ;  /* 0x0001e00001347983 */ /* 0x002ea80000300800 */
[----:B------:R-:W-:Y:S04]  /*43f0*/  STL [R1+0x19c], R38 ;  /* 0x00019c2601007387 */ /* 0x000fe80000100800 */
[----:B------:R1:W-:Y:S04]  /*4400*/  STL [R1+0x1a8], R38 ;  /* 0x0001a82601007387 */ /* 0x0003e80000100800 */
[----:B------:R-:W-:Y:S04]  /*4410*/  STL [R1+0x198], R39 ;  /* 0x0001982701007387 */ /* 0x000fe80000100800 */
[----:B------:R1:W-:Y:S02]  /*4420*/  STL [R1+0x1ac], R39 ;  /* 0x0001ac2701007387 */ /* 0x0003e40000100800 */
[----:B-1----:R-:W-:-:S04]  /*4430*/  PRMT R38, RZ, 0x7610, R38 ;  /* 0x00007610ff267816 */ /* 0x002fc80000000026 */
[----:B------:R-:W-:Y:S02]  /*4440*/  @!P3 PRMT R38, R61, 0x7632, R38 ;  /* 0x000076323d26b816 */ /* 0x000fe40000000026 */
[----:B------:R-:W-:-:S04]  /*4450*/  PRMT R39, RZ, 0x7610, R39 ;  /* 0x00007610ff277816 */ /* 0x000fc80000000027 */
[----:B------:R-:W-:Y:S01]  /*4460*/  @!P3 PRMT R39, R61, 0x7610, R39 ;  /* 0x000076103d27b816 */ /* 0x000fe20000000027 */
[----:B------:R1:W-:Y:S04]  /*4470*/  STL.S16 [R1+0x146], R38 ;  /* 0x0001462601007387 */ /* 0x0003e80000100600 */
[----:B------:R1:W-:Y:S04]  /*4480*/  STL.S16 [R1+0x13c], R39 ;  /* 0x00013c2701007387 */ /* 0x0003e80000100600 */
[----:B-1----:R-:W2:Y:S04]  /*4490*/  LDL.LU R38, [R1+0x1a8] ;  /* 0x0001a80001267983 */ /* 0x002ea80000300800 */
[----:B------:R-:W2:Y:S04]  /*44a0*/  LDL.LU R39, [R1+0x1ac] ;  /* 0x0001ac0001277983 */ /* 0x000ea80000300800 */
[----:B------:R-:W-:Y:S04]  /*44b0*/  STL [R1+0x1a4], R40 ;  /* 0x0001a42801007387 */ /* 0x000fe80000100800 */
[----:B------:R1:W-:Y:S04]  /*44c0*/  STL [R1+0x1b8], R40 ;  /* 0x0001b82801007387 */ /* 0x0003e80000100800 */
[----:B------:R-:W-:Y:S04]  /*44d0*/  STL [R1+0x1a0], R41 ;  /* 0x0001a02901007387 */ /* 0x000fe80000100800 */
[----:B------:R1:W-:Y:S02]  /*44e0*/  STL [R1+0x1bc], R41 ;  /* 0x0001bc2901007387 */ /* 0x0003e40000100800 */
[----:B-1----:R-:W-:-:S02]  /*44f0*/  PRMT R40, RZ, 0x7610, R40 ;  /* 0x00007610ff287816 */ /* 0x002fc40000000028 */
[----:B------:R-:W-:Y:S02]  /*4500*/  PRMT R41, RZ, 0x7610, R41 ;  /* 0x00007610ff297816 */ /* 0x000fe40000000029 */
[----:B0-----:R-:W-:Y:S02]  /*4510*/  PRMT R44, RZ, 0x7610, R44 ;  /* 0x00007610ff2c7816 */ /* 0x001fe4000000002c */
[----:B------:R-:W-:Y:S02]  /*4520*/  PRMT R45, RZ, 0x7610, R45 ;  /* 0x00007610ff2d7816 */ /* 0x000fe4000000002d */
        /* <DEDUP_REMOVED lines=8> */
[----:B-1----:R-:W2:Y:S04]  /*45b0*/  LDL.LU R40, [R1+0x1b8] ;  /* 0x0001b80001287983 */ /* 0x002ea80000300800 */
[----:B------:R0:W-:Y:S04]  /*45c0*/  STL [R1+0x1c0], R37 ;  /* 0x0001c02501007387 */ /* 0x0001e80000100800 */
[----:B------:R1:W-:Y:S01]  /*45d0*/  STL [R1+0x1b0], R35 ;  /* 0x0001b02301007387 */ /* 0x0003e20000100800 */
[----:B0-----:R-:W-:-:S02]  /*45e0*/  PRMT R37, RZ, 0x7610, R37 ;  /* 0x00007610ff257816 */ /* 0x001fc40000000025 */
[----:B-1----:R-:W-:Y:S02]  /*45f0*/  PRMT R35, RZ, 0x7610, R35 ;  /* 0x00007610ff237816 */ /* 0x002fe40000000023 */
[----:B------:R-:W-:Y:S02]  /*4600*/  @!P4 PRMT R37, R0, 0x7610, R37 ;  /* 0x000076100025c816 */ /* 0x000fe40000000025 */
[----:B------:R-:W-:Y:S02]  /*4610*/  @!P5 PRMT R35, R60, 0x7632, R35 ;  /* 0x000076323c23d816 */ /* 0x000fe40000000023 */
[----:B----4-:R-:W-:Y:S02]  /*4620*/  PRMT R36, RZ, 0x7610, R36 ;  /* 0x00007610ff247816 */ /* 0x010fe40000000024 */
[----:B---3--:R-:W-:Y:S02]  /*4630*/  PRMT R34, RZ, 0x7610, R34 ;  /* 0x00007610ff227816 */ /* 0x008fe40000000022 */
[----:B------:R-:W-:-:S02]  /*4640*/  @!P4 PRMT R36, R7, 0x7632, R36 ;  /* 0x000076320724c816 */ /* 0x000fc40000000024 */
[----:B------:R-:W-:Y:S01]  /*4650*/  @!P5 PRMT R34, R60, 0x7610, R34 ;  /* 0x000076103c22d816 */ /* 0x000fe20000000022 */
[----:B------:R-:W-:Y:S04]  /*4660*/  STL.S16 [R1+0x134], R37 ;  /* 0x0001342501007387 */ /* 0x000fe80000100600 */
[----:B------:R0:W-:Y:S04]  /*4670*/  STL.S16 [R1+0x132], R36 ;  /* 0x0001322401007387 */ /* 0x0001e80000100600 */
[----:B------:R1:W-:Y:S04]  /*4680*/  STL.S16 [R1+0x140], R34 ;  /* 0x0001402201007387 */ /* 0x0003e80000100600 */
[----:B------:R3:W-:Y:S04]  /*4690*/  STL.S16 [R1+0x154], R35 ;  /* 0x0001542301007387 */ /* 0x0007e80000100600 */
[----:B0-----:R-:W4:Y:S04]  /*46a0*/  LDL.LU R36, [R1+0x1c4] ;  /* 0x0001c40001247983 */ /* 0x001f280000300800 */
[----:B------:R-:W4:Y:S04]  /*46b0*/  LDL.LU R37, [R1+0x1c0] ;  /* 0x0001c00001257983 */ /* 0x000f280000300800 */
[----:B-1----:R-:W4:Y:S04]  /*46c0*/  LDL.LU R34, [R1+0x1b4] ;  /* 0x0001b40001227983 */ /* 0x002f280000300800 */
[----:B---3--:R-:W3:Y:S04]  /*46d0*/  LDL.LU R35, [R1+0x1b0] ;  /* 0x0001b00001237983 */ /* 0x008ee80000300800 */
[----:B------:R0:W-:Y:S04]  /*46e0*/  STL.S16 [R1+0x12c], R44 ;  /* 0x00012c2c01007387 */ /* 0x0001e80000100600 */
[----:B------:R1:W-:Y:S04]  /*46f0*/  STL.S16 [R1+0x142], R45 ;  /* 0x0001422d01007387 */ /* 0x0003e80000100600 */
[----:B0-----:R-:W3:Y:S04]  /*4700*/  LDL.LU R44, [R1+0x1dc] ;  /* 0x0001dc00012c7983 */ /* 0x001ee80000300800 */
[----:B-1----:R-:W3:Y:S04]  /*4710*/  LDL.LU R45, [R1+0x1d8] ;  /* 0x0001d800012d7983 */ /* 0x002ee80000300800 */
[----:B------:R0:W-:Y:S01]  /*4720*/  STL [R1+0xac], R13 ;  /* 0x0000ac0d01007387 */ /* 0x0001e20000100800 */
[----:B------:R-:W-:-:S02]  /*4730*/  PRMT R53, RZ, 0x7610, R53 ;  /* 0x00007610ff357816 */ /* 0x000fc40000000035 */
[----:B0-----:R-:W-:-:S04]  /*4740*/  PRMT R13, RZ, 0x7610, R13 ;  /* 0x00007610ff0d7816 */ /* 0x001fc8000000000d */
[----:B------:R-:W-:Y:S02]  /*4750*/  @!P1 PRMT R13, R11, 0x7632, R13 ;  /* 0x000076320b0d9816 */ /* 0x000fe4000000000d */
[----:B------:R-:W-:-:S03]  /*4760*/  @!P2 PRMT R53, R27, 0x7610, R53 ;  /* 0x000076101b35a816 */ /* 0x000fc60000000035 */
[----:B------:R0:W-:Y:S04]  /*4770*/  STL.S16 [R1+0x12e], R13 ;  /* 0x00012e0d01007387 */ /* 0x0001e80000100600 */
[----:B------:R1:W-:Y:S01]  /*4780*/  STL.S16 [R1+0x138], R53 ;  /* 0x0001383501007387 */ /* 0x0003e20000100600 */
[----:B0-----:R-:W-:-:S03]  /*4790*/  HFMA2 R13, -RZ, RZ, 0, 0 ;  /* 0x00000000ff0d7431 */ /* 0x001fc600000001ff */
[----:B-1----:R-:W3:Y:S04]  /*47a0*/  LDL.LU R53, [R1+0x1cc] ;  /* 0x0001cc0001357983 */ /* 0x002ee80000300800 */
[----:B------:R-:W3:Y:S01]  /*47b0*/  @!P0 LDG.E R13, desc[UR10][R46.64] ;  /* 0x0000000a2e0d8981 */ /* 0x000ee2000c1e1900 */
[----:B--2---:R-:W-:-:S04]  /*47c0*/  PRMT R52, RZ, 0x7610, R52 ;  /* 0x00007610ff347816 */ /* 0x004fc80000000034 */
[----:B------:R-:W-:-:S05]  /*47d0*/  @!P2 PRMT R52, R24, 0x7632, R52 ;  /* 0x000076321834a816 */ /* 0x000fca0000000034 */
[----:B------:R0:W-:Y:S04]  /*47e0*/  STL.S16 [R1+0x136], R52 ;  /* 0x0001363401007387 */ /* 0x0001e80000100600 */
[----:B0-----:R-:W2:Y:S04]  /*47f0*/  LDL.LU R52, [R1+0x1d0] ;  /* 0x0001d00001347983 */ /* 0x001ea80000300800 */
[----:B------:R0:W-:Y:S02]  /*4800*/  STL [R1+0xb4], R21 ;  /* 0x0000b41501007387 */ /* 0x0001e40000100800 */
[----:B0-----:R-:W-:-:S04]  /*4810*/  PRMT R21, RZ, 0x7610, R21 ;  /* 0x00007610ff157816 */ /* 0x001fc80000000015 */
[----:B------:R-:W-:Y:S02]  /*4820*/  @!P4 PRMT R21, R0, 0x7632, R21 ;  /* 0x000076320015c816 */ /* 0x000fe40000000015 */
[----:B------:R-:W-:Y:S02]  /*4830*/  LOP3.LUT P4, RZ, R64, 0x20, RZ, 0xc0, !PT ;  /* 0x0000002040ff7812 */ /* 0x000fe4000788c0ff */
[----:B------:R-:W-:Y:S02]  /*4840*/  PRMT R38, RZ, 0x7610, R38 ;  /* 0x00007610ff267816 */ /* 0x000fe40000000026 */
[----:B------:R-:W-:-:S09]  /*4850*/  PRMT R39, RZ, 0x7610, R39 ;  /* 0x00007610ff277816 */ /* 0x000fd20000000027 */
[C---:B------:R-:W-:Y:S02]  /*4860*/  @!P4 PRMT R38, R67.reuse, 0x7610, R38 ;  /* 0x000076104326c816 */ /* 0x040fe40000000026 */
[----:B------:R-:W-:-:S03]  /*4870*/  @!P4 PRMT R39, R67, 0x7632, R39 ;  /* 0x000076324327c816 */ /* 0x000fc60000000027 */
[----:B------:R0:W-:Y:S04]  /*4880*/  STL.S16 [R1+0x144], R38 ;  /* 0x0001442601007387 */ /* 0x0001e80000100600 */
[----:B------:R1:W-:Y:S04]  /*4890*/  STL.S16 [R1+0x150], R39 ;  /* 0x0001502701007387 */ /* 0x0003e80000100600 */
[----:B0-----:R-:W2:Y:S04]  /*48a0*/  LDL.LU R38, [R1+0x19c] ;  /* 0x00019c0001267983 */ /* 0x001ea80000300800 */
[----:B-1----:R-:W2:Y:S01]  /*48b0*/  LDL.LU R39, [R1+0x198] ;  /* 0x0001980001277983 */ /* 0x002ea20000300800 */
[----:B------:R-:W-:-:S02]  /*48c0*/  PRMT R41, RZ, 0x7610, R41 ;  /* 0x00007610ff297816 */ /* 0x000fc40000000029 */
[----:B------:R-:W-:Y:S02]  /*48d0*/  PRMT R40, RZ, 0x7610, R40 ;  /* 0x00007610ff287816 */ /* 0x000fe40000000028 */
[C---:B------:R-:W-:Y:S02]  /*48e0*/  @!P3 PRMT R41, R66.reuse, 0x7632, R41 ;  /* 0x000076324229b816 */ /* 0x040fe40000000029 */
[----:B------:R-:W-:-:S03]  /*48f0*/  @!P3 PRMT R40, R66, 0x7610, R40 ;  /* 0x000076104228b816 */ /* 0x000fc60000000028 */
[----:B------:R0:W-:Y:S04]  /*4900*/  STL.S16 [R1+0x15c], R41 ;  /* 0x00015c2901007387 */ /* 0x0001e80000100600 */
[----:B------:R1:W-:Y:S04]  /*4910*/  STL.S16 [R1+0x148], R40 ;  /* 0x0001482801007387 */ /* 0x0003e80000100600 */
[----:B0-----:R-:W2:Y:S04]  /*4920*/  LDL.LU R41, [R1+0x1a0] ;  /* 0x0001a00001297983 */ /* 0x001ea80000300800 */
[----:B-1----:R-:W2:Y:S04]  /*4930*/  LDL.LU R40, [R1+0x1a4] ;  /* 0x0001a40001287983 */ /* 0x002ea80000300800 */
[----:B------:R0:W-:Y:S01]  /*4940*/  STL [R1+0xb0], R17 ;  /* 0x0000b01101007387 */ /* 0x0001e20000100800 */
[----:B------:R-:W-:-:S02]  /*4950*/  PRMT R71, RZ, 0x7610, R71 ;  /* 0x00007610ff477816 */ /* 0x000fc40000000047 */
[----:B0-----:R-:W-:Y:S01]  /*4960*/  PRMT R17, RZ, 0x7610, R17 ;  /* 0x00007610ff117816 */ /* 0x001fe20000000011 */
[----:B------:R0:W-:Y:S03]  /*4970*/  STL.S16 [R1+0x14a], R21 ;  /* 0x00014a1501007387 */ /* 0x0001e60000100600 */
[----:B------:R-:W-:Y:S02]  /*4980*/  @!P2 PRMT R17, R27, 0x7632, R17 ;  /* 0x000076321b11a816 */ /* 0x000fe40000000011 */
[----:B------:R-:W-:Y:S01]  /*4990*/  LOP3.LUT P2, RZ, R63, 0x1, RZ, 0xc0, !PT ;  /* 0x000000013fff7812 */ /* 0x000fe2000784c0ff */
[----:B------:R1:W-:Y:S01]  /*49a0*/  STL [R1+0x44], R5 ;  /* 0x0000440501007387 */ /* 0x0003e20000100800 */
[----:B------:R-:W-:Y:S01]  /*49b0*/  LOP3.LUT P5, RZ, R64, 0x8, RZ, 0xc0, !PT ;  /* 0x0000000840ff7812 */ /* 0x000fe200078ac0ff */
[----:B0-----:R-:W-:Y:S01]  /*49c0*/  HFMA2 R21, -RZ, RZ, 0, 0 ;  /* 0x00000000ff157431 */ /* 0x001fe200000001ff */
[----:B------:R-:W-:-:S02]  /*49d0*/  @!P1 PRMT R71, R5, 0x7610, R71 ;  /* 0x0000761005479816 */ /* 0x000fc40000000047 */
[----:B-1----:R-:W-:Y:S01]  /*49e0*/  MOV R5, RZ ;  /* 0x000000ff00057202 */ /* 0x002fe20000000f00 */
[----:B------:R0:W-:Y:S06]  /*49f0*/  STL [R1+0xb8], R25 ;  /* 0x0000b81901007387 */ /* 0x0001ec0000100800 */
[----:B----4-:R1:W4:Y:S01]  /*4a00*/  @!P2 LDG.E R21, desc[UR10][R36.64] ;  /* 0x0000000a2415a981 */ /* 0x010322000c1e1900 */
[----:B0-----:R-:W-:-:S03]  /*4a10*/  PRMT R25, RZ, 0x7610, R25 ;  /* 0x00007610ff197816 */ /* 0x001fc60000000019 */
[----:B---3--:R0:W3:Y:S01]  /*4a20*/  @!P2 LDG.E R5, desc[UR10][R34.64] ;  /* 0x0000000a2205a981 */ /* 0x0080e2000c1e1900 */
[----:B-1----:R-:W-:Y:S02]  /*4a30*/  PRMT R37, RZ, 0x7610, R37 ;  /* 0x00007610ff257816 */ /* 0x002fe40000000025 */
[----:B------:R-:W-:Y:S02]  /*4a40*/  PRMT R36, RZ, 0x7610, R36 ;  /* 0x00007610ff247816 */ /* 0x000fe40000000024 */
[C---:B------:R-:W-:Y:S02]  /*4a50*/  @!P5 PRMT R37, R4.reuse, 0x7610, R37 ;  /* 0x000076100425d816 */ /* 0x040fe40000000025 */
[----:B0-----:R-:W-:Y:S02]  /*4a60*/  PRMT R35, RZ, 0x7610, R35 ;  /* 0x00007610ff237816 */ /* 0x001fe40000000023 */
[----:B------:R-:W-:Y:S02]  /*4a70*/  @!P5 PRMT R36, R4, 0x7632, R36 ;  /* 0x000076320424d816 */ /* 0x000fe40000000024 */
[----:B------:R-:W-:-:S02]  /*4a80*/  @!P5 PRMT R35, R6, 0x7610, R35 ;  /* 0x000076100623d816 */ /* 0x000fc40000000023 */
[----:B------:R-:W-:Y:S02]  /*4a90*/  @!P5 PRMT R25, R6, 0x7632, R25 ;  /* 0x000076320619d816 */ /* 0x000fe40000000019 */
[----:B------:R-:W-:Y:S01]  /*4aa0*/  LOP3.LUT P5, RZ, R64, 0x10000000, RZ, 0xc0, !PT ;  /* 0x1000000040ff7812 */ /* 0x000fe200078ac0ff */
[----:B------:R0:W-:Y:S02]  /*4ab0*/  STL [R1+0x34], R19 ;  /* 0x0000341301007387 */ /* 0x0001e40000100800 */
[----:B0-----:R-:W-:-:S10]  /*4ac0*/  PRMT R19, RZ, 0x7610, R19 ;  /* 0x00007610ff137816 */ /* 0x001fd40000000013 */
[----:B------:R-:W-:-:S05]  /*4ad0*/  @!P5 PRMT R19, R9, 0x7610, R19 ;  /* 0x000076100913d816 */ /* 0x000fca0000000013 */
[----:B------:R0:W-:Y:S01]  /*4ae0*/  STL.S16 [R1+0x16e], R19 ;  /* 0x00016e1301007387 */ /* 0x0001e20000100600 */
[----:B------:R-:W-:Y:S02]  /*4af0*/  LOP3.LUT P1, RZ, R63, 0x2, RZ, 0xc0, !PT ;  /* 0x000000023fff7812 */ /* 0x000fe4000782c0ff */
[----:B------:R-:W-:Y:S01]  /*4b00*/  PRMT R63, RZ, 0x7610, R63 ;  /* 0x00007610ff3f7816 */ /* 0x000fe2000000003f */
[----:B0-----:R-:W0:Y:S01]  /*4b10*/  S2R R19, SR_TID.X ;  /* 0x0000000000137919 */ /* 0x001e220000002100 */
[----:B------:R-:W-:Y:S01]  /*4b20*/  PRMT R47, RZ, 0x7610, R47 ;  /* 0x00007610ff2f7816 */ /* 0x000fe2000000002f */
[----:B------:R1:W-:Y:S01]  /*4b30*/  STL [R1+0xbc], R14 ;  /* 0x0000bc0e01007387 */ /* 0x0003e20000100800 */
[C---:B------:R-:W-:Y:S02]  /*4b40*/  @!P4 PRMT R63, R68.reuse, 0x7610, R63 ;  /* 0x00007610443fc816 */ /* 0x040fe4000000003f */
[----:B------:R-:W-:Y:S02]  /*4b50*/  @!P4 PRMT R47, R68, 0x7632, R47 ;  /* 0x00007632442fc816 */ /* 0x000fe4000000002f */
[----:B------:R-:W-:Y:S01]  /*4b60*/  LOP3.LUT P4, RZ, R64, 0x40000000, RZ, 0xc0, !PT ;  /* 0x4000000040ff7812 */ /* 0x000fe2000788c0ff */
[----:B-1----:R-:W-:Y:S01]  /*4b70*/  HFMA2 R14, -RZ, RZ, 0, 0 ;  /* 0x00000000ff0e7431 */ /* 0x002fe200000001ff */
[----:B------:R1:W-:Y:S01]  /*4b80*/  STL [R1+0x40], R2 ;  /* 0x0000400201007387 */ /* 0x0003e20000100800 */
[----:B------:R-:W-:Y:S01]  /*4b90*/  UIMAD.WIDE UR6, UR8, 0x8, UR6 ;  /* 0x00000008080678a5 */ /* 0x000fe2000f8e0206 */
[----:B------:R-:W-:-:S02]  /*4ba0*/  PRMT R46, RZ, 0x7610, R46 ;  /* 0x00007610ff2e7816 */ /* 0x000fc4000000002e */
[----:B------:R0:W-:Y:S04]  /*4bb0*/  STL [R1+0x38], R23 ;  /* 0x0000381701007387 */ /* 0x0001e80000100800 */
[----:B------:R0:W4:Y:S01]  /*4bc0*/  @!P1 LDG.E R14, desc[UR10][R44.64] ;  /* 0x0000000a2c0e9981 */ /* 0x000122000c1e1900 */
[----:B-1----:R-:W-:-:S04]  /*4bd0*/  PRMT R2, RZ, 0x7610, R2 ;  /* 0x00007610ff027816 */ /* 0x002fc80000000002 */
[----:B------:R-:W-:Y:S01]  /*4be0*/  @!P6 PRMT R2, R12, 0x7610, R2 ;  /* 0x000076100c02e816 */ /* 0x000fe20000000002 */
[----:B------:R1:W-:Y:S01]  /*4bf0*/  STL [R1+0xc8], R18 ;  /* 0x0000c81201007387 */ /* 0x0003e20000100800 */
[----:B0-----:R-:W-:Y:S02]  /*4c00*/  PRMT R23, RZ, 0x7610, R23 ;  /* 0x00007610ff177816 */ /* 0x001fe40000000017 */
[----:B------:R-:W-:Y:S02]  /*4c10*/  PRMT R45, RZ, 0x7610, R45 ;  /* 0x00007610ff2d7816 */ /* 0x000fe4000000002d */
[----:B------:R-:W-:Y:S01]  /*4c20*/  PRMT R44, RZ, 0x7610, R44 ;  /* 0x00007610ff2c7816 */ /* 0x000fe2000000002c */
[----:B------:R0:W-:Y:S01]  /*4c30*/  STL.S16 [R1+0x176], R2 ;  /* 0x0001760201007387 */ /* 0x0001e20000100600 */
[----:B------:R-:W-:Y:S02]  /*4c40*/  @!P4 PRMT R46, R69, 0x7610, R46 ;  /* 0x00007610452ec816 */ /* 0x000fe4000000002e */
[----:B-1----:R-:W-:-:S02]  /*4c50*/  PRMT R18, RZ, 0x7610, R18 ;  /* 0x00007610ff127816 */ /* 0x002fc40000000012 */
[----:B------:R-:W-:Y:S02]  /*4c60*/  @!P4 PRMT R45, R69, 0x7632, R45 ;  /* 0x00007632452dc816 */ /* 0x000fe4000000002d */
[C---:B------:R-:W-:Y:S02]  /*4c70*/  @!P4 PRMT R44, R70.reuse, 0x7610, R44 ;  /* 0x00007610462cc816 */ /* 0x040fe4000000002c */
[----:B------:R-:W-:Y:S02]  /*4c80*/  @!P4 PRMT R23, R70, 0x7632, R23 ;  /* 0x000076324617c816 */ /* 0x000fe40000000017 */
[----:B------:R-:W-:Y:S02]  /*4c90*/  LOP3.LUT P4, RZ, R64, 0x20000000, RZ, 0xc0, !PT ;  /* 0x2000000040ff7812 */ /* 0x000fe4000788c0ff */
[----:B0-----:R-:W-:Y:S01]  /*4ca0*/  MOV R2, UR6 ;  /* 0x0000000600027c02 */ /* 0x001fe20008000f00 */
[----:B------:R-:W0:Y:S01]  /*4cb0*/  LDCU.U8 UR6, c[0x0][0x414] ;  /* 0x00008280ff0677ac */ /* 0x000e220008000000 */
[----:B------:R-:W-:Y:S01]  /*4cc0*/  @!P5 PRMT R18, R9, 0x7632, R18 ;  /* 0x000076320912d816 */ /* 0x000fe20000000012 */
[----:B------:R1:W-:Y:S04]  /*4cd0*/  STL.S16 [R1+0x14c], R17 ;  /* 0x00014c1101007387 */ /* 0x0003e80000100600 */
[----:B------:R0:W-:Y:S04]  /*4ce0*/  STL.S16 [R1+0x16a], R25 ;  /* 0x00016a1901007387 */ /* 0x0001e80000100600 */
[----:B------:R2:W-:Y:S01]  /*4cf0*/  STL.S16 [R1+0x172], R18 ;  /* 0x0001721201007387 */ /* 0x0005e20000100600 */
[----:B-1----:R-:W-:-:S02]  /*4d00*/  MOV R17, RZ ;  /* 0x000000ff00117202 */ /* 0x002fc40000000f00 */
[----:B0-----:R-:W-:Y:S01]  /*4d10*/  MOV R25, RZ ;  /* 0x000000ff00197202 */ /* 0x001fe20000000f00 */
[----:B------:R0:W-:Y:S01]  /*4d20*/  STL.S16 [R1+0x162], R23 ;  /* 0x0001621701007387 */ /* 0x0001e20000100600 */
[----:B--2---:R-:W-:-:S03]  /*4d30*/  LOP3.LUT R18, R19, 0xffff, RZ, 0xc0, !PT ;  /* 0x0000ffff13127812 */ /* 0x004fc600078ec0ff */
[----:B------:R1:W2:Y:S02]  /*4d40*/  @!P1 LDG.E R17, desc[UR10][R52.64] ;  /* 0x0000000a34119981 */ /* 0x0002a4000c1e1900 */
[----:B------:R-:W-:Y:S02]  /*4d50*/  IMAD R18, R18, 0x751, RZ ;  /* 0x0000075112127824 */ /* 0x000fe400078e02ff */
[----:B------:R1:W3:Y:S01]  /*4d60*/  @!P4 LDG.E R25, desc[UR10][R54.64] ;  /* 0x0000000a3619c981 */ /* 0x0002e2000c1e1900 */
[----:B0-----:R-:W-:Y:S01]  /*4d70*/  HFMA2 R23, -RZ, RZ, 0, 0 ;  /* 0x00000000ff177431 */ /* 0x001fe200000001ff */
[----:B-1----:R-:W-:Y:S02]  /*4d80*/  PRMT R53, RZ, 0x7610, R53 ;  /* 0x00007610ff357816 */ /* 0x002fe40000000035 */
[----:B------:R-:W-:Y:S02]  /*4d90*/  PRMT R52, RZ, 0x7610, R52 ;  /* 0x00007610ff347816 */ /* 0x000fe40000000034 */
[----:B------:R-:W-:Y:S01]  /*4da0*/  PRMT R54, RZ, 0x7610, R54 ;  /* 0x00007610ff367816 */ /* 0x000fe20000000036 */
[----:B------:R0:W3:Y:S01]  /*4db0*/  @!P4 LDG.E R23, desc[UR10][R28.64] ;  /* 0x0000000a1c17c981 */ /* 0x0000e2000c1e1900 */
[----:B------:R-:W-:-:S02]  /*4dc0*/  PRMT R55, RZ, 0x7610, R55 ;  /* 0x00007610ff377816 */ /* 0x000fc40000000037 */
[----:B------:R-:W-:Y:S02]  /*4dd0*/  SHF.R.U32.HI R18, RZ, 0x10, R18 ;  /* 0x00000010ff127819 */ /* 0x000fe40000011612 */
[C---:B------:R-:W-:Y:S02]  /*4de0*/  @!P0 PRMT R54, R13.reuse, 0x7610, R54 ;  /* 0x000076100d368816 */ /* 0x040fe40000000036 */
[----:B------:R-:W-:Y:S02]  /*4df0*/  @!P0 PRMT R55, R13, 0x7632, R55 ;  /* 0x000076320d378816 */ /* 0x000fe40000000037 */
[C---:B------:R-:W-:Y:S02]  /*4e00*/  @!P0 PRMT R53, R16.reuse, 0x7610, R53 ;  /* 0x0000761010358816 */ /* 0x040fe40000000035 */
[----:B------:R-:W-:Y:S02]  /*4e10*/  @!P0 PRMT R52, R16, 0x7632, R52 ;  /* 0x0000763210348816 */ /* 0x000fe40000000034 */
[----:B------:R-:W-:-:S02]  /*4e20*/  ISETP.NE.AND P0, PT, RZ, UR6, PT ;  /* 0x00000006ff007c0c */ /* 0x000fc4000bf05270 */
[----:B------:R-:W-:Y:S02]  /*4e30*/  PRMT R18, R18, 0x9910, RZ ;  /* 0x0000991012127816 */ /* 0x000fe400000000ff */
[----:B0-----:R-:W-:Y:S01]  /*4e40*/  PRMT R28, RZ, 0x7610, R28 ;  /* 0x00007610ff1c7816 */ /* 0x001fe2000000001c */
[----:B------:R0:W-:Y:S02]  /*4e50*/  STL [R1+0xc0], R3 ;  /* 0x0000c00301007387 */ /* 0x0001e40000100800 */
[----:B------:R-:W-:Y:S01]  /*4e60*/  IMAD R18, R18, 0x23, RZ ;  /* 0x0000002312127824 */ /* 0x000fe200078e02ff */
[----:B------:R-:W-:Y:S02]  /*4e70*/  @!P5 PRMT R28, R8, 0x7610, R28 ;  /* 0x00007610081cd816 */ /* 0x000fe4000000001c */
[----:B0-----:R-:W-:-:S03]  /*4e80*/  PRMT R3, RZ, 0x7610, R3 ;  /* 0x00007610ff037816 */ /* 0x001fc60000000003 */
[----:B------:R0:W-:Y:S01]  /*4e90*/  STL.S16 [R1+0x164], R28 ;  /* 0x0001641c01007387 */ /* 0x0001e20000100600 */
[----:B------:R-:W-:Y:S02]  /*4ea0*/  IADD3 R18, PT, PT, RZ, -R18, RZ ;  /* 0x80000012ff127210 */ /* 0x000fe40007ffe0ff */
[----:B------:R-:W-:Y:S02]  /*4eb0*/  @!P6 PRMT R3, R10, 0x7610, R3 ;  /* 0x000076100a03e816 */ /* 0x000fe40000000003 */
[----:B------:R-:W-:Y:S01]  /*4ec0*/  PRMT R18, R18, 0x7710, RZ ;  /* 0x0000771012127816 */ /* 0x000fe200000000ff */
[----:B0-----:R-:W0:Y:S02]  /*4ed0*/  @P0 LDC.64 R28, c[0x0][0x3b0] ;  /* 0x0000ec00ff1c0b82 */ /* 0x001e240000000a00 */
[----:B------:R1:W-:Y:S01]  /*4ee0*/  STL.S16 [R1+0x170], R3 ;  /* 0x0001700301007387 */ /* 0x0003e20000100600 */
[----:B------:R-:W-:Y:S02]  /*4ef0*/  IADD3 R18, PT, PT, R18, R19, RZ ;  /* 0x0000001312127210 */ /* 0x000fe40007ffe0ff */
[----:B-1----:R-:W-:-:S02]  /*4f00*/  MOV R3, UR7 ;  /* 0x0000000700037c02 */ /* 0x002fc40008000f00 */
[----:B------:R-:W-:Y:S01]  /*4f10*/  SHF.L.U32 R18, R18, 0x1, RZ ;  /* 0x0000000112127819 */ /* 0x000fe200000006ff */
[----:B------:R1:W-:Y:S04]  /*4f20*/  STL.S16 [R1+0x168], R35 ;  /* 0x0001682301007387 */ /* 0x0003e80000100600 */
[----:B------:R-:W3:Y:S04]  /*4f30*/  LDG.E.64 R2, desc[UR10][R2.64] ;  /* 0x0000000a02027981 */ /* 0x000ee8000c1e1b00 */
[----:B------:R1:W-:Y:S02]  /*4f40*/  STL [R1+0xd4], R0 ;  /* 0x0000d40001007387 */ /* 0x0003e40000100800 */
[----:B-1----:R-:W-:-:S02]  /*4f50*/  LOP3.LUT R35, R18, 0xffff, RZ, 0xc0, !PT ;  /* 0x0000ffff12237812 */ /* 0x002fc400078ec0ff */
[----:B------:R-:W-:-:S05]  /*4f60*/  MOV R0, UR13 ;  /* 0x0000000d00007c02 */ /* 0x000fca0008000f00 */
[----:B------:R-:W-:-:S04]  /*4f70*/  IMAD R0, R0, 0x46, R35 ;  /* 0x0000004600007824 */ /* 0x000fc800078e0223 */
[----:B0-----:R-:W-:Y:S01]  /*4f80*/  @P0 IMAD.WIDE R18, R0, 0x2, R28 ;  /* 0x0000000200120825 */ /* 0x001fe200078e021c */
[----:B------:R0:W-:Y:S04]  /*4f90*/  STL [R1+0x54], R7 ;  /* 0x0000540701007387 */ /* 0x0001e80000100800 */
[----:B------:R1:W-:Y:S04]  /*4fa0*/  STL [R1+0x3c], R26 ;  /* 0x00003c1a01007387 */ /* 0x0003e80000100800 */
[----:B------:R1:W-:Y:S01]  /*4fb0*/  STL [R1+0x4c], R20 ;  /* 0x00004c1401007387 */ /* 0x0003e20000100800 */
[----:B------:R-:W-:Y:S01]  /*4fc0*/  LOP3.LUT P3, RZ, R64, 0x80000000, RZ, 0xc0, !PT ;  /* 0x8000000040ff7812 */ /* 0x000fe2000786c0ff */
[----:B------:R-:W1:Y:S02]  /*4fd0*/  LDC.64 R28, c[0x0][0x3a8] ;  /* 0x0000ea00ff1c7b82 */ /* 0x000e640000000a00 */
[----:B0-----:R-:W3:Y:S01]  /*4fe0*/  @P0 LDG.E.U16 R7, desc[UR10][R18.64] ;  /* 0x0000000a12070981 */ /* 0x001ee2000c1e1500 */
[----:B-1----:R-:W-:-:S04]  /*4ff0*/  PRMT R26, RZ, 0x7610, R26 ;  /* 0x00007610ff1a7816 */ /* 0x002fc8000000001a */
[----:B------:R-:W-:Y:S02]  /*5000*/  @!P5 PRMT R26, R8, 0x7632, R26 ;  /* 0x00007632081ad816 */ /* 0x000fe4000000001a */
[----:B------:R-:W-:Y:S01]  /*5010*/  LOP3.LUT P5, RZ, R64, 0x8000000, RZ, 0xc0, !PT ;  /* 0x0800000040ff7812 */ /* 0x000fe200078ac0ff */
[----:B------:R-:W-:Y:S01]  /*5020*/  HFMA2 R20, -RZ, RZ, 0, 0 ;  /* 0x00000000ff147431 */ /* 0x000fe200000001ff */
[----:B------:R0:W-:Y:S11]  /*5030*/  STL [R1+0x48], R15 ;  /* 0x0000480f01007387 */ /* 0x0001f60000100800 */
[----:B------:R1:W3:Y:S01]  /*5040*/  @!P5 LDG.E R20, desc[UR10][R56.64] ;  /* 0x0000000a3814d981 */ /* 0x0002e2000c1e1900 */
[----:B0-----:R-:W-:-:S03]  /*5050*/  MOV R15, RZ ;  /* 0x000000ff000f7202 */ /* 0x001fc60000000f00 */
[----:B------:R0:W-:Y:S04]  /*5060*/  STL [R1+0xcc], R22 ;  /* 0x0000cc1601007387 */ /* 0x0001e80000100800 */
[----:B------:R0:W-:Y:S01]  /*5070*/  STL.S16 [R1+0x16c], R26 ;  /* 0x00016c1a01007387 */ /* 0x0001e20000100600 */
[----:B-1----:R-:W-:Y:S02]  /*5080*/  PRMT R56, RZ, 0x7610, R56 ;  /* 0x00007610ff387816 */ /* 0x002fe40000000038 */
[----:B------:R-:W-:Y:S01]  /*5090*/  PRMT R57, RZ, 0x7610, R57 ;  /* 0x00007610ff397816 */ /* 0x000fe20000000039 */
[----:B------:R1:W-:Y:S01]  /*50a0*/  STL [R1+0x50], R24 ;  /* 0x0000501801007387 */ /* 0x0003e20000100800 */
[----:B------:R-:W-:Y:S02]  /*50b0*/  @!P6 PRMT R56, R10, 0x7632, R56 ;  /* 0x000076320a38e816 */ /* 0x000fe40000000038 */
[----:B------:R-:W-:Y:S01]  /*50c0*/  @!P6 PRMT R57, R12, 0x7632, R57 ;  /* 0x000076320c39e816 */ /* 0x000fe20000000039 */
[----:B------:R-:W3:Y:S01]  /*50d0*/  @!P3 LDG.E R15, desc[UR10][R38.64] ;  /* 0x0000000a260fb981 */ /* 0x000ee2000c1e1900 */
[----:B------:R-:W-:Y:S01]  /*50e0*/  LOP3.LUT P6, RZ, R64, 0x4000000, RZ, 0xc0, !PT ;  /* 0x0400000040ff7812 */ /* 0x000fe200078cc0ff */
[----:B0-----:R-:W-:Y:S01]  /*50f0*/  HFMA2 R22, -RZ, RZ, 0, 0 ;  /* 0x00000000ff167431 */ /* 0x001fe200000001ff */
[----:B------:R-:W-:Y:S01]  /*5100*/  MOV R26, RZ ;  /* 0x000000ff001a7202 */ /* 0x000fe20000000f00 */
[----:B------:R0:W-:Y:S01]  /*5110*/  STL [R1+0xc4], R11 ;  /* 0x0000c40b01007387 */ /* 0x0001e20000100800 */
[----:B-1----:R-:W-:-:S03]  /*5120*/  MOV R24, RZ ;  /* 0x000000ff00187202 */ /* 0x002fc60000000f00 */
[----:B------:R1:W-:Y:S04]  /*5130*/  STL [R1+0xd0], R27 ;  /* 0x0000d01b01007387 */ /* 0x0003e80000100800 */
[----:B------:R-:W3:Y:S01]  /*5140*/  @!P5 LDG.E R26, desc[UR10][R58.64] ;  /* 0x0000000a3a1ad981 */ /* 0x000ee2000c1e1900 */
[----:B0-----:R-:W-:-:S03]  /*5150*/  HFMA2 R11, -RZ, RZ, 0, 0 ;  /* 0x00000000ff0b7431 */ /* 0x001fc600000001ff */
[----:B------:R-:W3:Y:S04]  /*5160*/  @!P6 LDG.E R22, desc[UR10][R48.64] ;  /* 0x0000000a3016e981 */ /* 0x000ee8000c1e1900 */
[----:B------:R-:W3:Y:S04]  /*5170*/  @!P6 LDG.E R24, desc[UR10][R50.64] ;  /* 0x0000000a3218e981 */ /* 0x000ee8000c1e1900 */
[----:B------:R-:W3:Y:S04]  /*5180*/  @!P3 LDG.E R11, desc[UR10][R40.64] ;  /* 0x0000000a280bb981 */ /* 0x000ee8000c1e1900 */
[----:B-1----:R0:W3:Y:S04]  /*5190*/  @P0 LDG.E.U16 R27, desc[UR10][R18.64+0x2] ;  /* 0x0000020a121b0981 */ /* 0x0020e8000c1e1500 */
[----:B------:R-:W-:Y:S04]  /*51a0*/  STL.S16 [R1+0x152], R63 ;  /* 0x0001523f01007387 */ /* 0x000fe80000100600 */
[----:B------:R-:W-:Y:S01]  /*51b0*/  STL.S16 [R1+0x15e], R47 ;  /* 0x00015e2f01007387 */ /* 0x000fe20000100600 */
[----:B0-----:R-:W-:-:S03]  /*51c0*/  IMAD.WIDE R18, R0, 0x2, R28 ;  /* 0x0000000200127825 */ /* 0x001fc600078e021c */
[----:B------:R-:W-:Y:S04]  /*51d0*/  STL.S16 [R1+0x14e], R46 ;  /* 0x00014e2e01007387 */ /* 0x000fe80000100600 */
[----:B------:R-:W3:Y:S04]  /*51e0*/  LDG.E.U16 R28, desc[UR10][R18.64] ;  /* 0x0000000a121c7981 */ /* 0x000ee8000c1e1500 */
[----:B------:R-:W-:Y:S04]  /*51f0*/  STL.S16 [R1+0x158], R45 ;  /* 0x0001582d01007387 */ /* 0x000fe80000100600 */
[----:B------:R-:W-:Y:S04]  /*5200*/  STL.S16 [R1+0x15a], R44 ;  /* 0x00015a2c01007387 */ /* 0x000fe80000100600 */
[----:B------:R-:W3:Y:S04]  /*5210*/  LDG.E.U16 R18, desc[UR10][R18.64+0x2] ;  /* 0x0000020a12127981 */ /* 0x000ee8000c1e1500 */
        /* <DEDUP_REMOVED lines=22> */
[----:B------:R0:W5:Y:S04]  /*5380*/  LDL.S16 R66, [R1+0x132] ;  /* 0x0001320001427983 */ /* 0x0001680000100600 */
[----:B----4-:R0:W5:Y:S04]  /*5390*/  LDL.S16 R67, [R1+0x124] ;  /* 0x0001240001437983 */ /* 0x0101680000100600 */
[----:B------:R0:W5:Y:S04]  /*53a0*/  LDL.S16 R68, [R1+0x138] ;  /* 0x0001380001447983 */ /* 0x0001680000100600 */
[----:B------:R0:W5:Y:S04]  /*53b0*/  LDL.S16 R69, [R1+0x136] ;  /* 0x0001360001457983 */ /* 0x0001680000100600 */
[----:B------:R0:W5:Y:S01]  /*53c0*/  LDL.S16 R70, [R1+0x12c] ;  /* 0x00012c0001467983 */ /* 0x0001620000100600 */
[----:B------:R-:W-:-:S02]  /*53d0*/  PRMT R49, RZ, 0x7610, R49 ;  /* 0x00007610ff317816 */ /* 0x000fc40000000031 */
[----:B------:R-:W-:Y:S02]  /*53e0*/  PRMT R50, RZ, 0x7610, R50 ;  /* 0x00007610ff327816 */ /* 0x000fe40000000032 */
[----:B------:R-:W-:Y:S02]  /*53f0*/  PRMT R48, RZ, 0x7610, R48 ;  /* 0x00007610ff307816 */ /* 0x000fe40000000030 */
[----:B------:R-:W-:Y:S02]  /*5400*/  @!P1 PRMT R49, R14, 0x7632, R49 ;  /* 0x000076320e319816 */ /* 0x000fe40000000031 */
[C---:B--2---:R-:W-:Y:S02]  /*5410*/  @!P1 PRMT R50, R17.reuse, 0x7610, R50 ;  /* 0x0000761011329816 */ /* 0x044fe40000000032 */
[----:B------:R-:W-:Y:S02]  /*5420*/  @!P1 PRMT R48, R17, 0x7632, R48 ;  /* 0x0000763211309816 */ /* 0x000fe40000000030 */
[----:B---3--:R-:W-:-:S13]  /*5430*/  R2UR UR28, R2 ;  /* 0x00000000021c72ca */ /* 0x008fda00000e0000 */
[----:B------:R-:W-:-:S05]  /*5440*/  MOV R0, UR28 ;  /* 0x0000001c00007c02 */ /* 0x000fca0008000f00 */
[----:B------:R-:W-:Y:S01]  /*5450*/  FFMA.FTZ R0, -R0, UR28, R3 ;  /* 0x0000001c00007c23 */ /* 0x000fe20008010103 */
[----:B------:R-:W-:-:S04]  /*5460*/  PRMT R7, R7, 0x5410, RZ ;  /* 0x0000541007077816 */ /* 0x000fc800000000ff */
[----:B------:R-:W-:Y:S02]  /*5470*/  @!P1 PRMT R7, R7, 0x5410, R14 ;  /* 0x0000541007079816 */ /* 0x000fe4000000000e */
[----:B------:R-:W-:-:S13]  /*5480*/  FSETP.GTU.FTZ.AND P1, PT, R0, RZ, PT ;  /* 0x000000ff0000720b */ /* 0x000fda0003f3c000 */
[----:B------:R-:W-:-:S05]  /*5490*/  VOTEU.ANY UP0, P1 ;  /* 0x0000000000ff7886 */ /* 0x000fca0000800100 */
[----:B------:R-:W1:Y:S01]  /*54a0*/  @UP0 LDCU UR5, c[0x0][0x3c0] ;  /* 0x00007800ff0507ac */ /* 0x000e620008000800 */
[----:B------:R-:W-:Y:S02]  /*54b0*/  PLOP3.LUT P1, PT, PT, PT, UP0, 0x80, 0x8 ;  /* 0x000000000008781c */ /* 0x000fe40003f2f008 */
[----:B------:R-:W-:Y:S02]  /*54c0*/  PRMT R41, RZ, 0x7610, R41 ;  /* 0x00007610ff297816 */ /* 0x000fe40000000029 */
[----:B------:R-:W-:Y:S02]  /*54d0*/  PRMT R40, RZ, 0x7610, R40 ;  /* 0x00007610ff287816 */ /* 0x000fe40000000028 */
[----:B------:R-:W-:Y:S02]  /*54e0*/  PRMT R39, RZ, 0x7610, R39 ;  /* 0x00007610ff277816 */ /* 0x000fe40000000027 */
[----:B------:R-:W-:Y:S02]  /*54f0*/  PRMT R38, RZ, 0x7610, R38 ;  /* 0x00007610ff267816 */ /* 0x000fe40000000026 */
[----:B------:R-:W-:-:S03]  /*5500*/  PRMT R34, RZ, 0x7610, R34 ;  /* 0x00007610ff227816 */ /* 0x000fc60000000022 */
[----:B-1----:R-:W-:Y:S01]  /*5510*/  @P1 FADD.FTZ R0, R0, UR5 ;  /* 0x0000000500001e21 */ /* 0x002fe20008010000 */
[----:B------:R-:W-:Y:S02]  /*5520*/  @!P2 PRMT R41, R5, 0x7632, R41 ;  /* 0x000076320529a816 */ /* 0x000fe40000000029 */
[----:B------:R-:W-:-:S03]  /*5530*/  @!P3 PRMT R40, R15, 0x7610, R40 ;  /* 0x000076100f28b816 */ /* 0x000fc60000000028 */
[----:B------:R-:W1:Y:S01]  /*5540*/  @P1 MUFU.RSQ R0, R0 ;  /* 0x0000000000001308 */ /* 0x000e620000001400 */
[----:B------:R-:W-:Y:S02]  /*5550*/  @!P3 PRMT R39, R15, 0x7632, R39 ;  /* 0x000076320f27b816 */ /* 0x000fe40000000027 */
        /* <DEDUP_REMOVED lines=28> */
[----:B------:R-:W-:Y:S04]  /*5720*/  STL [R1+0x10c], R24 ;  /* 0x00010c1801007387 */ /* 0x000fe80000100800 */
[----:B------:R2:W-:Y:S01]  /*5730*/  STL [R1+0x68], R4 ;  /* 0x0000680401007387 */ /* 0x0005e20000100800 */
[----:B------:R-:W-:-:S03]  /*5740*/  UISETP.NE.AND UP1, UPT, UR6, URZ, UPT ;  /* 0x000000ff0600728c */ /* 0x000fc6000bf25270 */
[----:B------:R3:W-:Y:S01]  /*5750*/  STL [R1+0xe8], R6 ;  /* 0x0000e80601007387 */ /* 0x0007e20000100800 */
[----:B--2---:R-:W-:-:S03]  /*5760*/  PRMT R4, RZ, 0x7610, R4 ;  /* 0x00007610ff047816 */ /* 0x004fc60000000004 */
[----:B------:R2:W-:Y:S01]  /*5770*/  STL [R1+0xec], R9 ;  /* 0x0000ec0901007387 */ /* 0x0005e20000100800 */
[----:B------:R-:W-:-:S03]  /*5780*/  @!P2 PRMT R4, R5, 0x7610, R4 ;  /* 0x000076100504a816 */ /* 0x000fc60000000004 */
[----:B------:R4:W-:Y:S01]  /*5790*/  STL [R1+0xfc], R5 ;  /* 0x0000fc0501007387 */ /* 0x0009e20000100800 */
[----:B---3--:R-:W-:Y:S02]  /*57a0*/  PRMT R6, RZ, 0x7610, R6 ;  /* 0x00007610ff067816 */ /* 0x008fe40000000006 */
[----:B-1----:R-:W-:Y:S02]  /*57b0*/  @P1 R2UR UR5, R0 ;  /* 0x00000000000512ca */ /* 0x002fe400000e0000 */
[----:B--2---:R-:W-:Y:S01]  /*57c0*/  PRMT R9, RZ, 0x7610, R9 ;  /* 0x00007610ff097816 */ /* 0x004fe20000000009 */
[----:B------:R1:W-:Y:S01]  /*57d0*/  STL [R1+0x6c], R8 ;  /* 0x00006c0801007387 */ /* 0x0003e20000100800 */
[----:B----4-:R-:W-:-:S03]  /*57e0*/  PRMT R5, RZ, 0x7610, R5 ;  /* 0x00007610ff057816 */ /* 0x010fc60000000005 */
[----:B------:R2:W-:Y:S01]  /*57f0*/  STL [R1+0x70], R10 ;  /* 0x0000700a01007387 */ /* 0x0005e20000100800 */
[----:B------:R-:W-:Y:S02]  /*5800*/  PRMT R3, RZ, 0x5410, RZ ;  /* 0x00005410ff037816 */ /* 0x000fe400000000ff */
[----:B------:R-:W-:Y:S02]  /*5810*/  @!P3 PRMT R5, R11, 0x7632, R5 ;  /* 0x000076320b05b816 */ /* 0x000fe40000000005 */
[----:B------:R-:W-:Y:S02]  /*5820*/  @!P4 PRMT R6, R25, 0x7610, R6 ;  /* 0x000076101906c816 */ /* 0x000fe40000000006 */
[----:B-1----:R-:W-:Y:S02]  /*5830*/  PRMT R8, RZ, 0x5410, RZ ;  /* 0x00005410ff087816 */ /* 0x002fe400000000ff */
[----:B------:R-:W-:Y:S02]  /*5840*/  @!P5 PRMT R9, R20, 0x7610, R9 ;  /* 0x000076101409d816 */ /* 0x000fe40000000009 */
[----:B--2---:R-:W-:Y:S01]  /*5850*/  PRMT R10, RZ, 0x5410, RZ ;  /* 0x00005410ff0a7816 */ /* 0x004fe200000000ff */
[----:B------:R-:W-:Y:S01]  /*5860*/  HFMA2 R0, -RZ, RZ, 0, 0 ;  /* 0x00000000ff007431 */ /* 0x000fe200000001ff */
[----:B------:R-:W-:-:S02]  /*5870*/  PRMT R4, R4, 0x5410, RZ ;  /* 0x0000541004047816 */ /* 0x000fc400000000ff */
[----:B------:R-:W-:Y:S02]  /*5880*/  @!P2 PRMT R3, R21, 0x7610, R3 ;  /* 0x000076101503a816 */ /* 0x000fe40000000003 */
[----:B------:R-:W-:Y:S02]  /*5890*/  PRMT R5, R5, 0x5410, RZ ;  /* 0x0000541005057816 */ /* 0x000fe400000000ff */
[----:B------:R-:W-:Y:S02]  /*58a0*/  PRMT R6, R6, 0x5410, RZ ;  /* 0x0000541006067816 */ /* 0x000fe400000000ff */
[----:B------:R-:W-:Y:S02]  /*58b0*/  @!P5 PRMT R8, R20, 0x7632, R8 ;  /* 0x000076321408d816 */ /* 0x000fe40000000008 */
[----:B------:R-:W-:Y:S02]  /*58c0*/  PRMT R9, R9, 0x5410, RZ ;  /* 0x0000541009097816 */ /* 0x000fe400000000ff */
[----:B------:R-:W-:-:S02]  /*58d0*/  PRMT R87, RZ, 0x7610, R87 ;  /* 0x00007610ff577816 */ /* 0x000fc40000000057 */
[----:B------:R-:W-:Y:S01]  /*58e0*/  @!P6 PRMT R10, R22, 0x7632, R10 ;  /* 0x00007632160ae816 */ /* 0x000fe2000000000a */
[----:B------:R1:W-:Y:S01]  /*58f0*/  STL [R1+0x74], R13 ;  /* 0x0000740d01007387 */ /* 0x0003e20000100800 */
[----:B------:R-:W-:Y:S01]  /*5900*/  @!P3 PRMT R4, R4, 0x5410, R11 ;  /* 0x000054100404b816 */ /* 0x000fe2000000000b */
[----:B------:R-:W-:Y:S01]  /*5910*/  @P0 HADD2.F32 R0, -RZ, R7.H0_H0 ;  /* 0x20000007ff000230 */ /* 0x000fe20000004100 */
[----:B------:R-:W-:Y:S01]  /*5920*/  MOV R2, RZ ;  /* 0x000000ff00027202 */ /* 0x000fe20000000f00 */
[----:B------:R2:W-:Y:S01]  /*5930*/  STL [R1+0x80], R11 ;  /* 0x0000800b01007387 */ /* 0x0005e20000100800 */
[----:B------:R-:W-:Y:S01]  /*5940*/  @!P2 PRMT R3, R3, 0x7610, R21 ;  /* 0x000076100303a816 */ /* 0x000fe20000000015 */
[----:B------:R-:W-:Y:S01]  /*5950*/  @P0 HADD2.F32 R2, -RZ, R27.H0_H0 ;  /* 0x2000001bff020230 */ /* 0x000fe20000004100 */
[----:B------:R-:W-:Y:S02]  /*5960*/  @!P4 PRMT R5, R5, 0x7610, R23 ;  /* 0x000076100505c816 */ /* 0x000fe40000000017 */
[--C-:B------:R-:W-:Y:S01]  /*5970*/  @!P5 PRMT R8, R8, 0x5410, R26.reuse ;  /* 0x000054100808d816 */ /* 0x100fe2000000001a */
[----:B-1----:R-:W-:Y:S01]  /*5980*/  HADD2.F32 R13, -RZ, R18.H0_H0 ;  /* 0x20000012ff0d7230 */ /* 0x002fe20000004100 */
[----:B------:R-:W-:-:S02]  /*5990*/  @!P5 PRMT R6, R6, 0x7610, R26 ;  /* 0x000076100606d816 */ /* 0x000fc4000000001a */
[----:B------:R-:W-:Y:S01]  /*59a0*/  @!P6 PRMT R9, R9, 0x5410, R22 ;  /* 0x000054100909e816 */ /* 0x000fe20000000016 */
[----:B--2---:R-:W-:Y:S01]  /*59b0*/  HADD2.F32 R11, -RZ, R28.H0_H0 ;  /* 0x2000001cff0b7230 */ /* 0x004fe20000004100 */
[----:B------:R-:W-:Y:S02]  /*59c0*/  @!P6 PRMT R10, R10, 0x5410, R24 ;  /* 0x000054100a0ae816 */ /* 0x000fe40000000018 */
[----:B------:R-:W-:Y:S01]  /*59d0*/  @!P6 PRMT R87, R24, 0x7632, R87 ;  /* 0x000076321857e816 */ /* 0x000fe20000000057 */
[----:B------:R-:W-:Y:S01]  /*59e0*/  UMOV UR16, 0x3f800000 ;  /* 0x3f80000000107882 */ /* 0x000fe20000000000 */
[----:B------:R-:W-:Y:S01]  /*59f0*/  @UP0 UMOV UR16, UR5 ;  /* 0x0000000500100c82 */ /* 0x000fe20008000000 */
[----:B0-----:R-:W-:Y:S05]  /*5a00*/  BRA.U UP1, `(.L_x_1165) ;  /* 0x0000002501847547 */ /* 0x001fea000b800000 */
[----:B------:R-:W2:Y:S04]  /*5a10*/  LDL.LU.S16 R51, [R1+0x11c] ;  /* 0x00011c0001337983 */ /* 0x000ea80000300600 */
[----:B------:R-:W3:Y:S01]  /*5a20*/  LDL.LU.S16 R59, [R1+0x11a] ;  /* 0x00011a00013b7983 */ /* 0x000ee20000300600 */
[----:B-----5:R-:W-:Y:S02]  /*5a30*/  HADD2.F32 R15, -RZ, R35.H0_H0 ;  /* 0x20000023ff0f7230 */ /* 0x020fe40000004100 */
[----:B------:R-:W-:Y:S01]  /*5a40*/  HADD2.F32 R16, -RZ, R36.H0_H0 ;  /* 0x20000024ff107230 */ /* 0x000fe20000004100 */
[----:B------:R-:W4:Y:S01]  /*5a50*/  LDL.LU.S16 R29, [R1+0x12a] ;  /* 0x00012a00011d7983 */ /* 0x000f220000300600 */
[----:B------:R-:W-:Y:S02]  /*5a60*/  HADD2.F32 R12, -RZ, R45.H0_H0 ;  /* 0x2000002dff0c7230 */ /* 0x000fe40000004100 */
[----:B------:R-:W-:Y:S01]  /*5a70*/  FADD.FTZ R15, R15, -UR28 ;  /* 0x8000001c0f0f7e21 */ /* 0x000fe20008010000 */
[----:B------:R-:W-:-:S02]  /*5a80*/  HADD2.F32 R14, -RZ, R93.H1_H1 ;  /* 0x3000005dff0e7230 */ /* 0x000fc40000004100 */
        /* <DEDUP_REMOVED lines=8> */
[----:B------:R-:W-:Y:S01]  /*5b10*/  FADD.FTZ R20, R20, -UR28 ;  /* 0x8000001c14147e21 */ /* 0x000fe20008010000 */
[----:B------:R-:W-:Y:S01]  /*5b20*/  FFMA.FTZ R15, R12, R15, RZ ;  /* 0x0000000f0c0f7223 */ /* 0x000fe200000100ff */
[----:B------:R-:W-:Y:S01]  /*5b30*/  FADD.FTZ R19, R18, R19 ;  /* 0x0000001312137221 */ /* 0x000fe20000010000 */
[----:B------:R-:W-:Y:S01]  /*5b40*/  FFMA.FTZ R16, R17, R18, R16 ;  /* 0x0000001211107223 */ /* 0x000fe20000010010 */
[----:B------:R-:W-:-:S02]  /*5b50*/  HADD2.F32 R18, -RZ, R47.H0_H0 ;  /* 0x2000002fff127230 */ /* 0x000fc40000004100 */
[----:B------:R-:W-:Y:S01]  /*5b60*/  FADD.FTZ R12, RZ, R12 ;  /* 0x0000000cff0c7221 */ /* 0x000fe20000010000 */
[----:B------:R-:W-:Y:S02]  /*5b70*/  HADD2.F32 R21, -RZ, R44.H0_H0 ;  /* 0x2000002cff157230 */ /* 0x000fe40000004100 */
[----:B------:R-:W-:Y:S01]  /*5b80*/  FMUL.FTZ R20, R20, UR16 ;  /* 0x0000001014147c20 */ /* 0x000fe20008410000 */
[----:B------:R-:W-:Y:S02]  /*5b90*/  HADD2.F32 R23, -RZ, R46.H0_H0 ;  /* 0x2000002eff177230 */ /* 0x000fe40000004100 */
[C---:B------:R-:W-:Y:S01]  /*5ba0*/  FADD.FTZ R12, R18.reuse, R12 ;  /* 0x0000000c120c7221 */ /* 0x040fe20000010000 */
[----:B------:R-:W-:Y:S02]  /*5bb0*/  HADD2.F32 R22, -RZ, R92.H0_H0 ;  /* 0x2000005cff167230 */ /* 0x000fe40000004100 */
[----:B------:R-:W-:Y:S01]  /*5bc0*/  FFMA.FTZ R15, R18, R20, R15 ;  /* 0x00000014120f7223 */ /* 0x000fe2000001000f */
[----:B------:R-:W-:Y:S01]  /*5bd0*/  FADD.FTZ R21, R21, -UR28 ;  /* 0x8000001c15157e21 */ /* 0x000fe20008010000 */
[----:B------:R-:W-:Y:S01]  /*5be0*/  FMUL.FTZ R18, R11, R18 ;  /* 0x000000120b127220 */ /* 0x000fe20000410000 */
[----:B------:R-:W-:Y:S01]  /*5bf0*/  FADD.FTZ R23, R23, -UR28 ;  /* 0x8000001c17177e21 */ /* 0x000fe20008010000 */
[----:B------:R-:W-:Y:S01]  /*5c00*/  FFMA.FTZ R17, R14, R17, RZ ;  /* 0x000000110e117223 */ /* 0x000fe200000100ff */
[----:B------:R-:W-:-:S02]  /*5c10*/  HADD2.F32 R93, -RZ, R93.H0_H0 ;  /* 0x2000005dff5d7230 */ /* 0x000fc40000004100 */
[----:B------:R-:W-:Y:S01]  /*5c20*/  FADD.FTZ R14, RZ, R14 ;  /* 0x0000000eff0e7221 */ /* 0x000fe20000010000 */
[----:B------:R-:W-:Y:S01]  /*5c30*/  FMUL.FTZ R21, R21, UR16 ;  /* 0x0000001015157c20 */ /* 0x000fe20008410000 */
[----:B------:R-:W-:Y:S01]  /*5c40*/  FADD.FTZ R19, R19, R18 ;  /* 0x0000001213137221 */ /* 0x000fe20000010000 */
[----:B------:R-:W-:Y:S01]  /*5c50*/  FFMA.FTZ R16, R20, R18, R16 ;  /* 0x0000001214107223 */ /* 0x000fe20000010010 */
[----:B------:R-:W-:Y:S02]  /*5c60*/  HADD2.F32 R18, -RZ, R91.H1_H1 ;  /* 0x3000005bff127230 */ /* 0x000fe40000004100 */
[----:B------:R-:W-:Y:S01]  /*5c70*/  FMUL.FTZ R23, R23, UR16 ;  /* 0x0000001017177c20 */ /* 0x000fe20008410000 */
[C---:B------:R-:W-:Y:S01]  /*5c80*/  FADD.FTZ R14, R22.reuse, R14 ;  /* 0x0000000e160e7221 */ /* 0x040fe20000010000 */
[----:B------:R-:W-:Y:S01]  /*5c90*/  FFMA.FTZ R17, R22, R21, R17 ;  /* 0x0000001516117223 */ /* 0x000fe20000010011 */
[----:B------:R-:W-:Y:S01]  /*5ca0*/  FADD.FTZ R93, R93, -UR28 ;  /* 0x8000001c5d5d7e21 */ /* 0x000fe20008010000 */
[----:B------:R-:W-:Y:S01]  /*5cb0*/  FMUL.FTZ R22, R13, R22 ;  /* 0x000000160d167220 */ /* 0x000fe20000410000 */
[----:B------:R-:W-:Y:S01]  /*5cc0*/  FMUL.FTZ R20, R11, R18 ;  /* 0x000000120b147220 */ /* 0x000fe20000410000 */
[----:B------:R-:W-:Y:S01]  /*5cd0*/  FADD.FTZ R12, R12, R18 ;  /* 0x000000120c0c7221 */ /* 0x000fe20000010000 */
[----:B------:R-:W-:Y:S01]  /*5ce0*/  FFMA.FTZ R15, R18, R23, R15 ;  /* 0x00000017120f7223 */ /* 0x000fe2000001000f */
[----:B------:R-:W-:-:S02]  /*5cf0*/  HADD2.F32 R18, -RZ, R90.H1_H1 ;  /* 0x3000005aff127230 */ /* 0x000fc40000004100 */
[----:B------:R-:W-:Y:S01]  /*5d00*/  FMUL.FTZ R93, R93, UR16 ;  /* 0x000000105d5d7c20 */ /* 0x000fe20008410000 */
[----:B------:R-:W-:Y:S01]  /*5d10*/  FADD.FTZ R19, R22, R19 ;  /* 0x0000001316137221 */ /* 0x000fe20000010000 */
[----:B------:R-:W-:Y:S01]  /*5d20*/  FFMA.FTZ R16, R21, R22, R16 ;  /* 0x0000001615107223 */ /* 0x000fe20000010010 */
[----:B------:R-:W-:Y:S01]  /*5d30*/  HADD2.F32 R92, -RZ, R92.H1_H1 ;  /* 0x3000005cff5c7230 */ /* 0x000fe20000004100 */
[----:B------:R-:W4:Y:S01]  /*5d40*/  LDL.S16 R60, [R1+0x142] ;  /* 0x00014200013c7983 */ /* 0x000f220000100600 */
[----:B------:R-:W-:Y:S02]  /*5d50*/  HADD2.F32 R90, -RZ, R90.H0_H0 ;  /* 0x2000005aff5a7230 */ /* 0x000fe40000004100 */
[----:B------:R-:W-:Y:S01]  /*5d60*/  FADD.FTZ R14, R14, R18 ;  /* 0x000000120e0e7221 */ /* 0x000fe20000010000 */
[----:B------:R-:W-:Y:S01]  /*5d70*/  FFMA.FTZ R17, R18, R93, R17 ;  /* 0x0000005d12117223 */ /* 0x000fe20000010011 */
[----:B------:R-:W-:Y:S01]  /*5d80*/  FADD.FTZ R19, R19, R20 ;  /* 0x0000001413137221 */ /* 0x000fe20000010000 */
[----:B------:R-:W-:Y:S01]  /*5d90*/  FFMA.FTZ R16, R23, R20, R16 ;  /* 0x0000001417107223 */ /* 0x000fe20000010010 */
[----:B------:R-:W-:Y:S01]  /*5da0*/  FMUL.FTZ R18, R13, R18 ;  /* 0x000000120d127220 */ /* 0x000fe20000410000 */
[----:B------:R-:W-:Y:S01]  /*5db0*/  FADD.FTZ R92, R92, -UR28 ;  /* 0x8000001c5c5c7e21 */ /* 0x000fe20008010000 */
[----:B------:R-:W-:Y:S01]  /*5dc0*/  FADD.FTZ R90, R90, -UR28 ;  /* 0x8000001c5a5a7e21 */ /* 0x000fe20008010000 */
[----:B------:R-:W-:-:S02]  /*5dd0*/  HADD2.F32 R91, -RZ, R91.H0_H0 ;  /* 0x2000005bff5b7230 */ /* 0x000fc40000004100 */
[----:B------:R-:W-:Y:S01]  /*5de0*/  FADD.FTZ R19, R18, R19 ;  /* 0x0000001312137221 */ /* 0x000fe20000010000 */
[----:B------:R-:W-:Y:S01]  /*5df0*/  FFMA.FTZ R16, R93, R18, R16 ;  /* 0x000000125d107223 */ /* 0x000fe20000010010 */
[----:B------:R-:W-:Y:S01]  /*5e00*/  FMUL.FTZ R92, R92, UR16 ;  /* 0x000000105c5c7c20 */ /* 0x000fe20008410000 */
[--C-:B------:R-:W-:Y:S02]  /*5e10*/  HADD2.F32 R18, -RZ, R89.reuse.H1_H1 ;  /* 0x30000059ff127230 */ /* 0x100fe40000004100 */
[----:B------:R-:W-:Y:S01]  /*5e20*/  FMUL.FTZ R90, R90, UR16 ;  /* 0x000000105a5a7c20 */ /* 0x000fe20008410000 */
[----:B------:R-:W-:Y:S02]  /*5e30*/  HADD2.F32 R89, -RZ, R89.H0_H0 ;  /* 0x20000059ff597230 */ /* 0x000fe40000004100 */
[----:B------:R-:W-:Y:S01]  /*5e40*/  FADD.FTZ R12, R12, R91 ;  /* 0x0000005b0c0c7221 */ /* 0x000fe20000010000 */
[----:B------:R-:W-:Y:S01]  /*5e50*/  FFMA.FTZ R15, R91, R92, R15 ;  /* 0x0000005c5b0f7223 */ /* 0x000fe2000001000f */
        /* <DEDUP_REMOVED lines=13> */
[----:B------:R-:W-:Y:S02]  /*5f30*/  HADD2.F32 R20, -RZ, R86.H1_H1 ;  /* 0x30000056ff147230 */ /* 0x000fe40000004100 */
[----:B------:R-:W-:Y:S01]  /*5f40*/  FMUL.FTZ R18, R18, UR16 ;  /* 0x0000001012127c20 */ /* 0x000fe20008410000 */
[----:B------:R-:W-:Y:S01]  /*5f50*/  FADD.FTZ R12, R12, R88 ;  /* 0x000000580c0c7221 */ /* 0x000fe20000010000 */
[----:B------:R-:W-:Y:S01]  /*5f60*/  FFMA.FTZ R15, R88, R89, R15 ;  /* 0x00000059580f7223 */ /* 0x000fe2000001000f */
[----:B------:R-:W-:Y:S01]  /*5f70*/  FMUL.FTZ R88, R11, R88 ;  /* 0x000000580b587220 */ /* 0x000fe20000410000 */
[----:B------:R-:W-:-:S02]  /*5f80*/  HADD2.F32 R21, -RZ, R87.H1_H1 ;  /* 0x30000057ff157230 */ /* 0x000fc40000004100 */
[----:B------:R-:W-:Y:S01]  /*5f90*/  FADD.FTZ R14, R14, R20 ;  /* 0x000000140e0e7221 */ /* 0x000fe20000010000 */
[----:B------:R-:W-:Y:S01]  /*5fa0*/  FFMA.FTZ R17, R20, R18, R17 ;  /* 0x0000001214117223 */ /* 0x000fe20000010011 */
[----:B------:R-:W-:Y:S01]  /*5fb0*/  FMUL.FTZ R20, R13, R20 ;  /* 0x000000140d147220 */ /* 0x000fe20000410000 */
[----:B------:R-:W-:Y:S01]  /*5fc0*/  FFMA.FTZ R16, R89, R88, R16 ;  /* 0x0000005859107223 */ /* 0x000fe20000010010 */
[----:B------:R-:W-:Y:S01]  /*5fd0*/  FADD.FTZ R19, R19, R88 ;  /* 0x0000005813137221 */ /* 0x000fe20000010000 */
[----:B------:R-:W-:Y:S02]  /*5fe0*/  HADD2.F32 R86, -RZ, R86.H0_H0 ;  /* 0x20000056ff567230 */ /* 0x000fe40000004100 */
[----:B------:R-:W-:Y:S01]  /*5ff0*/  FADD.FTZ R21, R21, -UR28 ;  /* 0x8000001c15157e21 */ /* 0x000fe20008010000 */
[----:B------:R-:W-:Y:S01]  /*6000*/  FFMA.FTZ R16, R18, R20, R16 ;  /* 0x0000001412107223 */ /* 0x000fe20000010010 */
[--C-:B------:R-:W-:Y:S02]  /*6010*/  HADD2.F32 R18, -RZ, R84.reuse.H0_H0 ;  /* 0x20000054ff127230 */ /* 0x100fe40000004100 */
[----:B------:R-:W-:Y:S01]  /*6020*/  FADD.FTZ R19, R20, R19 ;  /* 0x0000001314137221 */ /* 0x000fe20000010000 */
[----:B------:R-:W-:Y:S01]  /*6030*/  FMUL.FTZ R21, R21, UR16 ;  /* 0x0000001015157c20 */ /* 0x000fe20008410000 */
[----:B------:R-:W-:Y:S01]  /*6040*/  FMUL.FTZ R20, R11, R86 ;  /* 0x000000560b147220 */ /* 0x000fe20000410000 */
[----:B------:R-:W-:-:S02]  /*6050*/  HADD2.F32 R84, -RZ, R84.H1_H1 ;  /* 0x30000054ff547230 */ /* 0x000fc40000004100 */
[----:B------:R-:W-:Y:S01]  /*6060*/  FADD.FTZ R18, R18, -UR28 ;  /* 0x8000001c12127e21 */ /* 0x000fe20008010000 */
[----:B------:R-:W-:Y:S01]  /*6070*/  FFMA.FTZ R15, R86, R21, R15 ;  /* 0x00000015560f7223 */ /* 0x000fe2000001000f */
[----:B------:R-:W-:Y:S01]  /*6080*/  FADD.FTZ R19, R19, R20 ;  /* 0x0000001413137221 */ /* 0x000fe20000010000 */
[----:B------:R-:W-:Y:S01]  /*6090*/  FFMA.FTZ R16, R21, R20, R16 ;  /* 0x0000001415107223 */ /* 0x000fe20000010010 */
[----:B------:R-:W-:Y:S02]  /*60a0*/  HADD2.F32 R20, -RZ, R85.H1_H1 ;  /* 0x30000055ff147230 */ /* 0x000fe40000004100 */
[----:B------:R-:W-:Y:S01]  /*60b0*/  FMUL.FTZ R18, R18, UR16 ;  /* 0x0000001012127c20 */ /* 0x000fe20008410000 */
[----:B------:R-:W-:Y:S02]  /*60c0*/  HADD2.F32 R21, -RZ, R83.H1_H1 ;  /* 0x30000053ff157230 */ /* 0x000fe40000004100 */
[----:B------:R-:W-:Y:S01]  /*60d0*/  FADD.FTZ R84, R84, -UR28 ;  /* 0x8000001c54547e21 */ /* 0x000fe20008010000 */
[----:B------:R-:W-:-:S02]  /*60e0*/  HADD2.F32 R85, -RZ, R85.H0_H0 ;  /* 0x20000055ff557230 */ /* 0x000fc40000004100 */
[----:B------:R-:W-:Y:S01]  /*60f0*/  FADD.FTZ R14, R14, R20 ;  /* 0x000000140e0e7221 */ /* 0x000fe20000010000 */
[----:B------:R-:W-:Y:S01]  /*6100*/  FFMA.FTZ R17, R20, R18, R17 ;  /* 0x0000001214117223 */ /* 0x000fe20000010011 */
[----:B------:R-:W-:Y:S01]  /*6110*/  FMUL.FTZ R20, R13, R20 ;  /* 0x000000140d147220 */ /* 0x000fe20000410000 */
[----:B------:R-:W-:Y:S01]  /*6120*/  FADD.FTZ R21, R21, -UR28 ;  /* 0x8000001c15157e21 */ /* 0x000fe20008010000 */
[----:B------:R-:W-:Y:S02]  /*6130*/  HADD2.F32 R83, -RZ, R83.H0_H0 ;  /* 0x20000053ff537230 */ /* 0x000fe40000004100 */
[----:B------:R-:W-:Y:S01]  /*6140*/  FADD.FTZ R12, R12, R86 ;  /* 0x000000560c0c7221 */ /* 0x000fe20000010000 */
[----:B------:R-:W-:Y:S01]  /*6150*/  FFMA.FTZ R16, R18, R20, R16 ;  /* 0x0000001412107223 */ /* 0x000fe20000010010 */
[----:B------:R-:W-:Y:S02]  /*6160*/  HADD2.F32 R18, -RZ, R82.H1_H1 ;  /* 0x30000052ff127230 */ /* 0x000fe40000004100 */
[----:B------:R-:W-:Y:S01]  /*6170*/  FMUL.FTZ R21, R21, UR16 ;  /* 0x0000001015157c20 */ /* 0x000fe20008410000 */
[----:B------:R-:W-:Y:S01]  /*6180*/  FMUL.FTZ R84, R84, UR16 ;  /* 0x0000001054547c20 */ /* 0x000fe20008410000 */
[----:B------:R-:W-:Y:S01]  /*6190*/  FADD.FTZ R19, R20, R19 ;  /* 0x0000001314137221 */ /* 0x000fe20000010000 */
[----:B------:R-:W-:Y:S01]  /*61a0*/  FADD.FTZ R12, R12, R85 ;  /* 0x000000550c0c7221 */ /* 0x000fe20000010000 */
[----:B------:R-:W-:Y:S01]  /*61b0*/  FMUL.FTZ R20, R13, R18 ;  /* 0x000000120d147220 */ /* 0x000fe20000410000 */
[----:B------:R-:W-:Y:S01]  /*61c0*/  FADD.FTZ R14, R14, R18 ;  /* 0x000000120e0e7221 */ /* 0x000fe20000010000 */
[----:B------:R-:W-:Y:S01]  /*61d0*/  FFMA.FTZ R17, R18, R21, R17 ;  /* 0x0000001512117223 */ /* 0x000fe20000010011 */
[----:B------:R-:W-:-:S02]  /*61e0*/  HADD2.F32 R18, -RZ, R81.H1_H1 ;  /* 0x30000051ff127230 */ /* 0x000fc40000004100 */
[----:B------:R-:W-:Y:S01]  /*61f0*/  FFMA.FTZ R15, R85, R84, R15 ;  /* 0x00000054550f7223 */ /* 0x000fe2000001000f */
[----:B------:R-:W-:Y:S01]  /*6200*/  FADD.FTZ R83, R83, -UR28 ;  /* 0x8000001c53537e21 */ /* 0x000fe20008010000 */
[----:B------:R-:W-:Y:S01]  /*6210*/  FMUL.FTZ R85, R11, R85 ;  /* 0x000000550b557220 */ /* 0x000fe20000410000 */
[----:B------:R-:W-:Y:S02]  /*6220*/  HADD2.F32 R82, -RZ, R82.H0_H0 ;  /* 0x20000052ff527230 */ /* 0x000fe40000004100 */
[----:B------:R-:W-:Y:S01]  /*6230*/  FADD.FTZ R18, R18, -UR28 ;  /* 0x8000001c12127e21 */ /* 0x000fe20008010000 */
[----:B------:R-:W-:Y:S01]  /*6240*/  FMUL.FTZ R83, R83, UR16 ;  /* 0x0000001053537c20 */ /* 0x000fe20008410000 */
[----:B------:R-:W-:Y:S01]  /*6250*/  FFMA.FTZ R16, R84, R85, R16 ;  /* 0x0000005554107223 */ /* 0x000fe20000010010 */
[----:B------:R-:W-:Y:S02]  /*6260*/  HADD2.F32 R81, -RZ, R81.H0_H0 ;  /* 0x20000051ff517230 */ /* 0x000fe40000004100 */
[----:B------:R-:W-:Y:S01]  /*6270*/  FMUL.FTZ R18, R18, UR16 ;  /* 0x0000001012127c20 */ /* 0x000fe20008410000 */
[----:B------:R-:W-:Y:S01]  /*6280*/  FADD.FTZ R12, R12, R82 ;  /* 0x000000520c0c7221 */ /* 0x000fe20000010000 */
[----:B------:R-:W-:Y:S01]  /*6290*/  FFMA.FTZ R15, R82, R83, R15 ;  /* 0x00000053520f7223 */ /* 0x000fe2000001000f */
[----:B------:R-:W-:Y:S01]  /*62a0*/  FFMA.FTZ R16, R21, R20, R16 ;  /* 0x0000001415107223 */ /* 0x000fe20000010010 */
[----:B------:R-:W-:Y:S01]  /*62b0*/  FMUL.FTZ R82, R11, R82 ;  /* 0x000000520b527220 */ /* 0x000fe20000410000 */
[----:B------:R-:W-:Y:S01]  /*62c0*/  FADD.FTZ R19, R19, R85 ;  /* 0x0000005513137221 */ /* 0x000fe20000010000 */
[----:B------:R-:W-:Y:S01]  /*62d0*/  FADD.FTZ R14, R14, R81 ;  /* 0x000000510e0e7221 */ /* 0x000fe20000010000 */
[----:B------:R-:W-:Y:S01]  /*62e0*/  FFMA.FTZ R17, R81, R18, R17 ;  /* 0x0000001251117223 */ /* 0x000fe20000010011 */
[----:B------:R-:W-:Y:S01]  /*62f0*/  FMUL.FTZ R81, R13, R81 ;  /* 0x000000510d517220 */ /* 0x000fe20000410000 */
[----:B------:R-:W-:Y:S01]  /*6300*/  FFMA.FTZ R16, R83, R82, R16 ;  /* 0x0000005253107223 */ /* 0x000fe20000010010 */
[----:B------:R-:W-:Y:S01]  /*6310*/  FADD.FTZ R19, R20, R19 ;  /* 0x0000001314137221 */ /* 0x000fe20000010000 */
[----:B------:R-:W-:Y:S01]  /*6320*/  HADD2.F32 R20, -RZ, R80.H1_H1 ;  /* 0x30000050ff147230 */ /* 0x000fe20000004100 */
[----:B------:R-:W4:Y:S01]  /*6330*/  LDL.S16 R27, [R1+0x14a] ;  /* 0x00014a00011b7983 */ /* 0x000f220000100600 */
[----:B------:R-:W-:Y:S01]  /*6340*/  FFMA.FTZ R16, R18, R81, R16 ;  /* 0x0000005112107223 */ /* 0x000fe20000010010 */
[----:B------:R-:W-:-:S02]  /*6350*/  HADD2.F32 R18, -RZ, R79.H1_H1 ;  /* 0x3000004fff127230 */ /* 0x000fc40000004100 */
[----:B------:R-:W-:Y:S01]  /*6360*/  FADD.FTZ R19, R19, R82 ;  /* 0x0000005213137221 */ /* 0x000fe20000010000 */
[----:B------:R-:W-:Y:S02]  /*6370*/  HADD2.F32 R80, -RZ, R80.H0_H0 ;  /* 0x20000050ff507230 */ /* 0x000fe40000004100 */
[----:B------:R-:W-:Y:S01]  /*6380*/  FADD.FTZ R20, R20, -UR28 ;  /* 0x8000001c14147e21 */ /* 0x000fe20008010000 */
[----:B------:R-:W-:Y:S02]  /*6390*/  HADD2.F32 R79, -RZ, R79.H0_H0 ;  /* 0x2000004fff4f7230 */ /* 0x000fe40000004100 */
[----:B------:R-:W-:Y:S01]  /*63a0*/  FADD.FTZ R18, R18, -UR28 ;  /* 0x8000001c12127e21 */ /* 0x000fe20008010000 */
[----:B------:R-:W-:Y:S02]  /*63b0*/  HADD2.F32 R22, -RZ, R78.H1_H1 ;  /* 0x3000004eff167230 */ /* 0x000fe40000004100 */
[----:B------:R-:W-:Y:S01]  /*63c0*/  FMUL.FTZ R20, R20, UR16 ;  /* 0x0000001014147c20 */ /* 0x000fe20008410000 */
[----:B------:R-:W-:Y:S01]  /*63d0*/  FMUL.FTZ R21, R11, R80 ;  /* 0x000000500b157220 */ /* 0x000fe20000410000 */
[----:B------:R-:W-:Y:S01]  /*63e0*/  FMUL.FTZ R18, R18, UR16 ;  /* 0x0000001012127c20 */ /* 0x000fe20008410000 */
[----:B------:R-:W-:Y:S01]  /*63f0*/  FADD.FTZ R14, R14, R79 ;  /* 0x0000004f0e0e7221 */ /* 0x000fe20000010000 */
[----:B------:R-:W-:Y:S01]  /*6400*/  FFMA.FTZ R15, R80, R20, R15 ;  /* 0x00000014500f7223 */ /* 0x000fe2000001000f */
[----:B------:R-:W-:Y:S01]  /*6410*/  FFMA.FTZ R16, R20, R21, R16 ;  /* 0x0000001514107223 */ /* 0x000fe20000010010 */
[----:B------:R-:W-:-:S02]  /*6420*/  HADD2.F32 R20, -RZ, R77.H0_H0 ;  /* 0x2000004dff147230 */ /* 0x000fc40000004100 */
[----:B------:R-:W-:Y:S01]  /*6430*/  FFMA.FTZ R17, R79, R18, R17 ;  /* 0x000000124f117223 */ /* 0x000fe20000010011 */
[----:B------:R-:W-:Y:S01]  /*6440*/  FMUL.FTZ R79, R13, R79 ;  /* 0x0000004f0d4f7220 */ /* 0x000fe20000410000 */
[----:B------:R-:W-:Y:S01]  /*6450*/  FADD.FTZ R22, R22, -UR28 ;  /* 0x8000001c16167e21 */ /* 0x000fe20008010000 */
[----:B------:R-:W-:Y:S01]  /*6460*/  FADD.FTZ R19, R81, R19 ;  /* 0x0000001351137221 */ /* 0x000fe20000010000 */
[----:B------:R-:W-:Y:S01]  /*6470*/  FADD.FTZ R20, R20, -UR28 ;  /* 0x8000001c14147e21 */ /* 0x000fe20008010000 */
[----:B------:R-:W-:Y:S01]  /*6480*/  FFMA.FTZ R16, R18, R79, R16 ;  /* 0x0000004f12107223 */ /* 0x000fe20000010010 */
[----:B------:R-:W-:Y:S02]  /*6490*/  HADD2.F32 R18, -RZ, R75.H1_H1 ;  /* 0x3000004bff127230 */ /* 0x000fe40000004100 */
[----:B------:R-:W-:Y:S01]  /*64a0*/  FADD.FTZ R12, R12, R80 ;  /* 0x000000500c0c7221 */ /* 0x000fe20000010000 */
[----:B------:R-:W-:Y:S01]  /*64b0*/  FMUL.FTZ R20, R20, UR16 ;  /* 0x0000001014147c20 */ /* 0x000fe20008410000 */
[----:B------:R-:W-:-:S02]  /*64c0*/  HADD2.F32 R78, -RZ, R78.H0_H0 ;  /* 0x2000004eff4e7230 */ /* 0x000fc40000004100 */
[----:B------:R-:W-:Y:S01]  /*64d0*/  FMUL.FTZ R22, R22, UR16 ;  /* 0x0000001016167c20 */ /* 0x000fe20008410000 */
[----:B------:R-:W-:Y:S02]  /*64e0*/  HADD2.F32 R77, -RZ, R77.H1_H1 ;  /* 0x3000004dff4d7230 */ /* 0x000fe40000004100 */
[----:B------:R-:W-:Y:S01]  /*64f0*/  FADD.FTZ R19, R19, R21 ;  /* 0x0000001513137221 */ /* 0x000fe20000010000 */
[----:B------:R-:W-:Y:S01]  /*6500*/  FMUL.FTZ R21, R13, R18 ;  /* 0x000000120d157220 */ /* 0x000fe20000410000 */
[----:B------:R-:W-:Y:S01]  /*6510*/  FADD.FTZ R14, R14, R18 ;  /* 0x000000120e0e7221 */ /* 0x000fe20000010000 */
[----:B------:R-:W-:Y:S01]  /*6520*/  FFMA.FTZ R17, R18, R20, R17 ;  /* 0x0000001412117223 */ /* 0x000fe20000010011 */
[--C-:B------:R-:W-:Y:S02]  /*6530*/  HADD2.F32 R18, -RZ, R76.reuse.H0_H0 ;  /* 0x2000004cff127230 */ /* 0x100fe40000004100 */
[----:B------:R-:W-:Y:S01]  /*6540*/  FADD.FTZ R12, R12, R78 ;  /* 0x0000004e0c0c7221 */ /* 0x000fe20000010000 */
[----:B------:R-:W-:Y:S01]  /*6550*/  FFMA.FTZ R15, R78, R22, R15 ;  /* 0x000000164e0f7223 */ /* 0x000fe2000001000f */
[----:B------:R-:W-:Y:S01]  /*6560*/  FADD.FTZ R77, R77, -UR28 ;  /* 0x8000001c4d4d7e21 */ /* 0x000fe20008010000 */
[----:B------:R-:W-:Y:S01]  /*6570*/  FMUL.FTZ R78, R11, R78 ;  /* 0x0000004e0b4e7220 */ /* 0x000fe20000410000 */
[----:B------:R-:W-:-:S02]  /*6580*/  HADD2.F32 R76, -RZ, R76.H1_H1 ;  /* 0x3000004cff4c7230 */ /* 0x000fc40000004100 */
        /* <DEDUP_REMOVED lines=19> */
[--C-:B------:R-:W-:Y:S02]  /*66c0*/  HADD2.F32 R18, -RZ, R73.reuse.H1_H1 ;  /* 0x30000049ff127230 */ /* 0x100fe40000004100 */
[----:B------:R-:W-:Y:S01]  /*66d0*/  FADD.FTZ R19, R21, R19 ;  /* 0x0000001315137221 */ /* 0x000fe20000010000 */
[----:B------:R-:W-:Y:S01]  /*66e0*/  FMUL.FTZ R20, R20, UR16 ;  /* 0x0000001014147c20 */ /* 0x000fe20008410000 */
[----:B------:R-:W-:Y:S01]  /*66f0*/  FMUL.FTZ R21, R11, R74 ;  /* 0x0000004a0b157220 */ /* 0x000fe20000410000 */
[----:B------:R-:W-:-:S02]  /*6700*/  HADD2.F32 R73, -RZ, R73.H0_H0 ;  /* 0x20000049ff497230 */ /* 0x000fc40000004100 */
[----:B------:R-:W-:Y:S01]  /*6710*/  FADD.FTZ R18, R18, -UR28 ;  /* 0x8000001c12127e21 */ /* 0x000fe20008010000 */
[----:B------:R-:W-:Y:S01]  /*6720*/  FADD.FTZ R19, R19, R76 ;  /* 0x0000004c13137221 */ /* 0x000fe20000010000 */
[----:B------:R-:W-:Y:S01]  /*6730*/  FFMA.FTZ R15, R74, R20, R15 ;  /* 0x000000144a0f7223 */ /* 0x000fe2000001000f */
[----:B------:R-:W-:Y:S01]  /*6740*/  FFMA.FTZ R16, R20, R21, R16 ;  /* 0x0000001514107223 */ /* 0x000fe20000010010 */
[--C-:B------:R-:W-:Y:S02]  /*6750*/  HADD2.F32 R20, -RZ, R72.reuse.H1_H1 ;  /* 0x30000048ff147230 */ /* 0x100fe40000004100 */
[----:B------:R-:W-:Y:S01]  /*6760*/  FMUL.FTZ R18, R18, UR16 ;  /* 0x0000001012127c20 */ /* 0x000fe20008410000 */
[----:B------:R-:W-:Y:S01]  /*6770*/  FADD.FTZ R19, R75, R19 ;  /* 0x000000134b137221 */ /* 0x000fe20000010000 */
[----:B------:R-:W-:Y:S01]  /*6780*/  FADD.FTZ R73, R73, -UR28 ;  /* 0x8000001c49497e21 */ /* 0x000fe20008010000 */
[----:B------:R-:W-:Y:S02]  /*6790*/  HADD2.F32 R72, -RZ, R72.H0_H0 ;  /* 0x20000048ff487230 */ /* 0x000fe40000004100 */
[----:B------:R-:W-:Y:S01]  /*67a0*/  FADD.FTZ R14, R14, R20 ;  /* 0x000000140e0e7221 */ /* 0x000fe20000010000 */
[----:B------:R-:W-:Y:S01]  /*67b0*/  FFMA.FTZ R17, R20, R18, R17 ;  /* 0x0000001214117223 */ /* 0x000fe20000010011 */
[----:B------:R-:W-:Y:S01]  /*67c0*/  FADD.FTZ R19, R19, R21 ;  /* 0x0000001513137221 */ /* 0x000fe20000010000 */
[----:B------:R-:W-:Y:S01]  /*67d0*/  FMUL.FTZ R20, R13, R20 ;  /* 0x000000140d147220 */ /* 0x000fe20000410000 */
[----:B------:R-:W-:Y:S01]  /*67e0*/  FADD.FTZ R12, R12, R74 ;  /* 0x0000004a0c0c7221 */ /* 0x000fe20000010000 */
[----:B------:R-:W-:-:S02]  /*67f0*/  HADD2.F32 R21, -RZ, R71.H1_H1 ;  /* 0x30000047ff157230 */ /* 0x000fc40000004100 */
[----:B------:R-:W-:Y:S01]  /*6800*/  FMUL.FTZ R73, R73, UR16 ;  /* 0x0000001049497c20 */ /* 0x000fe20008410000 */
[----:B------:R-:W-:Y:S01]  /*6810*/  FFMA.FTZ R16, R18, R20, R16 ;  /* 0x0000001412107223 */ /* 0x000fe20000010010 */
[----:B------:R-:W-:Y:S01]  /*6820*/  FADD.FTZ R12, R12, R72 ;  /* 0x000000480c0c7221 */ /* 0x000fe20000010000 */
[----:B------:R-:W-:Y:S02]  /*6830*/  HADD2.F32 R18, -RZ, R58.H0_H0 ;  /* 0x2000003aff127230 */ /* 0x000fe40000004100 */
[----:B------:R-:W-:Y:S01]  /*6840*/  FFMA.FTZ R15, R72, R73, R15 ;  /* 0x00000049480f7223 */ /* 0x000fe2000001000f */
[----:B------:R-:W-:Y:S01]  /*6850*/  FMUL.FTZ R72, R11, R72 ;  /* 0x000000480b487220 */ /* 0x000fe20000410000 */
[----:B------:R-:W-:Y:S01]  /*6860*/  FADD.FTZ R19, R20, R19 ;  /* 0x0000001314137221 */ /* 0x000fe20000010000 */
[----:B------:R-:W-:Y:S01]  /*6870*/  FADD.FTZ R21, R21, -UR28 ;  /* 0x8000001c15157e21 */ /* 0x000fe20008010000 */
[----:B------:R-:W-:Y:S02]  /*6880*/  HADD2.F32 R71, -RZ, R71.H0_H0 ;  /* 0x20000047ff477230 */ /* 0x000fe40000004100 */
        /* <DEDUP_REMOVED lines=11> */
[----:B------:R-:W-:Y:S01]  /*6940*/  HADD2.F32 R18, -RZ, R42.H1_H1 ;  /* 0x3000002aff127230 */ /* 0x000fe20000004100 */
[----:B------:R-:W4:Y:S01]  /*6950*/  LDL.LU.S16 R26, [R1+0x140] ;  /* 0x00014000011a7983 */ /* 0x000f220000300600 */
[----:B------:R-:W-:Y:S02]  /*6960*/  HADD2.F32 R22, -RZ, R61.H0_H0 ;  /* 0x2000003dff167230 */ /* 0x000fe40000004100 */
[----:B------:R-:W-:Y:S01]  /*6970*/  FADD.FTZ R12, R12, R20 ;  /* 0x000000140c0c7221 */ /* 0x000fe20000010000 */
[----:B------:R-:W-:Y:S01]  /*6980*/  FFMA.FTZ R15, R20, R71, R15 ;  /* 0x00000047140f7223 */ /* 0x000fe2000001000f */
[----:B------:R-:W-:Y:S01]  /*6990*/  FADD.FTZ R18, R18, -UR28 ;  /* 0x8000001c12127e21 */ /* 0x000fe20008010000 */
[----:B------:R-:W-:Y:S02]  /*69a0*/  HADD2.F32 R43, -RZ, R43.H1_H1 ;  /* 0x3000002bff2b7230 */ /* 0x000fe40000004100 */
[----:B------:R-:W-:Y:S01]  /*69b0*/  FMUL.FTZ R20, R11, R20 ;  /* 0x000000140b147220 */ /* 0x000fe20000410000 */
[----:B------:R-:W-:Y:S01]  /*69c0*/  FMUL.FTZ R21, R13, R22 ;  /* 0x000000160d157220 */ /* 0x000fe20000410000 */
[----:B------:R-:W-:Y:S01]  /*69d0*/  FMUL.FTZ R18, R18, UR16 ;  /* 0x0000001012127c20 */ /* 0x000fe20008410000 */
[----:B------:R-:W-:Y:S01]  /*69e0*/  FADD.FTZ R14, R14, R22 ;  /* 0x000000160e0e7221 */ /* 0x000fe20000010000 */
[----:B------:R-:W-:Y:S01]  /*69f0*/  FFMA.FTZ R71, R71, R20, R16 ;  /* 0x0000001447477223 */ /* 0x000fe20000010010 */
[----:B------:R-:W-:Y:S01]  /*6a00*/  FADD.FTZ R43, R43, -UR28 ;  /* 0x8000001c2b2b7e21 */ /* 0x000fe20008010000 */
[----:B------:R-:W-:Y:S01]  /*6a10*/  FFMA.FTZ R17, R22, R18, R17 ;  /* 0x0000001216117223 */ /* 0x000fe20000010011 */
[----:B------:R-:W-:Y:S01]  /*6a20*/  FADD.FTZ R22, R19, R20 ;  /* 0x0000001413167221 */ /* 0x000fe20000010000 */
[----:B------:R-:W-:Y:S01]  /*6a30*/  FFMA.FTZ R71, R18, R21, R71 ;  /* 0x0000001512477223 */ /* 0x000fe20000010047 */
[----:B------:R-:W-:Y:S01]  /*6a40*/  FMUL.FTZ R18, R43, UR16 ;  /* 0x000000102b127c20 */ /* 0x000fe20008410000 */
[----:B------:R-:W-:Y:S01]  /*6a50*/  HADD2.F32 R24, -RZ, R63.H0_H0 ;  /* 0x2000003fff187230 */ /* 0x000fe20000004100 */
[----:B------:R-:W4:Y:S04]  /*6a60*/  LDL.S16 R35, [R1+0x168] ;  /* 0x0001680001237983 */ /* 0x000f280000100600 */
[----:B------:R-:W4:Y:S01]  /*6a70*/  LDL.LU.S16 R28, [R1+0x16a] ;  /* 0x00016a00011c7983 */ /* 0x000f220000300600 */
[----:B--2---:R-:W-:-:S03]  /*6a80*/  HADD2.F32 R16, -RZ, R51.H0_H0 ;  /* 0x20000033ff107230 */ /* 0x004fc60000004100 */
[----:B------:R-:W2:Y:S01]  /*6a90*/  LDL.LU.S16 R51, [R1+0x126] ;  /* 0x0001260001337983 */ /* 0x000ea20000300600 */
[----:B------:R-:W-:Y:S01]  /*6aa0*/  FADD.FTZ R22, R21, R22 ;  /* 0x0000001615167221 */ /* 0x000fe20000010000 */
[----:B------:R-:W-:Y:S02]  /*6ab0*/  HADD2.F32 R42, -RZ, R42.H0_H0 ;  /* 0x2000002aff2a7230 */ /* 0x000fe40000004100 */
[----:B------:R-:W-:Y:S01]  /*6ac0*/  FMUL.FTZ R19, R11, R16 ;  /* 0x000000100b137220 */ /* 0x000fe20000410000 */
[----:B------:R-:W-:Y:S01]  /*6ad0*/  FADD.FTZ R12, R12, R16 ;  /* 0x000000100c0c7221 */ /* 0x000fe20000010000 */
[----:B------:R-:W-:Y:S01]  /*6ae0*/  FFMA.FTZ R15, R16, R18, R15 ;  /* 0x00000012100f7223 */ /* 0x000fe2000001000f */
[----:B---3--:R-:W-:Y:S02]  /*6af0*/  HADD2.F32 R16, -RZ, R59.H0_H0 ;  /* 0x2000003bff107230 */ /* 0x008fe40000004100 */
[----:B------:R-:W3:Y:S01]  /*6b00*/  LDL.S16 R59, [R1+0x14c] ;  /* 0x00014c00013b7983 */ /* 0x000ee20000100600 */
[----:B------:R-:W-:Y:S01]  /*6b10*/  FADD.FTZ R22, R22, R19 ;  /* 0x0000001316167221 */ /* 0x000fe20000010000 */
[----:B------:R-:W-:Y:S01]  /*6b20*/  FFMA.FTZ R71, R18, R19, R71 ;  /* 0x0000001312477223 */ /* 0x000fe20000010047 */
[----:B------:R-:W-:Y:S01]  /*6b30*/  FADD.FTZ R20, R42, -UR28 ;  /* 0x8000001c2a147e21 */ /* 0x000fe20008010000 */
[----:B------:R-:W-:Y:S01]  /*6b40*/  FADD.FTZ R19, R16, -UR28 ;  /* 0x8000001c10137e21 */ /* 0x000fe20008010000 */
[----:B------:R-:W-:-:S02]  /*6b50*/  HADD2.F32 R16, -RZ, R70.H0_H0 ;  /* 0x20000046ff107230 */ /* 0x000fc40000004100 */
[----:B------:R-:W-:Y:S01]  /*6b60*/  FMUL.FTZ R21, R13, R24 ;  /* 0x000000180d157220 */ /* 0x000fe20000410000 */
[----:B------:R-:W-:Y:S01]  /*6b70*/  FMUL.FTZ R20, R20, UR16 ;  /* 0x0000001014147c20 */ /* 0x000fe20008410000 */
[----:B----4-:R-:W-:Y:S02]  /*6b80*/  HADD2.F32 R18, -RZ, R29.H0_H0 ;  /* 0x2000001dff127230 */ /* 0x010fe40000004100 */
[----:B------:R-:W-:Y:S01]  /*6b90*/  FMUL.FTZ R19, R19, UR16 ;  /* 0x0000001013137c20 */ /* 0x000fe20008410000 */
[----:B------:R-:W4:Y:S01]  /*6ba0*/  LDL.S16 R29, [R1+0x13e] ;  /* 0x00013e00011d7983 */ /* 0x000f220000100600 */
[----:B------:R-:W-:Y:S01]  /*6bb0*/  FFMA.FTZ R17, R24, R20, R17 ;  /* 0x0000001418117223 */ /* 0x000fe20000010011 */
[----:B------:R-:W-:Y:S01]  /*6bc0*/  FADD.FTZ R12, R12, R16 ;  /* 0x000000100c0c7221 */ /* 0x000fe20000010000 */
[----:B------:R-:W-:Y:S01]  /*6bd0*/  FFMA.FTZ R15, R16, R19, R15 ;  /* 0x00000013100f7223 */ /* 0x000fe2000001000f */
[----:B------:R-:W-:Y:S01]  /*6be0*/  FMUL.FTZ R23, R11, R16 ;  /* 0x000000100b177220 */ /* 0x000fe20000410000 */
[----:B------:R-:W-:Y:S01]  /*6bf0*/  FADD.FTZ R22, R21, R22 ;  /* 0x0000001615167221 */ /* 0x000fe20000010000 */
[----:B------:R-:W-:Y:S01]  /*6c00*/  FFMA.FTZ R20, R20, R21, R71 ;  /* 0x0000001514147223 */ /* 0x000fe20000010047 */
[----:B------:R-:W-:Y:S01]  /*6c10*/  FADD.FTZ R18, R18, -UR28 ;  /* 0x8000001c12127e21 */ /* 0x000fe20008010000 */
[----:B------:R-:W-:Y:S01]  /*6c20*/  FADD.FTZ R14, R14, R24 ;  /* 0x000000180e0e7221 */ /* 0x000fe20000010000 */
[----:B------:R-:W-:Y:S01]  /*6c30*/  FADD.FTZ R22, R22, R23 ;  /* 0x0000001716167221 */ /* 0x000fe20000010000 */
[----:B------:R-:W-:Y:S01]  /*6c40*/  FFMA.FTZ R23, R19, R23, R20 ;  /* 0x0000001713177223 */ /* 0x000fe20000010014 */
[----:B------:R-:W-:Y:S01]  /*6c50*/  FMUL.FTZ R18, R18, UR16 ;  /* 0x0000001012127c20 */ /* 0x000fe20008410000 */
[----:B------:R-:W-:-:S02]  /*6c60*/  HADD2.F32 R16, -RZ, R60.H0_H0 ;  /* 0x2000003cff107230 */ /* 0x000fc40000004100 */
[----:B------:R-:W4:Y:S03]  /*6c70*/  LDL.S16 R60, [R1+0x154] ;  /* 0x00015400013c7983 */ /* 0x000f260000100600 */
[----:B------:R-:W-:Y:S01]  /*6c80*/  FMUL.FTZ R19, R13, R16 ;  /* 0x000000100d137220 */ /* 0x000fe20000410000 */
[----:B------:R-:W-:Y:S01]  /*6c90*/  FADD.FTZ R14, R14, R16 ;  /* 0x000000100e0e7221 */ /* 0x000fe20000010000 */
[----:B------:R-:W-:Y:S02]  /*6ca0*/  FFMA.FTZ R17, R16, R18, R17 ;  /* 0x0000001210117223 */ /* 0x000fe40000010011 */
[----:B------:R-:W-:Y:S01]  /*6cb0*/  FADD.FTZ R16, R19, R22 ;  /* 0x0000001613107221 */ /* 0x000fe20000010000 */
[----:B--2---:R-:W-:Y:S02]  /*6cc0*/  HADD2.F32 R20, -RZ, R51.H0_H0 ;  /* 0x20000033ff147230 */ /* 0x004fe40000004100 */
[----:B------:R-:W2:Y:S01]  /*6cd0*/  LDL.LU.S16 R51, [R1+0x13c] ;  /* 0x00013c0001337983 */ /* 0x000ea20000300600 */
[----:B---3--:R-:W-:-:S03]  /*6ce0*/  HADD2.F32 R22, -RZ, R59.H0_H0 ;  /* 0x2000003bff167230 */ /* 0x008fc60000004100 */
[----:B------:R-:W3:Y:S01]  /*6cf0*/  LDL.S16 R59, [R1+0x146] ;  /* 0x00014600013b7983 */ /* 0x000ee20000100600 */
[----:B------:R-:W-:Y:S02]  /*6d00*/  HADD2.F32 R21, -RZ, R69.H0_H0 ;  /* 0x20000045ff157230 */ /* 0x000fe40000004100 */
[----:B------:R-:W-:Y:S01]  /*6d10*/  FFMA.FTZ R18, R18, R19, R23 ;  /* 0x0000001312127223 */ /* 0x000fe20000010017 */
[----:B------:R-:W-:Y:S01]  /*6d20*/  FADD.FTZ R19, R20, -UR28 ;  /* 0x8000001c14137e21 */ /* 0x000fe20008010000 */
[----:B------:R-:W-:Y:S02]  /*6d30*/  HADD2.F32 R20, -RZ, R68.H0_H0 ;  /* 0x20000044ff147230 */ /* 0x000fe40000004100 */
[----:B------:R-:W-:Y:S01]  /*6d40*/  FADD.FTZ R21, R21, -UR28 ;  /* 0x8000001c15157e21 */ /* 0x000fe20008010000 */
[----:B------:R-:W-:Y:S02]  /*6d50*/  HADD2.F32 R24, -RZ, R67.H0_H0 ;  /* 0x20000043ff187230 */ /* 0x000fe40000004100 */
[----:B------:R-:W-:Y:S01]  /*6d60*/  FMUL.FTZ R19, R19, UR16 ;  /* 0x0000001013137c20 */ /* 0x000fe20008410000 */
[----:B------:R-:W-:Y:S01]  /*6d70*/  FMUL.FTZ R23, R11, R20 ;  /* 0x000000140b177220 */ /* 0x000fe20000410000 */
[----:B------:R-:W-:Y:S01]  /*6d80*/  FMUL.FTZ R21, R21, UR16 ;  /* 0x0000001015157c20 */ /* 0x000fe20008410000 */
[----:B------:R-:W-:Y:S01]  /*6d90*/  FADD.FTZ R12, R12, R20 ;  /* 0x000000140c0c7221 */ /* 0x000fe20000010000 */
[----:B------:R-:W-:Y:S01]  /*6da0*/  FFMA.FTZ R15, R20, R19, R15 ;  /* 0x00000013140f7223 */ /* 0x000fe2000001000f */
[----:B------:R-:W-:Y:S01]  /*6db0*/  FADD.FTZ R14, R14, R22 ;  /* 0x000000160e0e7221 */ /* 0x000fe20000010000 */
[----:B------:R-:W-:Y:S01]  /*6dc0*/  FFMA.FTZ R17, R22, R21, R17 ;  /* 0x0000001516117223 */ /* 0x000fe20000010011 */
[----:B------:R-:W-:Y:S01]  /*6dd0*/  FADD.FTZ R24, R24, -UR28 ;  /* 0x8000001c18187e21 */ /* 0x000fe20008010000 */
[----:B------:R-:W-:Y:S01]  /*6de0*/  FMUL.FTZ R22, R13, R22 ;  /* 0x000000160d167220 */ /* 0x000fe20000410000 */
[----:B------:R-:W-:Y:S01]  /*6df0*/  FFMA.FTZ R18, R19, R23, R18 ;  /* 0x0000001713127223 */ /* 0x000fe20000010012 */
[----:B------:R-:W-:-:S02]  /*6e00*/  HADD2.F32 R20, -RZ, R65.H0_H0 ;  /* 0x20000041ff147230 */ /* 0x000fc40000004100 */
[----:B------:R-:W-:Y:S01]  /*6e10*/  FADD.FTZ R25, R16, R23 ;  /* 0x0000001710197221 */ /* 0x000fe20000010000 */
[----:B------:R-:W-:Y:S01]  /*6e20*/  FMUL.FTZ R19, R24, UR16 ;  /* 0x0000001018137c20 */ /* 0x000fe20008410000 */
[----:B------:R-:W-:Y:S02]  /*6e30*/  HADD2.F32 R16, -RZ, R66.H0_H0 ;  /* 0x20000042ff107230 */ /* 0x000fe40000004100 */
[----:B------:R-:W-:Y:S01]  /*6e40*/  FFMA.FTZ R18, R21, R22, R18 ;  /* 0x0000001615127223 */ /* 0x000fe20000010012 */
[----:B------:R-:W-:Y:S01]  /*6e50*/  FADD.FTZ R25, R22, R25 ;  /* 0x0000001916197221 */ /* 0x000fe20000010000 */
[----:B------:R-:W-:Y:S01]  /*6e60*/  FADD.FTZ R21, R12, R20 ;  /* 0x000000140c157221 */ /* 0x000fe20000010000 */
[----:B------:R-:W-:Y:S01]  /*6e70*/  FMUL.FTZ R22, R11, R20 ;  /* 0x000000140b167220 */ /* 0x000fe20000410000 */
[----:B------:R-:W-:Y:S02]  /*6e80*/  HADD2.F32 R12, -RZ, R27.H0_H0 ;  /* 0x2000001bff0c7230 */ /* 0x000fe40000004100 */
[----:B------:R-:W-:Y:S01]  /*6e90*/  FFMA.FTZ R20, R20, R19, R15 ;  /* 0x0000001314147223 */ /* 0x000fe2000001000f */
[----:B------:R-:W3:Y:S01]  /*6ea0*/  LDL.LU.S16 R27, [R1+0x148] ;  /* 0x00014800011b7983 */ /* 0x000ee20000300600 */
[----:B------:R-:W-:-:S02]  /*6eb0*/  HADD2.F32 R15, -RZ, R64.H0_H0 ;  /* 0x20000040ff0f7230 */ /* 0x000fc40000004100 */
[----:B------:R-:W-:Y:S01]  /*6ec0*/  FADD.FTZ R16, R16, -UR28 ;  /* 0x8000001c10107e21 */ /* 0x000fe20008010000 */
[----:B------:R-:W-:Y:S01]  /*6ed0*/  FADD.FTZ R24, R25, R22 ;  /* 0x0000001619187221 */ /* 0x000fe20000010000 */
[----:B------:R-:W-:Y:S01]  /*6ee0*/  FFMA.FTZ R23, R19, R22, R18 ;  /* 0x0000001613177223 */ /* 0x000fe20000010012 */
[----:B------:R-:W-:Y:S02]  /*6ef0*/  HADD2.F32 R25, -RZ, R26.H0_H0 ;  /* 0x2000001aff197230 */ /* 0x000fe40000004100 */
[----:B------:R-:W-:Y:S01]  /*6f00*/  FMUL.FTZ R16, R16, UR16 ;  /* 0x0000001010107c20 */ /* 0x000fe20008410000 */
[----:B----4-:R-:W-:Y:S02]  /*6f10*/  HADD2.F32 R18, -RZ, R29.H0_H0 ;  /* 0x2000001dff127230 */ /* 0x010fe40000004100 */
[----:B------:R-:W-:Y:S01]  /*6f20*/  FMUL.FTZ R19, R13, R12 ;  /* 0x0000000c0d137220 */ /* 0x000fe20000410000 */
[----:B------:R-:W-:Y:S01]  /*6f30*/  FADD.FTZ R15, R15, -UR28 ;  /* 0x8000001c0f0f7e21 */ /* 0x000fe20008010000 */
[----:B------:R-:W4:Y:S01]  /*6f40*/  LDL.S16 R26, [R1+0x15c] ;  /* 0x00015c00011a7983 */ /* 0x000f220000100600 */
[----:B------:R-:W-:-:S03]  /*6f50*/  FFMA.FTZ R17, R12, R16, R17 ;  /* 0x000000100c117223 */ /* 0x000fc60000010011 */
[----:B------:R-:W4:Y:S01]  /*6f60*/  LDL.LU.S16 R29, [R1+0x144] ;  /* 0x00014400011d7983 */ /* 0x000f220000300600 */
[----:B------:R-:W-:Y:S01]  /*6f70*/  FFMA.FTZ R23, R16, R19, R23 ;  /* 0x0000001310177223 */ /* 0x000fe20000010017 */
[----:B------:R-:W-:Y:S01]  /*6f80*/  FMUL.FTZ R22, R15, UR16 ;  /* 0x000000100f167c20 */ /* 0x000fe20008410000 */
[----:B------:R-:W-:Y:S01]  /*6f90*/  FADD.FTZ R18, R18, -UR28 ;  /* 0x8000001c12127e21 */ /* 0x000fe20008010000 */
[----:B------:R-:W-:Y:S02]  /*6fa0*/  HADD2.F32 R16, -RZ, R60.H0_H0 ;  /* 0x2000003cff107230 */ /* 0x000fe40000004100 */
[----:B------:R-:W4:Y:S01]  /*6fb0*/  LDL.S16 R60, [R1+0x152] ;  /* 0x00015200013c7983 */ /* 0x000f220000100600 */
[----:B------:R-:W-:Y:S01]  /*6fc0*/  FADD.FTZ R15, R14, R12 ;  /* 0x0000000c0e0f7221 */ /* 0x000fe20000010000 */
[----:B------:R-:W-:Y:S01]  /*6fd0*/  FFMA.FTZ R14, R25, R22, R20 ;  /* 0x00000016190e7223 */ /* 0x000fe20000010014 */
[----:B------:R-:W-:Y:S01]  /*6fe0*/  FMUL.FTZ R18, R18, UR16 ;  /* 0x0000001012127c20 */ /* 0x000fe20008410000 */
[----:B------:R-:W-:Y:S01]  /*6ff0*/  FADD.FTZ R24, R19, R24 ;  /* 0x0000001813187221 */ /* 0x000fe20000010000 */
[----:B------:R-:W-:Y:S01]  /*7000*/  FMUL.FTZ R19, R13, R16 ;  /* 0x000000100d137220 */ /* 0x000fe20000410000 */
[----:B------:R-:W-:Y:S01]  /*7010*/  FADD.FTZ R15, R15, R16 ;  /* 0x000000100f0f7221 */ /* 0x000fe20000010000 */
[----:B------:R-:W-:Y:S01]  /*7020*/  FFMA.FTZ R17, R16, R18, R17 ;  /* 0x0000001210117223 */ /* 0x000fe20000010011 */
[----:B--2---:R-:W-:-:S02]  /*7030*/  HADD2.F32 R20, -RZ, R51.H0_H0 ;  /* 0x20000033ff147230 */ /* 0x004fc40000004100 */
[----:B------:R-:W2:Y:S01]  /*7040*/  LDL.LU.S16 R51, [R1+0x150] ;  /* 0x0001500001337983 */ /* 0x000ea20000300600 */
[----:B---3--:R-:W-:-:S03]  /*7050*/  HADD2.F32 R16, -RZ, R59.H0_H0 ;  /* 0x2000003bff107230 */ /* 0x008fc60000004100 */
[----:B------:R-:W3:Y:S01]  /*7060*/  LDL.LU.S16 R59, [R1+0x14e] ;  /* 0x00014e00013b7983 */ /* 0x000ee20000300600 */
[----:B------:R-:W-:Y:S01]  /*7070*/  FADD.FTZ R12, R21, R25 ;  /* 0x00000019150c7221 */ /* 0x000fe20000010000 */
[----:B------:R-:W-:Y:S01]  /*7080*/  FMUL.FTZ R25, R11, R25 ;  /* 0x000000190b197220 */ /* 0x000fe20000410000 */
[----:B------:R-:W-:-:S03]  /*7090*/  FADD.FTZ R20, R20, -UR28 ;  /* 0x8000001c14147e21 */ /* 0x000fc60008010000 */
[----:B------:R-:W-:Y:S01]  /*70a0*/  FADD.FTZ R24, R24, R25 ;  /* 0x0000001918187221 */ /* 0x000fe20000010000 */
[----:B------:R-:W-:Y:S01]  /*70b0*/  FFMA.FTZ R23, R22, R25, R23 ;  /* 0x0000001916177223 */ /* 0x000fe20000010017 */
[----:B------:R-:W-:Y:S02]  /*70c0*/  FMUL.FTZ R20, R20, UR16 ;  /* 0x0000001014147c20 */ /* 0x000fe40008410000 */
[----:B------:R-:W-:Y:S01]  /*70d0*/  FADD.FTZ R24, R19, R24 ;  /* 0x0000001813187221 */ /* 0x000fe20000010000 */
[----:B------:R-:W-:Y:S01]  /*70e0*/  FFMA.FTZ R23, R18, R19, R23 ;  /* 0x0000001312177223 */ /* 0x000fe20000010017 */
[----:B------:R-:W-:Y:S01]  /*70f0*/  FADD.FTZ R18, R16, -UR28 ;  /* 0x8000001c10127e21 */ /* 0x000fe20008010000 */
[----:B------:R-:W-:Y:S02]  /*7100*/  HADD2.F32 R19, -RZ, R27.H0_H0 ;  /* 0x2000001bff137230 */ /* 0x000fe40000004100 */
[----:B------:R-:W3:Y:S03]  /*7110*/  LDL.LU.S16 R27, [R1+0x15e] ;  /* 0x00015e00011b7983 */ /* 0x000ee60000300600 */
[----:B------:R-:W-:Y:S01]  /*7120*/  FADD.FTZ R12, R12, R19 ;  /* 0x000000130c0c7221 */ /* 0x000fe20000010000 */
[----:B------:R-:W-:Y:S01]  /*7130*/  FFMA.FTZ R14, R19, R20, R14 ;  /* 0x00000014130e7223 */ /* 0x000fe2000001000e */
[----:B------:R-:W-:Y:S01]  /*7140*/  FMUL.FTZ R19, R11, R19 ;  /* 0x000000130b137220 */ /* 0x000fe20000410000 */
[----:B----4-:R-:W-:-:S02]  /*7150*/  HADD2.F32 R16, -RZ, R26.H0_H0 ;  /* 0x2000001aff107230 */ /* 0x010fc40000004100 */
[----:B------:R-:W4:Y:S01]  /*7160*/  LDL.S16 R26, [R1+0x15a] ;  /* 0x00015a00011a7983 */ /* 0x000f220000100600 */
[----:B------:R-:W-:-:S03]  /*7170*/  HADD2.F32 R22, -RZ, R29.H0_H0 ;  /* 0x2000001dff167230 */ /* 0x000fc60000004100 */
[----:B------:R-:W4:Y:S01]  /*7180*/  LDL.LU.S16 R29, [R1+0x158] ;  /* 0x00015800011d7983 */ /* 0x000f220000300600 */
[----:B------:R-:W-:Y:S01]  /*7190*/  FADD.FTZ R24, R24, R19 ;  /* 0x0000001318187221 */ /* 0x000fe20000010000 */
[----:B------:R-:W-:Y:S01]  /*71a0*/  FFMA.FTZ R23, R20, R19, R23 ;  /* 0x0000001314177223 */ /* 0x000fe20000010017 */
[----:B------:R-:W-:Y:S01]  /*71b0*/  FMUL.FTZ R18, R18, UR16 ;  /* 0x0000001012127c20 */ /* 0x000fe20008410000 */
[----:B------:R-:W-:Y:S01]  /*71c0*/  FADD.FTZ R22, R22, -UR28 ;  /* 0x8000001c16167e21 */ /* 0x000fe20008010000 */
[----:B------:R-:W-:Y:S02]  /*71d0*/  HADD2.F32 R19, -RZ, R60.H0_H0 ;  /* 0x2000003cff137230 */ /* 0x000fe40000004100 */
[----:B------:R-:W4:Y:S01]  /*71e0*/  LDL.LU.S16 R60, [R1+0x162] ;  /* 0x00016200013c7983 */ /* 0x000f220000300600 */
[----:B------:R-:W-:Y:S01]  /*71f0*/  FMUL.FTZ R21, R13, R16 ;  /* 0x000000100d157220 */ /* 0x000fe20000410000 */
        /* <DEDUP_REMOVED lines=8> */
[----:B--2---:R-:W-:-:S02]  /*7280*/  HADD2.F32 R16, -RZ, R51.H0_H0 ;  /* 0x20000033ff107230 */ /* 0x004fc40000004100 */
[----:B------:R-:W2:Y:S01]  /*7290*/  LDL.LU.S16 R51, [R1+0x156] ;  /* 0x0001560001337983 */ /* 0x000ea20000300600 */
[----:B---3--:R-:W-:-:S03]  /*72a0*/  HADD2.F32 R19, -RZ, R59.H0_H0 ;  /* 0x2000003bff137230 */ /* 0x008fc60000004100 */
[----:B------:R-:W3:Y:S01]  /*72b0*/  LDL.S16 R59, [R1+0x166] ;  /* 0x00016600013b7983 */ /* 0x000ee20000100600 */
[----:B------:R-:W-:Y:S01]  /*72c0*/  FADD.FTZ R16, R16, -UR28 ;  /* 0x8000001c10107e21 */ /* 0x000fe20008010000 */
[----:B------:R-:W-:Y:S01]  /*72d0*/  FADD.FTZ R24, R24, R21 ;  /* 0x0000001518187221 */ /* 0x000fe20000010000 */
[----:B------:R-:W-:Y:S01]  /*72e0*/  FFMA.FTZ R23, R22, R21, R23 ;  /* 0x0000001516177223 */ /* 0x000fe20000010017 */
[----:B------:R-:W-:Y:S01]  /*72f0*/  FADD.FTZ R19, R19, -UR28 ;  /* 0x8000001c13137e21 */ /* 0x000fe20008010000 */
[----:B------:R-:W-:-:S03]  /*7300*/  FMUL.FTZ R16, R16, UR16 ;  /* 0x0000001010107c20 */ /* 0x000fc60008410000 */
[----:B------:R-:W-:Y:S01]  /*7310*/  FMUL.FTZ R22, R19, UR16 ;  /* 0x0000001013167c20 */ /* 0x000fe20008410000 */
[----:B------:R-:W-:Y:S02]  /*7320*/  HADD2.F32 R12, -RZ, R27.H0_H0 ;  /* 0x2000001bff0c7230 */ /* 0x000fe40000004100 */
[----:B------:R-:W3:Y:S03]  /*7330*/  LDL.LU.S16 R27, [R1+0x164] ;  /* 0x00016400011b7983 */ /* 0x000ee60000300600 */
[----:B------:R-:W-:Y:S01]  /*7340*/  FADD.FTZ R15, R15, R12 ;  /* 0x0000000c0f0f7221 */ /* 0x000fe20000010000 */
[----:B------:R-:W-:Y:S01]  /*7350*/  FFMA.FTZ R17, R12, R16, R17 ;  /* 0x000000100c117223 */ /* 0x000fe20000010011 */
[----:B----4-:R-:W-:Y:S02]  /*7360*/  HADD2.F32 R21, -RZ, R26.H0_H0 ;  /* 0x2000001aff157230 */ /* 0x010fe40000004100 */
[----:B------:R-:W4:Y:S01]  /*7370*/  LDL.S16 R26, [R1+0x16e] ;  /* 0x00016e00011a7983 */ /* 0x000f220000100600 */
[----:B------:R-:W-:-:S02]  /*7380*/  HADD2.F32 R20, -RZ, R29.H0_H0 ;  /* 0x2000001dff147230 */ /* 0x000fc40000004100 */
[----:B------:R-:W-:Y:S01]  /*7390*/  FMUL.FTZ R19, R13, R12 ;  /* 0x0000000c0d137220 */ /* 0x000fe20000410000 */
[----:B------:R-:W4:Y:S02]  /*73a0*/  LDL.LU.S16 R29, [R1+0x16c] ;  /* 0x00016c00011d7983 */ /* 0x000f240000300600 */
[----:B------:R-:W-:Y:S01]  /*73b0*/  FADD.FTZ R20, R20, -UR28 ;  /* 0x8000001c14147e21 */ /* 0x000fe20008010000 */
[----:B------:R-:W-:Y:S02]  /*73c0*/  HADD2.F32 R12, -RZ, R60.H0_H0 ;  /* 0x2000003cff0c7230 */ /* 0x000fe40000004100 */
[----:B------:R-:W4:Y:S01]  /*73d0*/  LDL.S16 R60, [R1+0x170] ;  /* 0x00017000013c7983 */ /* 0x000f220000100600 */
        /* <DEDUP_REMOVED lines=11> */
[----:B------:R-:W-:Y:S01]  /*7490*/  FFMA.FTZ R14, R21, R22, R14 ;  /* 0x00000016150e7223 */ /* 0x000fe2000001000e */
[----:B------:R-:W-:Y:S01]  /*74a0*/  FMUL.FTZ R21, R11, R21 ;  /* 0x000000150b157220 */ /* 0x000fe20000410000 */
[----:B------:R-:W-:-:S03]  /*74b0*/  FADD.FTZ R16, R16, -UR28 ;  /* 0x8000001c10107e21 */ /* 0x000fc60008010000 */
[----:B------:R-:W-:Y:S01]  /*74c0*/  FADD.FTZ R24, R24, R21 ;  /* 0x0000001518187221 */ /* 0x000fe20000010000 */
[----:B------:R-:W-:Y:S01]  /*74d0*/  FFMA.FTZ R23, R22, R21, R23 ;  /* 0x0000001516177223 */ /* 0x000fe20000010017 */
[----:B------:R-:W-:Y:S02]  /*74e0*/  FMUL.FTZ R16, R16, UR16 ;  /* 0x0000001010107c20 */ /* 0x000fe40008410000 */
[----:B------:R-:W-:Y:S01]  /*74f0*/  FADD.FTZ R24, R19, R24 ;  /* 0x0000001813187221 */ /* 0x000fe20000010000 */
[----:B------:R-:W-:Y:S01]  /*7500*/  FFMA.FTZ R23, R20, R19, R23 ;  /* 0x0000001314177223 */ /* 0x000fe20000010017 */
[----:B------:R-:W-:Y:S02]  /*7510*/  HADD2.F32 R19, -RZ, R35.H0_H0 ;  /* 0x20000023ff137230 */ /* 0x000fe40000004100 */
[----:B------:R-:W-:Y:S01]  /*7520*/  FADD.FTZ R20, R12, -UR28 ;  /* 0x8000001c0c147e21 */ /* 0x000fe20008010000 */
[----:B------:R-:W-:Y:S02]  /*7530*/  HADD2.F32 R12, -RZ, R28.H0_H0 ;  /* 0x2000001cff0c7230 */ /* 0x000fe40000004100 */
[----:B------:R-:W-:Y:S01]  /*7540*/  FADD.FTZ R18, R18, R19 ;  /* 0x0000001312127221 */ /* 0x000fe20000010000 */
[----:B------:R-:W-:Y:S01]  /*7550*/  FFMA.FTZ R14, R19, R16, R14 ;  /* 0x00000010130e7223 */ /* 0x000fe2000001000e */
[----:B------:R-:W-:Y:S01]  /*7560*/  FMUL.FTZ R19, R11, R19 ;  /* 0x000000130b137220 */ /* 0x000fe20000410000 */
[----:B------:R-:W-:Y:S01]  /*7570*/  FMUL.FTZ R20, R20, UR16 ;  /* 0x0000001014147c20 */ /* 0x000fe20008410000 */
[----:B------:R-:W-:-:S02]  /*7580*/  HADD2.F32 R22, -RZ, R27.H0_H0 ;  /* 0x2000001bff167230 */ /* 0x000fc40000004100 */
[----:B------:R-:W-:Y:S01]  /*7590*/  FADD.FTZ R24, R24, R19 ;  /* 0x0000001318187221 */ /* 0x000fe20000010000 */
[----:B------:R-:W-:Y:S01]  /*75a0*/  FFMA.FTZ R23, R16, R19, R23 ;  /* 0x0000001310177223 */ /* 0x000fe20000010017 */
[----:B------:R-:W-:Y:S01]  /*75b0*/  FMUL.FTZ R21, R13, R12 ;  /* 0x0000000c0d157220 */ /* 0x000fe20000410000 */
[----:B------:R-:W-:Y:S01]  /*75c0*/  FADD.FTZ R22, R22, -UR28 ;  /* 0x8000001c16167e21 */ /* 0x000fe20008010000 */
[----:B------:R-:W-:Y:S01]  /*75d0*/  FADD.FTZ R15, R15, R12 ;  /* 0x0000000c0f0f7221 */ /* 0x000fe20000010000 */
[----:B------:R-:W-:Y:S01]  /*75e0*/  FFMA.FTZ R17, R12, R20, R17 ;  /* 0x000000140c117223 */ /* 0x000fe20000010011 */
[----:B----4-:R-:W-:Y:S02]  /*75f0*/  HADD2.F32 R19, -RZ, R26.H0_H0 ;  /* 0x2000001aff137230 */ /* 0x010fe40000004100 */
[----:B------:R-:W-:Y:S01]  /*7600*/  FADD.FTZ R24, R21, R24 ;  /* 0x0000001815187221 */ /* 0x000fe20000010000 */
[----:B------:R-:W-:Y:S01]  /*7610*/  FFMA.FTZ R23, R20, R21, R23 ;  /* 0x0000001514177223 */ /* 0x000fe20000010017 */
[----:B------:R-:W-:Y:S01]  /*7620*/  FMUL.FTZ R22, R22, UR16 ;  /* 0x0000001016167c20 */ /* 0x000fe20008410000 */
[----:B------:R-:W-:-:S02]  /*7630*/  HADD2.F32 R12, -RZ, R29.H0_H0 ;  /* 0x2000001dff0c7230 */ /* 0x000fc40000004100 */
[----:B------:R-:W-:Y:S01]  /*7640*/  FMUL.FTZ R21, R11, R19 ;  /* 0x000000130b157220 */ /* 0x000fe20000410000 */
[----:B------:R-:W-:Y:S01]  /*7650*/  FADD.FTZ R18, R18, R19 ;  /* 0x0000001312127221 */ /* 0x000fe20000010000 */
[----:B------:R-:W-:Y:S01]  /*7660*/  FFMA.FTZ R19, R19, R22, R14 ;  /* 0x0000001613137223 */ /* 0x000fe2000001000e */
[----:B------:R-:W-:Y:S02]  /*7670*/  HADD2.F32 R16, -RZ, R60.H0_H0 ;  /* 0x2000003cff107230 */ /* 0x000fe40000004100 */
[----:B------:R-:W-:Y:S01]  /*7680*/  FADD.FTZ R24, R24, R21 ;  /* 0x0000001518187221 */ /* 0x000fe20000010000 */
[----:B------:R-:W-:Y:S01]  /*7690*/  FFMA.FTZ R23, R22, R21, R23 ;  /* 0x0000001516177223 */ /* 0x000fe20000010017 */
[----:B------:R-:W-:Y:S01]  /*76a0*/  FADD.FTZ R14, R12, -UR28 ;  /* 0x8000001c0c0e7e21 */ /* 0x000fe20008010000 */
[----:B------:R-:W-:Y:S01]  /*76b0*/  FADD.FTZ R21, R16, -UR28 ;  /* 0x8000001c10157e21 */ /* 0x000fe20008010000 */
[----:B------:R-:W-:Y:S02]  /*76c0*/  HADD2.F32 R16, -RZ, R56.H0_H0 ;  /* 0x20000038ff107230 */ /* 0x000fe40000004100 */
[----:B------:R-:W-:Y:S01]  /*76d0*/  FMUL.FTZ R14, R14, UR16 ;  /* 0x000000100e0e7c20 */ /* 0x000fe20008410000 */
[----:B------:R-:W-:-:S02]  /*76e0*/  FMUL.FTZ R22, R21, UR16 ;  /* 0x0000001015167c20 */ /* 0x000fc40008410000 */
[----:B------:R-:W-:-:S04]  /*76f0*/  FADD.FTZ R16, R16, -UR28 ;  /* 0x8000001c10107e21 */ /* 0x000fc80008010000 */
[----:B------:R-:W-:Y:S01]  /*7700*/  FMUL.FTZ R16, R16, UR16 ;  /* 0x0000001010107c20 */ /* 0x000fe20008410000 */
[----:B--2---:R-:W-:-:S05]  /*7710*/  HADD2.F32 R12, -RZ, R51.H0_H0 ;  /* 0x20000033ff0c7230 */ /* 0x004fca0000004100 */
[----:B------:R-:W-:Y:S01]  /*7720*/  FMUL.FTZ R21, R13, R12 ;  /* 0x0000000c0d157220 */ /* 0x000fe20000410000 */
[----:B---3--:R-:W-:Y:S02]  /*7730*/  HADD2.F32 R20, -RZ, R59.H0_H0 ;  /* 0x2000003bff147230 */ /* 0x008fe40000004100 */
[----:B------:R-:W-:Y:S01]  /*7740*/  FADD.FTZ R15, R15, R12 ;  /* 0x0000000c0f0f7221 */ /* 0x000fe20000010000 */
[----:B------:R-:W-:Y:S01]  /*7750*/  FFMA.FTZ R17, R12, R14, R17 ;  /* 0x0000000e0c117223 */ /* 0x000fe20000010011 */
[----:B------:R-:W-:Y:S02]  /*7760*/  HADD2.F32 R12, -RZ, R57.H0_H0 ;  /* 0x20000039ff0c7230 */ /* 0x000fe40000004100 */
[----:B------:R-:W-:Y:S01]  /*7770*/  FFMA.FTZ R23, R14, R21, R23 ;  /* 0x000000150e177223 */ /* 0x000fe20000010017 */
[----:B------:R-:W-:Y:S01]  /*7780*/  FMUL.FTZ R25, R11, R20 ;  /* 0x000000140b197220 */ /* 0x000fe20000410000 */
[----:B------:R-:W-:Y:S01]  /*7790*/  FADD.FTZ R24, R21, R24 ;  /* 0x0000001815187221 */ /* 0x000fe20000010000 */
[----:B------:R-:W-:-:S02]  /*77a0*/  HADD2.F32 R14, -RZ, R54.H0_H0 ;  /* 0x20000036ff0e7230 */ /* 0x000fc40000004100 */
[----:B------:R-:W-:Y:S01]  /*77b0*/  FMUL.FTZ R21, R13, R12 ;  /* 0x0000000c0d157220 */ /* 0x000fe20000410000 */
[----:B------:R-:W-:Y:S01]  /*77c0*/  FFMA.FTZ R23, R22, R25, R23 ;  /* 0x0000001916177223 */ /* 0x000fe20000010017 */
[----:B------:R-:W-:Y:S01]  /*77d0*/  FADD.FTZ R15, R15, R12 ;  /* 0x0000000c0f0f7221 */ /* 0x000fe20000010000 */
[----:B------:R-:W-:Y:S01]  /*77e0*/  FFMA.FTZ R17, R12, R16, R17 ;  /* 0x000000100c117223 */ /* 0x000fe20000010011 */
[----:B------:R-:W-:Y:S02]  /*77f0*/  HADD2.F32 R12, -RZ, R55.H0_H0 ;  /* 0x20000037ff0c7230 */ /* 0x000fe40000004100 */
[----:B------:R-:W-:Y:S01]  /*7800*/  FFMA.FTZ R23, R16, R21, R23 ;  /* 0x0000001510177223 */ /* 0x000fe20000010017 */
[----:B------:R-:W-:Y:S01]  /*7810*/  FADD.FTZ R16, R14, -UR28 ;  /* 0x8000001c0e107e21 */ /* 0x000fe20008010000 */
[----:B------:R-:W-:Y:S02]  /*7820*/  HADD2.F32 R14, -RZ, R53.H0_H0 ;  /* 0x20000035ff0e7230 */ /* 0x000fe40000004100 */
[----:B------:R-:W-:Y:S01]  /*7830*/  FADD.FTZ R24, R24, R25 ;  /* 0x0000001918187221 */ /* 0x000fe20000010000 */
[----:B------:R-:W-:Y:S01]  /*7840*/  FADD.FTZ R18, R18, R20 ;  /* 0x0000001412127221 */ /* 0x000fe20000010000 */
[----:B------:R-:W-:Y:S01]  /*7850*/  FFMA.FTZ R19, R20, R22, R19 ;  /* 0x0000001614137223 */ /* 0x000fe20000010013 */
[----:B------:R-:W-:Y:S01]  /*7860*/  FADD.FTZ R20, R12, -UR28 ;  /* 0x8000001c0c147e21 */ /* 0x000fe20008010000 */
[----:B------:R-:W-:-:S02]  /*7870*/  HADD2.F32 R22, -RZ, R7.H1_H1 ;  /* 0x30000007ff167230 */ /* 0x000fc40000004100 */
[----:B------:R-:W-:Y:S01]  /*7880*/  FADD.FTZ R24, R21, R24 ;  /* 0x0000001815187221 */ /* 0x000fe20000010000 */
[----:B------:R-:W-:Y:S01]  /*7890*/  FMUL.FTZ R16, R16, UR16 ;  /* 0x0000001010107c20 */ /* 0x000fe20008410000 */
[----:B------:R-:W-:Y:S01]  /*78a0*/  FMUL.FTZ R7, R11, R14 ;  /* 0x0000000e0b077220 */ /* 0x000fe20000410000 */
[----:B------:R-:W-:Y:S02]  /*78b0*/  HADD2.F32 R12, -RZ, R52.H0_H0 ;  /* 0x20000034ff0c7230 */ /* 0x000fe40000004100 */
[----:B------:R-:W-:Y:S01]  /*78c0*/  FMUL.FTZ R20, R20, UR16 ;  /* 0x0000001014147c20 */ /* 0x000fe20008410000 */
[----:B------:R-:W-:Y:S01]  /*78d0*/  FADD.FTZ R22, R22, -UR28 ;  /* 0x8000001c16167e21 */ /* 0x000fe20008010000 */
[----:B------:R-:W-:Y:S01]  /*78e0*/  FADD.FTZ R24, R24, R7 ;  /* 0x0000000718187221 */ /* 0x000fe20000010000 */
[----:B------:R-:W-:Y:S01]  /*78f0*/  FFMA.FTZ R23, R16, R7, R23 ;  /* 0x0000000710177223 */ /* 0x000fe20000010017 */
[----:B------:R-:W-:Y:S02]  /*7900*/  HADD2.F32 R7, -RZ, R49.H0_H0 ;  /* 0x20000031ff077230 */ /* 0x000fe40000004100 */
[----:B------:R-:W-:Y:S01]  /*7910*/  FADD.FTZ R15, R15, R12 ;  /* 0x0000000c0f0f7221 */ /* 0x000fe20000010000 */
[----:B------:R-:W-:Y:S01]  /*7920*/  FFMA.FTZ R17, R12, R20, R17 ;  /* 0x000000140c117223 */ /* 0x000fe20000010011 */
[----:B------:R-:W-:Y:S01]  /*7930*/  FMUL.FTZ R21, R13, R12 ;  /* 0x0000000c0d157220 */ /* 0x000fe20000410000 */
[----:B------:R-:W-:-:S02]  /*7940*/  HADD2.F32 R12, -RZ, R50.H0_H0 ;  /* 0x20000032ff0c7230 */ /* 0x000fc40000004100 */
[----:B------:R-:W-:Y:S01]  /*7950*/  FADD.FTZ R18, R18, R14 ;  /* 0x0000000e12127221 */ /* 0x000fe20000010000 */
[----:B------:R-:W-:Y:S01]  /*7960*/  FFMA.FTZ R19, R14, R16, R19 ;  /* 0x000000100e137223 */ /* 0x000fe20000010013 */
[----:B------:R-:W-:Y:S01]  /*7970*/  FMUL.FTZ R22, R22, UR16 ;  /* 0x0000001016167c20 */ /* 0x000fe20008410000 */
[----:B------:R-:W-:Y:S01]  /*7980*/  FADD.FTZ R7, R7, -UR28 ;  /* 0x8000001c07077e21 */ /* 0x000fe20008010000 */
[----:B------:R-:W-:Y:S01]  /*7990*/  FADD.FTZ R24, R21, R24 ;  /* 0x0000001815187221 */ /* 0x000fe20000010000 */
[----:B------:R-:W-:Y:S01]  /*79a0*/  FFMA.FTZ R23, R20, R21, R23 ;  /* 0x0000001514177223 */ /* 0x000fe20000010017 */
[----:B------:R-:W-:Y:S02]  /*79b0*/  HADD2.F32 R14, -RZ, R3.H0_H0 ;  /* 0x20000003ff0e7230 */ /* 0x000fe40000004100 */
[----:B------:R-:W-:Y:S01]  /*79c0*/  FMUL.FTZ R21, R11, R12 ;  /* 0x0000000c0b157220 */ /* 0x000fe20000410000 */
[----:B------:R-:W-:Y:S01]  /*79d0*/  FADD.FTZ R18, R18, R12 ;  /* 0x0000000c12127221 */ /* 0x000fe20000010000 */
[----:B------:R-:W-:Y:S01]  /*79e0*/  FFMA.FTZ R19, R12, R22, R19 ;  /* 0x000000160c137223 */ /* 0x000fe20000010013 */
[----:B------:R-:W-:-:S02]  /*79f0*/  HADD2.F32 R12, -RZ, R48.H0_H0 ;  /* 0x20000030ff0c7230 */ /* 0x000fc40000004100 */
[----:B------:R-:W-:Y:S01]  /*7a00*/  FMUL.FTZ R7, R7, UR16 ;  /* 0x0000001007077c20 */ /* 0x000fe20008410000 */
[----:B------:R-:W-:Y:S01]  /*7a10*/  FADD.FTZ R16, R14, -UR28 ;  /* 0x8000001c0e107e21 */ /* 0x000fe20008010000 */
[----:B------:R-:W-:Y:S02]  /*7a20*/  HADD2.F32 R3, -RZ, R3.H1_H1 ;  /* 0x30000003ff037230 */ /* 0x000fe40000004100 */
[----:B------:R-:W-:Y:S01]  /*7a30*/  FADD.FTZ R25, R24, R21 ;  /* 0x0000001518197221 */ /* 0x000fe20000010000 */
[----:B------:R-:W-:Y:S01]  /*7a40*/  FADD.FTZ R15, R15, R12 ;  /* 0x0000000c0f0f7221 */ /* 0x000fe20000010000 */
[----:B------:R-:W-:Y:S01]  /*7a50*/  FFMA.FTZ R17, R12, R7, R17 ;  /* 0x000000070c117223 */ /* 0x000fe20000010011 */
[----:B------:R-:W-:Y:S01]  /*7a60*/  FFMA.FTZ R22, R22, R21, R23 ;  /* 0x0000001516167223 */ /* 0x000fe20000010017 */
[----:B------:R-:W-:Y:S02]  /*7a70*/  HADD2.F32 R14, -RZ, R4.H0_H0 ;  /* 0x20000004ff0e7230 */ /* 0x000fe40000004100 */
[----:B------:R-:W-:Y:S01]  /*7a80*/  FMUL.FTZ R12, R13, R12 ;  /* 0x0000000c0d0c7220 */ /* 0x000fe20000410000 */
[----:B------:R-:W-:Y:S01]  /*7a90*/  FMUL.FTZ R21, R16, UR16 ;  /* 0x0000001010157c20 */ /* 0x000fe20008410000 */
[----:B------:R-:W-:-:S02]  /*7aa0*/  FADD.FTZ R3, R3, -UR28 ;  /* 0x8000001c03037e21 */ /* 0x000fc40008010000 */
[----:B------:R-:W-:Y:S01]  /*7ab0*/  FADD.FTZ R25, R12, R25 ;  /* 0x000000190c197221 */ /* 0x000fe20000010000 */
[----:B------:R-:W-:Y:S01]  /*7ac0*/  FFMA.FTZ R22, R7, R12, R22 ;  /* 0x0000000c07167223 */ /* 0x000fe20000010016 */
[----:B------:R-:W-:Y:S01]  /*7ad0*/  FADD.FTZ R18, R18, R14 ;  /* 0x0000000e12127221 */ /* 0x000fe20000010000 */
[----:B------:R-:W-:Y:S01]  /*7ae0*/  FFMA.FTZ R19, R14, R21, R19 ;  /* 0x000000150e137223 */ /* 0x000fe20000010013 */
[----:B------:R-:W-:Y:S02]  /*7af0*/  HADD2.F32 R12, -RZ, R41.H0_H0 ;  /* 0x20000029ff0c7230 */ /* 0x000fe40000004100 */
[----:B------:R-:W-:Y:S01]  /*7b00*/  FMUL.FTZ R14, R11, R14 ;  /* 0x0000000e0b0e7220 */ /* 0x000fe20000410000 */
[----:B------:R-:W-:Y:S01]  /*7b10*/  FMUL.FTZ R3, R3, UR16 ;  /* 0x0000001003037c20 */ /* 0x000fe20008410000 */
[----:B------:R-:W-:Y:S02]  /*7b20*/  HADD2.F32 R7, -RZ, R4.H1_H1 ;  /* 0x30000004ff077230 */ /* 0x000fe40000004100 */
        /* <DEDUP_REMOVED lines=23> */
[----:B------:R-:W-:Y:S01]  /*7ca0*/  FADD.FTZ R14, R14, -UR28 ;  /* 0x8000001c0e0e7e21 */ /* 0x000fe20008010000 */
[----:B------:R-:W-:Y:S02]  /*7cb0*/  HADD2.F32 R4, -RZ, R6.H0_H0 ;  /* 0x20000006ff047230 */ /* 0x000fe40000004100 */
[----:B------:R-:W-:Y:S01]  /*7cc0*/  FADD.FTZ R25, R12, R25 ;  /* 0x000000190c197221 */ /* 0x000fe20000010000 */
[----:B------:R-:W-:Y:S01]  /*7cd0*/  FFMA.FTZ R22, R3, R12, R22 ;  /* 0x0000000c03167223 */ /* 0x000fe20000010016 */
[----:B------:R-:W-:Y:S01]  /*7ce0*/  FMUL.FTZ R3, R14, UR16 ;  /* 0x000000100e037c20 */ /* 0x000fe20008410000 */
[----:B------:R-:W-:-:S02]  /*7cf0*/  HADD2.F32 R5, -RZ, R5.H1_H1 ;  /* 0x30000005ff057230 */ /* 0x000fc40000004100 */
[----:B------:R-:W-:Y:S01]  /*7d00*/  FMUL.FTZ R12, R11, R4 ;  /* 0x000000040b0c7220 */ /* 0x000fe20000410000 */
[----:B------:R-:W-:Y:S01]  /*7d10*/  FADD.FTZ R18, R18, R4 ;  /* 0x0000000412127221 */ /* 0x000fe20000010000 */
[----:B------:R-:W-:Y:S01]  /*7d20*/  FFMA.FTZ R19, R4, R3, R19 ;  /* 0x0000000304137223 */ /* 0x000fe20000010013 */
[----:B------:R-:W-:Y:S02]  /*7d30*/  HADD2.F32 R4, -RZ, R34.H0_H0 ;  /* 0x20000022ff047230 */ /* 0x000fe40000004100 */
[----:B------:R-:W-:Y:S01]  /*7d40*/  FFMA.FTZ R22, R3, R12, R22 ;  /* 0x0000000c03167223 */ /* 0x000fe20000010016 */
[----:B------:R-:W-:Y:S01]  /*7d50*/  FADD.FTZ R5, R5, -UR28 ;  /* 0x8000001c05057e21 */ /* 0x000fe20008010000 */
[----:B------:R-:W-:Y:S02]  /*7d60*/  HADD2.F32 R3, -RZ, R9.H0_H0 ;  /* 0x20000009ff037230 */ /* 0x000fe40000004100 */
        /* <DEDUP_REMOVED lines=8> */
[----:B------:R-:W-:Y:S02]  /*7df0*/  HADD2.F32 R6, -RZ, R6.H1_H1 ;  /* 0x30000006ff067230 */ /* 0x000fe40000004100 */
[----:B------:R-:W-:Y:S01]  /*7e00*/  FMUL.FTZ R12, R11, R14 ;  /* 0x0000000e0b0c7220 */ /* 0x000fe20000410000 */
[----:B------:R-:W-:-:S02]  /*7e10*/  HADD2.F32 R9, -RZ, R9.H1_H1 ;  /* 0x30000009ff097230 */ /* 0x000fc40000004100 */
[----:B------:R-:W-:Y:S01]  /*7e20*/  FMUL.FTZ R3, R3, UR16 ;  /* 0x0000001003037c20 */ /* 0x000fe20008410000 */
[----:B------:R-:W-:Y:S01]  /*7e30*/  FADD.FTZ R8, R8, -UR28 ;  /* 0x8000001c08087e21 */ /* 0x000fe20008010000 */
[--C-:B------:R-:W-:Y:S02]  /*7e40*/  HADD2.F32 R52, -RZ, R10.reuse.H1_H1 ;  /* 0x3000000aff347230 */ /* 0x100fe40000004100 */
[----:B------:R-:W-:Y:S01]  /*7e50*/  FADD.FTZ R16, R25, R12 ;  /* 0x0000000c19107221 */ /* 0x000fe20000010000 */
[----:B------:R-:W-:Y:S02]  /*7e60*/  HADD2.F32 R10, -RZ, R10.H0_H0 ;  /* 0x2000000aff0a7230 */ /* 0x000fe40000004100 */
[----:B------:R-:W-:Y:S01]  /*7e70*/  FFMA.FTZ R21, R3, R12, R22 ;  /* 0x0000000c03157223 */ /* 0x000fe20000010016 */
[----:B------:R-:W-:Y:S01]  /*7e80*/  FMUL.FTZ R7, R13, R6 ;  /* 0x000000060d077220 */ /* 0x000fe20000410000 */
[----:B------:R-:W-:Y:S01]  /*7e90*/  FMUL.FTZ R8, R8, UR16 ;  /* 0x0000001008087c20 */ /* 0x000fe20008410000 */
[----:B------:R-:W-:Y:S01]  /*7ea0*/  FADD.FTZ R9, R9, -UR28 ;  /* 0x8000001c09097e21 */ /* 0x000fe20008010000 */
[----:B------:R-:W-:Y:S01]  /*7eb0*/  FADD.FTZ R15, R15, R4 ;  /* 0x000000040f0f7221 */ /* 0x000fe20000010000 */
[----:B------:R-:W-:Y:S01]  /*7ec0*/  FFMA.FTZ R17, R4, R5, R17 ;  /* 0x0000000504117223 */ /* 0x000fe20000010011 */
[----:B------:R-:W-:-:S02]  /*7ed0*/  HADD2.F32 R4, -RZ, R87.H0_H0 ;  /* 0x20000057ff047230 */ /* 0x000fc40000004100 */
[----:B------:R-:W-:Y:S01]  /*7ee0*/  FADD.FTZ R16, R7, R16 ;  /* 0x0000001007107221 */ /* 0x000fe20000010000 */
[----:B------:R-:W-:Y:S01]  /*7ef0*/  FFMA.FTZ R21, R8, R7, R21 ;  /* 0x0000000708157223 */ /* 0x000fe20000010015 */
[----:B------:R-:W-:Y:S01]  /*7f00*/  FMUL.FTZ R5, R11, R52 ;  /* 0x000000340b057220 */ /* 0x000fe20000410000 */
        /* <DEDUP_REMOVED lines=17> */
.L_x_1165:
        /* <DEDUP_REMOVED lines=11> */
[----:B------:R-:W-:Y:S01]  /*80d0*/  FFMA.FTZ R26, R11, R14, R0 ;  /* 0x0000000e0b1a7223 */ /* 0x000fe20000010000 */
[----:B------:R-:W-:Y:S01]  /*80e0*/  FMUL.FTZ R28, R28, UR16 ;  /* 0x000000101c1c7c20 */ /* 0x000fe20008410000 */
[----:B------:R-:W-:Y:S01]  /*80f0*/  FFMA.FTZ R19, R13, R12, R2 ;  /* 0x0000000c0d137223 */ /* 0x000fe20000010002 */
[----:B------:R-:W-:Y:S01]  /*8100*/  FMUL.FTZ R25, R25, UR16 ;  /* 0x0000001019197c20 */ /* 0x000fe20008410000 */
[----:B------:R-:W-:Y:S01]  /*8110*/  FMUL.FTZ R15, R26, -1.4426950216293334961 ;  /* 0xbfb8aa3b1a0f7820 */ /* 0x000fe20000410000 */
[----:B------:R-:W-:Y:S01]  /*8120*/  FFMA.FTZ R39, R11, R28, R0 ;  /* 0x0000001c0b277223 */ /* 0x000fe20000010000 */
[----:B------:R-:W-:Y:S01]  /*8130*/  FMUL.FTZ R17, R19, -1.4426950216293334961 ;  /* 0xbfb8aa3b13117820 */ /* 0x000fe20000410000 */
[----:B------:R-:W-:Y:S01]  /*8140*/  FFMA.FTZ R23, R13, R25, R2 ;  /* 0x000000190d177223 */ /* 0x000fe20000010002 */
[----:B------:R-:W-:-:S02]  /*8150*/  HADD2.F32 R34, -RZ, R93.H1_H1 ;  /* 0x3000005dff227230 */ /* 0x000fc40000004100 */
[----:B------:R-:W-:Y:S01]  /*8160*/  FMUL.FTZ R16, R39, -1.4426950216293334961 ;  /* 0xbfb8aa3b27107820 */ /* 0x000fe20000410000 */
[----:B------:R-:W0:Y:S01]  /*8170*/  MUFU.EX2 R15, R15 ;  /* 0x0000000f000f7308 */ /* 0x000e220000000800 */
[----:B------:R-:W-:Y:S01]  /*8180*/  FADD.FTZ R21, R21, -UR28 ;  /* 0x8000001c15157e21 */ /* 0x000fe20008010000 */
[----:B------:R-:W-:Y:S02]  /*8190*/  HADD2.F32 R37, -RZ, R47.H0_H0 ;  /* 0x2000002fff257230 */ /* 0x000fe40000004100 */
[----:B------:R-:W-:Y:S02]  /*81a0*/  HADD2.F32 R36, -RZ, R92.H0_H0 ;  /* 0x2000005cff247230 */ /* 0x000fe40000004100 */
[----:B------:R-:W-:Y:S01]  /*81b0*/  FMUL.FTZ R21, R21, UR16 ;  /* 0x0000001015157c20 */ /* 0x000fe20008410000 */
[----:B------:R-:W-:Y:S01]  /*81c0*/  HADD2.F32 R20, -RZ, R45.H0_H0 ;  /* 0x2000002dff147230 */ /* 0x000fe20000004100 */
[----:B------:R-:W1:Y:S01]  /*81d0*/  MUFU.EX2 R17, R17 ;  /* 0x0000001100117308 */ /* 0x000e620000000800 */
[----:B------:R-:W-:-:S02]  /*81e0*/  HADD2.F32 R29, -RZ, R91.H1_H1 ;  /* 0x3000005bff1d7230 */ /* 0x000fc40000004100 */
[----:B------:R-:W-:Y:S02]  /*81f0*/  HADD2.F32 R53, -RZ, R87.H1_H1 ;  /* 0x30000057ff357230 */ /* 0x000fe40000004100 */
[----:B------:R-:W-:Y:S02]  /*8200*/  HADD2.F32 R45, -RZ, R86.H0_H0 ;  /* 0x20000056ff2d7230 */ /* 0x000fe40000004100 */
[--C-:B------:R-:W-:Y:S01]  /*8210*/  HADD2.F32 R51, -RZ, R84.reuse.H0_H0 ;  /* 0x20000054ff337230 */ /* 0x100fe20000004100 */
[----:B------:R-:W2:Y:S01]  /*8220*/  MUFU.EX2 R16, R16 ;  /* 0x0000001000107308 */ /* 0x000ea20000000800 */
[----:B0-----:R-:W-:Y:S01]  /*8230*/  FADD.FTZ R15, R15, 1 ;  /* 0x3f8000000f0f7421 */ /* 0x001fe20000010000 */
[----:B------:R-:W-:Y:S01]  /*8240*/  FADD.FTZ R53, R53, -UR28 ;  /* 0x8000001c35357e21 */ /* 0x000fe20008010000 */
[----:B------:R-:W-:Y:S02]  /*8250*/  HADD2.F32 R52, -RZ, R85.H1_H1 ;  /* 0x30000055ff347230 */ /* 0x000fe40000004100 */
[----:B------:R-:W-:Y:S01]  /*8260*/  FADD.FTZ R51, R51, -UR28 ;  /* 0x8000001c33337e21 */ /* 0x000fe20008010000 */
[----:B------:R-:W-:-:S02]  /*8270*/  HADD2.F32 R47, -RZ, R84.H1_H1 ;  /* 0x30000054ff2f7230 */ /* 0x000fc40000004100 */
[----:B------:R-:W-:Y:S01]  /*8280*/  FMUL.FTZ R53, R53, UR16 ;  /* 0x0000001035357c20 */ /* 0x000fe20008410000 */
[----:B------:R-:W-:Y:S01]  /*8290*/  HADD2.F32 R48, -RZ, R83.H1_H1 ;  /* 0x30000053ff307230 */ /* 0x000fe20000004100 */
[----:B------:R0:W3:Y:S01]  /*82a0*/  MUFU.RCP R35, R15 ;  /* 0x0000000f00237308 */ /* 0x0000e20000001000 */
[----:B-1----:R-:W-:Y:S01]  /*82b0*/  FADD.FTZ R17, R17, 1 ;  /* 0x3f80000011117421 */ /* 0x002fe20000010000 */
[----:B------:R-:W-:Y:S01]  /*82c0*/  FFMA.FTZ R46, R11, R53, R0 ;  /* 0x000000350b2e7223 */ /* 0x000fe20000010000 */
[----:B------:R-:W-:Y:S01]  /*82d0*/  FMUL.FTZ R51, R51, UR16 ;  /* 0x0000001033337c20 */ /* 0x000fe20008410000 */
[----:B------:R-:W-:Y:S01]  /*82e0*/  FADD.FTZ R47, R47, -UR28 ;  /* 0x8000001c2f2f7e21 */ /* 0x000fe20008010000 */
[----:B------:R-:W-:Y:S01]  /*82f0*/  FADD.FTZ R48, R48, -UR28 ;  /* 0x8000001c30307e21 */ /* 0x000fe20008010000 */
[----:B------:R-:W-:Y:S02]  /*8300*/  HADD2.F32 R50, -RZ, R85.H0_H0 ;  /* 0x20000055ff327230 */ /* 0x000fe40000004100 */
[----:B------:R-:W1:Y:S01]  /*8310*/  MUFU.RCP R17, R17 ;  /* 0x0000001100117308 */ /* 0x000e620000001000 */
[----:B0-----:R-:W-:Y:S01]  /*8320*/  FMUL.FTZ R15, R23, -1.4426950216293334961 ;  /* 0xbfb8aa3b170f7820 */ /* 0x001fe20000410000 */
[----:B--2---:R-:W-:Y:S01]  /*8330*/  FADD.FTZ R16, R16, 1 ;  /* 0x3f80000010107421 */ /* 0x004fe20000010000 */
[----:B------:R-:W-:Y:S01]  /*8340*/  FMUL.FTZ R47, R47, UR16 ;  /* 0x000000102f2f7c20 */ /* 0x000fe20008410000 */
[----:B------:R-:W-:Y:S01]  /*8350*/  FMUL.FTZ R48, R48, UR16 ;  /* 0x0000001030307c20 */ /* 0x000fe20008410000 */
[----:B------:R-:W-:-:S02]  /*8360*/  HADD2.F32 R49, -RZ, R82.H1_H1 ;  /* 0x30000052ff317230 */ /* 0x000fc40000004100 */
[----:B------:R-:W-:Y:S01]  /*8370*/  HADD2.F32 R57, -RZ, R72.H1_H1 ;  /* 0x30000048ff397230 */ /* 0x000fe20000004100 */
[----:B------:R-:W0:Y:S01]  /*8380*/  MUFU.EX2 R15, R15 ;  /* 0x0000000f000f7308 */ /* 0x000e220000000800 */
[----:B---3--:R-:W-:Y:S01]  /*8390*/  FADD.FTZ R18, -R35, 1 ;  /* 0x3f80000023127421 */ /* 0x008fe20000010100 */
[----:B------:R-:W-:Y:S01]  /*83a0*/  FMUL.FTZ R35, R20, R35 ;  /* 0x0000002314237220 */ /* 0x000fe20000410000 */
[----:B------:R-:W-:Y:S02]  /*83b0*/  HADD2.F32 R58, -RZ, R58.H0_H0 ;  /* 0x2000003aff3a7230 */ /* 0x000fe40000004100 */
[----:B------:R-:W-:Y:S01]  /*83c0*/  FFMA.FTZ R26, R26, R18, 1 ;  /* 0x3f8000001a1a7423 */ /* 0x000fe20000010012 */
[----:B------:R-:W-:Y:S02]  /*83d0*/  HADD2.F32 R18, -RZ, R93.H0_H0 ;  /* 0x2000005dff127230 */ /* 0x000fe40000004100 */
[----:B------:R-:W2:Y:S01]  /*83e0*/  MUFU.RCP R16, R16 ;  /* 0x0000001000107308 */ /* 0x000ea20000001000 */
[----:B-1----:R-:W-:Y:S01]  /*83f0*/  FMUL.FTZ R34, R34, R17 ;  /* 0x0000001122227220 */ /* 0x002fe20000410000 */
[----:B------:R-:W-:Y:S01]  /*8400*/  FADD.FTZ R17, -R17, 1 ;  /* 0x3f80000011117421 */ /* 0x000fe20000010100 */
[----:B------:R-:W-:Y:S01]  /*8410*/  FADD.FTZ R18, R18, -UR28 ;  /* 0x8000001c12127e21 */ /* 0x000fe20008010000 */
[----:B------:R-:W-:Y:S01]  /*8420*/  FMUL.FTZ R35, R35, R26 ;  /* 0x0000001a23237220 */ /* 0x000fe20000410000 */
[----:B------:R-:W3:Y:S01]  /*8430*/  LDL.LU.S16 R93, [R1+0x11c] ;  /* 0x00011c00015d7983 */ /* 0x000ee20000300600 */
[----:B------:R-:W-:Y:S01]  /*8440*/  FFMA.FTZ R19, R19, R17, 1 ;  /* 0x3f80000013137423 */ /* 0x000fe20000010011 */
[----:B------:R-:W-:Y:S01]  /*8450*/  FFMA.FTZ R17, R11, R21, R0 ;  /* 0x000000150b117223 */ /* 0x000fe20000010000 */
[----:B------:R-:W-:Y:S01]  /*8460*/  FMUL.FTZ R18, R18, UR16 ;  /* 0x0000001012127c20 */ /* 0x000fe20008410000 */
[----:B0-----:R-:W-:Y:S01]  /*8470*/  FADD.FTZ R15, R15, 1 ;  /* 0x3f8000000f0f7421 */ /* 0x001fe20000010000 */
[----:B------:R-:W-:-:S02]  /*8480*/  FMUL.FTZ R34, R34, R19 ;  /* 0x0000001322227220 */ /* 0x000fc40000410000 */
[----:B------:R-:W-:-:S03]  /*8490*/  FFMA.FTZ R20, R13, R18, R2 ;  /* 0x000000120d147223 */ /* 0x000fc60000010002 */
[----:B------:R-:W0:Y:S01]  /*84a0*/  MUFU.RCP R15, R15 ;  /* 0x0000000f000f7308 */ /* 0x000e220000001000 */
[----:B------:R-:W-:Y:S01]  /*84b0*/  FMUL.FTZ R24, R20, -1.4426950216293334961 ;  /* 0xbfb8aa3b14187820 */ /* 0x000fe20000410000 */
[----:B--2---:R-:W-:Y:S01]  /*84c0*/  FMUL.FTZ R37, R37, R16 ;  /* 0x0000001025257220 */ /* 0x004fe20000410000 */
[----:B------:R-:W-:-:S04]  /*84d0*/  FADD.FTZ R16, -R16, 1 ;  /* 0x3f80000010107421 */ /* 0x000fc80000010100 */
[----:B------:R-:W-:Y:S01]  /*84e0*/  FFMA.FTZ R39, R39, R16, 1 ;  /* 0x3f80000027277423 */ /* 0x000fe20000010010 */
[----:B------:R-:W-:Y:S01]  /*84f0*/  FMUL.FTZ R16, R17, -1.4426950216293334961 ;  /* 0xbfb8aa3b11107820 */ /* 0x000fe20000410000 */
[----:B------:R-:W1:Y:S02]  /*8500*/  MUFU.EX2 R24, R24 ;  /* 0x0000001800187308 */ /* 0x000e640000000800 */
[----:B------:R-:W-:Y:S01]  /*8510*/  FMUL.FTZ R37, R37, R39 ;  /* 0x0000002725257220 */ /* 0x000fe20000410000 */
[----:B0-----:R-:W-:-:S05]  /*8520*/  FMUL.FTZ R36, R36, R15 ;  /* 0x0000000f24247220 */ /* 0x001fca0000410000 */
[----:B------:R-:W0:Y:S01]  /*8530*/  MUFU.EX2 R16, R16 ;  /* 0x0000001000107308 */ /* 0x000e220000000800 */
[----:B------:R-:W-:-:S04]  /*8540*/  FADD.FTZ R15, -R15, 1 ;  /* 0x3f8000000f0f7421 */ /* 0x000fc80000010100 */
[----:B------:R-:W-:Y:S01]  /*8550*/  FFMA.FTZ R23, R23, R15, 1 ;  /* 0x3f80000017177423 */ /* 0x000fe2000001000f */
[----:B------:R-:W-:Y:S02]  /*8560*/  HADD2.F32 R15, -RZ, R92.H1_H1 ;  /* 0x3000005cff0f7230 */ /* 0x000fe40000004100 */
[----:B-1----:R-:W-:Y:S01]  /*8570*/  FADD.FTZ R24, R24, 1 ;  /* 0x3f80000018187421 */ /* 0x002fe20000010000 */
[----:B------:R-:W-:Y:S01]  /*8580*/  FMUL.FTZ R36, R36, R23 ;  /* 0x0000001724247220 */ /* 0x000fe20000410000 */
[----:B------:R-:W-:Y:S02]  /*8590*/  HADD2.F32 R60, -RZ, R71.H0_H0 ;  /* 0x20000047ff3c7230 */ /* 0x000fe40000004100 */
[----:B------:R-:W-:Y:S01]  /*85a0*/  FADD.FTZ R15, R15, -UR28 ;  /* 0x8000001c0f0f7e21 */ /* 0x000fe20008010000 */
[----:B------:R-:W-:Y:S01]  /*85b0*/  HADD2.F32 R61, -RZ, R61.H0_H0 ;  /* 0x2000003dff3d7230 */ /* 0x000fe20000004100 */
[----:B------:R-:W2:Y:S01]  /*85c0*/  LDL.LU.S16 R92, [R1+0x11a] ;  /* 0x00011a00015c7983 */ /* 0x000ea20000300600 */
[----:B------:R-:W-:Y:S01]  /*85d0*/  MUFU.RCP R24, R24 ;  /* 0x0000001800187308 */ /* 0x000fe20000001000 */
[----:B------:R-:W-:Y:S01]  /*85e0*/  FMUL.FTZ R15, R15, UR16 ;  /* 0x000000100f0f7c20 */ /* 0x000fe20008410000 */
[----:B0-----:R-:W-:-:S03]  /*85f0*/  FADD.FTZ R16, R16, 1 ;  /* 0x3f80000010107421 */ /* 0x001fc60000010000 */
[----:B------:R-:W-:-:S03]  /*8600*/  FFMA.FTZ R22, R11, R15, R0 ;  /* 0x0000000f0b167223 */ /* 0x000fc60000010000 */
[----:B------:R0:W1:Y:S02]  /*8610*/  MUFU.RCP R27, R16 ;  /* 0x00000010001b7308 */ /* 0x0000640000001000 */
[----:B0-----:R-:W-:-:S06]  /*8620*/  FMUL.FTZ R16, R22, -1.4426950216293334961 ;  /* 0xbfb8aa3b16107820 */ /* 0x001fcc0000410000 */
[----:B------:R-:W0:Y:S01]  /*8630*/  MUFU.EX2 R16, R16 ;  /* 0x0000001000107308 */ /* 0x000e220000000800 */
[----:B-1----:R-:W-:Y:S01]  /*8640*/  FMUL.FTZ R29, R29, R27 ;  /* 0x0000001b1d1d7220 */ /* 0x002fe20000410000 */
[----:B------:R-:W-:-:S04]  /*8650*/  FADD.FTZ R27, -R27, 1 ;  /* 0x3f8000001b1b7421 */ /* 0x000fc80000010100 */
[----:B------:R-:W-:Y:S01]  /*8660*/  FFMA.FTZ R17, R17, R27, 1 ;  /* 0x3f80000011117423 */ /* 0x000fe2000001001b */
[--C-:B------:R-:W-:Y:S02]  /*8670*/  HADD2.F32 R27, -RZ, R90.reuse.H1_H1 ;  /* 0x3000005aff1b7230 */ /* 0x100fe40000004100 */
[----:B------:R-:W-:Y:S02]  /*8680*/  HADD2.F32 R90, -RZ, R90.H0_H0 ;  /* 0x2000005aff5a7230 */ /* 0x000fe40000004100 */
[----:B------:R-:W-:Y:S01]  /*8690*/  FMUL.FTZ R29, R29, R17 ;  /* 0x000000111d1d7220 */ /* 0x000fe20000410000 */
[----:B------:R-:W-:Y:S01]  /*86a0*/  FMUL.FTZ R27, R27, R24 ;  /* 0x000000181b1b7220 */ /* 0x000fe20000410000 */
[----:B------:R-:W-:Y:S01]  /*86b0*/  FADD.FTZ R24, -R24, 1 ;  /* 0x3f80000018187421 */ /* 0x000fe20000010100 */
[----:B------:R-:W-:Y:S01]  /*86c0*/  FADD.FTZ R90, R90, -UR28 ;  /* 0x8000001c5a5a7e21 */ /* 0x000fe20008010000 */
[----:B0-----:R-:W-:Y:S02]  /*86d0*/  FADD.FTZ R16, R16, 1 ;  /* 0x3f80000010107421 */ /* 0x001fe40000010000 */
[----:B------:R-:W-:Y:S01]  /*86e0*/  FFMA.FTZ R20, R20, R24, 1 ;  /* 0x3f80000014147423 */ /* 0x000fe20000010018 */
[----:B------:R-:W-:-:S02]  /*86f0*/  HADD2.F32 R24, -RZ, R91.H0_H0 ;  /* 0x2000005bff187230 */ /* 0x000fc40000004100 */
[----:B------:R-:W-:Y:S01]  /*8700*/  FADD.FTZ R60, R60, -UR28 ;  /* 0x8000001c3c3c7e21 */ /* 0x000fe20008010000 */
[----:B------:R-:W4:Y:S01]  /*8710*/  LDL.S16 R91, [R1+0x12a] ;  /* 0x00012a00015b7983 */ /* 0x000f220000100600 */
[----:B------:R-:W-:Y:S01]  /*8720*/  FMUL.FTZ R27, R27, R20 ;  /* 0x000000141b1b7220 */ /* 0x000fe20000410000 */
[----:B------:R-:W0:Y:S02]  /*8730*/  MUFU.RCP R16, R16 ;  /* 0x0000001000107308 */ /* 0x000e240000001000 */
[----:B0-----:R-:W-:Y:S01]  /*8740*/  FMUL.FTZ R24, R24, R16 ;  /* 0x0000001018187220 */ /* 0x001fe20000410000 */
[----:B------:R-:W-:-:S04]  /*8750*/  FADD.FTZ R16, -R16, 1 ;  /* 0x3f80000010107421 */ /* 0x000fc80000010100 */
[----:B------:R-:W-:Y:S01]  /*8760*/  FFMA.FTZ R22, R22, R16, 1 ;  /* 0x3f80000016167423 */ /* 0x000fe20000010010 */
[----:B------:R-:W-:Y:S01]  /*8770*/  FMUL.FTZ R16, R90, UR16 ;  /* 0x000000105a107c20 */ /* 0x000fe20008410000 */
[----:B------:R-:W-:Y:S01]  /*8780*/  HADD2.F32 R63, -RZ, R63.H0_H0 ;  /* 0x2000003fff3f7230 */ /* 0x000fe20000004100 */
[----:B------:R-:W4:Y:S01]  /*8790*/  LDL.LU.S16 R90, [R1+0x13c] ;  /* 0x00013c00015a7983 */ /* 0x000f220000300600 */
[----:B------:R-:W-:Y:S01]  /*87a0*/  FMUL.FTZ R24, R24, R22 ;  /* 0x0000001618187220 */ /* 0x000fe20000410000 */
        /* <DEDUP_REMOVED lines=9> */
[----:B------:R-:W-:-:S03]  /*8840*/  HADD2.F32 R40, -RZ, R89.H0_H0 ;  /* 0x20000059ff287230 */ /* 0x000fc60000004100 */
[----:B------:R-:W-:Y:S01]  /*8850*/  FMUL.FTZ R20, R26, R38 ;  /* 0x000000261a147220 */ /* 0x000fe20000410000 */
[----:B------:R-:W-:Y:S01]  /*8860*/  FMUL.FTZ R38, R11, R35 ;  /* 0x000000230b267220 */ /* 0x000fe20000410000 */
        /* <DEDUP_REMOVED lines=32> */
[----:B------:R-:W-:Y:S01]  /*8a70*/  FMUL.FTZ R17, R39, R40 ;  /* 0x0000002827117220 */ /* 0x000fe20000410000 */
[----:B------:R-:W-:Y:S01]  /*8a80*/  FFMA.FTZ R39, R14, R38, RZ ;  /* 0x000000260e277223 */ /* 0x000fe200000100ff */
[----:B------:R-:W-:Y:S01]  /*8a90*/  FADD.FTZ R38, RZ, R38 ;  /* 0x00000026ff267221 */ /* 0x000fe20000010000 */
[----:B------:R-:W-:Y:S01]  /*8aa0*/  FMUL.FTZ R40, R13, R34 ;  /* 0x000000220d287220 */ /* 0x000fe20000410000 */
[----:B------:R-:W-:Y:S01]  /*8ab0*/  FMUL.FTZ R26, R45, R46 ;  /* 0x0000002e2d1a7220 */ /* 0x000fe20000410000 */
[----:B------:R-:W-:Y:S02]  /*8ac0*/  HADD2.F32 R46, -RZ, R82.H0_H0 ;  /* 0x20000052ff2e7230 */ /* 0x000fe40000004100 */
[----:B------:R-:W-:Y:S01]  /*8ad0*/  FMUL.FTZ R59, R11, R17 ;  /* 0x000000110b3b7220 */ /* 0x000fe20000410000 */
[----:B------:R-:W-:Y:S01]  /*8ae0*/  FFMA.FTZ R39, R12, R40, R39 ;  /* 0x000000280c277223 */ /* 0x000fe20000010027 */
[----:B------:R-:W-:Y:S01]  /*8af0*/  FADD.FTZ R38, R40, R38 ;  /* 0x0000002628267221 */ /* 0x000fe20000010000 */
[----:B------:R-:W-:Y:S01]  /*8b00*/  FFMA.FTZ R40, R13, R51, R2 ;  /* 0x000000330d287223 */ /* 0x000fe20000010002 */
[----:B------:R-:W-:-:S03]  /*8b10*/  HADD2.F32 R45, -RZ, R81.H0_H0 ;  /* 0x20000051ff2d7230 */ /* 0x000fc60000004100 */
        /* <DEDUP_REMOVED lines=12> */
[C---:B------:R-:W-:Y:S01]  /*8be0*/  FMUL.FTZ R37, R11.reuse, R37 ;  /* 0x000000250b257220 */ /* 0x040fe20000410000 */
[----:B------:R-:W-:Y:S02]  /*8bf0*/  HADD2.F32 R41, -RZ, R79.H0_H0 ;  /* 0x2000004fff297230 */ /* 0x000fe40000004100 */
[----:B------:R-:W-:Y:S01]  /*8c00*/  FADD.FTZ R14, R14, R29 ;  /* 0x0000001d0e0e7221 */ /* 0x000fe20000010000 */
[----:B------:R-:W-:Y:S01]  /*8c10*/  FFMA.FTZ R28, R28, R37, R39 ;  /* 0x000000251c1c7223 */ /* 0x000fe20000010027 */
[----:B------:R-:W-:Y:S01]  /*8c20*/  FFMA.FTZ R39, R11, R47, R0 ;  /* 0x0000002f0b277223 */ /* 0x000fe20000010000 */
[----:B------:R-:W-:Y:S01]  /*8c30*/  FADD.FTZ R38, R38, R37 ;  /* 0x0000002526267221 */ /* 0x000fe20000010000 */
[----:B------:R-:W-:Y:S01]  /*8c40*/  FFMA.FTZ R37, R13, R48, R2 ;  /* 0x000000300d257223 */ /* 0x000fe20000010002 */
[----:B------:R-:W-:Y:S01]  /*8c50*/  FADD.FTZ R54, R14, R24 ;  /* 0x000000180e367221 */ /* 0x000fe20000010000 */
[----:B------:R-:W-:-:S03]  /*8c60*/  FMUL.FTZ R40, R39, -1.4426950216293334961 ;  /* 0xbfb8aa3b27287820 */ /* 0x000fc60000410000 */
[----:B------:R-:W-:-:S03]  /*8c70*/  FADD.FTZ R54, R54, R17 ;  /* 0x0000001136367221 */ /* 0x000fc60000010000 */
        /* <DEDUP_REMOVED lines=17> */
[-C--:B------:R-:W-:Y:S01]  /*8d90*/  FMUL.FTZ R34, R13, R36.reuse ;  /* 0x000000240d227220 */ /* 0x080fe20000410000 */
[----:B------:R-:W-:Y:S01]  /*8da0*/  FMUL.FTZ R49, R49, R39 ;  /* 0x0000002731317220 */ /* 0x000fe20000410000 */
[----:B------:R-:W-:Y:S02]  /*8db0*/  HADD2.F32 R39, -RZ, R83.H0_H0 ;  /* 0x20000053ff277230 */ /* 0x000fe40000004100 */
[C---:B------:R-:W-:Y:S01]  /*8dc0*/  FFMA.FTZ R37, R25.reuse, R36, R37 ;  /* 0x0000002419257223 */ /* 0x040fe20000010025 */
[----:B------:R-:W-:Y:S01]  /*8dd0*/  FFMA.FTZ R28, R25, R34, R28 ;  /* 0x00000022191c7223 */ /* 0x000fe2000001001c */
[----:B------:R-:W-:Y:S01]  /*8de0*/  FADD.FTZ R12, R12, R36 ;  /* 0x000000240c0c7221 */ /* 0x000fe20000010000 */
[----:B------:R-:W-:Y:S01]  /*8df0*/  FADD.FTZ R38, R34, R38 ;  /* 0x0000002622267221 */ /* 0x000fe20000010000 */
[----:B------:R-:W-:-:S02]  /*8e00*/  FADD.FTZ R39, R39, -UR28 ;  /* 0x8000001c27277e21 */ /* 0x000fc40008010000 */
[----:B------:R-:W-:Y:S02]  /*8e10*/  FADD.FTZ R12, R12, R27 ;  /* 0x0000001b0c0c7221 */ /* 0x000fe40000010000 */
        /* <DEDUP_REMOVED lines=21> */
[-C--:B------:R-:W-:Y:S01]  /*8f70*/  FFMA.FTZ R25, R21, R29.reuse, R35 ;  /* 0x0000001d15197223 */ /* 0x080fe20000010023 */
[----:B------:R-:W-:Y:S02]  /*8f80*/  FMUL.FTZ R29, R11, R29 ;  /* 0x0000001d0b1d7220 */ /* 0x000fe40000410000 */
[----:B------:R-:W-:Y:S01]  /*8f90*/  FMUL.FTZ R45, R45, R34 ;  /* 0x000000222d2d7220 */ /* 0x000fe20000410000 */
[----:B------:R-:W-:Y:S02]  /*8fa0*/  HADD2.F32 R34, -RZ, R80.H1_H1 ;  /* 0x30000050ff227230 */ /* 0x000fe40000004100 */
[----:B------:R-:W-:Y:S01]  /*8fb0*/  FFMA.FTZ R28, R21, R29, R28 ;  /* 0x0000001d151c7223 */ /* 0x000fe2000001001c */
[----:B------:R-:W-:Y:S01]  /*8fc0*/  FADD.FTZ R38, R38, R29 ;  /* 0x0000001d26267221 */ /* 0x000fe20000010000 */
[-C--:B------:R-:W-:Y:S01]  /*8fd0*/  FFMA.FTZ R25, R15, R24.reuse, R25 ;  /* 0x000000180f197223 */ /* 0x080fe20000010019 */
[----:B------:R-:W-:Y:S01]  /*8fe0*/  FMUL.FTZ R24, R11, R24 ;  /* 0x000000180b187220 */ /* 0x000fe20000410000 */
        /* <DEDUP_REMOVED lines=22> */
[CC--:B------:R-:W-:Y:S01]  /*9150*/  FFMA.FTZ R21, R18.reuse, R27.reuse, R37 ;  /* 0x0000001b12157223 */ /* 0x0c0fe20000010025 */
[----:B------:R-:W-:Y:S02]  /*9160*/  FMUL.FTZ R27, R13, R27 ;  /* 0x0000001b0d1b7220 */ /* 0x000fe40000410000 */
[----:B------:R-:W-:Y:S01]  /*9170*/  FMUL.FTZ R41, R41, R29 ;  /* 0x0000001d29297220 */ /* 0x000fe20000410000 */
[----:B------:R-:W-:Y:S02]  /*9180*/  HADD2.F32 R29, -RZ, R78.H1_H1 ;  /* 0x3000004eff1d7230 */ /* 0x000fe40000004100 */
[----:B------:R-:W-:Y:S01]  /*9190*/  FFMA.FTZ R18, R18, R27, R28 ;  /* 0x0000001b12127223 */ /* 0x000fe2000001001c */
[----:B------:R-:W-:Y:S01]  /*91a0*/  FADD.FTZ R55, R27, R38 ;  /* 0x000000261b377221 */ /* 0x000fe20000010000 */
[----:B------:R-:W-:Y:S02]  /*91b0*/  HADD2.F32 R38, -RZ, R75.H1_H1 ;  /* 0x3000004bff267230 */ /* 0x000fe40000004100 */
[----:B------:R-:W-:Y:S01]  /*91c0*/  FADD.FTZ R29, R29, -UR28 ;  /* 0x8000001c1d1d7e21 */ /* 0x000fe20008010000 */
[----:B------:R-:W-:Y:S01]  /*91d0*/  FFMA.FTZ R14, R15, R24, R18 ;  /* 0x000000180f0e7223 */ /* 0x000fe20000010012 */
        /* <DEDUP_REMOVED lines=25> */
[----:B------:R-:W-:Y:S02]  /*9370*/  HADD2.F32 R77, -RZ, R75.H0_H0 ;  /* 0x2000004bff4d7230 */ /* 0x000fe40000004100 */
[----:B------:R-:W-:Y:S01]  /*9380*/  FMUL.FTZ R38, R38, R37 ;  /* 0x0000002526267220 */ /* 0x000fe20000410000 */
        /* <DEDUP_REMOVED lines=24> */
[----:B------:R-:W-:Y:S01]  /*9510*/  FMUL.FTZ R77, R77, R24 ;  /* 0x000000184d4d7220 */ /* 0x000fe20000410000 */
[----:B------:R-:W-:Y:S01]  /*9520*/  FADD.FTZ R24, R12, R20 ;  /* 0x000000140c187221 */ /* 0x000fe20000010000 */
[----:B------:R-:W-:Y:S01]  /*9530*/  FADD.FTZ R15, R15, -UR28 ;  /* 0x8000001c0f0f7e21 */ /* 0x000fe20008010000 */
[----:B------:R-:W-:Y:S01]  /*9540*/  FFMA.FTZ R20, R16, R21, R14 ;  /* 0x0000001510147223 */ /* 0x000fe2000001000e */
[----:B------:R-:W-:Y:S02]  /*9550*/  HADD2.F32 R16, -RZ, R74.H0_H0 ;  /* 0x2000004aff107230 */ /* 0x000fe40000004100 */
[----:B------:R-:W-:Y:S01]  /*9560*/  FADD.FTZ R21, R21, R56 ;  /* 0x0000003815157221 */ /* 0x000fe20000010000 */
        /* <DEDUP_REMOVED lines=21> */
[C---:B------:R-:W-:Y:S01]  /*96c0*/  FFMA.FTZ R56, R19.reuse, R17, R25 ;  /* 0x0000001113387223 */ /* 0x040fe20000010019 */
[----:B------:R-:W-:Y:S01]  /*96d0*/  FFMA.FTZ R25, R19, R59, R20 ;  /* 0x0000003b13197223 */ /* 0x000fe20000010014 */
[----:B------:R-:W-:Y:S01]  /*96e0*/  FADD.FTZ R59, R21, R59 ;  /* 0x0000003b153b7221 */ /* 0x000fe20000010000 */
[----:B------:R-:W-:Y:S01]  /*96f0*/  FMUL.FTZ R16, R57, R16 ;  /* 0x0000001039107220 */ /* 0x000fe20000410000 */
[----:B------:R-:W-:-:S05]  /*9700*/  HADD2.F32 R57, -RZ, R73.H0_H0 ;  /* 0x20000049ff397230 */ /* 0x000fca0000004100 */
[----:B------:R-:W-:-:S04]  /*9710*/  FADD.FTZ R57, R57, -UR28 ;  /* 0x8000001c39397e21 */ /* 0x000fc80008010000 */
        /* <DEDUP_REMOVED lines=37> */
[----:B------:R-:W-:-:S05]  /*9970*/  HADD2.F32 R25, -RZ, R42.H1_H1 ;  /* 0x3000002aff197230 */ /* 0x000fca0000004100 */
        /* <DEDUP_REMOVED lines=13> */
[----:B---3--:R-:W-:Y:S02]  /*9a50*/  HADD2.F32 R61, -RZ, R93.H0_H0 ;  /* 0x2000005dff3d7230 */ /* 0x008fe40000004100 */
[----:B------:R-:W3:Y:S01]  /*9a60*/  LDL.S16 R93, [R1+0x142] ;  /* 0x00014200015d7983 */ /* 0x000ee20000100600 */
[----:B------:R-:W-:Y:S02]  /*9a70*/  HADD2.F32 R60, -RZ, R43.H1_H1 ;  /* 0x3000002bff3c7230 */ /* 0x000fe40000004100 */
[-C--:B------:R-:W-:Y:S01]  /*9a80*/  FMUL.FTZ R43, R11, R26.reuse ;  /* 0x0000001a0b2b7220 */ /* 0x080fe20000410000 */
[----:B------:R-:W-:Y:S01]  /*9a90*/  FFMA.FTZ R56, R53, R26, R56 ;  /* 0x0000001a35387223 */ /* 0x000fe20000010038 */
[----:B------:R-:W-:Y:S01]  /*9aa0*/  FADD.FTZ R57, R57, R52 ;  /* 0x0000003439397221 */ /* 0x000fe20000010000 */
[-C--:B------:R-:W-:Y:S01]  /*9ab0*/  FFMA.FTZ R58, R51, R52.reuse, R58 ;  /* 0x00000034333a7223 */ /* 0x080fe2000001003a */
[----:B------:R-:W-:Y:S01]  /*9ac0*/  FFMA.FTZ R53, R53, R43, R55 ;  /* 0x0000002b35357223 */ /* 0x000fe20000010037 */
[----:B------:R-:W-:-:S04]  /*9ad0*/  FMUL.FTZ R52, R13, R52 ;  /* 0x000000340d347220 */ /* 0x000fc80000410000 */
[----:B------:R-:W-:Y:S01]  /*9ae0*/  FFMA.FTZ R53, R51, R52, R53 ;  /* 0x0000003433357223 */ /* 0x000fe20000010035 */
[----:B---3--:R-:W-:Y:S02]  /*9af0*/  HADD2.F32 R51, -RZ, R93.H0_H0 ;  /* 0x2000005dff337230 */ /* 0x008fe40000004100 */
[----:B------:R-:W3:Y:S01]  /*9b00*/  LDL.S16 R93, [R1+0x14c] ;  /* 0x00014c00015d7983 */ /* 0x000ee20000100600 */
[----:B------:R-:W-:Y:S01]  /*9b10*/  FADD.FTZ R54, R54, R26 ;  /* 0x0000001a36367221 */ /* 0x000fe20000010000 */
[----:B------:R-:W-:-:S03]  /*9b20*/  FFMA.FTZ R56, R47, R50, R56 ;  /* 0x000000322f387223 */ /* 0x000fc60000010038 */
[----:B------:R-:W-:Y:S01]  /*9b30*/  FADD.FTZ R54, R54, R50 ;  /* 0x0000003236367221 */ /* 0x000fe20000010000 */
[----:B------:R-:W-:-:S04]  /*9b40*/  FMUL.FTZ R50, R11, R50 ;  /* 0x000000320b327220 */ /* 0x000fc80000410000 */
[----:B------:R-:W-:Y:S01]  /*9b50*/  FFMA.FTZ R53, R47, R50, R53 ;  /* 0x000000322f357223 */ /* 0x000fe20000010035 */
[----:B--2---:R-:W-:Y:S02]  /*9b60*/  HADD2.F32 R73, -RZ, R92.H0_H0 ;  /* 0x2000005cff497230 */ /* 0x004fe40000004100 */
[----:B------:R-:W2:Y:S01]  /*9b70*/  LDL.LU.S16 R92, [R1+0x126] ;  /* 0x00012600015c7983 */ /* 0x000ea20000300600 */
[----:B------:R-:W-:-:S05]  /*9b80*/  HADD2.F32 R74, -RZ, R42.H0_H0 ;  /* 0x2000002aff4a7230 */ /* 0x000fca0000004100 */
[----:B------:R-:W-:-:S04]  /*9b90*/  FADD.FTZ R74, R74, -UR28 ;  /* 0x8000001c4a4a7e21 */ /* 0x000fc80008010000 */
[----:B------:R-:W-:Y:S01]  /*9ba0*/  FMUL.FTZ R74, R74, UR16 ;  /* 0x000000104a4a7c20 */ /* 0x000fe20008410000 */
[----:B------:R-:W-:-:S03]  /*9bb0*/  FADD.FTZ R59, R59, R43 ;  /* 0x0000002b3b3b7221 */ /* 0x000fc60000010000 */
[----:B------:R-:W-:-:S04]  /*9bc0*/  FFMA.FTZ R42, R13, R74, R2 ;  /* 0x0000004a0d2a7223 */ /* 0x000fc80000010002 */
[----:B------:R-:W-:-:S06]  /*9bd0*/  FMUL.FTZ R43, R42, -1.4426950216293334961 ;  /* 0xbfb8aa3b2a2b7820 */ /* 0x000fcc0000410000 */
[----:B------:R-:W0:Y:S02]  /*9be0*/  MUFU.EX2 R43, R43 ;  /* 0x0000002b002b7308 */ /* 0x000e240000000800 */
[----:B0-----:R-:W-:-:S06]  /*9bf0*/  FADD.FTZ R43, R43, 1 ;  /* 0x3f8000002b2b7421 */ /* 0x001fcc0000010000 */
[----:B------:R-:W0:Y:S01]  /*9c00*/  MUFU.RCP R43, R43 ;  /* 0x0000002b002b7308 */ /* 0x000e220000001000 */
[----:B---3--:R-:W-:Y:S02]  /*9c10*/  HADD2.F32 R47, -RZ, R93.H0_H0 ;  /* 0x2000005dff2f7230 */ /* 0x008fe40000004100 */
[----:B------:R-:W3:Y:S01]  /*9c20*/  LDL.S16 R93, [R1+0x14a] ;  /* 0x00014a00015d7983 */ /* 0x000ee20000100600 */
[----:B------:R-:W-:Y:S01]  /*9c30*/  FADD.FTZ R73, R73, -UR28 ;  /* 0x8000001c49497e21 */ /* 0x000fe20008010000 */
[----:B0-----:R-:W-:Y:S01]  /*9c40*/  FMUL.FTZ R63, R63, R43 ;  /* 0x0000002b3f3f7220 */ /* 0x001fe20000410000 */
[----:B------:R-:W-:Y:S02]  /*9c50*/  FADD.FTZ R43, -R43, 1 ;  /* 0x3f8000002b2b7421 */ /* 0x000fe40000010100 */
[----:B------:R-:W-:Y:S02]  /*9c60*/  FMUL.FTZ R73, R73, UR16 ;  /* 0x0000001049497c20 */ /* 0x000fe40008410000 */
[----:B------:R-:W-:-:S02]  /*9c70*/  FFMA.FTZ R43, R42, R43, 1 ;  /* 0x3f8000002a2b7423 */ /* 0x000fc4000001002b */
[----:B------:R-:W-:Y:S02]  /*9c80*/  FFMA.FTZ R42, R11, R73, R0 ;  /* 0x000000490b2a7223 */ /* 0x000fe40000010000 */
[----:B------:R-:W-:Y:S02]  /*9c90*/  FMUL.FTZ R63, R63, R43 ;  /* 0x0000002b3f3f7220 */ /* 0x000fe40000410000 */
[----:B------:R-:W-:-:S06]  /*9ca0*/  FMUL.FTZ R43, R42, -1.4426950216293334961 ;  /* 0xbfb8aa3b2a2b7820 */ /* 0x000fcc0000410000 */
[----:B------:R-:W0:Y:S01]  /*9cb0*/  MUFU.EX2 R43, R43 ;  /* 0x0000002b002b7308 */ /* 0x000e220000000800 */
[----:B----4-:R-:W-:Y:S02]  /*9cc0*/  HADD2.F32 R72, -RZ, R91.H0_H0 ;  /* 0x2000005bff487230 */ /* 0x010fe40000004100 */
[----:B------:R-:W4:Y:S01]  /*9cd0*/  LDL.LU.S16 R91, [R1+0x140] ;  /* 0x00014000015b7983 */ /* 0x000f220000300600 */
[----:B------:R-:W-:Y:S01]  /*9ce0*/  FADD.FTZ R57, R57, R49 ;  /* 0x0000003139397221 */ /* 0x000fe20000010000 */
[-C--:B------:R-:W-:Y:S01]  /*9cf0*/  FFMA.FTZ R58, R48, R49.reuse, R58 ;  /* 0x00000031303a7223 */ /* 0x080fe2000001003a */
[----:B------:R-:W-:Y:S01]  /*9d00*/  FMUL.FTZ R49, R13, R49 ;  /* 0x000000310d317220 */ /* 0x000fe20000410000 */
[----:B0-----:R-:W-:-:S06]  /*9d10*/  FADD.FTZ R43, R43, 1 ;  /* 0x3f8000002b2b7421 */ /* 0x001fcc0000010000 */
[----:B------:R-:W0:Y:S01]  /*9d20*/  MUFU.RCP R43, R43 ;  /* 0x0000002b002b7308 */ /* 0x000e220000001000 */
[----:B------:R-:W-:Y:S01]  /*9d30*/  FFMA.FTZ R53, R48, R49, R53 ;  /* 0x0000003130357223 */ /* 0x000fe20000010035 */
[----:B------:R-:W-:Y:S02]  /*9d40*/  HADD2.F32 R70, -RZ, R70.H0_H0 ;  /* 0x20000046ff467230 */ /* 0x000fe40000004100 */
        /* <DEDUP_REMOVED lines=8> */
[----:B------:R-:W0:Y:S01]  /*9dd0*/  MUFU.EX2 R43, R43 ;  /* 0x0000002b002b7308 */ /* 0x000e220000000800 */
[----:B--2---:R-:W-:Y:S02]  /*9de0*/  HADD2.F32 R71, -RZ, R92.H0_H0 ;  /* 0x2000005cff477230 */ /* 0x004fe40000004100 */
[----:B------:R-:W-:Y:S01]  /*9df0*/  HADD2.F32 R69, -RZ, R69.H0_H0 ;  /* 0x20000045ff457230 */ /* 0x000fe20000004100 */
        /* <DEDUP_REMOVED lines=14> */
[----:B------:R-:W-:Y:S02]  /*9ee0*/  HADD2.F32 R68, -RZ, R68.H0_H0 ;  /* 0x20000044ff447230 */ /* 0x000fe40000004100 */
[----:B------:R-:W-:-:S04]  /*9ef0*/  FADD.FTZ R69, R69, -UR28 ;  /* 0x8000001c45457e21 */ /* 0x000fc80008010000 */
[----:B------:R-:W-:Y:S01]  /*9f00*/  FMUL.FTZ R69, R69, UR16 ;  /* 0x0000001045457c20 */ /* 0x000fe20008410000 */
[----:B0-----:R-:W-:Y:S01]  /*9f10*/  FMUL.FTZ R68, R68, R43 ;  /* 0x0000002b44447220 */ /* 0x001fe20000410000 */
[----:B------:R-:W-:Y:S01]  /*9f20*/  FADD.FTZ R43, -R43, 1 ;  /* 0x3f8000002b2b7421 */ /* 0x000fe20000010100 */
[----:B---3--:R-:W-:Y:S02]  /*9f30*/  HADD2.F32 R48, -RZ, R93.H0_H0 ;  /* 0x2000005dff307230 */ /* 0x008fe40000004100 */
[----:B------:R-:W3:Y:S01]  /*9f40*/  LDL.S16 R93, [R1+0x154] ;  /* 0x00015400015d7983 */ /* 0x000ee20000100600 */
[----:B------:R-:W-:Y:S01]  /*9f50*/  FFMA.FTZ R43, R42, R43, 1 ;  /* 0x3f8000002a2b7423 */ /* 0x000fe2000001002b */
[----:B------:R-:W-:-:S03]  /*9f60*/  FFMA.FTZ R42, R13, R69, R2 ;  /* 0x000000450d2a7223 */ /* 0x000fc60000010002 */
[----:B------:R-:W-:Y:S01]  /*9f70*/  FMUL.FTZ R68, R68, R43 ;  /* 0x0000002b44447220 */ /* 0x000fe20000410000 */
[----:B------:R-:W-:-:S06]  /*9f80*/  FMUL.FTZ R43, R42, -1.4426950216293334961 ;  /* 0xbfb8aa3b2a2b7820 */ /* 0x000fcc0000410000 */
        /* <DEDUP_REMOVED lines=13> */
[----:B------:R-:W-:Y:S01]  /*a060*/  FADD.FTZ R60, R60, -UR28 ;  /* 0x8000001c3c3c7e21 */ /* 0x000fe20008010000 */
[----:B0-----:R-:W-:-:S06]  /*a070*/  FADD.FTZ R43, R43, 1 ;  /* 0x3f8000002b2b7421 */ /* 0x001fcc0000010000 */
[----:B------:R-:W0:Y:S01]  /*a080*/  MUFU.RCP R43, R43 ;  /* 0x0000002b002b7308 */ /* 0x000e220000001000 */
[----:B------:R-:W-:Y:S01]  /*a090*/  FMUL.FTZ R26, R60, UR16 ;  /* 0x000000103c1a7c20 */ /* 0x000fe20008410000 */
[----:B------:R-:W-:Y:S02]  /*a0a0*/  HADD2.F32 R66, -RZ, R66.H0_H0 ;  /* 0x20000042ff427230 */ /* 0x000fe40000004100 */
[----:B------:R-:W-:Y:S02]  /*a0b0*/  HADD2.F32 R65, -RZ, R65.H0_H0 ;  /* 0x20000041ff417230 */ /* 0x000fe40000004100 */
[----:B------:R-:W-:Y:S01]  /*a0c0*/  FFMA.FTZ R55, R11, R26, R0 ;  /* 0x0000001a0b377223 */ /* 0x000fe20000010000 */
[----:B------:R-:W-:-:S03]  /*a0d0*/  FADD.FTZ R66, R66, -UR28 ;  /* 0x8000001c42427e21 */ /* 0x000fc60008010000 */
[----:B------:R-:W-:Y:S01]  /*a0e0*/  FMUL.FTZ R60, R55, -1.4426950216293334961 ;  /* 0xbfb8aa3b373c7820 */ /* 0x000fe20000410000 */
[----:B------:R-:W-:Y:S01]  /*a0f0*/  FMUL.FTZ R66, R66, UR16 ;  /* 0x0000001042427c20 */ /* 0x000fe20008410000 */
[----:B0-----:R-:W-:Y:S01]  /*a100*/  FMUL.FTZ R65, R65, R43 ;  /* 0x0000002b41417220 */ /* 0x001fe20000410000 */
[----:B------:R-:W-:-:S03]  /*a110*/  FADD.FTZ R43, -R43, 1 ;  /* 0x3f8000002b2b7421 */ /* 0x000fc60000010100 */
[----:B------:R-:W0:Y:S01]  /*a120*/  MUFU.EX2 R60, R60 ;  /* 0x0000003c003c7308 */ /* 0x000e220000000800 */
[----:B------:R-:W-:Y:S01]  /*a130*/  FFMA.FTZ R43, R42, R43, 1 ;  /* 0x3f8000002a2b7423 */ /* 0x000fe2000001002b */
[----:B------:R-:W-:-:S03]  /*a140*/  FFMA.FTZ R42, R13, R66, R2 ;  /* 0x000000420d2a7223 */ /* 0x000fc60000010002 */
[----:B------:R-:W-:Y:S01]  /*a150*/  FMUL.FTZ R65, R65, R43 ;  /* 0x0000002b41417220 */ /* 0x000fe20000410000 */
[----:B------:R-:W-:-:S06]  /*a160*/  FMUL.FTZ R43, R42, -1.4426950216293334961 ;  /* 0xbfb8aa3b2a2b7820 */ /* 0x000fcc0000410000 */
        /* <DEDUP_REMOVED lines=8> */
[----:B----4-:R-:W-:Y:S02]  /*a1f0*/  HADD2.F32 R60, -RZ, R91.H0_H0 ;  /* 0x2000005bff3c7230 */ /* 0x010fe40000004100 */
[----:B------:R-:W4:Y:S01]  /*a200*/  LDL.LU.S16 R91, [R1+0x148] ;  /* 0x00014800015b7983 */ /* 0x000f220000300600 */
[----:B------:R-:W-:Y:S01]  /*a210*/  FADD.FTZ R59, R52, R59 ;  /* 0x0000003b343b7221 */ /* 0x000fe20000010000 */
[----:B-1----:R-:W-:Y:S01]  /*a220*/  FMUL.FTZ R48, R48, R43 ;  /* 0x0000002b30307220 */ /* 0x002fe20000410000 */
[----:B------:R-:W-:Y:S02]  /*a230*/  FADD.FTZ R43, -R43, 1 ;  /* 0x3f8000002b2b7421 */ /* 0x000fe40000010100 */
[----:B------:R-:W-:Y:S01]  /*a240*/  FADD.FTZ R59, R59, R50 ;  /* 0x000000323b3b7221 */ /* 0x000fe20000010000 */
[----:B------:R-:W-:Y:S01]  /*a250*/  FADD.FTZ R54, R54, R46 ;  /* 0x0000002e36367221 */ /* 0x000fe20000010000 */
[-C--:B------:R-:W-:Y:S01]  /*a260*/  FFMA.FTZ R56, R39, R46.reuse, R56 ;  /* 0x0000002e27387223 */ /* 0x080fe20000010038 */
[----:B------:R-:W-:Y:S01]  /*a270*/  FFMA.FTZ R43, R42, R43, 1 ;  /* 0x3f8000002a2b7423 */ /* 0x000fe2000001002b */
[----:B------:R-:W-:Y:S01]  /*a280*/  FADD.FTZ R59, R49, R59 ;  /* 0x0000003b313b7221 */ /* 0x000fe20000010000 */
[----:B------:R-:W-:-:S02]  /*a290*/  FMUL.FTZ R46, R11, R46 ;  /* 0x0000002e0b2e7220 */ /* 0x000fc40000410000 */
[----:B------:R-:W-:Y:S02]  /*a2a0*/  FMUL.FTZ R43, R48, R43 ;  /* 0x0000002b302b7220 */ /* 0x000fe40000410000 */
[----:B------:R-:W-:Y:S01]  /*a2b0*/  FFMA.FTZ R53, R39, R46, R53 ;  /* 0x0000002e27357223 */ /* 0x000fe20000010035 */
[----:B------:R-:W-:Y:S01]  /*a2c0*/  FADD.FTZ R48, R59, R46 ;  /* 0x0000002e3b307221 */ /* 0x000fe20000010000 */
[----:B------:R-:W-:-:S05]  /*a2d0*/  HADD2.F32 R64, -RZ, R64.H0_H0 ;  /* 0x20000040ff407230 */ /* 0x000fca0000004100 */
[----:B------:R-:W-:-:S04]  /*a2e0*/  FADD.FTZ R64, R64, -UR28 ;  /* 0x8000001c40407e21 */ /* 0x000fc80008010000 */
[----:B------:R-:W-:Y:S01]  /*a2f0*/  FMUL.FTZ R64, R64, UR16 ;  /* 0x0000001040407c20 */ /* 0x000fe20008410000 */
[----:B---3--:R-:W-:Y:S02]  /*a300*/  HADD2.F32 R46, -RZ, R93.H0_H0 ;  /* 0x2000005dff2e7230 */ /* 0x008fe40000004100 */
[----:B------:R-:W3:Y:S01]  /*a310*/  LDL.S16 R93, [R1+0x15c] ;  /* 0x00015c00015d7983 */ /* 0x000ee20000100600 */
[----:B------:R-:W-:-:S04]  /*a320*/  FFMA.FTZ R39, R11, R64, R0 ;  /* 0x000000400b277223 */ /* 0x000fc80000010000 */
[----:B------:R-:W-:-:S06]  /*a330*/  FMUL.FTZ R42, R39, -1.4426950216293334961 ;  /* 0xbfb8aa3b272a7820 */ /* 0x000fcc0000410000 */
[----:B------:R-:W0:Y:S01]  /*a340*/  MUFU.EX2 R42, R42 ;  /* 0x0000002a002a7308 */ /* 0x000e220000000800 */
[----:B------:R-:W-:Y:S01]  /*a350*/  FMUL.FTZ R55, R61, R55 ;  /* 0x000000373d377220 */ /* 0x000fe20000410000 */
        /* <DEDUP_REMOVED lines=16> */
[----:B------:R-:W2:Y:S03]  /*a460*/  LDL.LU.S16 R90, [R1+0x144] ;  /* 0x00014400015a7983 */ /* 0x000ea60000300600 */
[----:B------:R-:W-:Y:S01]  /*a470*/  FADD.FTZ R59, R59, -UR28 ;  /* 0x8000001c3b3b7e21 */ /* 0x000fe20008010000 */
[----:B0-----:R-:W-:Y:S01]  /*a480*/  FMUL.FTZ R46, R46, R42 ;  /* 0x0000002a2e2e7220 */ /* 0x001fe20000410000 */
[----:B------:R-:W-:-:S04]  /*a490*/  FADD.FTZ R42, -R42, 1 ;  /* 0x3f8000002a2a7421 */ /* 0x000fc80000010100 */
[----:B------:R-:W-:Y:S01]  /*a4a0*/  FFMA.FTZ R39, R39, R42, 1 ;  /* 0x3f80000027277423 */ /* 0x000fe2000001002a */
[----:B------:R-:W-:-:S03]  /*a4b0*/  FADD.FTZ R42, R57, R45 ;  /* 0x0000002d392a7221 */ /* 0x000fc60000010000 */
[----:B------:R-:W-:Y:S01]  /*a4c0*/  FMUL.FTZ R39, R46, R39 ;  /* 0x000000272e277220 */ /* 0x000fe20000410000 */
        /* <DEDUP_REMOVED lines=9> */
[----:B----4-:R-:W-:Y:S02]  /*a560*/  HADD2.F32 R57, -RZ, R91.H0_H0 ;  /* 0x2000005bff397230 */ /* 0x010fe40000004100 */
[----:B------:R-:W4:Y:S03]  /*a570*/  LDL.S16 R91, [R1+0x152] ;  /* 0x00015200015b7983 */ /* 0x000f260000100600 */
[----:B0-----:R-:W-:Y:S01]  /*a580*/  FMUL.FTZ R57, R57, R49 ;  /* 0x0000003139397220 */ /* 0x001fe20000410000 */
[----:B------:R-:W-:-:S04]  /*a590*/  FADD.FTZ R49, -R49, 1 ;  /* 0x3f80000031317421 */ /* 0x000fc80000010100 */
[----:B------:R-:W-:-:S04]  /*a5a0*/  FFMA.FTZ R49, R36, R49, 1 ;  /* 0x3f80000024317423 */ /* 0x000fc80000010031 */
[----:B------:R-:W-:Y:S01]  /*a5b0*/  FMUL.FTZ R57, R57, R49 ;  /* 0x0000003139397220 */ /* 0x000fe20000410000 */
[----:B------:R-:W-:Y:S01]  /*a5c0*/  FADD.FTZ R49, R45, R48 ;  /* 0x000000302d317221 */ /* 0x000fe20000010000 */
[----:B---3--:R-:W-:Y:S02]  /*a5d0*/  HADD2.F32 R48, -RZ, R93.H0_H0 ;  /* 0x2000005dff307230 */ /* 0x008fe40000004100 */
[----:B------:R-:W3:Y:S01]  /*a5e0*/  LDL.LU.S16 R93, [R1+0x15e] ;  /* 0x00015e00015d7983 */ /* 0x000ee20000300600 */
[----:B--2---:R-:W-:-:S03]  /*a5f0*/  HADD2.F32 R58, -RZ, R92.H0_H0 ;  /* 0x2000005cff3a7230 */ /* 0x004fc60000004100 */
[----:B------:R-:W2:Y:S02]  /*a600*/  LDL.LU.S16 R92, [R1+0x150] ;  /* 0x00015000015c7983 */ /* 0x000ea40000300600 */
        /* <DEDUP_REMOVED lines=11> */
[----:B------:R-:W-:Y:S02]  /*a6c0*/  HADD2.F32 R50, -RZ, R90.H0_H0 ;  /* 0x2000005aff327230 */ /* 0x000fe40000004100 */
[----:B------:R-:W2:Y:S01]  /*a6d0*/  LDL.LU.S16 R90, [R1+0x14e] ;  /* 0x00014e00015a7983 */ /* 0x000ea20000300600 */
[----:B------:R-:W-:Y:S02]  /*a6e0*/  FMUL.FTZ R36, R48, R36 ;  /* 0x0000002430247220 */ /* 0x000fe40000410000 */
[----:B------:R-:W-:Y:S01]  /*a6f0*/  FADD.FTZ R50, R50, -UR28 ;  /* 0x8000001c32327e21 */ /* 0x000fe20008010000 */
[C---:B------:R-:W-:Y:S01]  /*a700*/  FFMA.FTZ R48, R35.reuse, R44, R56 ;  /* 0x0000002c23307223 */ /* 0x040fe20000010038 */
[----:B------:R-:W-:Y:S02]  /*a710*/  FADD.FTZ R45, R54, R44 ;  /* 0x0000002c362d7221 */ /* 0x000fe40000010000 */
        /* <DEDUP_REMOVED lines=13> */
[----:B---3--:R-:W-:Y:S02]  /*a7f0*/  HADD2.F32 R50, -RZ, R93.H0_H0 ;  /* 0x2000005dff327230 */ /* 0x008fe40000004100 */
[----:B------:R-:W3:Y:S01]  /*a800*/  LDL.S16 R93, [R1+0x162] ;  /* 0x00016200015d7983 */ /* 0x000ee20000100600 */
[----:B--2---:R-:W-:-:S03]  /*a810*/  HADD2.F32 R54, -RZ, R92.H0_H0 ;  /* 0x2000005cff367230 */ /* 0x004fc60000004100 */
[----:B------:R-:W2:Y:S02]  /*a820*/  LDL.LU.S16 R92, [R1+0x158] ;  /* 0x00015800015c7983 */ /* 0x000ea40000300600 */
[----:B------:R-:W-:-:S04]  /*a830*/  FADD.FTZ R54, R54, -UR28 ;  /* 0x8000001c36367e21 */ /* 0x000fc80008010000 */
[----:B------:R-:W-:Y:S01]  /*a840*/  FMUL.FTZ R54, R54, UR16 ;  /* 0x0000001036367c20 */ /* 0x000fe20008410000 */
[----:B------:R-:W-:-:S03]  /*a850*/  FADD.FTZ R76, R49, R76 ;  /* 0x0000004c314c7221 */ /* 0x000fc60000010000 */
[----:B------:R-:W-:Y:S01]  /*a860*/  FFMA.FTZ R35, R13, R54, R2 ;  /* 0x000000360d237223 */ /* 0x000fe20000010002 */
[----:B------:R-:W-:Y:S01]  /*a870*/  FADD.FTZ R42, R42, R41 ;  /* 0x000000292a2a7221 */ /* 0x000fe20000010000 */
[-C--:B------:R-:W-:Y:S02]  /*a880*/  FFMA.FTZ R75, R34, R41.reuse, R46 ;  /* 0x00000029224b7223 */ /* 0x080fe4000001002e */
[----:B------:R-:W-:Y:S01]  /*a890*/  FMUL.FTZ R49, R35, -1.4426950216293334961 ;  /* 0xbfb8aa3b23317820 */ /* 0x000fe20000410000 */
[----:B------:R-:W-:-:S04]  /*a8a0*/  FMUL.FTZ R41, R13, R41 ;  /* 0x000000290d297220 */ /* 0x000fc80000410000 */
[----:B------:R-:W-:Y:S01]  /*a8b0*/  FFMA.FTZ R44, R34, R41, R44 ;  /* 0x00000029222c7223 */ /* 0x000fe2000001002c */
[----:B------:R-:W0:Y:S02]  /*a8c0*/  MUFU.EX2 R49, R49 ;  /* 0x0000003100317308 */ /* 0x000e240000000800 */
[----:B0-----:R-:W-:Y:S01]  /*a8d0*/  FADD.FTZ R49, R49, 1 ;  /* 0x3f80000031317421 */ /* 0x001fe20000010000 */
[----:B------:R-:W-:Y:S02]  /*a8e0*/  HADD2.F32 R52, -RZ, R90.H0_H0 ;  /* 0x2000005aff347230 */ /* 0x000fe40000004100 */
[----:B------:R-:W2:Y:S03]  /*a8f0*/  LDL.LU.S16 R90, [R1+0x156] ;  /* 0x00015600015a7983 */ /* 0x000ea60000300600 */
[----:B------:R-:W-:-:S04]  /*a900*/  FADD.FTZ R52, R52, -UR28 ;  /* 0x8000001c34347e21 */ /* 0x000fc80008010000 */
[----:B------:R-:W-:-:S04]  /*a910*/  FMUL.FTZ R52, R52, UR16 ;  /* 0x0000001034347c20 */ /* 0x000fc80008410000 */
[----:B------:R-:W-:-:S04]  /*a920*/  FFMA.FTZ R34, R11, R52, R0 ;  /* 0x000000340b227223 */ /* 0x000fc80000010000 */
[----:B------:R-:W-:-:S06]  /*a930*/  FMUL.FTZ R46, R34, -1.4426950216293334961 ;  /* 0xbfb8aa3b222e7820 */ /* 0x000fcc0000410000 */
[----:B------:R-:W0:Y:S08]  /*a940*/  MUFU.EX2 R46, R46 ;  /* 0x0000002e002e7308 */ /* 0x000e300000000800 */
[----:B------:R-:W1:Y:S01]  /*a950*/  MUFU.RCP R49, R49 ;  /* 0x0000003100317308 */ /* 0x000e620000001000 */
[----:B0-----:R-:W-:-:S07]  /*a960*/  FADD.FTZ R46, R46, 1 ;  /* 0x3f8000002e2e7421 */ /* 0x001fce0000010000 */
[----:B------:R-:W0:Y:S01]  /*a970*/  MUFU.RCP R46, R46 ;  /* 0x0000002e002e7308 */ /* 0x000e220000001000 */
[----:B-1----:R-:W-:Y:S01]  /*a980*/  FMUL.FTZ R50, R50, R49 ;  /* 0x0000003132327220 */ /* 0x002fe20000410000 */
[----:B------:R-:W-:-:S04]  /*a990*/  FADD.FTZ R49, -R49, 1 ;  /* 0x3f80000031317421 */ /* 0x000fc80000010100 */
[----:B------:R-:W-:Y:S01]  /*a9a0*/  FFMA.FTZ R35, R35, R49, 1 ;  /* 0x3f80000023237423 */ /* 0x000fe20000010031 */
[----:B----4-:R-:W-:Y:S02]  /*a9b0*/  HADD2.F32 R49, -RZ, R91.H0_H0 ;  /* 0x2000005bff317230 */ /* 0x010fe40000004100 */
[----:B------:R-:W4:Y:S03]  /*a9c0*/  LDL.S16 R91, [R1+0x168] ;  /* 0x00016800015b7983 */ /* 0x000f260000100600 */
[----:B0-----:R-:W-:Y:S01]  /*a9d0*/  FMUL.FTZ R49, R49, R46 ;  /* 0x0000002e31317220 */ /* 0x001fe20000410000 */
[----:B------:R-:W-:-:S04]  /*a9e0*/  FADD.FTZ R46, -R46, 1 ;  /* 0x3f8000002e2e7421 */ /* 0x000fc80000010100 */
[----:B------:R-:W-:-:S04]  /*a9f0*/  FFMA.FTZ R46, R34, R46, 1 ;  /* 0x3f800000222e7423 */ /* 0x000fc8000001002e */
[----:B------:R-:W-:Y:S01]  /*aa00*/  FMUL.FTZ R49, R49, R46 ;  /* 0x0000002e31317220 */ /* 0x000fe20000410000 */
[----:B---3--:R-:W-:Y:S02]  /*aa10*/  HADD2.F32 R46, -RZ, R93.H0_H0 ;  /* 0x2000005dff2e7230 */ /* 0x008fe40000004100 */
[----:B------:R-:W3:Y:S01]  /*aa20*/  LDL.LU.S16 R93, [R1+0x16a] ;  /* 0x00016a00015d7983 */ /* 0x000ee20000300600 */
[----:B------:R-:W-:Y:S01]  /*aa30*/  FMUL.FTZ R35, R50, R35 ;  /* 0x0000002332237220 */ /* 0x000fe20000410000 */
[----:B--2---:R-:W-:Y:S02]  /*aa40*/  HADD2.F32 R50, -RZ, R92.H0_H0 ;  /* 0x2000005cff327230 */ /* 0x004fe40000004100 */
[----:B------:R-:W2:Y:S03]  /*aa50*/  LDL.S16 R92, [R1+0x166] ;  /* 0x00016600015c7983 */ /* 0x000ea60000100600 */
        /* <DEDUP_REMOVED lines=12> */
[----:B------:R-:W2:Y:S01]  /*ab20*/  LDL.LU.S16 R90, [R1+0x164] ;  /* 0x00016400015a7983 */ /* 0x000ea20000300600 */
[----:B------:R-:W-:Y:S01]  /*ab30*/  FADD.FTZ R83, R45, R40 ;  /* 0x000000282d537221 */ /* 0x000fe20000010000 */
[-C--:B------:R-:W-:Y:S01]  /*ab40*/  FMUL.FTZ R79, R11, R40.reuse ;  /* 0x000000280b4f7220 */ /* 0x080fe20000410000 */
[----:B------:R-:W-:-:S03]  /*ab50*/  FFMA.FTZ R81, R29, R40, R48 ;  /* 0x000000281d517223 */ /* 0x000fc60000010030 */
[----:B------:R-:W-:Y:S01]  /*ab60*/  FFMA.FTZ R40, R29, R79, R44 ;  /* 0x0000004f1d287223 */ /* 0x000fe2000001002c */
[----:B----4-:R-:W-:Y:S02]  /*ab70*/  HADD2.F32 R45, -RZ, R91.H0_H0 ;  /* 0x2000005bff2d7230 */ /* 0x010fe40000004100 */
[----:B------:R-:W4:Y:S01]  /*ab80*/  LDL.S16 R91, [R1+0x16e] ;  /* 0x00016e00015b7983 */ /* 0x000f220000100600 */
[----:B------:R-:W-:-:S04]  /*ab90*/  FADD.FTZ R41, R41, -UR28 ;  /* 0x8000001c29297e21 */ /* 0x000fc80008010000 */
[----:B------:R-:W-:-:S04]  /*aba0*/  FMUL.FTZ R48, R41, UR16 ;  /* 0x0000001029307c20 */ /* 0x000fc80008410000 */
[----:B------:R-:W-:-:S04]  /*abb0*/  FFMA.FTZ R29, R11, R48, R0 ;  /* 0x000000300b1d7223 */ /* 0x000fc80000010000 */
[----:B------:R-:W-:-:S06]  /*abc0*/  FMUL.FTZ R41, R29, -1.4426950216293334961 ;  /* 0xbfb8aa3b1d297820 */ /* 0x000fcc0000410000 */
[----:B------:R-:W0:Y:S01]  /*abd0*/  MUFU.EX2 R41, R41 ;  /* 0x0000002900297308 */ /* 0x000e220000000800 */
[----:B---3--:R-:W-:Y:S02]  /*abe0*/  HADD2.F32 R44, -RZ, R93.H0_H0 ;  /* 0x2000005dff2c7230 */ /* 0x008fe40000004100 */
[----:B------:R-:W3:Y:S01]  /*abf0*/  LDL.S16 R93, [R1+0x172] ;  /* 0x00017200015d7983 */ /* 0x000ee20000100600 */
[----:B0-----:R-:W-:-:S06]  /*ac00*/  FADD.FTZ R41, R41, 1 ;  /* 0x3f80000029297421 */ /* 0x001fcc0000010000 */
[----:B------:R-:W0:Y:S01]  /*ac10*/  MUFU.RCP R41, R41 ;  /* 0x0000002900297308 */ /* 0x000e220000001000 */
[----:B------:R-:W-:Y:S01]  /*ac20*/  FMUL.FTZ R34, R46, R34 ;  /* 0x000000222e227220 */ /* 0x000fe20000410000 */
[----:B--2---:R-:W-:Y:S02]  /*ac30*/  HADD2.F32 R46, -RZ, R92.H0_H0 ;  /* 0x2000005cff2e7230 */ /* 0x004fe40000004100 */
[----:B------:R-:W2:Y:S03]  /*ac40*/  LDL.LU.S16 R92, [R1+0x16c] ;  /* 0x00016c00015c7983 */ /* 0x000ea60000300600 */
        /* <DEDUP_REMOVED lines=16> */
[----:B------:R-:W-:Y:S02]  /*ad50*/  HADD2.F32 R44, -RZ, R90.H0_H0 ;  /* 0x2000005aff2c7230 */ /* 0x000fe40000004100 */
[----:B------:R-:W-:Y:S01]  /*ad60*/  FADD.FTZ R76, R42, R38 ;  /* 0x000000262a4c7221 */ /* 0x000fe20000010000 */
[-C--:B------:R-:W-:Y:S01]  /*ad70*/  FFMA.FTZ R75, R28, R38.reuse, R75 ;  /* 0x000000261c4b7223 */ /* 0x080fe2000001004b */
[----:B------:R-:W2:Y:S01]  /*ad80*/  LDL.LU.S16 R90, [R1+0x170] ;  /* 0x00017000015a7983 */ /* 0x000ea20000300600 */
        /* <DEDUP_REMOVED lines=32> */
[----:B------:R-:W2:Y:S03]  /*af90*/  LDL.LU.S16 R90, [R1+0x160] ;  /* 0x00016000015a7983 */ /* 0x000ea60000300600 */
[----:B------:R-:W-:Y:S01]  /*afa0*/  FADD.FTZ R40, R40, -UR28 ;  /* 0x8000001c28287e21 */ /* 0x000fe20008010000 */
[----:B------:R-:W-:-:S03]  /*afb0*/  FMUL.FTZ R78, R11, R37 ;  /* 0x000000250b4e7220 */ /* 0x000fc60000410000 */
[----:B------:R-:W-:Y:S01]  /*afc0*/  FMUL.FTZ R40, R40, UR16 ;  /* 0x0000001028287c20 */ /* 0x000fe20008410000 */
[C---:B------:R-:W-:Y:S01]  /*afd0*/  FFMA.FTZ R81, R27.reuse, R37, R81 ;  /* 0x000000251b517223 */ /* 0x040fe20000010051 */
[----:B------:R-:W-:Y:S02]  /*afe0*/  FFMA.FTZ R82, R27, R78, R82 ;  /* 0x0000004e1b527223 */ /* 0x000fe40000010052 */
[----:B------:R-:W-:Y:S01]  /*aff0*/  FFMA.FTZ R27, R11, R40, R0 ;  /* 0x000000280b1b7223 */ /* 0x000fe20000010000 */
[----:B------:R-:W-:-:S03]  /*b000*/  FADD.FTZ R83, R83, R37 ;  /* 0x0000002553537221 */ /* 0x000fc60000010000 */
[----:B------:R-:W-:-:S06]  /*b010*/  FMUL.FTZ R37, R27, -1.4426950216293334961 ;  /* 0xbfb8aa3b1b257820 */ /* 0x000fcc0000410000 */
[----:B------:R-:W0:Y:S02]  /*b020*/  MUFU.EX2 R37, R37 ;  /* 0x0000002500257308 */ /* 0x000e240000000800 */
[----:B0-----:R-:W-:-:S06]  /*b030*/  FADD.FTZ R37, R37, 1 ;  /* 0x3f80000025257421 */ /* 0x001fcc0000010000 */
[----:B------:R-:W0:Y:S01]  /*b040*/  MUFU.RCP R37, R37 ;  /* 0x0000002500257308 */ /* 0x000e220000001000 */
[----:B---3--:R-:W-:Y:S02]  /*b050*/  HADD2.F32 R80, -RZ, R93.H0_H0 ;  /* 0x2000005dff507230 */ /* 0x008fe40000004100 */
[----:B------:R-:W3:Y:S01]  /*b060*/  LDL.S16 R93, [R1+0x180] ;  /* 0x00018000015d7983 */ /* 0x000ee20000100600 */
[----:B----4-:R-:W-:-:S03]  /*b070*/  HADD2.F32 R38, -RZ, R91.H0_H0 ;  /* 0x2000005bff267230 */ /* 0x010fc60000004100 */
[----:B------:R-:W4:Y:S02]  /*b080*/  LDL.LU.S16 R91, [R1+0x178] ;  /* 0x00017800015b7983 */ /* 0x000f240000300600 */
[----:B0-----:R-:W-:Y:S01]  /*b090*/  FMUL.FTZ R38, R38, R37 ;  /* 0x0000002526267220 */ /* 0x001fe20000410000 */
[----:B------:R-:W-:-:S04]  /*b0a0*/  FADD.FTZ R37, -R37, 1 ;  /* 0x3f80000025257421 */ /* 0x000fc80000010100 */
[----:B------:R-:W-:Y:S01]  /*b0b0*/  FFMA.FTZ R37, R27, R37, 1 ;  /* 0x3f8000001b257423 */ /* 0x000fe20000010025 */
[----:B--2---:R-:W-:Y:S02]  /*b0c0*/  HADD2.F32 R27, -RZ, R92.H0_H0 ;  /* 0x2000005cff1b7230 */ /* 0x004fe40000004100 */
        /* <DEDUP_REMOVED lines=14> */
[----:B------:R-:W-:-:S04]  /*b1b0*/  FFMA.FTZ R27, R78, R27, 1 ;  /* 0x3f8000004e1b7423 */ /* 0x000fc8000001001b */
[----:B------:R-:W-:Y:S01]  /*b1c0*/  FMUL.FTZ R27, R80, R27 ;  /* 0x0000001b501b7220 */ /* 0x000fe20000410000 */
[----:B------:R-:W-:Y:S02]  /*b1d0*/  HADD2.F32 R78, -RZ, R90.H0_H0 ;  /* 0x2000005aff4e7230 */ /* 0x000fe40000004100 */
        /* <DEDUP_REMOVED lines=9> */
[----:B---3--:R-:W-:Y:S02]  /*b270*/  HADD2.F32 R85, -RZ, R93.H0_H0 ;  /* 0x2000005dff557230 */ /* 0x008fe40000004100 */
[----:B------:R-:W3:Y:S01]  /*b280*/  LDL.LU.S16 R93, [R1+0x182] ;  /* 0x00018200015d7983 */ /* 0x000ee20000300600 */
[----:B----4-:R-:W-:-:S03]  /*b290*/  HADD2.F32 R84, -RZ, R91.H0_H0 ;  /* 0x2000005bff547230 */ /* 0x010fc60000004100 */
[----:B------:R-:W4:Y:S02]  /*b2a0*/  LDL.LU.S16 R91, [R1+0x128] ;  /* 0x00012800015b7983 */ /* 0x000f240000300600 */
        /* <DEDUP_REMOVED lines=19> */
[----:B------:R-:W-:Y:S01]  /*b3e0*/  FADD.FTZ R7, R83, R12 ;  /* 0x0000000c53077221 */ /* 0x000fe20000010000 */
        /* <DEDUP_REMOVED lines=11> */
[----:B------:R-:W3:Y:S01]  /*b4a0*/  LDL.S16 R93, [R1+0x184] ;  /* 0x00018400015d7983 */ /* 0x000ee20000100600 */
[----:B----4-:R-:W-:Y:S02]  /*b4b0*/  HADD2.F32 R85, -RZ, R91.H0_H0 ;  /* 0x2000005bff557230 */ /* 0x010fe40000004100 */
[----:B------:R-:W-:Y:S01]  /*b4c0*/  FADD.FTZ R79, R79, R84 ;  /* 0x000000544f4f7221 */ /* 0x000fe20000010000 */
[----:B------:R-:W-:Y:S01]  /*b4d0*/  FADD.FTZ R76, R76, R16 ;  /* 0x000000104c4c7221 */ /* 0x000fe20000010000 */
[----:B------:R-:W-:Y:S01]  /*b4e0*/  FFMA.FTZ R75, R14, R16, R75 ;  /* 0x000000100e4b7223 */ /* 0x000fe2000001004b */
[----:B------:R-:W-:Y:S02]  /*b4f0*/  HADD2.F32 R88, -RZ, R4.H0_H0 ;  /* 0x20000004ff587230 */ /* 0x000fe40000004100 */
[----:B0-----:R-:W-:Y:S01]  /*b500*/  FMUL.FTZ R85, R85, R83 ;  /* 0x0000005355557220 */ /* 0x001fe20000410000 */
[----:B------:R-:W-:Y:S01]  /*b510*/  FADD.FTZ R83, -R83, 1 ;  /* 0x3f80000053537421 */ /* 0x000fe20000010100 */
[----:B------:R-:W4:Y:S03]  /*b520*/  LDL.LU.S16 R91, [R1+0x186] ;  /* 0x00018600015b7983 */ /* 0x000f260000300600 */
[----:B------:R-:W-:Y:S01]  /*b530*/  FFMA.FTZ R82, R82, R83, 1 ;  /* 0x3f80000052527423 */ /* 0x000fe20000010053 */
[----:B--2---:R-:W-:-:S02]  /*b540*/  HADD2.F32 R83, -RZ, R92.H0_H0 ;  /* 0x2000005cff537230 */ /* 0x004fc40000004100 */
[----:B------:R-:W-:Y:S01]  /*b550*/  FMUL.FTZ R16, R13, R16 ;  /* 0x000000100d107220 */ /* 0x000fe20000410000 */
[----:B------:R-:W2:Y:S02]  /*b560*/  LDL.LU.S16 R92, [R1+0x18a] ;  /* 0x00018a00015c7983 */ /* 0x000ea40000300600 */
        /* <DEDUP_REMOVED lines=27> */
[----:B------:R-:W-:-:S05]  /*b720*/  HADD2.F32 R3, -RZ, R3.H1_H1 ;  /* 0x30000003ff037230 */ /* 0x000fca0000004100 */
[----:B------:R-:W-:-:S04]  /*b730*/  FADD.FTZ R3, R3, -UR28 ;  /* 0x8000001c03037e21 */ /* 0x000fc80008010000 */
[----:B------:R-:W-:Y:S01]  /*b740*/  FMUL.FTZ R3, R3, UR16 ;  /* 0x0000001003037c20 */ /* 0x000fe20008410000 */
[----:B------:R-:W-:-:S03]  /*b750*/  FADD.FTZ R79, R16, R79 ;  /* 0x0000004f104f7221 */ /* 0x000fc60000010000 */
[----:B------:R-:W-:-:S04]  /*b760*/  FFMA.FTZ R14, R13, R3, R2 ;  /* 0x000000030d0e7223 */ /* 0x000fc80000010002 */
[----:B------:R-:W-:-:S06]  /*b770*/  FMUL.FTZ R16, R14, -1.4426950216293334961 ;  /* 0xbfb8aa3b0e107820 */ /* 0x000fcc0000410000 */
[----:B------:R-:W0:Y:S01]  /*b780*/  MUFU.EX2 R16, R16 ;  /* 0x0000001000107308 */ /* 0x000e220000000800 */
[----:B------:R-:W-:Y:S02]  /*b790*/  HADD2.F32 R4, -RZ, R4.H1_H1 ;  /* 0x30000004ff047230 */ /* 0x000fe40000004100 */
        /* <DEDUP_REMOVED lines=11> */
[----:B------:R-:W-:Y:S01]  /*b850*/  FADD.FTZ R7, R7, R19 ;  /* 0x0000001307077221 */ /* 0x000fe20000010000 */
[-C--:B------:R-:W-:Y:S01]  /*b860*/  FFMA.FTZ R81, R17, R19.reuse, R81 ;  /* 0x0000001311517223 */ /* 0x080fe20000010051 */
[----:B------:R-:W-:Y:S01]  /*b870*/  FMUL.FTZ R19, R11, R19 ;  /* 0x000000130b137220 */ /* 0x000fe20000410000 */
[----:B0-----:R-:W-:-:S06]  /*b880*/  FADD.FTZ R16, R16, 1 ;  /* 0x3f80000010107421 */ /* 0x001fcc0000010000 */
[----:B------:R-:W0:Y:S01]  /*b890*/  MUFU.RCP R16, R16 ;  /* 0x0000001000107308 */ /* 0x000e220000001000 */
[----:B------:R-:W-:Y:S01]  /*b8a0*/  FFMA.FTZ R15, R17, R19, R15 ;  /* 0x00000013110f7223 */ /* 0x000fe2000001000f */
[----:B----4-:R-:W-:-:S05]  /*b8b0*/  HADD2.F32 R17, -RZ, R91.H0_H0 ;  /* 0x2000005bff117230 */ /* 0x010fca0000004100 */
        /* <DEDUP_REMOVED lines=10> */
[----:B------:R-:W0:Y:S01]  /*b960*/  MUFU.EX2 R19, R19 ;  /* 0x0000001300137308 */ /* 0x000e220000000800 */
[----:B---3--:R-:W-:Y:S02]  /*b970*/  HADD2.F32 R89, -RZ, R93.H0_H0 ;  /* 0x2000005dff597230 */ /* 0x008fe40000004100 */
[----:B------:R-:W3:Y:S01]  /*b980*/  LDL.LU.S16 R93, [R1+0x18c] ;  /* 0x00018c00015d7983 */ /* 0x000ee20000300600 */
[----:B0-----:R-:W-:-:S06]  /*b990*/  FADD.FTZ R19, R19, 1 ;  /* 0x3f80000013137421 */ /* 0x001fcc0000010000 */
[----:B------:R-:W0:Y:S02]  /*b9a0*/  MUFU.RCP R19, R19 ;  /* 0x0000001300137308 */ /* 0x000e240000001000 */
[----:B0-----:R-:W-:Y:S01]  /*b9b0*/  FMUL.FTZ R89, R89, R19 ;  /* 0x0000001359597220 */ /* 0x001fe20000410000 */
[----:B------:R-:W-:-:S04]  /*b9c0*/  FADD.FTZ R19, -R19, 1 ;  /* 0x3f80000013137421 */ /* 0x000fc80000010100 */
[----:B------:R-:W-:Y:S01]  /*b9d0*/  FFMA.FTZ R19, R17, R19, 1 ;  /* 0x3f80000011137423 */ /* 0x000fe20000010013 */
[----:B--2---:R-:W-:-:S05]  /*b9e0*/  HADD2.F32 R17, -RZ, R92.H0_H0 ;  /* 0x2000005cff117230 */ /* 0x004fca0000004100 */
[----:B------:R-:W-:Y:S01]  /*b9f0*/  FADD.FTZ R17, R17, -UR28 ;  /* 0x8000001c11117e21 */ /* 0x000fe20008010000 */
[----:B------:R-:W-:Y:S01]  /*ba00*/  FADD.FTZ R76, R76, R21 ;  /* 0x000000154c4c7221 */ /* 0x000fe20000010000 */
[C---:B------:R-:W-:Y:S02]  /*ba10*/  FFMA.FTZ R75, R20.reuse, R21, R75 ;  /* 0x00000015144b7223 */ /* 0x040fe4000001004b */
        /* <DEDUP_REMOVED lines=10> */
[----:B------:R-:W-:Y:S02]  /*bac0*/  HADD2.F32 R90, -RZ, R6.H0_H0 ;  /* 0x20000006ff5a7230 */ /* 0x000fe40000004100 */
[----:B------:R-:W-:-:S04]  /*bad0*/  FADD.FTZ R5, R5, -UR28 ;  /* 0x8000001c05057e21 */ /* 0x000fc80008010000 */
[----:B------:R-:W-:Y:S01]  /*bae0*/  FMUL.FTZ R5, R5, UR16 ;  /* 0x0000001005057c20 */ /* 0x000fe20008410000 */
[----:B------:R-:W-:Y:S01]  /*baf0*/  FADD.FTZ R79, R21, R79 ;  /* 0x0000004f154f7221 */ /* 0x000fe20000010000 */
[----:B0-----:R-:W-:Y:S01]  /*bb00*/  FMUL.FTZ R90, R90, R20 ;  /* 0x000000145a5a7220 */ /* 0x001fe20000410000 */
[----:B------:R-:W-:-:S04]  /*bb10*/  FADD.FTZ R20, -R20, 1 ;  /* 0x3f80000014147421 */ /* 0x000fc80000010100 */
[----:B------:R-:W-:Y:S01]  /*bb20*/  FFMA.FTZ R20, R19, R20, 1 ;  /* 0x3f80000013147423 */ /* 0x000fe20000010014 */
[----:B------:R-:W-:-:S04]  /*bb30*/  FFMA.FTZ R19, R13, R5, R2 ;  /* 0x000000050d137223 */ /* 0x000fc80000010002 */
        /* <DEDUP_REMOVED lines=11> */
[----:B------:R-:W-:-:S04]  /*bbf0*/  FADD.FTZ R8, R8, -UR28 ;  /* 0x8000001c08087e21 */ /* 0x000fc80008010000 */
[----:B------:R-:W-:Y:S01]  /*bc00*/  FMUL.FTZ R8, R8, UR16 ;  /* 0x0000001008087c20 */ /* 0x000fe20008410000 */
[----:B------:R-:W-:Y:S01]  /*bc10*/  FADD.FTZ R79, R79, R23 ;  /* 0x000000174f4f7221 */ /* 0x000fe20000010000 */
[----:B------:R-:W-:Y:S01]  /*bc20*/  FADD.FTZ R76, R76, R24 ;  /* 0x000000184c4c7221 */ /* 0x000fe20000010000 */
[-C--:B------:R-:W-:Y:S01]  /*bc30*/  FFMA.FTZ R75, R25, R24.reuse, R75 ;  /* 0x00000018194b7223 */ /* 0x080fe2000001004b */
[----:B------:R-:W-:-:S04]  /*bc40*/  FMUL.FTZ R24, R13, R24 ;  /* 0x000000180d187220 */ /* 0x000fc80000410000 */
[----:B------:R-:W-:Y:S01]  /*bc50*/  FFMA.FTZ R15, R25, R24, R15 ;  /* 0x00000018190f7223 */ /* 0x000fe2000001000f */
[----:B---3--:R-:W-:-:S05]  /*bc60*/  HADD2.F32 R90, -RZ, R93.H0_H0 ;  /* 0x2000005dff5a7230 */ /* 0x008fca0000004100 */
        /* <DEDUP_REMOVED lines=15> */
[----:B------:R-:W-:-:S04]  /*bd60*/  FFMA.FTZ R21, R13, R8, R2 ;  /* 0x000000080d157223 */ /* 0x000fc80000010002 */
[----:B------:R-:W-:-:S06]  /*bd70*/  FMUL.FTZ R23, R21, -1.4426950216293334961 ;  /* 0xbfb8aa3b15177820 */ /* 0x000fcc0000410000 */
[----:B------:R-:W0:Y:S01]  /*bd80*/  MUFU.EX2 R23, R23 ;  /* 0x0000001700177308 */ /* 0x000e220000000800 */
[----:B------:R-:W-:Y:S02]  /*bd90*/  HADD2.F32 R9, -RZ, R9.H1_H1 ;  /* 0x30000009ff097230 */ /* 0x000fe40000004100 */
[----:B0-----:R-:W-:-:S06]  /*bda0*/  FADD.FTZ R22, R23, 1 ;  /* 0x3f80000017167421 */ /* 0x001fcc0000010000 */
[----:B------:R-:W0:Y:S01]  /*bdb0*/  MUFU.RCP R22, R22 ;  /* 0x0000001600167308 */ /* 0x000e220000001000 */
[----:B------:R-:W-:Y:S01]  /*bdc0*/  FMUL.FTZ R92, R91, R92 ;  /* 0x0000005c5b5c7220 */ /* 0x000fe20000410000 */
[----:B------:R-:W-:Y:S02]  /*bdd0*/  HADD2.F32 R91, -RZ, R6.H1_H1 ;  /* 0x30000006ff5b7230 */ /* 0x000fe40000004100 */
        /* <DEDUP_REMOVED lines=11> */
[----:B------:R-:W-:Y:S02]  /*be90*/  HADD2.F32 R10, -RZ, R10.H0_H0 ;  /* 0x2000000aff0a7230 */ /* 0x000fe40000004100 */
[----:B------:R-:W-:-:S03]  /*bea0*/  FMUL.FTZ R6, R6, R91 ;  /* 0x0000005b06067220 */ /* 0x000fc60000410000 */
[----:B------:R-:W-:-:S04]  /*beb0*/  FADD.FTZ R10, R10, -UR28 ;  /* 0x8000001c0a0a7e21 */ /* 0x000fc80008010000 */
[----:B------:R-:W-:Y:S01]  /*bec0*/  FMUL.FTZ R10, R10, UR16 ;  /* 0x000000100a0a7c20 */ /* 0x000fe20008410000 */
[----:B0-----:R-:W-:-:S04]  /*bed0*/  FADD.FTZ R91, -R23, 1 ;  /* 0x3f800000175b7421 */ /* 0x001fc80000010100 */
[----:B------:R-:W-:Y:S01]  /*bee0*/  FFMA.FTZ R91, R21, R91, 1 ;  /* 0x3f800000155b7423 */ /* 0x000fe2000001005b */
[----:B------:R-:W-:-:S04]  /*bef0*/  FFMA.FTZ R21, R13, R10, R2 ;  /* 0x0000000a0d157223 */ /* 0x000fc80000010002 */
[----:B------:R-:W-:-:S06]  /*bf00*/  FMUL.FTZ R25, R21, -1.4426950216293334961 ;  /* 0xbfb8aa3b15197820 */ /* 0x000fcc0000410000 */
[----:B------:R-:W0:Y:S01]  /*bf10*/  MUFU.EX2 R25, R25 ;  /* 0x0000001900197308 */ /* 0x000e220000000800 */
[----:B------:R-:W-:-:S04]  /*bf20*/  FMUL.FTZ R22, R22, R23 ;  /* 0x0000001716167220 */ /* 0x000fc80000410000 */
[----:B------:R-:W-:Y:S01]  /*bf30*/  FMUL.FTZ R22, R22, R91 ;  /* 0x0000005b16167220 */ /* 0x000fe20000410000 */
[----:B0-----:R-:W-:-:S06]  /*bf40*/  FADD.FTZ R91, R25, 1 ;  /* 0x3f800000195b7421 */ /* 0x001fcc0000010000 */
[----:B------:R-:W0:Y:S01]  /*bf50*/  MUFU.RCP R91, R91 ;  /* 0x0000005b005b7308 */ /* 0x000e220000001000 */
[----:B------:R-:W-:Y:S01]  /*bf60*/  FADD.FTZ R79, R24, R79 ;  /* 0x0000004f184f7221 */ /* 0x000fe20000010000 */
[----:B------:R-:W-:Y:S02]  /*bf70*/  HADD2.F32 R24, -RZ, R87.H0_H0 ;  /* 0x20000057ff187230 */ /* 0x000fe40000004100 */
[----:B------:R-:W-:Y:S01]  /*bf80*/  FADD.FTZ R76, R76, R63 ;  /* 0x0000003f4c4c7221 */ /* 0x000fe20000010000 */
[-C--:B------:R-:W-:Y:S01]  /*bf90*/  FFMA.FTZ R75, R74, R63.reuse, R75 ;  /* 0x0000003f4a4b7223 */ /* 0x080fe2000001004b */
[----:B------:R-:W-:Y:S01]  /*bfa0*/  FMUL.FTZ R63, R13, R63 ;  /* 0x0000003f0d3f7220 */ /* 0x000fe20000410000 */
[----:B0-----:R-:W-:Y:S01]  /*bfb0*/  FMUL.FTZ R23, R24, R91 ;  /* 0x0000005b18177220 */ /* 0x001fe20000410000 */
[----:B------:R-:W-:-:S04]  /*bfc0*/  FADD.FTZ R24, -R91, 1 ;  /* 0x3f8000005b187421 */ /* 0x000fc80000010100 */
[----:B------:R-:W-:Y:S01]  /*bfd0*/  FFMA.FTZ R87, R21, R24, 1 ;  /* 0x3f80000015577423 */ /* 0x000fe20000010018 */
[-C--:B------:R-:W-:Y:S01]  /*bfe0*/  FMUL.FTZ R21, R11, R55.reuse ;  /* 0x000000370b157220 */ /* 0x080fe20000410000 */
[----:B------:R-:W-:-:S03]  /*bff0*/  FFMA.FTZ R24, R26, R55, R81 ;  /* 0x000000371a187223 */ /* 0x000fc60000010051 */
[----:B------:R-:W-:Y:S01]  /*c000*/  FFMA.FTZ R26, R26, R21, R15 ;  /* 0x000000151a1a7223 */ /* 0x000fe2000001000f */
[----:B------:R-:W-:Y:S01]  /*c010*/  FADD.FTZ R7, R7, R55 ;  /* 0x0000003707077221 */ /* 0x000fe20000010000 */
[----:B------:R-:W-:Y:S01]  /*c020*/  FADD.FTZ R79, R79, R21 ;  /* 0x000000154f4f7221 */ /* 0x000fe20000010000 */
[-C--:B------:R-:W-:Y:S01]  /*c030*/  FMUL.FTZ R15, R11, R70.reuse ;  /* 0x000000460b0f7220 */ /* 0x080fe20000410000 */
[----:B------:R-:W-:Y:S01]  /*c040*/  FFMA.FTZ R26, R74, R63, R26 ;  /* 0x0000003f4a1a7223 */ /* 0x000fe2000001001a */
[----:B------:R-:W-:Y:S01]  /*c050*/  FADD.FTZ R7, R7, R70 ;  /* 0x0000004607077221 */ /* 0x000fe20000010000 */
[----:B------:R-:W-:Y:S01]  /*c060*/  FFMA.FTZ R24, R73, R70, R24 ;  /* 0x0000004649187223 */ /* 0x000fe20000010018 */
[----:B------:R-:W-:Y:S01]  /*c070*/  FADD.FTZ R79, R63, R79 ;  /* 0x0000004f3f4f7221 */ /* 0x000fe20000010000 */
[----:B------:R-:W-:Y:S01]  /*c080*/  FFMA.FTZ R70, R73, R15, R26 ;  /* 0x0000000f49467223 */ /* 0x000fe2000001001a */
[----:B------:R-:W-:Y:S02]  /*c090*/  FMUL.FTZ R21, R13, R51 ;  /* 0x000000330d157220 */ /* 0x000fe40000410000 */
[----:B------:R-:W-:Y:S01]  /*c0a0*/  FADD.FTZ R74, R79, R15 ;  /* 0x0000000f4f4a7221 */ /* 0x000fe20000010000 */
[-C--:B------:R-:W-:Y:S01]  /*c0b0*/  FMUL.FTZ R15, R11, R68.reuse ;  /* 0x000000440b0f7220 */ /* 0x080fe20000410000 */
[C---:B------:R-:W-:Y:S01]  /*c0c0*/  FFMA.FTZ R70, R72.reuse, R21, R70 ;  /* 0x0000001548467223 */ /* 0x040fe20000010046 */
[----:B------:R-:W-:Y:S01]  /*c0d0*/  FFMA.FTZ R24, R71, R68, R24 ;  /* 0x0000004447187223 */ /* 0x000fe20000010018 */
[----:B------:R-:W-:-:S02]  /*c0e0*/  FFMA.FTZ R26, R72, R51, R75 ;  /* 0x00000033481a7223 */ /* 0x000fc4000001004b */
[----:B------:R-:W-:Y:S01]  /*c0f0*/  FFMA.FTZ R71, R71, R15, R70 ;  /* 0x0000000f47477223 */ /* 0x000fe20000010046 */
[----:B------:R-:W-:Y:S01]  /*c100*/  FMUL.FTZ R70, R13, R47 ;  /* 0x0000002f0d467220 */ /* 0x000fe20000410000 */
[----:B------:R-:W-:Y:S01]  /*c110*/  FADD.FTZ R74, R21, R74 ;  /* 0x0000004a154a7221 */ /* 0x000fe20000010000 */
[----:B------:R-:W-:Y:S01]  /*c120*/  FADD.FTZ R68, R7, R68 ;  /* 0x0000004407447221 */ /* 0x000fe20000010000 */
[----:B------:R-:W-:Y:S01]  /*c130*/  FMUL.FTZ R55, R23, R87 ;  /* 0x0000005717377220 */ /* 0x000fe20000410000 */
[C---:B------:R-:W-:Y:S01]  /*c140*/  FFMA.FTZ R7, R69.reuse, R47, R26 ;  /* 0x0000002f45077223 */ /* 0x040fe2000001001a */
[----:B------:R-:W-:Y:S01]  /*c150*/  FFMA.FTZ R26, R69, R70, R71 ;  /* 0x00000046451a7223 */ /* 0x000fe20000010047 */
[----:B------:R-:W-:Y:S01]  /*c160*/  FMUL.FTZ R23, R11, R65 ;  /* 0x000000410b177220 */ /* 0x000fe20000410000 */
[----:B------:R-:W-:Y:S01]  /*c170*/  FADD.FTZ R15, R74, R15 ;  /* 0x0000000f4a0f7221 */ /* 0x000fe20000010000 */
[----:B------:R-:W-:Y:S02]  /*c180*/  FMUL.FTZ R25, R13, R43 ;  /* 0x0000002b0d197220 */ /* 0x000fe40000410000 */
[C---:B------:R-:W-:Y:S01]  /*c190*/  FFMA.FTZ R26, R67.reuse, R23, R26 ;  /* 0x00000017431a7223 */ /* 0x040fe2000001001a */
[----:B------:R-:W-:Y:S01]  /*c1a0*/  FADD.FTZ R15, R70, R15 ;  /* 0x0000000f460f7221 */ /* 0x000fe20000010000 */
[----:B------:R-:W-:Y:S01]  /*c1b0*/  FFMA.FTZ R21, R67, R65, R24 ;  /* 0x0000004143157223 */ /* 0x000fe20000010018 */
[----:B------:R-:W-:Y:S01]  /*c1c0*/  FFMA.FTZ R24, R66, R43, R7 ;  /* 0x0000002b42187223 */ /* 0x000fe20000010007 */
[----:B------:R-:W-:Y:S01]  /*c1d0*/  FADD.FTZ R65, R68, R65 ;  /* 0x0000004144417221 */ /* 0x000fe20000010000 */
[----:B------:R-:W-:Y:S01]  /*c1e0*/  FFMA.FTZ R7, R66, R25, R26 ;  /* 0x0000001942077223 */ /* 0x000fe2000001001a */
[----:B------:R-:W-:Y:S01]  /*c1f0*/  FADD.FTZ R68, R15, R23 ;  /* 0x000000170f447221 */ /* 0x000fe20000010000 */
[-C--:B------:R-:W-:Y:S01]  /*c200*/  FMUL.FTZ R66, R11, R60.reuse ;  /* 0x0000003c0b427220 */ /* 0x080fe20000410000 */
[----:B------:R-:W-:-:S02]  /*c210*/  FFMA.FTZ R26, R64, R60, R21 ;  /* 0x0000003c401a7223 */ /* 0x000fc40000010015 */
        /* <DEDUP_REMOVED lines=8> */
[----:B------:R-:W-:Y:S02]  /*c2a0*/  FADD.FTZ R21, R64, R21 ;  /* 0x0000001540157221 */ /* 0x000fe40000010000 */
[C---:B------:R-:W-:Y:S01]  /*c2b0*/  FFMA.FTZ R24, R59.reuse, R23, R24 ;  /* 0x000000173b187223 */ /* 0x040fe20000010018 */
[----:B------:R-:W-:Y:S01]  /*c2c0*/  FFMA.FTZ R15, R59, R57, R26 ;  /* 0x000000393b0f7223 */ /* 0x000fe2000001001a */
[----:B------:R-:W-:-:S02]  /*c2d0*/  FADD.FTZ R26, R21, R23 ;  /* 0x00000017151a7221 */ /* 0x000fc40000010000 */
[----:B------:R-:W-:Y:S01]  /*c2e0*/  FFMA.FTZ R21, R58, R25, R24 ;  /* 0x000000193a157223 */ /* 0x000fe20000010018 */
[-C--:B------:R-:W-:Y:S01]  /*c2f0*/  FMUL.FTZ R24, R11, R53.reuse ;  /* 0x000000350b187220 */ /* 0x080fe20000410000 */
[----:B------:R-:W-:Y:S01]  /*c300*/  FADD.FTZ R26, R25, R26 ;  /* 0x0000001a191a7221 */ /* 0x000fe20000010000 */
[----:B------:R-:W-:Y:S01]  /*c310*/  FFMA.FTZ R15, R56, R53, R15 ;  /* 0x00000035380f7223 */ /* 0x000fe2000001000f */
[----:B------:R-:W-:Y:S01]  /*c320*/  FADD.FTZ R76, R76, R51 ;  /* 0x000000334c4c7221 */ /* 0x000fe20000010000 */
        /* <DEDUP_REMOVED lines=16> */
[----:B------:R-:W-:Y:S01]  /*c430*/  FFMA.FTZ R7, R58, R36, R7 ;  /* 0x000000243a077223 */ /* 0x000fe20000010007 */
[----:B------:R-:W-:Y:S01]  /*c440*/  FADD.FTZ R26, R21, R26 ;  /* 0x0000001a151a7221 */ /* 0x000fe20000010000 */
[----:B------:R-:W-:Y:S01]  /*c450*/  FADD.FTZ R36, R39, R36 ;  /* 0x0000002427247221 */ /* 0x000fe20000010000 */
[C---:B------:R-:W-:Y:S01]  /*c460*/  FFMA.FTZ R15, R48.reuse, R45, R15 ;  /* 0x0000002d300f7223 */ /* 0x040fe2000001000f */
        /* <DEDUP_REMOVED lines=29> */
[----:B------:R-:W-:Y:S01]  /*c640*/  FFMA.FTZ R40, R38, R15, R40 ;  /* 0x0000000f26287223 */ /* 0x000fe20000010028 */
[----:B------:R-:W-:Y:S01]  /*c650*/  FMUL.FTZ R21, R11, R18 ;  /* 0x000000120b157220 */ /* 0x000fe20000410000 */
[----:B------:R-:W-:Y:S01]  /*c660*/  FADD.FTZ R37, R60, R37 ;  /* 0x000000253c257221 */ /* 0x000fe20000010000 */
[----:B------:R-:W-:Y:S01]  /*c670*/  FADD.FTZ R26, R15, R26 ;  /* 0x0000001a0f1a7221 */ /* 0x000fe20000010000 */
[----:B------:R-:W-:Y:S01]  /*c680*/  FFMA.FTZ R7, R38, R27, R7 ;  /* 0x0000001b26077223 */ /* 0x000fe20000010007 */
[----:B------:R-:W-:Y:S01]  /*c690*/  FFMA.FTZ R40, R77, R21, R40 ;  /* 0x000000154d287223 */ /* 0x000fe20000010028 */
[----:B------:R-:W-:Y:S01]  /*c6a0*/  FMUL.FTZ R23, R13, R80 ;  /* 0x000000500d177220 */ /* 0x000fe20000410000 */
[----:B------:R-:W-:Y:S01]  /*c6b0*/  FFMA.FTZ R15, R77, R18, R24 ;  /* 0x000000124d0f7223 */ /* 0x000fe20000010018 */
[----:B------:R-:W-:Y:S01]  /*c6c0*/  FADD.FTZ R37, R37, R18 ;  /* 0x0000001225257221 */ /* 0x000fe20000010000 */
[----:B------:R-:W-:Y:S01]  /*c6d0*/  FADD.FTZ R26, R26, R21 ;  /* 0x000000151a1a7221 */ /* 0x000fe20000010000 */
[C---:B------:R-:W-:Y:S01]  /*c6e0*/  FFMA.FTZ R18, R78.reuse, R80, R7 ;  /* 0x000000504e127223 */ /* 0x040fe20000010007 */
[----:B------:R-:W-:Y:S01]  /*c6f0*/  FFMA.FTZ R7, R78, R23, R40 ;  /* 0x000000174e077223 */ /* 0x000fe20000010028 */
[-C--:B------:R-:W-:Y:S01]  /*c700*/  FMUL.FTZ R24, R11, R82.reuse ;  /* 0x000000520b187220 */ /* 0x080fe20000410000 */
[----:B------:R-:W-:Y:S01]  /*c710*/  FADD.FTZ R26, R23, R26 ;  /* 0x0000001a171a7221 */ /* 0x000fe20000010000 */
[----:B------:R-:W-:-:S02]  /*c720*/  FFMA.FTZ R15, R12, R82, R15 ;  /* 0x000000520c0f7223 */ /* 0x000fc4000001000f */
[----:B------:R-:W-:Y:S01]  /*c730*/  FFMA.FTZ R7, R12, R24, R7 ;  /* 0x000000180c077223 */ /* 0x000fe20000010007 */
[----:B------:R-:W-:Y:S01]  /*c740*/  FMUL.FTZ R12, R13, R86 ;  /* 0x000000560d0c7220 */ /* 0x000fe20000410000 */
[----:B------:R-:W-:Y:S01]  /*c750*/  FADD.FTZ R21, R26, R24 ;  /* 0x000000181a157221 */ /* 0x000fe20000010000 */
[-C--:B------:R-:W-:Y:S02]  /*c760*/  FMUL.FTZ R24, R11, R85.reuse ;  /* 0x000000550b187220 */ /* 0x080fe40000410000 */
[C---:B------:R-:W-:Y:S01]  /*c770*/  FFMA.FTZ R7, R83.reuse, R12, R7 ;  /* 0x0000000c53077223 */ /* 0x040fe20000010007 */
[----:B------:R-:W-:Y:S01]  /*c780*/  FADD.FTZ R21, R12, R21 ;  /* 0x000000150c157221 */ /* 0x000fe20000010000 */
[----:B------:R-:W-:Y:S01]  /*c790*/  FFMA.FTZ R18, R83, R86, R18 ;  /* 0x0000005653127223 */ /* 0x000fe20000010012 */
[----:B------:R-:W-:Y:S01]  /*c7a0*/  FMUL.FTZ R12, R13, R88 ;  /* 0x000000580d0c7220 */ /* 0x000fe20000410000 */
        /* <DEDUP_REMOVED lines=31> */
[----:B------:R-:W-:Y:S01]  /*c9a0*/  FADD.FTZ R85, R85, R16 ;  /* 0x0000001055557221 */ /* 0x000fe20000010000 */
[----:B------:R-:W-:Y:S01]  /*c9b0*/  FADD.FTZ R89, R88, R89 ;  /* 0x0000005958597221 */ /* 0x000fe20000010000 */
[----:B------:R-:W-:Y:S01]  /*c9c0*/  FMUL.FTZ R5, R13, R6 ;  /* 0x000000060d057220 */ /* 0x000fe20000410000 */
[----:B------:R-:W-:Y:S01]  /*c9d0*/  FADD.FTZ R14, R15, R14 ;  /* 0x0000000e0f0e7221 */ /* 0x000fe20000010000 */
[----:B------:R-:W-:Y:S01]  /*c9e0*/  FFMA.FTZ R52, R19, R92, R3 ;  /* 0x0000005c13347223 */ /* 0x000fe20000010003 */
[----:B------:R-:W-:Y:S01]  /*c9f0*/  FADD.FTZ R85, R85, R20 ;  /* 0x0000001455557221 */ /* 0x000fe20000010000 */
[----:B------:R-:W-:Y:S01]  /*ca00*/  FADD.FTZ R89, R89, R90 ;  /* 0x0000005a59597221 */ /* 0x000fe20000010000 */
[----:B------:R-:W-:Y:S01]  /*ca10*/  FMUL.FTZ R3, R11, R22 ;  /* 0x000000160b037220 */ /* 0x000fe20000410000 */
[C---:B------:R-:W-:Y:S01]  /*ca20*/  FFMA.FTZ R4, R8.reuse, R5, R17 ;  /* 0x0000000508047223 */ /* 0x040fe20000010011 */
[----:B------:R-:W-:Y:S01]  /*ca30*/  FADD.FTZ R14, R5, R14 ;  /* 0x0000000e050e7221 */ /* 0x000fe20000010000 */
[----:B------:R-:W-:Y:S01]  /*ca40*/  FFMA.FTZ R7, R8, R6, R7 ;  /* 0x0000000608077223 */ /* 0x000fe20000010007 */
[----:B------:R-:W-:Y:S01]  /*ca50*/  FADD.FTZ R85, R85, R92 ;  /* 0x0000005c55557221 */ /* 0x000fe20000010000 */
[----:B------:R-:W-:Y:S01]  /*ca60*/  FMUL.FTZ R5, R13, R55 ;  /* 0x000000370d057220 */ /* 0x000fe20000410000 */
[----:B------:R-:W-:Y:S01]  /*ca70*/  FFMA.FTZ R21, R9, R3, R4 ;  /* 0x0000000309157223 */ /* 0x000fe20000010004 */
[----:B------:R-:W-:Y:S01]  /*ca80*/  FADD.FTZ R14, R14, R3 ;  /* 0x000000030e0e7221 */ /* 0x000fe20000010000 */
[----:B------:R-:W-:Y:S01]  /*ca90*/  FADD.FTZ R6, R89, R6 ;  /* 0x0000000659067221 */ /* 0x000fe20000010000 */
[C---:B------:R-:W-:Y:S01]  /*caa0*/  FFMA.FTZ R53, R10.reuse, R55, R7 ;  /* 0x000000370a357223 */ /* 0x040fe20000010007 */
[----:B------:R-:W-:Y:S01]  /*cab0*/  FFMA.FTZ R21, R10, R5, R21 ;  /* 0x000000050a157223 */ /* 0x000fe20000010015 */
[----:B------:R-:W-:Y:S01]  /*cac0*/  FADD.FTZ R16, R5, R14 ;  /* 0x0000000e05107221 */ /* 0x000fe20000010000 */
[----:B------:R-:W-:Y:S01]  /*cad0*/  FFMA.FTZ R52, R9, R22, R52 ;  /* 0x0000001609347223 */ /* 0x000fe20000010034 */
[----:B------:R-:W-:Y:S01]  /*cae0*/  FADD.FTZ R54, R85, R22 ;  /* 0x0000001655367221 */ /* 0x000fe20000010000 */
[----:B------:R-:W-:-:S07]  /*caf0*/  FADD.FTZ R55, R6, R55 ;  /* 0x0000003706377221 */ /* 0x000fce0000010000 */
.L_x_1166:
[----:B------:R-:W0:Y:S01]  /*cb00*/  S2R R3, SR_TID.X ;  /* 0x0000000000037919 */ /* 0x000e220000002100 */
[----:B------:R-:W-:Y:S01]  /*cb10*/  MOV R8, R21 ;  /* 0x0000001500087202 */ /* 0x000fe20000000f00 */
[----:B------:R-:W1:Y:S01]  /*cb20*/  S2UR UR14, SR_CgaCtaId ;  /* 0x00000000000e79c3 */ /* 0x000e620000008800 */
[----:B------:R-:W-:Y:S01]  /*cb30*/  UMOV UR6, 0x400 ;  /* 0x0000040000067882 */ /* 0x000fe20000000000 */
[----:B------:R-:W2:Y:S01]  /*cb40*/  S2R R10, SR_LANEID ;  /* 0x00000000000a7919 */ /* 0x000ea20000000000 */
[----:B------:R-:W-:Y:S01]  /*cb50*/  UIADD3 UR5, UPT, UPT, UR6, 0xc0, URZ ;  /* 0x000000c006057890 */ /* 0x000fe2000fffe0ff */
[----:B------:R-:W-:Y:S01]  /*cb60*/  BSSY.RECONVERGENT B0, `(.L_x_1167) ;  /* 0x000005e000007945 */ /* 0x000fe20003800200 */
[----:B------:R-:W3:Y:S01]  /*cb70*/  LDCU UR9, c[0x0][0x374] ;  /* 0x00006e80ff0977ac */ /* 0x000ee20008000800 */
[----:B------:R-:W4:Y:S01]  /*cb80*/  LDCU UR12, c[0x0][0x370] ;  /* 0x00006e00ff0c77ac */ /* 0x000f220008000800 */
        /* <DEDUP_REMOVED lines=30> */
[----:B------:R-:W1:Y:S01]  /*cd70*/  SHFL.DOWN PT, R7, R16, 0x8, R5 ;  /* 0x0900000010077989 */ /* 0x000e6200000e0005 */
[----:B------:R-:W-:-:S05]  /*cd80*/  LEA R10, R3, UR5, 0x4 ;  /* 0x00000005030a7c11 */ /* 0x000fca000f8e20ff */
[----:B------:R-:W-:Y:S04]  /*cd90*/  STS.128 [R10], R52 ;  /* 0x000000340a007388 */ /* 0x000fe80000000c00 */
        /* <DEDUP_REMOVED lines=9> */
[----:B------:R-:W-:-:S04]  /*ce30*/  ISETP.NE.AND P0, PT, R3, RZ, PT ;  /* 0x000000ff0300720c */ /* 0x000fc80003f05270 */
[----:B------:R-:W-:-:S05]  /*ce40*/  MOV R9, R16 ;  /* 0x0000001000097202 */ /* 0x000fca0000000f00 */
[----:B------:R0:W-:Y:S01]  /*ce50*/  @!P1 STS.64 [R4+UR7+0x18], R8 ;  /* 0x0000180804009988 */ /* 0x0001e20008000a07 */
[----:B------:R-:W-:Y:S06]  /*ce60*/  BAR.SYNC.DEFER_BLOCKING 0x0 ;  /* 0x0000000000007b1d */ /* 0x000fec0000010000 */
[----:B---34-:R-:W-:Y:S05]  /*ce70*/  @P0 BRA `(.L_x_1168) ;  /* 0x0000000000b00947 */ /* 0x018fea0003800000 */
[----:B------:R-:W-:-:S09]  /*ce80*/  ULEA UR5, UR14, UR6, 0x18 ;  /* 0x000000060e057291 */ /* 0x000fd2000f8ec0ff */
[----:B------:R-:W1:Y:S04]  /*ce90*/  LDS.128 R40, [UR5+0x20] ;  /* 0x00002005ff287984 */ /* 0x000e680008000c00 */
[----:B------:R-:W2:Y:S04]  /*cea0*/  LDS.128 R36, [UR5+0x30] ;  /* 0x00003005ff247984 */ /* 0x000ea80008000c00 */
[----:B0-----:R-:W0:Y:S04]  /*ceb0*/  LDS.128 R4, [UR5+0x40] ;  /* 0x00004005ff047984 */ /* 0x001e280008000c00 */
        /* <DEDUP_REMOVED lines=17> */
[----:B------:R-:W0:Y:S01]  /*cfd0*/  LDS.64 R6, [UR5+0xa0] ;  /* 0x0000a005ff067984 */ /* 0x000e220008000a00 */
        /* <DEDUP_REMOVED lines=20> */
[----:B0-----:R-:W-:Y:S01]  /*d120*/  FADD.FTZ R8, R15, R6 ;  /* 0x000000060f087221 */ /* 0x001fe20000010000 */
[----:B------:R-:W-:-:S07]  /*d130*/  FADD.FTZ R9, R4, R7 ;  /* 0x0000000704097221 */ /* 0x000fce0000010000 */
.L_x_1168:
[----:B------:R-:W-:Y:S05]  /*d140*/  BSYNC.RECONVERGENT B0 ;  /* 0x0000000000007941 */ /* 0x000fea0003800200 */
.L_x_1167:
[----:B------:R-:W-:Y:S06]  /*d150*/  BAR.SYNC.DEFER_BLOCKING 0x0 ;  /* 0x0000000000007b1d */ /* 0x000fec0000010000 */
[----:B------:R-:W-:Y:S04]  /*d160*/  BSSY.RECONVERGENT B0, `(.L_x_1169) ;  /* 0x000004d000007945 */ /* 0x000fe80003800200 */
[----:B------:R-:W-:Y:S05]  /*d170*/  @P2 BRA `(.L_x_1170) ;  /* 0x00000004002c2947 */ /* 0x000fea0003800000 */
[----:B------:R-:W1:Y:S04]  /*d180*/  LDS.128 R64, [R10+0x230] ;  /* 0x000230000a407984 */ /* 0x000e680000000c00 */
[----:B------:R-:W2:Y:S04]  /*d190*/  LDS.128 R56, [R10+0x460] ;  /* 0x000460000a387984 */ /* 0x000ea80000000c00 */
[----:B------:R-:W3:Y:S04]  /*d1a0*/  LDS.128 R16, [R10+0x690] ;  /* 0x000690000a107984 */ /* 0x000ee80000000c00 */
[----:B------:R-:W4:Y:S04]  /*d1b0*/  LDS.128 R20, [R10+0x8c0] ;  /* 0x0008c0000a147984 */ /* 0x000f280000000c00 */
[----:B------:R-:W5:Y:S04]  /*d1c0*/  LDS.128 R24, [R10+0xaf0] ;  /* 0x000af0000a187984 */ /* 0x000f680000000c00 */
[----:B------:R-:W5:Y:S04]  /*d1d0*/  LDS.128 R36, [R10+0xd20] ;  /* 0x000d20000a247984 */ /* 0x000f680000000c00 */
[----:B------:R-:W5:Y:S04]  /*d1e0*/  LDS.128 R40, [R10+0xf50] ;  /* 0x000f50000a287984 */ /* 0x000f680000000c00 */
[----:B------:R-:W5:Y:S04]  /*d1f0*/  LDS.128 R44, [R10+0x1180] ;  /* 0x001180000a2c7984 */ /* 0x000f680000000c00 */
[----:B------:R-:W5:Y:S04]  /*d200*/  LDS.128 R48, [R10+0x13b0] ;  /* 0x0013b0000a307984 */ /* 0x000f680000000c00 */
[----:B0-----:R-:W0:Y:S01]  /*d210*/  LDS.128 R4, [R10+0x15e0] ;  /* 0x0015e0000a047984 */ /* 0x001e220000000c00 */
        /* <DEDUP_REMOVED lines=14> */
[----:B------:R-:W3:Y:S01]  /*d300*/  LDS.128 R64, [R10+0x1c70] ;  /* 0x001c70000a407984 */ /* 0x000ee20000000c00 */
[----:B----4-:R-:W-:Y:S01]  /*d310*/  FADD.FTZ R15, R15, R20 ;  /* 0x000000140f0f7221 */ /* 0x010fe20000010000 */
[----:B------:R-:W-:Y:S01]  /*d320*/  FADD.FTZ R12, R12, R21 ;  /* 0x000000150c0c7221 */ /* 0x000fe20000010000 */
[----:B------:R-:W-:Y:S01]  /*d330*/  FADD.FTZ R29, R29, R22 ;  /* 0x000000161d1d7221 */ /* 0x000fe20000010000 */
[----:B------:R-:W4:Y:S01]  /*d340*/  LDS.128 R16, [R10+0x1ea0] ;  /* 0x001ea0000a107984 */ /* 0x000f220000000c00 */
[----:B------:R-:W-:Y:S01]  /*d350*/  FADD.FTZ R14, R14, R23 ;  /* 0x000000170e0e7221 */ /* 0x000fe20000010000 */
[----:B-----5:R-:W-:Y:S01]  /*d360*/  FADD.FTZ R15, R15, R24 ;  /* 0x000000180f0f7221 */ /* 0x020fe20000010000 */
[----:B------:R-:W-:Y:S01]  /*d370*/  FADD.FTZ R12, R12, R25 ;  /* 0x000000190c0c7221 */ /* 0x000fe20000010000 */
[----:B------:R-:W5:Y:S01]  /*d380*/  LDS.128 R20, [R10+0x20d0] ;  /* 0x0020d0000a147984 */ /* 0x000f620000000c00 */
        /* <DEDUP_REMOVED lines=37> */
[----:B------:R-:W-:Y:S01]  /*d5e0*/  FADD.FTZ R14, R14, R19 ;  /* 0x000000130e0e7221 */ /* 0x000fe20000010000 */
[----:B-----5:R-:W-:Y:S01]  /*d5f0*/  FADD.FTZ R52, R15, R20 ;  /* 0x000000140f347221 */ /* 0x020fe20000010000 */
[----:B------:R-:W-:Y:S01]  /*d600*/  FADD.FTZ R53, R12, R21 ;  /* 0x000000150c357221 */ /* 0x000fe20000010000 */
[----:B------:R-:W-:Y:S01]  /*d610*/  FADD.FTZ R54, R29, R22 ;  /* 0x000000161d367221 */ /* 0x000fe20000010000 */
[----:B------:R-:W-:-:S07]  /*d620*/  FADD.FTZ R55, R14, R23 ;  /* 0x000000170e377221 */ /* 0x000fce0000010000 */
.L_x_1170:
[----:B------:R-:W-:Y:S05]  /*d630*/  BSYNC.RECONVERGENT B0 ;  /* 0x0000000000007941 */ /* 0x000fea0003800200 */
.L_x_1169:
[----:B------:R-:W-:Y:S04]  /*d640*/  BSSY.RECONVERGENT B0, `(.L_x_1171) ;  /* 0x000001e000007945 */ /* 0x000fe80003800200 */
[----:B------:R-:W-:Y:S05]  /*d650*/  @P2 BRA `(.L_x_1172) ;  /* 0x0000000000702947 */ /* 0x000fea0003800000 */
[----:B------:R-:W1:Y:S01]  /*d660*/  LDC.64 R22, c[0x0][0x3f8] ;  /* 0x0000fe00ff167b82 */ /* 0x000e620000000a00 */
[----:B------:R-:W-:-:S05]  /*d670*/  MOV R10, UR13 ;  /* 0x0000000d000a7c02 */ /* 0x000fca0008000f00 */
[----:B------:R-:W-:Y:S02]  /*d680*/  IMAD R17, R10, 0x23, R3 ;  /* 0x000000230a117824 */ /* 0x000fe400078e0203 */
        /* <DEDUP_REMOVED lines=25> */
.L_x_1172:
[----:B------:R-:W-:Y:S05]  /*d820*/  BSYNC.RECONVERGENT B0 ;  /* 0x0000000000007941 */ /* 0x000fea0003800200 */
.L_x_1171:
[----:B------:R-:W-:-:S09]  /*d830*/  UISETP.GE.U32.AND UP0, UPT, UR12, 0x2, UPT ;  /* 0x000000020c00788c */ /* 0x000fd2000bf06070 */
[----:B------:R-:W-:Y:S05]  /*d840*/  BRA.U !UP0, `(.L_x_1173) ;  /* 0x0000000d08787547 */ /* 0x000fea000b800000 */
[----:B-1----:R-:W1:Y:S01]  /*d850*/  LDC.64 R6, c[0x0][0x3d0] ;  /* 0x0000f400ff067b82 */ /* 0x002e620000000a00 */
[----:B------:R-:W-:Y:S01]  /*d860*/  ULOP3.LUT UR5, UR4, 0x1, URZ, 0xc0, !UPT ;  /* 0x0000000104057892 */ /* 0x000fe2000f8ec0ff */
[----:B------:R-:W-:Y:S03]  /*d870*/  BSSY.RECONVERGENT B0, `(.L_x_1174) ;  /* 0x0000023000007945 */ /* 0x000fe60003800200 */
[----:B------:R-:W-:-:S03]  /*d880*/  UIMAD UR6, UR5, UR9, URZ ;  /* 0x00000009050672a4 */ /* 0x000fc6000f8e02ff */
[----:B------:R-:W2:Y:S01]  /*d890*/  S2UR UR29, SR_CTAID.X ;  /* 0x00000000001d79c3 */ /* 0x000ea20000002500 */
[----:B------:R-:W-:-:S04]  /*d8a0*/  UIMAD UR5, UR6, UR12, URZ ;  /* 0x0000000c060572a4 */ /* 0x000fc8000f8e02ff */
[----:B------:R-:W-:-:S03]  /*d8b0*/  USHF.L.U32 UR5, UR5, 0x1, URZ ;  /* 0x0000000105057899 */ /* 0x000fc600080006ff */
[----:B------:R-:W3:Y:S03]  /*d8c0*/  S2UR UR14, SR_CTAID.Y ;  /* 0x00000000000e79c3 */ /* 0x000ee60000002600 */
[----:B------:R-:W-:-:S05]  /*d8d0*/  MOV R5, UR5 ;  /* 0x0000000500057c02 */ /* 0x000fca0008000f00 */
[----:B-1----:R-:W-:Y:S01]  /*d8e0*/  IMAD.WIDE R6, R5, 0x4, R6 ;  /* 0x0000000405067825 */ /* 0x002fe200078e0206 */
[----:B--23--:R-:W-:Y:S06]  /*d8f0*/  @P0 BRA `(.L_x_1175) ;  /* 0x0000000000680947 */ /* 0x00cfec0003800000 */
        /* <DEDUP_REMOVED lines=21> */
.L_x_1176:
[----:B------:R-:W2:Y:S04]  /*da50*/  LDG.E.STRONG.GPU R4, desc[UR10][R16.64] ;  /* 0x0000000a10047981 */ /* 0x000ea8000c1ef900 */
[----:B--2---:R-:W-:Y:S04]  /*da60*/  CCTL.IVALL ;  /* 0x00000000ff00798f */ /* 0x004fe80002000000 */
[----:B------:R1:W-:Y:S01]  /*da70*/  STL [R1], R4 ;  /* 0x0000000401007387 */ /* 0x0003e20000100800 */
[----:B------:R-:W-:-:S13]  /*da80*/  ISETP.NE.AND P0, PT, R4, UR5, PT ;  /* 0x0000000504007c0c */ /* 0x000fda000bf05270 */
[----:B-1----:R-:W-:Y:S05]  /*da90*/  @P0 BRA `(.L_x_1176) ;  /* 0xfffffffc00ec0947 */ /* 0x002fea000383ffff */
.L_x_1175:
[----:B------:R-:W-:Y:S05]  /*daa0*/  BSYNC.RECONVERGENT B0 ;  /* 0x0000000000007941 */ /* 0x000fea0003800200 */
.L_x_1174:
        /* <DEDUP_REMOVED lines=15> */
.L_x_1178:
[----:B------:R-:W-:Y:S02]  /*dba0*/  ISETP.NE.AND P1, PT, RZ, UR23, PT ;  /* 0x00000017ff007c0c */ /* 0x000fe4000bf25270 */
[----:B------:R-:W-:Y:S02]  /*dbb0*/  MOV R5, UR6 ;  /* 0x0000000600057c02 */ /* 0x000fe40008000f00 */
[----:B------:R-:W-:-:S13]  /*dbc0*/  ISETP.NE.OR P1, PT, R3, RZ, !P1 ;  /* 0x000000ff0300720c */ /* 0x000fda0004f25670 */
        /* <DEDUP_REMOVED lines=74> */
.L_x_1177:
        /* <DEDUP_REMOVED lines=52> */
.L_x_1179:
[----:B------:R-:W-:Y:S05]  /*e3b0*/  BRA.U !UP0, `(.L_x_1173) ;  /* 0x00000001089c7547 */ /* 0x000fea000b800000 */
[----:B------:R-:W1:Y:S01]  /*e3c0*/  S2R R12, SR_CTAID.X ;  /* 0x00000000000c7919 */ /* 0x000e620000002500 */
[----:B------:R-:W-:Y:S02]  /*e3d0*/  UISETP.NE.AND UP0, UPT, UR18, 0x1, UPT ;  /* 0x000000011200788c */ /* 0x000fe4000bf05270 */
[----:B------:R-:W-:-:S07]  /*e3e0*/  ULOP3.LUT UR6, UR12, 0x1, URZ, 0xc0, !UPT ;  /* 0x000000010c067892 */ /* 0x000fce000f8ec0ff */
[----:B------:R-:W-:Y:S05]  /*e3f0*/  BRA.U !UP0, `(.L_x_1180) ;  /* 0x0000000108587547 */ /* 0x000fea000b800000 */
[----:B------:R-:W2:Y:S01]  /*e400*/  S2R R5, SR_CTAID.X ;  /* 0x0000000000057919 */ /* 0x000ea20000002500 */
[----:B------:R-:W-:Y:S01]  /*e410*/  MOV R10, UR5 ;  /* 0x00000005000a7c02 */ /* 0x000fe20008000f00 */
[----:B0-----:R-:W0:Y:S01]  /*e420*/  S2R R4, SR_CTAID.Y ;  /* 0x0000000000047919 */ /* 0x001e220000002600 */
[----:B--2---:R-:W-:Y:S02]  /*e430*/  ISETP.NE.AND P0, PT, R5, UR5, PT ;  /* 0x0000000505007c0c */ /* 0x004fe4000bf05270 */
[----:B------:R-:W-:Y:S02]  /*e440*/  IADD3 R5, PT, PT, R10, 0x1, RZ ;  /* 0x000000010a057810 */ /* 0x000fe40007ffe0ff */
[----:B------:R-:W-:Y:S02]  /*e450*/  ISETP.NE.OR P1, PT, R3, RZ, !P0 ;  /* 0x000000ff0300720c */ /* 0x000fe40004725670 */
        /* <DEDUP_REMOVED lines=16> */
.L_x_1180:
[----:B-1----:R-:W-:Y:S01]  /*e560*/  ISETP.NE.AND P0, PT, R12, UR5, PT ;  /* 0x000000050c007c0c */ /* 0x002fe2000bf05270 */
[----:B------:R-:W-:Y:S01]  /*e570*/  BSSY.RECONVERGENT B0, `(.L_x_1173) ;  /* 0x000000b000007945 */ /* 0x000fe20003800200 */
[----:B0-----:R-:W-:Y:S02]  /*e580*/  MOV R4, UR6 ;  /* 0x0000000600047c02 */ /* 0x001fe40008000f00 */
        /* <DEDUP_REMOVED lines=9> */
.L_x_1181:
[----:B------:R-:W-:Y:S05]  /*e620*/  BSYNC.RECONVERGENT B0 ;  /* 0x0000000000007941 */ /* 0x000fea0003800200 */
.L_x_1173:
[----:B------:R-:W2:Y:S01]  /*e630*/  S2UR UR6, SR_CgaCtaId ;  /* 0x00000000000679c3 */ /* 0x000ea20000008800 */
[----:B------:R-:W-:Y:S01]  /*e640*/  ISETP.NE.AND P0, PT, R3, RZ, PT ;  /* 0x000000ff0300720c */ /* 0x000fe20003f05270 */
[----:B------:R-:W-:Y:S01]  /*e650*/  UMOV UR5, 0x400 ;  /* 0x0000040000057882 */ /* 0x000fe20000000000 */
[----:B------:R-:W3:Y:S01]  /*e660*/  LDCU.U8 UR12, c[0x0][0x414] ;  /* 0x00008280ff0c77ac */ /* 0x000ee20008000000 */
[----:B-1----:R-:W-:Y:S01]  /*e670*/  HFMA2 R7, -RZ, RZ, 0, 0 ;  /* 0x00000000ff077431 */ /* 0x002fe200000001ff */
[----:B------:R-:W1:Y:S01]  /*e680*/  LDCU.64 UR20, c[0x0][0x3f8] ;  /* 0x00007f00ff1477ac */ /* 0x000e620008000a00 */
[----:B------:R-:W4:Y:S01]  /*e690*/  LDCU.64 UR18, c[0x0][0x400] ;  /* 0x00008000ff1277ac */ /* 0x000f220008000a00 */
[----:B---3--:R-:W-:Y:S02]  /*e6a0*/  UISETP.NE.AND UP0, UPT, UR12, URZ, UPT ;  /* 0x000000ff0c00728c */ /* 0x008fe4000bf05270 */
[----:B--2---:R-:W-:Y:S01]  /*e6b0*/  ULEA UR5, UR6, UR5, 0x18 ;  /* 0x0000000506057291 */ /* 0x004fe2000f8ec0ff */
[----:B------:R-:W2:Y:S03]  /*e6c0*/  LDCU.64 UR6, c[0x0][0x380] ;  /* 0x00007000ff0677ac */ /* 0x000ea60008000a00 */
[----:B------:R-:W-:-:S05]  /*e6d0*/  PLOP3.LUT P2, PT, PT, PT, UP0, 0x80, 0x8 ;  /* 0x000000000008781c */ /* 0x000fca0003f4f008 */
[----:B------:R-:W-:Y:S01]  /*e6e0*/  @!P0 STS.64 [UR5+0xb0], R8 ;  /* 0x0000b008ff008988 */ /* 0x000fe20008000a05 */
[----:B------:R-:W-:Y:S06]  /*e6f0*/  BAR.SYNC.DEFER_BLOCKING 0x0 ;  /* 0x0000000000007b1d */ /* 0x000fec0000010000 */
[----:B0-----:R-:W0:Y:S01]  /*e700*/  LDS.64 R4, [UR5+0xb0] ;  /* 0x0000b005ff047984 */ /* 0x001e220008000a00 */
[----:B------:R-:W0:Y:S02]  /*e710*/  LDCU UR5, c[0x0][0x42c] ;  /* 0x00008580ff0577ac */ /* 0x000e240008000800 */
[----:B0-----:R-:W-:Y:S01]  /*e720*/  FMUL.FTZ R3, R4, UR5 ;  /* 0x0000000504037c20 */ /* 0x001fe20008410000 */
[----:B-12-4-:R-:W-:-:S07]  /*e730*/  FMUL.FTZ R6, R5, UR5 ;  /* 0x0000000505067c20 */ /* 0x016fce0008410000 */
.L_x_1187:
[----:B0-----:R-:W-:-:S05]  /*e740*/  LEA R15, R7, UR15, 0x2 ;  /* 0x0000000f070f7c11 */ /* 0x001fca000f8e10ff */
[----:B-1----:R-:W2:Y:S04]  /*e750*/  LDL.64 R8, [R15+0x10] ;  /* 0x000010000f087983 */ /* 0x002ea80000100a00 */
[----:B------:R-:W3:Y:S01]  /*e760*/  LDL.64 R4, [R15+0x90] ;  /* 0x000090000f047983 */ /* 0x000ee20000100a00 */
[----:B------:R-:W-:Y:S01]  /*e770*/  LEA R23, R7, R62, 0x4 ;  /* 0x0000003e07177211 */ /* 0x000fe200078e20ff */
[----:B------:R-:W-:Y:S03]  /*e780*/  BSSY.RECONVERGENT B0, `(.L_x_1182) ;  /* 0x000003a000007945 */ /* 0x000fe60003800200 */
[C---:B------:R-:W-:Y:S02]  /*e790*/  ISETP.GE.U32.AND P0, PT, R23.reuse, UR18, PT ;  /* 0x0000001217007c0c */ /* 0x040fe4000bf06070 */
[----:B------:R-:W-:-:S04]  /*e7a0*/  IADD3 R25, PT, PT, R23, 0x10, RZ ;  /* 0x0000001017197810 */ /* 0x000fc80007ffe0ff */
[----:B------:R-:W-:Y:S01]  /*e7b0*/  ISETP.GE.U32.AND P1, PT, R25, UR18, PT ;  /* 0x0000001219007c0c */ /* 0x000fe2000bf26070 */
[--C-:B--2---:R-:W-:Y:S02]  /*e7c0*/  HADD2.F32 R10, -RZ, R8.reuse.H0_H0 ;  /* 0x20000008ff0a7230 */ /* 0x104fe40000004100 */
[----:B------:R-:W-:-:S03]  /*e7d0*/  HADD2.F32 R8, -RZ, R8.H1_H1 ;  /* 0x30000008ff087230 */ /* 0x000fc60000004100 */
[----:B------:R-:W-:Y:S02]  /*e7e0*/  FADD.FTZ R10, R10, -UR28 ;  /* 0x8000001c0a0a7e21 */ /* 0x000fe40008010000 */
[----:B------:R-:W-:Y:S02]  /*e7f0*/  FADD.FTZ R8, R8, -UR28 ;  /* 0x8000001c08087e21 */ /* 0x000fe40008010000 */
[----:B------:R-:W-:Y:S02]  /*e800*/  FMUL.FTZ R18, R10, UR16 ;  /* 0x000000100a127c20 */ /* 0x000fe40008410000 */
[----:B------:R-:W-:Y:S01]  /*e810*/  FMUL.FTZ R20, R8, UR16 ;  /* 0x0000001008147c20 */ /* 0x000fe20008410000 */
[--C-:B---3--:R-:W-:Y:S02]  /*e820*/  HADD2.F32 R8, -RZ, R4.reuse.H0_H0 ;  /* 0x20000004ff087230 */ /* 0x108fe40000004100 */
[----:B------:R-:W-:Y:S01]  /*e830*/  @P2 FFMA.FTZ R10, R11, R18, R0 ;  /* 0x000000120b0a2223 */ /* 0x000fe20000010000 */
[----:B------:R-:W-:-:S02]  /*e840*/  HADD2.F32 R4, -RZ, R4.H1_H1 ;  /* 0x30000004ff047230 */ /* 0x000fc40000004100 */
        /* <DEDUP_REMOVED lines=16> */
[----:B------:R-:W-:Y:S01]  /*e950*/  FFMA.FTZ R10, R3, R18, R6 ;  /* 0x00000012030a7223 */ /* 0x000fe20000010006 */
[----:B------:R-:W-:Y:S01]  /*e960*/  @P2 FFMA.FTZ R21, R12, R21, 1 ;  /* 0x3f8000000c152423 */ /* 0x000fe20000010015 */
[----:B------:R-:W-:Y:S02]  /*e970*/  @P2 FMUL.FTZ R12, R4, R17 ;  /* 0x00000011040c2220 */ /* 0x000fe40000410000 */
[----:B------:R-:W-:-:S02]  /*e980*/  FFMA.FTZ R10, R11, R8, -R10 ;  /* 0x000000080b0a7223 */ /* 0x000fc4000001080a */
[----:B------:R-:W-:Y:S01]  /*e990*/  @P2 FMUL.FTZ R4, R12, R21 ;  /* 0x000000150c042220 */ /* 0x000fe20000410000 */
[--C-:B------:R-:W-:Y:S01]  /*e9a0*/  HADD2.F32 R12, -RZ, R9.reuse.H0_H0 ;  /* 0x20000009ff0c7230 */ /* 0x100fe20000004100 */
[----:B------:R-:W-:Y:S01]  /*e9b0*/  SHF.R.S32.HI R21, RZ, 0x1f, R25 ;  /* 0x0000001fff157819 */ /* 0x000fe20000011419 */
[----:B------:R-:W-:Y:S01]  /*e9c0*/  HADD2.F32 R9, -RZ, R9.H1_H1 ;  /* 0x30000009ff097230 */ /* 0x000fe20000004100 */
[----:B------:R-:W-:Y:S02]  /*e9d0*/  ISETP.NE.AND P2, PT, RZ, UR12, PT ;  /* 0x0000000cff007c0c */ /* 0x000fe4000bf45270 */
[----:B------:R-:W-:Y:S01]  /*e9e0*/  FADD.FTZ R14, R12, -UR28 ;  /* 0x8000001c0c0e7e21 */ /* 0x000fe20008010000 */
[----:B------:R-:W-:Y:S01]  /*e9f0*/  FFMA.FTZ R12, R3, R20, R6 ;  /* 0x00000014030c7223 */ /* 0x000fe20000010006 */
[----:B------:R-:W-:Y:S01]  /*ea00*/  FADD.FTZ R9, R9, -UR28 ;  /* 0x8000001c09097e21 */ /* 0x000fe20008010000 */
[----:B------:R-:W-:Y:S01]  /*ea10*/  ISETP.GE.AND.EX P1, PT, R21, UR19, PT, P1 ;  /* 0x0000001315007c0c */ /* 0x000fe2000bf26310 */
[----:B------:R-:W-:Y:S01]  /*ea20*/  FMUL.FTZ R16, R14, UR16 ;  /* 0x000000100e107c20 */ /* 0x000fe20008410000 */
[----:B------:R-:W-:Y:S01]  /*ea30*/  FFMA.FTZ R12, R13, R4, -R12 ;  /* 0x000000040d0c7223 */ /* 0x000fe2000001080c */
[----:B------:R-:W-:Y:S01]  /*ea40*/  FMUL.FTZ R19, R9, UR16 ;  /* 0x0000001009137c20 */ /* 0x000fe20008410000 */
[----:B------:R-:W-:Y:S09]  /*ea50*/  @P0 BRA `(.L_x_1183) ;  /* 0x0000000000300947 */ /* 0x000ff20003800000 */
        /* <DEDUP_REMOVED lines=12> */
.L_x_1183:
[----:B------:R-:W-:Y:S05]  /*eb20*/  BSYNC.RECONVERGENT B0 ;  /* 0x0000000000007941 */ /* 0x000fea0003800200 */
.L_x_1182:
[--C-:B------:R-:W-:Y:S02]  /*eb30*/  HADD2.F32 R4, -RZ, R5.reuse.H0_H0 ;  /* 0x20000005ff047230 */ /* 0x100fe40000004100 */
[C-C-:B------:R-:W-:Y:S01]  /*eb40*/  FFMA.FTZ R22, R3.reuse, R16, R6.reuse ;  /* 0x0000001003167223 */ /* 0x140fe20000010006 */
[----:B------:R-:W-:Y:S01]  /*eb50*/  FFMA.FTZ R24, R3, R19, R6 ;  /* 0x0000001303187223 */ /* 0x000fe20000010006 */
[----:B------:R-:W-:Y:S01]  /*eb60*/  HADD2.F32 R8, -RZ, R5.H1_H1 ;  /* 0x30000005ff087230 */ /* 0x000fe20000004100 */
[----:B------:R-:W-:Y:S06]  /*eb70*/  @!P2 BRA `(.L_x_1184) ;  /* 0x000000000048a947 */ /* 0x000fec0003800000 */
        /* <DEDUP_REMOVED lines=18> */
.L_x_1184:
[----:B------:R-:W-:Y:S01]  /*eca0*/  BSSY.RECONVERGENT B0, `(.L_x_1185) ;  /* 0x0000010000007945 */ /* 0x000fe20003800200 */
[----:B------:R-:W-:Y:S01]  /*ecb0*/  FFMA.FTZ R22, R11, R4, -R22 ;  /* 0x000000040b167223 */ /* 0x000fe20000010816 */
[----:B------:R-:W-:Y:S02]  /*ecc0*/  FFMA.FTZ R10, R13, R8, -R24 ;  /* 0x000000080d0a7223 */ /* 0x000fe40000010818 */
[----:B------:R-:W-:Y:S05]  /*ecd0*/  @P1 BRA `(.L_x_1186) ;  /* 0x0000000000301947 */ /* 0x000fea0003800000 */
[----:B------:R-:W-:Y:S01]  /*ece0*/  MOV R4, R30 ;  /* 0x0000001e00047202 */ /* 0x000fe20000000f00 */
[----:B------:R-:W-:Y:S01]  /*ecf0*/  IMAD R8, R21, UR20, RZ ;  /* 0x0000001415087c24 */ /* 0x000fe2000f8e02ff */
[----:B------:R-:W-:Y:S01]  /*ed00*/  MOV R5, R33 ;  /* 0x0000002100057202 */ /* 0x000fe20000000f00 */
[----:B0-----:R-:W-:Y:S01]  /*ed10*/  FMUL.FTZ R15, R22, UR16 ;  /* 0x00000010160f7c20 */ /* 0x001fe20008410000 */
        /* <DEDUP_REMOVED lines=8> */
.L_x_1186:
[----:B------:R-:W-:Y:S05]  /*eda0*/  BSYNC.RECONVERGENT B0 ;  /* 0x0000000000007941 */ /* 0x000fea0003800200 */
.L_x_1185:
        /* <DEDUP_REMOVED lines=10> */
.L_x_1164:
[----:B01----:R-:W0:Y:S01]  /*ee50*/  S2R R9, SR_TID.X ;  /* 0x0000000000097919 */ /* 0x003e220000002100 */
        /* <DEDUP_REMOVED lines=15> */
.L_x_1190:
[----:B------:R-:W-:Y:S05]  /*ef50*/  BSYNC.RECONVERGENT B0 ;  /* 0x0000000000007941 */ /* 0x000fea0003800200 */
.L_x_1189:
        /* <DEDUP_REMOVED lines=11> */
.L_x_1192:
[----:B------:R-:W2:Y:S04]  /*f010*/  LDG.E.STRONG.GPU R5, desc[UR10][R2.64] ;  /* 0x0000000a02057981 */ /* 0x000ea8000c1ef900 */
[----:B--2---:R-:W-:Y:S01]  /*f020*/  CCTL.IVALL ;  /* 0x00000000ff00798f */ /* 0x004fe20002000000 */
[----:B------:R-:W-:Y:S05]  /*f030*/  YIELD ;  /* 0x0000000000007946 */ /* 0x000fea0003800000 */
[----:B------:R-:W-:-:S13]  /*f040*/  ISETP.NE.AND P0, PT, R5, R0, PT ;  /* 0x000000000500720c */ /* 0x000fda0003f05270 */
[----:B------:R-:W-:Y:S05]  /*f050*/  @P0 BRA `(.L_x_1192) ;  /* 0xfffffffc00ec0947 */ /* 0x000fea000383ffff */
.L_x_1191:
        /* <DEDUP_REMOVED lines=75> */
.L_x_1195:
        /* <DEDUP_REMOVED lines=31> */
.L_x_1194:
[----:B------:R-:W-:Y:S05]  /*f700*/  BSYNC.RECONVERGENT B0 ;  /* 0x0000000000007941 */ /* 0x000fea0003800200 */
.L_x_1193:
        /* <DEDUP_REMOVED lines=10> */
.L_x_1196:
        /* <DEDUP_REMOVED lines=87> */
.L_x_1197:
        /* <DEDUP_REMOVED lines=14> */
.L_x_4375:


//--------------------- .text._Z35group_norm_nhwc_bwd_one_pass_kernelI11Fp32IOFp32WLi64ELi70ELi560EEv26Group_norm_nhwc_bwd_params --------------------------
	.section	.text._Z35group_norm_nhwc_bwd_one_pass_kernelI11Fp32IOFp32WLi64ELi70ELi560EEv26Group_norm_nhwc_bwd_params,"ax",@progbits
	.align	128
        .global         _Z35group_norm_nhwc_bwd_one_pass_kernelI11Fp32IOFp32WLi64ELi70ELi560EEv26Group_norm_nhwc_bwd_params
        .type           _Z35group_norm_nhwc_bwd_one_pass_kernelI11Fp32IOFp32WLi64ELi70ELi560EEv26Group_norm_nhwc_bwd_params,@function
        .size           _Z35group_norm_nhwc_bwd_one_pass_kernelI11Fp32IOFp32WLi64ELi70ELi560EEv26Group_norm_nhwc_bwd_params,(.L_x_4376 - _Z35group_norm_nhwc_bwd_one_pass_kernelI11Fp32IOFp32WLi64ELi70ELi560EEv26Group_norm_nhwc_bwd_params)
        .other          _Z35group_norm_nhwc_bwd_one_pass_kernelI11Fp32IOFp32WLi64ELi70ELi560EEv26Group_norm_nhwc_bwd_params,@"STO_CUDA_ENTRY STV_DEFAULT"
_Z35group_norm_nhwc_bwd_one_pass_kernelI11Fp32IOFp32WLi64ELi70ELi560EEv26Group_norm_nhwc_bwd_params:
.text._Z35group_norm_nhwc_bwd_one_pass_kernelI11Fp32IOFp32WLi64ELi70ELi560EEv26Group_norm_nhwc_bwd_params:
[----:B------:R-:W-:Y:S01]  /*0000*/  LDC R1, c[0x0][0x37c] ;  /* 0x0000df00ff017b82 */ /* 0x000fe20000000800 */
[----:B------:R-:W0:Y:S01]  /*0010*/  S2R R45, SR_CTAID.Y ;  /* 0x00000000002d7919 */ /* 0x000e220000002600 */
[----:B------:R-:W1:Y:S06]  /*0020*/  LDCU UR4, c[0x0][0x410] ;  /* 0x00008200ff0477ac */ /* 0x000e6c0008000800 */
[----:B------:R-:W2:Y:S01]  /*0030*/  S2UR UR10, SR_CTAID.X ;  /* 0x00000000000a79c3 */ /* 0x000ea20000002500 */
[----:B------:R-:W3:Y:S01]  /*0040*/  S2R R46, SR_TID.X ;  /* 0x00000000002e7919 */ /* 0x000ee20000002100 */
[----:B------:R-:W1:Y:S01]  /*0050*/  LDCU UR5, c[0x0][0x3e0] ;  /* 0x00007c00ff0577ac */ /* 0x000e620008000800 */
[----:B------:R-:W4:Y:S01]  /*0060*/  LDCU.64 UR8, c[0x0][0x358] ;  /* 0x00006b00ff0877ac */ /* 0x000f220008000a00 */
[----:B-1----:R-:W-:-:S06]  /*0070*/  UIMAD UR4, UR4, UR5, URZ ;  /* 0x00000005040472a4 */ /* 0x002fcc000f8e02ff */
[----:B0-----:R-:W-:-:S13]  /*0080*/  ISETP.GE.AND P0, PT, R45, UR4, PT ;  /* 0x000000042d007c0c */ /* 0x001fda000bf06270 */
[----:B--234-:R-:W-:Y:S05]  /*0090*/  @P0 BRA `(.L_x_1198) ;  /* 0x0000003800dc0947 */ /* 0x01cfea0003800000 */
[----:B------:R-:W-:Y:S01]  /*00a0*/  LOP3.LUT R0, R46, 0xffff, RZ, 0xc0, !PT ;  /* 0x0000ffff2e007812 */ /* 0x000fe200078ec0ff */
[----:B------:R-:W0:Y:S01]  /*00b0*/  S2R R43, SR_LANEID ;  /* 0x00000000002b7919 */ /* 0x000e220000000000 */
[----:B------:R-:W1:Y:S01]  /*00c0*/  LDC R44, c[0x0][0x374] ;  /* 0x0000dd00ff2c7b82 */ /* 0x000e620000000800 */
[----:B------:R-:W-:Y:S01]  /*00d0*/  HFMA2 R48, -RZ, RZ, 0, 0 ;  /* 0x00000000ff307431 */ /* 0x000fe200000001ff */
[----:B------:R-:W-:Y:S01]  /*00e0*/  MOV R47, R45 ;  /* 0x0000002d002f7202 */ /* 0x000fe20000000f00 */
[----:B------:R-:W-:Y:S01]  /*00f0*/  IMAD R0, R0, 0x751, RZ ;  /* 0x0000075100007824 */ /* 0x000fe200078e02ff */
[----:B------:R-:W2:Y:S04]  /*0100*/  LDCU.U8 UR11, c[0x0][0x414] ;  /* 0x00008280ff0b77ac */ /* 0x000ea80008000000 */
[----:B------:R-:W-:-:S04]  /*0110*/  SHF.R.U32.HI R0, RZ, 0x10, R0 ;  /* 0x00000010ff007819 */ /* 0x000fc80000011600 */
[----:B------:R-:W-:-:S05]  /*0120*/  PRMT R0, R0, 0x9910, RZ ;  /* 0x0000991000007816 */ /* 0x000fca00000000ff */
[----:B------:R-:W-:-:S05]  /*0130*/  IMAD R0, R0, 0x23, RZ ;  /* 0x0000002300007824 */ /* 0x000fca00078e02ff */
[----:B------:R-:W-:-:S04]  /*0140*/  IADD3 R0, PT, PT, RZ, -R0, RZ ;  /* 0x80000000ff007210 */ /* 0x000fc80007ffe0ff */
[----:B------:R-:W-:-:S04]  /*0150*/  PRMT R3, R0, 0x7710, RZ ;  /* 0x0000771000037816 */ /* 0x000fc800000000ff */
[----:B------:R-:W-:-:S04]  /*0160*/  IADD3 R0, PT, PT, R3, R46, RZ ;  /* 0x0000002e03007210 */ /* 0x000fc80007ffe0ff */
[----:B------:R-:W-:-:S04]  /*0170*/  SHF.L.U32 R0, R0, 0x1, RZ ;  /* 0x0000000100007819 */ /* 0x000fc800000006ff */
[----:B0-2---:R-:W-:-:S07]  /*0180*/  LOP3.LUT R42, R0, 0xffff, RZ, 0xc0, !PT ;  /* 0x0000ffff002a7812 */ /* 0x005fce00078ec0ff */
.L_x_1227:
[----:B0-----:R-:W0:Y:S01]  /*0190*/  LDC R6, c[0x0][0x410] ;  /* 0x00010400ff067b82 */ /* 0x001e220000000800 */
[----:B------:R-:W2:Y:S01]  /*01a0*/  LDCU.128 UR12, c[0x0][0x400] ;  /* 0x00008000ff0c77ac */ /* 0x000ea20008000c00 */
[----:B------:R-:W-:-:S06]  /*01b0*/  ISETP.GE.AND P1, PT, R47, RZ, PT ;  /* 0x000000ff2f00720c */ /* 0x000fcc0003f26270 */
[----:B-1----:R-:W3:Y:S01]  /*01c0*/  LDC R13, c[0x0][0x41c] ;  /* 0x00010700ff0d7b82 */ /* 0x002ee20000000800 */
[----:B0-----:R-:W-:-:S04]  /*01d0*/  IABS R5, R6 ;  /* 0x0000000600057213 */ /* 0x001fc80000000000 */
[----:B------:R-:W0:Y:S08]  /*01e0*/  I2F.RP R0, R5 ;  /* 0x0000000500007306 */ /* 0x000e300000209400 */
[----:B0-----:R-:W0:Y:S02]  /*01f0*/  MUFU.RCP R0, R0 ;  /* 0x0000000000007308 */ /* 0x001e240000001000 */
[----:B0-----:R-:W-:-:S06]  /*0200*/  IADD3 R2, PT, PT, R0, 0xffffffe, RZ ;  /* 0x0ffffffe00027810 */ /* 0x001fcc0007ffe0ff */
[----:B------:R0:W4:Y:S02]  /*0210*/  F2I.FTZ.U32.TRUNC.NTZ R3, R2 ;  /* 0x0000000200037305 */ /* 0x000124000021f000 */
[----:B0-----:R-:W-:Y:S02]  /*0220*/  MOV R2, RZ ;  /* 0x000000ff00027202 */ /* 0x001fe40000000f00 */
[----:B----4-:R-:W-:-:S05]  /*0230*/  IADD3 R4, PT, PT, RZ, -R3, RZ ;  /* 0x80000003ff047210 */ /* 0x010fca0007ffe0ff */
[----:B------:R-:W-:Y:S01]  /*0240*/  IMAD R7, R4, R5, RZ ;  /* 0x0000000504077224 */ /* 0x000fe200078e02ff */
[----:B------:R-:W-:-:S03]  /*0250*/  IABS R4, R47 ;  /* 0x0000002f00047213 */ /* 0x000fc60000000000 */
[----:B------:R-:W-:Y:S01]  /*0260*/  IMAD.HI.U32 R3, R3, R7, R2 ;  /* 0x0000000703037227 */ /* 0x000fe200078e0002 */
[----:B------:R-:W-:-:S05]  /*0270*/  LOP3.LUT R2, R46, 0xffff, RZ, 0xc0, !PT ;  /* 0x0000ffff2e027812 */ /* 0x000fca00078ec0ff */
[----:B------:R-:W-:-:S04]  /*0280*/  IMAD.HI.U32 R3, R3, R4, RZ ;  /* 0x0000000403037227 */ /* 0x000fc800078e00ff */
[----:B------:R-:W-:Y:S01]  /*0290*/  IMAD R2, R2, 0x751, RZ ;  /* 0x0000075102027824 */ /* 0x000fe200078e02ff */
[----:B------:R-:W-:-:S04]  /*02a0*/  IADD3 R0, PT, PT, -R3, RZ, RZ ;  /* 0x000000ff03007210 */ /* 0x000fc80007ffe1ff */
[----:B------:R-:W-:Y:S01]  /*02b0*/  SHF.R.U32.HI R18, RZ, 0x10, R2 ;  /* 0x00000010ff127819 */ /* 0x000fe20000011602 */
[----:B------:R-:W-:Y:S01]  /*02c0*/  IMAD R0, R5, R0, R4 ;  /* 0x0000000005007224 */ /* 0x000fe200078e0204 */
[----:B------:R-:W-:-:S03]  /*02d0*/  LOP3.LUT R2, R47, R6, RZ, 0x3c, !PT ;  /* 0x000000062f027212 */ /* 0x000fc600078e3cff */
[----:B---3--:R-:W-:Y:S01]  /*02e0*/  IMAD R13, R13, UR10, R18 ;  /* 0x0000000a0d0d7c24 */ /* 0x008fe2000f8e0212 */
[----:B------:R-:W-:Y:S02]  /*02f0*/  ISETP.GT.U32.AND P4, PT, R5, R0, PT ;  /* 0x000000000500720c */ /* 0x000fe40003f84070 */
[----:B------:R-:W-:Y:S02]  /*0300*/  ISETP.GE.AND P2, PT, R2, RZ, PT ;  /* 0x000000ff0200720c */ /* 0x000fe40003f46270 */
[C---:B--2---:R-:W-:Y:S02]  /*0310*/  ISETP.GE.U32.AND P0, PT, R13.reuse, UR12, PT ;  /* 0x0000000c0d007c0c */ /* 0x044fe4000bf06070 */
[----:B------:R-:W-:Y:S02]  /*0320*/  SHF.R.S32.HI R23, RZ, 0x1f, R13 ;  /* 0x0000001fff177819 */ /* 0x000fe4000001140d */
[----:B------:R-:W-:Y:S02]  /*0330*/  IADD3 R22, PT, PT, R13, 0x10, RZ ;  /* 0x000000100d167810 */ /* 0x000fe40007ffe0ff */
[----:B------:R-:W-:-:S02]  /*0340*/  ISETP.GE.AND.EX P0, PT, R23, UR13, PT, P0 ;  /* 0x0000000d17007c0c */ /* 0x000fc4000bf06300 */
[----:B------:R-:W-:Y:S02]  /*0350*/  SHF.R.S32.HI R25, RZ, 0x1f, R22 ;  /* 0x0000001fff197819 */ /* 0x000fe40000011416 */
[-C--:B------:R-:W-:Y:S02]  /*0360*/  @!P4 IADD3 R0, PT, PT, R0, -R5.reuse, RZ ;  /* 0x800000050000c210 */ /* 0x080fe40007ffe0ff */
[----:B------:R-:W-:Y:S02]  /*0370*/  @!P4 IADD3 R3, PT, PT, R3, 0x1, RZ ;  /* 0x000000010303c810 */ /* 0x000fe40007ffe0ff */
[CC--:B------:R-:W-:Y:S02]  /*0380*/  ISETP.GE.U32.AND P3, PT, R0.reuse, R5.reuse, PT ;  /* 0x000000050000720c */ /* 0x0c0fe40003f66070 */
[----:B------:R-:W-:Y:S02]  /*0390*/  ISETP.GT.U32.AND P5, PT, R5, R0, PT ;  /* 0x000000000500720c */ /* 0x000fe40003fa4070 */
[----:B------:R-:W-:Y:S01]  /*03a0*/  IADD3 R5, PT, PT, R0, -R5, RZ ;  /* 0x8000000500057210 */ /* 0x000fe20007ffe0ff */
[----:B------:R-:W0:Y:S01]  /*03b0*/  @!P0 LDC.64 R10, c[0x0][0x398] ;  /* 0x0000e600ff0a8b82 */ /* 0x000e220000000a00 */
[----:B------:R-:W-:-:S02]  /*03c0*/  IADD3 R16, PT, PT, R13, 0x20, RZ ;  /* 0x000000200d107810 */ /* 0x000fc40007ffe0ff */
[----:B------:R-:W-:Y:S02]  /*03d0*/  SEL R0, R5, R0, !P5 ;  /* 0x0000000005007207 */ /* 0x000fe40006800000 */
[----:B------:R-:W-:Y:S02]  /*03e0*/  LOP3.LUT R5, RZ, R6, RZ, 0x33, !PT ;  /* 0x00000006ff057212 */ /* 0x000fe400078e33ff */
[----:B------:R-:W-:Y:S01]  /*03f0*/  @!P1 IADD3 R0, PT, PT, -R0, RZ, RZ ;  /* 0x000000ff00009210 */ /* 0x000fe20007ffe1ff */
[----:B------:R-:W2:Y:S01]  /*0400*/  @!P0 LDC.64 R14, c[0x0][0x3a0] ;  /* 0x0000e800ff0e8b82 */ /* 0x000ea20000000a00 */
[----:B------:R-:W-:Y:S02]  /*0410*/  @P3 IADD3 R3, PT, PT, R3, 0x1, RZ ;  /* 0x0000000103033810 */ /* 0x000fe40007ffe0ff */
[----:B------:R-:W-:Y:S02]  /*0420*/  ISETP.NE.AND P3, PT, R6, RZ, PT ;  /* 0x000000ff0600720c */ /* 0x000fe40003f65270 */
[----:B------:R-:W-:-:S02]  /*0430*/  MOV R4, R3 ;  /* 0x0000000300047202 */ /* 0x000fc40000000f00 */
[----:B------:R-:W-:Y:S01]  /*0440*/  ISETP.GE.U32.AND P1, PT, R22, UR12, PT ;  /* 0x0000000c16007c0c */ /* 0x000fe2000bf26070 */
[----:B------:R-:W3:Y:S01]  /*0450*/  @!P0 LDC.64 R2, c[0x0][0x3f8] ;  /* 0x0000fe00ff028b82 */ /* 0x000ee20000000a00 */
[----:B------:R-:W-:Y:S02]  /*0460*/  SEL R0, R5, R0, !P3 ;  /* 0x0000000005007207 */ /* 0x000fe40005800000 */
[----:B------:R-:W-:Y:S02]  /*0470*/  @!P2 IADD3 R4, PT, PT, -R4, RZ, RZ ;  /* 0x000000ff0404a210 */ /* 0x000fe40007ffe1ff */
[----:B------:R-:W-:Y:S01]  /*0480*/  ISETP.GE.AND.EX P1, PT, R25, UR13, PT, P1 ;  /* 0x0000000d19007c0c */ /* 0x000fe2000bf26310 */
[----:B------:R-:W-:Y:S01]  /*0490*/  IMAD R7, R0, 0x46, RZ ;  /* 0x0000004600077824 */ /* 0x000fe200078e02ff */
[----:B------:R-:W-:Y:S02]  /*04a0*/  SEL R9, R5, R4, !P3 ;  /* 0x0000000405097207 */ /* 0x000fe40005800000 */
[----:B------:R-:W-:-:S02]  /*04b0*/  SHF.R.S32.HI R21, RZ, 0x1f, R16 ;  /* 0x0000001fff157819 */ /* 0x000fc40000011410 */
[----:B------:R-:W-:Y:S02]  /*04c0*/  SHF.R.S32.HI R4, RZ, 0x1f, R9 ;  /* 0x0000001fff047819 */ /* 0x000fe40000011409 */
[----:B------:R-:W-:Y:S02]  /*04d0*/  IADD3 R50, P2, PT, R7, R42, RZ ;  /* 0x0000002a07327210 */ /* 0x000fe40007f5e0ff */
[----:B------:R-:W-:Y:S01]  /*04e0*/  IADD3 R19, PT, PT, R13, 0x30, RZ ;  /* 0x000000300d137810 */ /* 0x000fe20007ffe0ff */
[----:B------:R-:W-:Y:S01]  /*04f0*/  IMAD R6, R4, UR14, RZ ;  /* 0x0000000e04067c24 */ /* 0x000fe2000f8e02ff */
[----:B------:R-:W-:Y:S01]  /*0500*/  LEA.HI.X.SX32 R51, R7, RZ, 0x1, P2 ;  /* 0x000000ff07337211 */ /* 0x000fe200010f0eff */
[----:B------:R-:W4:Y:S01]  /*0510*/  @!P1 LDC.64 R4, c[0x0][0x3f8] ;  /* 0x0000fe00ff049b82 */ /* 0x000f220000000a00 */
[----:B------:R-:W-:Y:S01]  /*0520*/  ISETP.GE.U32.AND P2, PT, R16, UR12, PT ;  /* 0x0000000c10007c0c */ /* 0x000fe2000bf46070 */
[----:B------:R-:W-:Y:S01]  /*0530*/  IMAD R53, R9, UR15, R6 ;  /* 0x0000000f09357c24 */ /* 0x000fe2000f8e0206 */
[----:B------:R-:W-:Y:S01]  /*0540*/  ISETP.GE.U32.AND P3, PT, R19, UR12, PT ;  /* 0x0000000c13007c0c */ /* 0x000fe2000bf66070 */
[----:B------:R-:W-:Y:S01]  /*0550*/  IMAD.WIDE.U32 R50, R9, UR14, R50 ;  /* 0x0000000e09327c25 */ /* 0x000fe2000f8e0032 */
[----:B------:R-:W-:-:S02]  /*0560*/  ISETP.GE.AND.EX P2, PT, R21, UR13, PT, P2 ;  /* 0x0000000d15007c0c */ /* 0x000fc4000bf46320 */
[----:B------:R-:W-:Y:S01]  /*0570*/  SHF.R.S32.HI R17, RZ, 0x1f, R19 ;  /* 0x0000001fff117819 */ /* 0x000fe20000011413 */
[----:B---3--:R-:W-:Y:S01]  /*0580*/  @!P0 IMAD R6, R23, R2, RZ ;  /* 0x0000000217068224 */ /* 0x008fe200078e02ff */
[----:B------:R-:W-:Y:S01]  /*0590*/  IADD3 R53, PT, PT, R51, R53, RZ ;  /* 0x0000003533357210 */ /* 0x000fe20007ffe0ff */
[----:B------:R-:W3:Y:S01]  /*05a0*/  @!P1 LDC.64 R26, c[0x0][0x398] ;  /* 0x0000e600ff1a9b82 */ /* 0x000ee20000000a00 */
[-C--:B------:R-:W-:Y:S01]  /*05b0*/  @!P0 MOV R52, R50.reuse ;  /* 0x0000003200348202 */ /* 0x080fe20000000f00 */
[----:B------:R-:W-:Y:S01]  /*05c0*/  @!P0 IMAD R23, R13, R3, R6 ;  /* 0x000000030d178224 */ /* 0x000fe200078e0206 */
[----:B------:R-:W-:Y:S02]  /*05d0*/  @!P1 MOV R24, R50 ;  /* 0x0000003200189202 */ /* 0x000fe40000000f00 */
[----:B------:R-:W-:Y:S01]  /*05e0*/  ISETP.GE.AND.EX P3, PT, R17, UR13, PT, P3 ;  /* 0x0000000d11007c0c */ /* 0x000fe2000bf66330 */
[----:B------:R-:W-:Y:S01]  /*05f0*/  @!P0 IMAD.WIDE.U32 R8, R13, R2, R52 ;  /* 0x000000020d088225 */ /* 0x000fe200078e0034 */
[----:B------:R-:W-:Y:S01]  /*0600*/  PRMT R18, R18, 0x9910, RZ ;  /* 0x0000991012127816 */ /* 0x000fe200000000ff */
[----:B------:R-:W1:Y:S01]  /*0610*/  @!P2 LDC.64 R2, c[0x0][0x3f8] ;  /* 0x0000fe00ff02ab82 */ /* 0x000e620000000a00 */
[----:B------:R-:W-:-:S02]  /*0620*/  @!P2 MOV R20, R50 ;  /* 0x000000320014a202 */ /* 0x000fc40000000f00 */
[----:B------:R-:W-:Y:S02]  /*0630*/  @!P0 IADD3 R9, PT, PT, R9, R23, RZ ;  /* 0x0000001709098210 */ /* 0x000fe40007ffe0ff */
[C---:B------:R-:W-:Y:S01]  /*0640*/  @!P0 SHF.L.U32 R29, R8.reuse, 0x2, RZ ;  /* 0x00000002081d8819 */ /* 0x040fe200000006ff */
[----:B----4-:R-:W-:Y:S01]  /*0650*/  @!P1 IMAD R25, R25, R4, RZ ;  /* 0x0000000419199224 */ /* 0x010fe200078e02ff */
[----:B------:R-:W-:Y:S01]  /*0660*/  @!P0 SHF.L.U64.HI R6, R8, 0x2, R9 ;  /* 0x0000000208068819 */ /* 0x000fe20000010209 */
[----:B------:R-:W4:Y:S01]  /*0670*/  @!P1 LDC.64 R12, c[0x0][0x3a0] ;  /* 0x0000e800ff0c9b82 */ /* 0x000f220000000a00 */
[----:B0-----:R-:W-:Y:S01]  /*0680*/  @!P0 IADD3 R10, P5, PT, R29, R10, RZ ;  /* 0x0000000a1d0a8210 */ /* 0x001fe20007fbe0ff */
[----:B------:R-:W-:Y:S01]  /*0690*/  @!P1 IMAD R31, R22, R5, R25 ;  /* 0x00000005161f9224 */ /* 0x000fe200078e0219 */
[----:B------:R-:W-:Y:S02]  /*06a0*/  @!P1 MOV R25, R53 ;  /* 0x0000003500199202 */ /* 0x000fe40000000f00 */
[----:B------:R-:W-:-:S02]  /*06b0*/  @!P0 IADD3.X R11, PT, PT, R6, R11, RZ, P5, !PT ;  /* 0x0000000b060b8210 */ /* 0x000fc40002ffe4ff */
[----:B--2---:R-:W-:Y:S01]  /*06c0*/  @!P0 IADD3 R14, P4, PT, R29, R14, RZ ;  /* 0x0000000e1d0e8210 */ /* 0x004fe20007f9e0ff */
[----:B------:R-:W0:Y:S01]  /*06d0*/  LDC.64 R8, c[0x0][0x3b8] ;  /* 0x0000ee00ff087b82 */ /* 0x000e220000000a00 */
[----:B------:R-:W-:Y:S02]  /*06e0*/  @!P1 IMAD.WIDE.U32 R22, R22, R4, R24 ;  /* 0x0000000416169225 */ /* 0x000fe400078e0018 */
[----:B------:R-:W-:Y:S02]  /*06f0*/  @!P0 IADD3.X R15, PT, PT, R6, R15, RZ, P4, !PT ;  /* 0x0000000f060f8210 */ /* 0x000fe400027fe4ff */
[----:B------:R-:W-:Y:S01]  /*0700*/  IMAD R24, R18, 0x23, RZ ;  /* 0x0000002312187824 */ /* 0x000fe200078e02ff */
[----:B------:R-:W-:Y:S02]  /*0710*/  @!P1 IADD3 R25, PT, PT, R23, R31, RZ ;  /* 0x0000001f17199210 */ /* 0x000fe40007ffe0ff */
[----:B------:R-:W-:Y:S01]  /*0720*/  @!P1 SHF.L.U32 R23, R22, 0x2, RZ ;  /* 0x0000000216179819 */ /* 0x000fe200000006ff */
[----:B-1----:R-:W-:Y:S01]  /*0730*/  @!P2 IMAD R21, R21, R2, RZ ;  /* 0x000000021515a224 */ /* 0x002fe200078e02ff */
[----:B------:R-:W1:Y:S01]  /*0740*/  @!P3 LDC.64 R4, c[0x0][0x3f8] ;  /* 0x0000fe00ff04bb82 */ /* 0x000e620000000a00 */
[----:B------:R-:W-:-:S02]  /*0750*/  ISETP.NE.AND P4, PT, RZ, UR11, PT ;  /* 0x0000000bff007c0c */ /* 0x000fc4000bf85270 */
[C---:B---3--:R-:W-:Y:S02]  /*0760*/  @!P1 IADD3 R26, P5, PT, R23.reuse, R26, RZ ;  /* 0x0000001a171a9210 */ /* 0x048fe40007fbe0ff */
[----:B------:R-:W-:Y:S02]  /*0770*/  @!P1 SHF.L.U64.HI R6, R22, 0x2, R25 ;  /* 0x0000000216069819 */ /* 0x000fe40000010219 */
[----:B----4-:R-:W-:Y:S01]  /*0780*/  @!P1 IADD3 R12, P6, PT, R23, R12, RZ ;  /* 0x0000000c170c9210 */ /* 0x010fe20007fde0ff */
[C---:B------:R-:W-:Y:S01]  /*0790*/  @!P2 IMAD R23, R16.reuse, R3, R21 ;  /* 0x000000031017a224 */ /* 0x040fe200078e0215 */
[----:B------:R-:W-:Y:S01]  /*07a0*/  @!P2 MOV R21, R53 ;  /* 0x000000350015a202 */ /* 0x000fe20000000f00 */
[----:B------:R-:W2:Y:S02]  /*07b0*/  @!P2 LDC.64 R28, c[0x0][0x3a0] ;  /* 0x0000e800ff1cab82 */ /* 0x000ea40000000a00 */
[----:B------:R-:W-:-:S04]  /*07c0*/  @!P2 IMAD.WIDE.U32 R2, R16, R2, R20 ;  /* 0x000000021002a225 */ /* 0x000fc800078e0014 */
[----:B0-----:R-:W-:Y:S01]  /*07d0*/  IMAD.WIDE R8, R47, 0x8, R8 ;  /* 0x000000082f087825 */ /* 0x001fe200078e0208 */
[----:B------:R-:W-:Y:S01]  /*07e0*/  @!P2 IADD3 R3, PT, PT, R3, R23, RZ ;  /* 0x000000170303a210 */ /* 0x000fe20007ffe0ff */
[----:B------:R-:W0:Y:S01]  /*07f0*/  @!P2 LDC.64 R30, c[0x0][0x398] ;  /* 0x0000e600ff1eab82 */ /* 0x000e220000000a00 */
[C---:B------:R-:W-:Y:S02]  /*0800*/  @!P2 SHF.L.U32 R33, R2.reuse, 0x2, RZ ;  /* 0x000000020221a819 */ /* 0x040fe400000006ff */
[----:B------:R-:W-:Y:S01]  /*0810*/  @!P2 SHF.L.U64.HI R18, R2, 0x2, R3 ;  /* 0x000000020212a819 */ /* 0x000fe20000010203 */
[----:B-1----:R-:W-:Y:S01]  /*0820*/  @!P3 IMAD R16, R17, R4, RZ ;  /* 0x000000041110b224 */ /* 0x002fe200078e02ff */
[----:B------:R1:W3:Y:S01]  /*0830*/  LDG.E.64 R2, desc[UR8][R8.64] ;  /* 0x0000000808027981 */ /* 0x0002e2000c1e1b00 */
[----:B------:R-:W-:Y:S02]  /*0840*/  IADD3 R37, PT, PT, RZ, -R24, RZ ;  /* 0x80000018ff257210 */ /* 0x000fe40007ffe0ff */
[----:B------:R-:W4:Y:S01]  /*0850*/  @!P3 LDC.64 R20, c[0x0][0x3a0] ;  /* 0x0000e800ff14bb82 */ /* 0x000f220000000a00 */
[----:B------:R-:W-:Y:S01]  /*0860*/  @!P3 IMAD R35, R19, R5, R16 ;  /* 0x000000051323b224 */ /* 0x000fe200078e0210 */
[----:B------:R-:W-:-:S06]  /*0870*/  PRMT R37, R37, 0x7710, RZ ;  /* 0x0000771025257816 */ /* 0x000fcc00000000ff */
[----:B------:R-:W4:Y:S01]  /*0880*/  @!P3 LDC.64 R22, c[0x0][0x398] ;  /* 0x0000e600ff16bb82 */ /* 0x000f220000000a00 */
[----:B-1----:R-:W-:-:S07]  /*0890*/  @!P3 MOV R8, R50 ;  /* 0x000000320008b202 */ /* 0x002fce0000000f00 */
[----:B------:R-:W1:Y:S01]  /*08a0*/  LDC.64 R16, c[0x0][0x3a8] ;  /* 0x0000ea00ff107b82 */ /* 0x000e620000000a00 */
[----:B------:R-:W-:-:S07]  /*08b0*/  @!P3 MOV R9, R53 ;  /* 0x000000350009b202 */ /* 0x000fce0000000f00 */
[----:B------:R-:W1:Y:S01]  /*08c0*/  @P4 LDC.64 R24, c[0x0][0x3b0] ;  /* 0x0000ec00ff184b82 */ /* 0x000e620000000a00 */
[----:B------:R-:W-:Y:S01]  /*08d0*/  IADD3 R37, PT, PT, R37, R46, RZ ;  /* 0x0000002e25257210 */ /* 0x000fe20007ffe0ff */
[----:B------:R-:W-:Y:S01]  /*08e0*/  @!P3 IMAD.WIDE.U32 R4, R19, R4, R8 ;  /* 0x000000041304b225 */ /* 0x000fe200078e0008 */
[C---:B------:R-:W-:Y:S02]  /*08f0*/  @!P1 IADD3.X R13, PT, PT, R6.reuse, R13, RZ, P6, !PT ;  /* 0x0000000d060d9210 */ /* 0x040fe400037fe4ff */
[----:B------:R-:W-:Y:S02]  /*0900*/  SHF.L.U32 R37, R37, 0x1, RZ ;  /* 0x0000000125257819 */ /* 0x000fe400000006ff */
[----:B------:R-:W-:Y:S02]  /*0910*/  @!P1 IADD3.X R27, PT, PT, R6, R27, RZ, P5, !PT ;  /* 0x0000001b061b9210 */ /* 0x000fe40002ffe4ff */
[C---:B--2---:R-:W-:Y:S02]  /*0920*/  @!P2 IADD3 R28, P6, PT, R33.reuse, R28, RZ ;  /* 0x0000001c211ca210 */ /* 0x044fe40007fde0ff */
[----:B0-----:R-:W-:-:S02]  /*0930*/  @!P2 IADD3 R30, P5, PT, R33, R30, RZ ;  /* 0x0000001e211ea210 */ /* 0x001fc40007fbe0ff */
[----:B------:R-:W-:Y:S02]  /*0940*/  LOP3.LUT R42, R37, 0xffff, RZ, 0xc0, !PT ;  /* 0x0000ffff252a7812 */ /* 0x000fe400078ec0ff */
[----:B------:R-:W-:Y:S02]  /*0950*/  CS2R R38, SRZ ;  /* 0x0000000000267805 */ /* 0x000fe4000001ff00 */
[C---:B------:R-:W-:Y:S02]  /*0960*/  @!P2 IADD3.X R29, PT, PT, R18.reuse, R29, RZ, P6, !PT ;  /* 0x0000001d121da210 */ /* 0x040fe400037fe4ff */
[----:B------:R-:W-:Y:S02]  /*0970*/  CS2R R36, SRZ ;  /* 0x0000000000247805 */ /* 0x000fe4000001ff00 */
[----:B------:R-:W-:Y:S02]  /*0980*/  @!P3 IADD3 R35, PT, PT, R5, R35, RZ ;  /* 0x000000230523b210 */ /* 0x000fe40007ffe0ff */
[----:B------:R-:W-:-:S02]  /*0990*/  @!P2 IADD3.X R31, PT, PT, R18, R31, RZ, P5, !PT ;  /* 0x0000001f121fa210 */ /* 0x000fc40002ffe4ff */
[----:B------:R-:W-:Y:S02]  /*09a0*/  CS2R R18, SRZ ;  /* 0x0000000000127805 */ /* 0x000fe4000001ff00 */
[C---:B------:R-:W-:Y:S01]  /*09b0*/  @!P3 SHF.L.U32 R5, R4.reuse, 0x2, RZ ;  /* 0x000000020405b819 */ /* 0x040fe200000006ff */
[----:B------:R0:W5:Y:S01]  /*09c0*/  @!P0 LDG.E.64 R38, desc[UR8][R14.64] ;  /* 0x000000080e268981 */ /* 0x000162000c1e1b00 */
[----:B------:R-:W-:Y:S02]  /*09d0*/  IADD3 R7, PT, PT, R7, R42, RZ ;  /* 0x0000002a07077210 */ /* 0x000fe40007ffe0ff */
[----:B------:R-:W-:Y:S01]  /*09e0*/  @!P3 SHF.L.U64.HI R4, R4, 0x2, R35 ;  /* 0x000000020404b819 */ /* 0x000fe20000010223 */
[----:B------:R2:W5:Y:S01]  /*09f0*/  @!P0 LDG.E.64 R36, desc[UR8][R10.64] ;  /* 0x000000080a248981 */ /* 0x000562000c1e1b00 */
[C---:B----4-:R-:W-:Y:S02]  /*0a00*/  @!P3 IADD3 R20, P5, PT, R5.reuse, R20, RZ ;  /* 0x000000140514b210 */ /* 0x050fe40007fbe0ff */
[----:B------:R-:W-:Y:S01]  /*0a10*/  @!P3 IADD3 R22, P6, PT, R5, R22, RZ ;  /* 0x000000160516b210 */ /* 0x000fe20007fde0ff */
[----:B-1----:R-:W-:Y:S01]  /*0a20*/  IMAD.WIDE R16, R7, 0x4, R16 ;  /* 0x0000000407107825 */ /* 0x002fe200078e0210 */
[----:B------:R1:W5:Y:S01]  /*0a30*/  @!P1 LDG.E.64 R18, desc[UR8][R12.64] ;  /* 0x000000080c129981 */ /* 0x000362000c1e1b00 */
[----:B------:R-:W-:-:S02]  /*0a40*/  CS2R R8, SRZ ;  /* 0x0000000000087805 */ /* 0x000fc4000001ff00 */
[----:B0-----:R-:W-:Y:S01]  /*0a50*/  CS2R R14, SRZ ;  /* 0x00000000000e7805 */ /* 0x001fe2000001ff00 */
[----:B------:R-:W-:Y:S01]  /*0a60*/  @P4 IMAD.WIDE R24, R7, 0x4, R24 ;  /* 0x0000000407184825 */ /* 0x000fe200078e0218 */
[----:B------:R-:W-:Y:S02]  /*0a70*/  CS2R R6, SRZ ;  /* 0x0000000000067805 */ /* 0x000fe4000001ff00 */
[----:B--2---:R-:W-:Y:S02]  /*0a80*/  CS2R R10, SRZ ;  /* 0x00000000000a7805 */ /* 0x004fe4000001ff00 */
[C---:B------:R-:W-:Y:S01]  /*0a90*/  @!P3 IADD3.X R21, PT, PT, R4.reuse, R21, RZ, P5, !PT ;  /* 0x000000150415b210 */ /* 0x040fe20002ffe4ff */
[----:B------:R-:W5:Y:S01]  /*0aa0*/  @!P2 LDG.E.64 R8, desc[UR8][R30.64] ;  /* 0x000000081e08a981 */ /* 0x000f62000c1e1b00 */
[----:B------:R-:W-:Y:S02]  /*0ab0*/  @!P3 IADD3.X R23, PT, PT, R4, R23, RZ, P6, !PT ;  /* 0x000000170417b210 */ /* 0x000fe400037fe4ff */
[----:B-1----:R-:W-:Y:S01]  /*0ac0*/  CS2R R12, SRZ ;  /* 0x00000000000c7805 */ /* 0x002fe2000001ff00 */
[----:B------:R-:W5:Y:S04]  /*0ad0*/  @!P2 LDG.E.64 R6, desc[UR8][R28.64] ;  /* 0x000000081c06a981 */ /* 0x000f68000c1e1b00 */
[----:B------:R-:W5:Y:S04]  /*0ae0*/  @!P3 LDG.E.64 R10, desc[UR8][R20.64] ;  /* 0x00000008140ab981 */ /* 0x000f68000c1e1b00 */
[----:B------:R-:W5:Y:S04]  /*0af0*/  @!P3 LDG.E.64 R12, desc[UR8][R22.64] ;  /* 0x00000008160cb981 */ /* 0x000f68000c1e1b00 */
[----:B------:R-:W5:Y:S04]  /*0b00*/  @P4 LDG.E.64 R14, desc[UR8][R24.64] ;  /* 0x00000008180e4981 */ /* 0x000f68000c1e1b00 */
[----:B------:R-:W5:Y:S01]  /*0b10*/  LDG.E.64 R16, desc[UR8][R16.64] ;  /* 0x0000000810107981 */ /* 0x000f62000c1e1b00 */
[----:B------:R-:W-:-:S06]  /*0b20*/  CS2R R4, SRZ ;  /* 0x0000000000047805 */ /* 0x000fcc000001ff00 */
[----:B------:R0:W5:Y:S01]  /*0b30*/  @!P1 LDG.E.64 R4, desc[UR8][R26.64] ;  /* 0x000000081a049981 */ /* 0x000162000c1e1b00 */
[----:B------:R-:W-:Y:S01]  /*0b40*/  UISETP.NE.AND UP0, UPT, UR11, URZ, UPT ;  /* 0x000000ff0b00728c */ /* 0x000fe2000bf05270 */
[----:B---3--:R-:W-:-:S05]  /*0b50*/  FFMA.FTZ R3, -R2, R2, R3 ;  /* 0x0000000202037223 */ /* 0x008fca0000010103 */
[----:B------:R-:W-:-:S13]  /*0b60*/  FSETP.GTU.FTZ.AND P0, PT, R3, RZ, PT ;  /* 0x000000ff0300720b */ /* 0x000fda0003f1c000 */
[----:B0-----:R-:W0:Y:S02]  /*0b70*/  @P0 LDC R26, c[0x0][0x3c0] ;  /* 0x0000f000ff1a0b82 */ /* 0x001e240000000800 */
[----:B0-----:R-:W-:Y:S01]  /*0b80*/  @P0 FADD.FTZ R26, R3, R26 ;  /* 0x0000001a031a0221 */ /* 0x001fe20000010000 */
[----:B------:R-:W-:-:S06]  /*0b90*/  MOV R3, 0x3f800000 ;  /* 0x3f80000000037802 */ /* 0x000fcc0000000f00 */
[----:B------:R0:W1:Y:S01]  /*0ba0*/  @P0 MUFU.RSQ R3, R26 ;  /* 0x0000001a00030308 */ /* 0x0000620000001400 */
[----:B------:R-:W-:Y:S05]  /*0bb0*/  BRA.U UP0, `(.L_x_1199) ;  /* 0x0000000100e47547 */ /* 0x000fea000b800000 */
[C---:B-----5:R-:W-:Y:S01]  /*0bc0*/  FADD.FTZ R20, -R2.reuse, R38 ;  /* 0x0000002602147221 */ /* 0x060fe20000010100 */
[----:B------:R-:W-:Y:S01]  /*0bd0*/  FADD.FTZ R22, -R2, R39 ;  /* 0x0000002702167221 */ /* 0x000fe20000010100 */
[----:B------:R-:W-:Y:S01]  /*0be0*/  FMUL.FTZ R24, R36, R16 ;  /* 0x0000001024187220 */ /* 0x000fe20000410000 */
[----:B------:R-:W-:Y:S01]  /*0bf0*/  FMUL.FTZ R23, R37, R17 ;  /* 0x0000001125177220 */ /* 0x000fe20000410000 */
[-C--:B-1----:R-:W-:Y:S01]  /*0c00*/  FMUL.FTZ R21, R20, R3.reuse ;  /* 0x0000000314157220 */ /* 0x082fe20000410000 */
[----:B------:R-:W-:Y:S01]  /*0c10*/  FMUL.FTZ R20, R22, R3 ;  /* 0x0000000316147220 */ /* 0x000fe20000410000 */
[----:B------:R-:W-:Y:S01]  /*0c20*/  FADD.FTZ R22, RZ, R24 ;  /* 0x00000018ff167221 */ /* 0x000fe20000010000 */
[C---:B------:R-:W-:Y:S01]  /*0c30*/  FADD.FTZ R30, -R2.reuse, R10 ;  /* 0x0000000a021e7221 */ /* 0x040fe20000010100 */
[----:B------:R-:W-:Y:S01]  /*0c40*/  FFMA.FTZ R25, R21, R24, RZ ;  /* 0x0000001815197223 */ /* 0x000fe200000100ff */
[----:B------:R-:W-:Y:S01]  /*0c50*/  FADD.FTZ R24, -R2, R18 ;  /* 0x0000001202187221 */ /* 0x000fe20000010100 */
[----:B------:R-:W-:Y:S01]  /*0c60*/  FADD.FTZ R22, R23, R22 ;  /* 0x0000001617167221 */ /* 0x000fe20000010000 */
[----:B------:R-:W-:Y:S01]  /*0c70*/  FFMA.FTZ R21, R36, R21, RZ ;  /* 0x0000001524157223 */ /* 0x000fe200000100ff */
[----:B------:R-:W-:Y:S01]  /*0c80*/  FFMA.FTZ R25, R20, R23, R25 ;  /* 0x0000001714197223 */ /* 0x000fe20000010019 */
[----:B------:R-:W-:Y:S01]  /*0c90*/  FMUL.FTZ R23, R4, R16 ;  /* 0x0000001004177220 */ /* 0x000fe20000410000 */
[----:B0-----:R-:W-:Y:S01]  /*0ca0*/  FMUL.FTZ R26, R24, R3 ;  /* 0x00000003181a7220 */ /* 0x001fe20000410000 */
[----:B------:R-:W-:Y:S01]  /*0cb0*/  FADD.FTZ R24, -R2, R19 ;  /* 0x0000001302187221 */ /* 0x000fe20000010100 */
[----:B------:R-:W-:Y:S01]  /*0cc0*/  FFMA.FTZ R20, R37, R20, RZ ;  /* 0x0000001425147223 */ /* 0x000fe200000100ff */
[----:B------:R-:W-:Y:S01]  /*0cd0*/  FADD.FTZ R22, R22, R23 ;  /* 0x0000001716167221 */ /* 0x000fe20000010000 */
[----:B------:R-:W-:Y:S01]  /*0ce0*/  FFMA.FTZ R25, R26, R23, R25 ;  /* 0x000000171a197223 */ /* 0x000fe20000010019 */
[----:B------:R-:W-:Y:S01]  /*0cf0*/  FMUL.FTZ R23, R5, R17 ;  /* 0x0000001105177220 */ /* 0x000fe20000410000 */
[----:B------:R-:W-:Y:S01]  /*0d00*/  FMUL.FTZ R24, R24, R3 ;  /* 0x0000000318187220 */ /* 0x000fe20000410000 */
[----:B------:R-:W-:Y:S01]  /*0d10*/  FFMA.FTZ R21, R4, R26, R21 ;  /* 0x0000001a04157223 */ /* 0x000fe20000010015 */
[----:B------:R-:W-:Y:S01]  /*0d20*/  FADD.FTZ R26, -R2, R6 ;  /* 0x00000006021a7221 */ /* 0x000fe20000010100 */
[----:B------:R-:W-:Y:S01]  /*0d30*/  FADD.FTZ R22, R23, R22 ;  /* 0x0000001617167221 */ /* 0x000fe20000010000 */
[----:B------:R-:W-:Y:S01]  /*0d40*/  FFMA.FTZ R25, R24, R23, R25 ;  /* 0x0000001718197223 */ /* 0x000fe20000010019 */
[----:B------:R-:W-:Y:S01]  /*0d50*/  FMUL.FTZ R23, R8, R16 ;  /* 0x0000001008177220 */ /* 0x000fe20000410000 */
[----:B------:R-:W-:Y:S01]  /*0d60*/  FMUL.FTZ R28, R26, R3 ;  /* 0x000000031a1c7220 */ /* 0x000fe20000410000 */
[----:B------:R-:W-:Y:S01]  /*0d70*/  FADD.FTZ R26, -R2, R7 ;  /* 0x00000007021a7221 */ /* 0x000fe20000010100 */
[----:B------:R-:W-:Y:S01]  /*0d80*/  FFMA.FTZ R20, R5, R24, R20 ;  /* 0x0000001805147223 */ /* 0x000fe20000010014 */
[----:B------:R-:W-:Y:S01]  /*0d90*/  FADD.FTZ R22, R22, R23 ;  /* 0x0000001716167221 */ /* 0x000fe20000010000 */
[----:B------:R-:W-:Y:S01]  /*0da0*/  FFMA.FTZ R25, R28, R23, R25 ;  /* 0x000000171c197223 */ /* 0x000fe20000010019 */
[----:B------:R-:W-:Y:S01]  /*0db0*/  FMUL.FTZ R23, R9, R17 ;  /* 0x0000001109177220 */ /* 0x000fe20000410000 */
[----:B------:R-:W-:Y:S01]  /*0dc0*/  FMUL.FTZ R26, R26, R3 ;  /* 0x000000031a1a7220 */ /* 0x000fe20000410000 */
[----:B------:R-:W-:Y:S01]  /*0dd0*/  FMUL.FTZ R32, R12, R16 ;  /* 0x000000100c207220 */ /* 0x000fe20000410000 */
[----:B------:R-:W-:Y:S01]  /*0de0*/  FMUL.FTZ R29, R13, R17 ;  /* 0x000000110d1d7220 */ /* 0x000fe20000410000 */
[----:B------:R-:W-:Y:S01]  /*0df0*/  FADD.FTZ R27, R23, R22 ;  /* 0x00000016171b7221 */ /* 0x000fe20000010000 */
[----:B------:R-:W-:Y:S01]  /*0e00*/  FFMA.FTZ R24, R26, R23, R25 ;  /* 0x000000171a187223 */ /* 0x000fe20000010019 */
[-C--:B------:R-:W-:Y:S01]  /*0e10*/  FMUL.FTZ R23, R30, R3.reuse ;  /* 0x000000031e177220 */ /* 0x080fe20000410000 */
[----:B------:R-:W-:Y:S01]  /*0e20*/  FFMA.FTZ R25, R8, R28, R21 ;  /* 0x0000001c08197223 */ /* 0x000fe20000010015 */
[----:B------:R-:W-:Y:S01]  /*0e30*/  FFMA.FTZ R22, R9, R26, R20 ;  /* 0x0000001a09167223 */ /* 0x000fe20000010014 */
[----:B------:R-:W-:Y:S01]  /*0e40*/  FADD.FTZ R21, RZ, R36 ;  /* 0x00000024ff157221 */ /* 0x000fe20000010000 */
[----:B------:R-:W-:Y:S01]  /*0e50*/  FFMA.FTZ R31, R23, R32, R24 ;  /* 0x00000020171f7223 */ /* 0x000fe20000010018 */
[----:B------:R-:W-:Y:S01]  /*0e60*/  FADD.FTZ R24, -R2, R11 ;  /* 0x0000000b02187221 */ /* 0x000fe20000010100 */
[----:B------:R-:W-:Y:S01]  /*0e70*/  FADD.FTZ R20, RZ, R37 ;  /* 0x00000025ff147221 */ /* 0x000fe20000010000 */
[----:B------:R-:W-:Y:S01]  /*0e80*/  FADD.FTZ R28, R27, R32 ;  /* 0x000000201b1c7221 */ /* 0x000fe20000010000 */
[----:B------:R-:W-:Y:S01]  /*0e90*/  FADD.FTZ R27, R4, R21 ;  /* 0x00000015041b7221 */ /* 0x000fe20000010000 */
[----:B------:R-:W-:Y:S01]  /*0ea0*/  FMUL.FTZ R26, R24, R3 ;  /* 0x00000003181a7220 */ /* 0x000fe20000410000 */
[----:B------:R-:W-:Y:S01]  /*0eb0*/  FADD.FTZ R24, R5, R20 ;  /* 0x0000001405187221 */ /* 0x000fe20000010000 */
[----:B------:R-:W-:Y:S01]  /*0ec0*/  FADD.FTZ R20, R29, R28 ;  /* 0x0000001c1d147221 */ /* 0x000fe20000010000 */
[----:B------:R-:W-:Y:S01]  /*0ed0*/  FADD.FTZ R27, R8, R27 ;  /* 0x0000001b081b7221 */ /* 0x000fe20000010000 */
[----:B------:R-:W-:Y:S01]  /*0ee0*/  FFMA.FTZ R21, R26, R29, R31 ;  /* 0x0000001d1a157223 */ /* 0x000fe2000001001f */
[----:B------:R-:W-:Y:S01]  /*0ef0*/  FADD.FTZ R28, R9, R24 ;  /* 0x00000018091c7221 */ /* 0x000fe20000010000 */
[C---:B------:R-:W-:Y:S01]  /*0f00*/  FFMA.FTZ R24, R12.reuse, R23, R25 ;  /* 0x000000170c187223 */ /* 0x040fe20000010019 */
[C---:B------:R-:W-:Y:S01]  /*0f10*/  FFMA.FTZ R25, R13.reuse, R26, R22 ;  /* 0x0000001a0d197223 */ /* 0x040fe20000010016 */
[----:B------:R-:W-:Y:S01]  /*0f20*/  FADD.FTZ R26, R12, R27 ;  /* 0x0000001b0c1a7221 */ /* 0x000fe20000010000 */
[----:B------:R-:W-:Y:S01]  /*0f30*/  FADD.FTZ R27, R13, R28 ;  /* 0x0000001c0d1b7221 */ /* 0x000fe20000010000 */
[----:B------:R-:W-:Y:S06]  /*0f40*/  BRA `(.L_x_1200) ;  /* 0x0000000800007947 */ /* 0x000fec0003800000 */
.L_x_1199:
[C---:B-----5:R-:W-:Y:S01]  /*0f50*/  FADD.FTZ R20, -R2.reuse, R38 ;  /* 0x0000002602147221 */ /* 0x060fe20000010100 */
[C---:B------:R-:W-:Y:S01]  /*0f60*/  FADD.FTZ R24, -R2.reuse, R18 ;  /* 0x0000001202187221 */ /* 0x040fe20000010100 */
[----:B------:R-:W-:Y:S02]  /*0f70*/  FADD.FTZ R34, -R2, R6 ;  /* 0x0000000602227221 */ /* 0x000fe40000010100 */
[-C--:B-1----:R-:W-:Y:S01]  /*0f80*/  FMUL.FTZ R21, R20, R3.reuse ;  /* 0x0000000314157220 */ /* 0x082fe20000410000 */
[----:B------:R-:W-:Y:S01]  /*0f90*/  FADD.FTZ R20, -R2, R39 ;  /* 0x0000002702147221 */ /* 0x000fe20000010100 */
[----:B------:R-:W-:Y:S02]  /*0fa0*/  FMUL.FTZ R25, R24, R3 ;  /* 0x0000000318197220 */ /* 0x000fe40000410000 */
[--C-:B------:R-:W-:Y:S01]  /*0fb0*/  FFMA.FTZ R28, R16, R21, R14.reuse ;  /* 0x00000015101c7223 */ /* 0x100fe2000001000e */
[----:B------:R-:W-:Y:S01]  /*0fc0*/  FMUL.FTZ R20, R20, R3 ;  /* 0x0000000314147220 */ /* 0x000fe20000410000 */
[----:B------:R-:W-:-:S02]  /*0fd0*/  FFMA.FTZ R30, R16, R25, R14 ;  /* 0x00000019101e7223 */ /* 0x000fc4000001000e */
[----:B------:R-:W-:Y:S01]  /*0fe0*/  FMUL.FTZ R22, R28, -1.4426950216293334961 ;  /* 0xbfb8aa3b1c167820 */ /* 0x000fe20000410000 */
[----:B------:R-:W-:Y:S01]  /*0ff0*/  FFMA.FTZ R29, R17, R20, R15 ;  /* 0x00000014111d7223 */ /* 0x000fe2000001000f */
[----:B------:R-:W-:-:S03]  /*1000*/  FMUL.FTZ R24, R30, -1.4426950216293334961 ;  /* 0xbfb8aa3b1e187820 */ /* 0x000fc60000410000 */
[----:B------:R-:W-:Y:S01]  /*1010*/  FMUL.FTZ R23, R29, -1.4426950216293334961 ;  /* 0xbfb8aa3b1d177820 */ /* 0x000fe20000410000 */
[----:B------:R-:W1:Y:S08]  /*1020*/  MUFU.EX2 R22, R22 ;  /* 0x0000001600167308 */ /* 0x000e700000000800 */
[----:B------:R-:W0:Y:S08]  /*1030*/  MUFU.EX2 R23, R23 ;  /* 0x0000001700177308 */ /* 0x000e300000000800 */
[----:B------:R-:W-:Y:S01]  /*1040*/  MUFU.EX2 R24, R24 ;  /* 0x0000001800187308 */ /* 0x000fe20000000800 */
[----:B-1----:R-:W-:Y:S01]  /*1050*/  FADD.FTZ R31, R22, 1 ;  /* 0x3f800000161f7421 */ /* 0x002fe20000010000 */
[----:B------:R-:W-:-:S04]  /*1060*/  FADD.FTZ R22, -R2, R19 ;  /* 0x0000001302167221 */ /* 0x000fc80000010100 */
[-C--:B------:R-:W-:Y:S02]  /*1070*/  FMUL.FTZ R22, R22, R3.reuse ;  /* 0x0000000316167220 */ /* 0x080fe40000410000 */
[----:B------:R-:W1:Y:S01]  /*1080*/  MUFU.RCP R31, R31 ;  /* 0x0000001f001f7308 */ /* 0x000e620000001000 */
[----:B0-----:R-:W-:Y:S01]  /*1090*/  FADD.FTZ R26, R23, 1 ;  /* 0x3f800000171a7421 */ /* 0x001fe20000010000 */
[----:B------:R-:W-:Y:S01]  /*10a0*/  FFMA.FTZ R27, R17, R22, R15 ;  /* 0x00000016111b7223 */ /* 0x000fe2000001000f */
[----:B------:R-:W-:-:S03]  /*10b0*/  FMUL.FTZ R23, R34, R3 ;  /* 0x0000000322177220 */ /* 0x000fc60000410000 */
[----:B------:R-:W-:Y:S02]  /*10c0*/  FMUL.FTZ R32, R27, -1.4426950216293334961 ;  /* 0xbfb8aa3b1b207820 */ /* 0x000fe40000410000 */
[----:B------:R-:W0:Y:S08]  /*10d0*/  MUFU.RCP R26, R26 ;  /* 0x0000001a001a7308 */ /* 0x000e300000001000 */
[----:B------:R-:W2:Y:S01]  /*10e0*/  MUFU.EX2 R32, R32 ;  /* 0x0000002000207308 */ /* 0x000ea20000000800 */
[----:B-1----:R-:W-:Y:S01]  /*10f0*/  FADD.FTZ R33, -R31, 1 ;  /* 0x3f8000001f217421 */ /* 0x002fe20000010100 */
[----:B------:R-:W-:-:S03]  /*1100*/  FMUL.FTZ R40, R36, R31 ;  /* 0x0000001f24287220 */ /* 0x000fc60000410000 */
[----:B------:R-:W-:Y:S01]  /*1110*/  FFMA.FTZ R33, R28, R33, 1 ;  /* 0x3f8000001c217423 */ /* 0x000fe20000010021 */
[----:B------:R-:W-:-:S03]  /*1120*/  FFMA.FTZ R28, R16, R23, R14 ;  /* 0x00000017101c7223 */ /* 0x000fc6000001000e */
[----:B------:R-:W-:Y:S01]  /*1130*/  FMUL.FTZ R40, R40, R33 ;  /* 0x0000002128287220 */ /* 0x000fe20000410000 */
[----:B------:R-:W-:Y:S01]  /*1140*/  FADD.FTZ R33, R24, 1 ;  /* 0x3f80000018217421 */ /* 0x000fe20000010000 */
[----:B------:R-:W-:Y:S01]  /*1150*/  FADD.FTZ R24, -R2, R7 ;  /* 0x0000000702187221 */ /* 0x000fe20000010100 */
[----:B0-----:R-:W-:Y:S01]  /*1160*/  FADD.FTZ R34, -R26, 1 ;  /* 0x3f8000001a227421 */ /* 0x001fe20000010100 */
[----:B------:R-:W-:Y:S01]  /*1170*/  FMUL.FTZ R31, R28, -1.4426950216293334961 ;  /* 0xbfb8aa3b1c1f7820 */ /* 0x000fe20000410000 */
[----:B------:R-:W-:Y:S01]  /*1180*/  FMUL.FTZ R26, R37, R26 ;  /* 0x0000001a251a7220 */ /* 0x000fe20000410000 */
[----:B------:R-:W-:Y:S01]  /*1190*/  FMUL.FTZ R24, R24, R3 ;  /* 0x0000000318187220 */ /* 0x000fe20000410000 */
[----:B------:R-:W-:Y:S01]  /*11a0*/  FFMA.FTZ R35, R29, R34, 1 ;  /* 0x3f8000001d237423 */ /* 0x000fe20000010022 */
[----:B------:R-:W0:Y:S01]  /*11b0*/  MUFU.RCP R33, R33 ;  /* 0x0000002100217308 */ /* 0x000e220000001000 */
[----:B--2---:R-:W-:Y:S01]  /*11c0*/  FADD.FTZ R32, R32, 1 ;  /* 0x3f80000020207421 */ /* 0x004fe20000010000 */
[----:B------:R-:W-:Y:S01]  /*11d0*/  FFMA.FTZ R29, R17, R24, R15 ;  /* 0x00000018111d7223 */ /* 0x000fe2000001000f */
[----:B------:R-:W-:-:S03]  /*11e0*/  FMUL.FTZ R26, R26, R35 ;  /* 0x000000231a1a7220 */ /* 0x000fc60000410000 */
[----:B------:R-:W-:Y:S02]  /*11f0*/  FMUL.FTZ R34, R29, -1.4426950216293334961 ;  /* 0xbfb8aa3b1d227820 */ /* 0x000fe40000410000 */
[----:B------:R-:W1:Y:S08]  /*1200*/  MUFU.EX2 R31, R31 ;  /* 0x0000001f001f7308 */ /* 0x000e700000000800 */
[----:B------:R-:W2:Y:S01]  /*1210*/  MUFU.EX2 R34, R34 ;  /* 0x0000002200227308 */ /* 0x000ea20000000800 */
[----:B0-----:R-:W-:Y:S01]  /*1220*/  FADD.FTZ R35, -R33, 1 ;  /* 0x3f80000021237421 */ /* 0x001fe20000010100 */
[----:B------:R-:W-:-:S03]  /*1230*/  FMUL.FTZ R33, R4, R33 ;  /* 0x0000002104217220 */ /* 0x000fc60000410000 */
[----:B------:R-:W-:-:S03]  /*1240*/  FFMA.FTZ R30, R30, R35, 1 ;  /* 0x3f8000001e1e7423 */ /* 0x000fc60000010023 */
[----:B------:R-:W0:Y:S01]  /*1250*/  MUFU.RCP R32, R32 ;  /* 0x0000002000207308 */ /* 0x000e220000001000 */
[----:B-1----:R-:W-:-:S07]  /*1260*/  FADD.FTZ R31, R31, 1 ;  /* 0x3f8000001f1f7421 */ /* 0x002fce0000010000 */
[----:B------:R-:W1:Y:S01]  /*1270*/  MUFU.RCP R31, R31 ;  /* 0x0000001f001f7308 */ /* 0x000e620000001000 */
[----:B--2---:R-:W-:Y:S01]  /*1280*/  FADD.FTZ R35, R34, 1 ;  /* 0x3f80000022237421 */ /* 0x004fe20000010000 */
[----:B------:R-:W-:-:S06]  /*1290*/  FMUL.FTZ R34, R33, R30 ;  /* 0x0000001e21227220 */ /* 0x000fcc0000410000 */
[----:B------:R-:W2:Y:S01]  /*12a0*/  MUFU.RCP R30, R35 ;  /* 0x00000023001e7308 */ /* 0x000ea20000001000 */
[----:B0-----:R-:W-:-:S04]  /*12b0*/  FADD.FTZ R33, -R32, 1 ;  /* 0x3f80000020217421 */ /* 0x001fc80000010100 */
[----:B------:R-:W-:Y:S01]  /*12c0*/  FFMA.FTZ R33, R27, R33, 1 ;  /* 0x3f8000001b217423 */ /* 0x000fe20000010021 */
[----:B-1----:R-:W-:-:S04]  /*12d0*/  FADD.FTZ R27, -R31, 1 ;  /* 0x3f8000001f1b7421 */ /* 0x002fc80000010100 */
[----:B------:R-:W-:Y:S01]  /*12e0*/  FFMA.FTZ R41, R28, R27, 1 ;  /* 0x3f8000001c297423 */ /* 0x000fe2000001001b */
[----:B------:R-:W-:Y:S01]  /*12f0*/  FMUL.FTZ R27, R5, R32 ;  /* 0x00000020051b7220 */ /* 0x000fe20000410000 */
[----:B------:R-:W-:Y:S01]  /*1300*/  FMUL.FTZ R28, R8, R31 ;  /* 0x0000001f081c7220 */ /* 0x000fe20000410000 */
[----:B--2---:R-:W-:Y:S02]  /*1310*/  FADD.FTZ R32, -R30, 1 ;  /* 0x3f8000001e207421 */ /* 0x004fe40000010100 */
[----:B------:R-:W-:Y:S01]  /*1320*/  FMUL.FTZ R27, R27, R33 ;  /* 0x000000211b1b7220 */ /* 0x000fe20000410000 */
[----:B------:R-:W-:Y:S01]  /*1330*/  FMUL.FTZ R33, R17, R26 ;  /* 0x0000001a11217220 */ /* 0x000fe20000410000 */
[----:B------:R-:W-:Y:S01]  /*1340*/  FMUL.FTZ R28, R28, R41 ;  /* 0x000000291c1c7220 */ /* 0x000fe20000410000 */
[----:B------:R-:W-:Y:S01]  /*1350*/  FFMA.FTZ R32, R29, R32, 1 ;  /* 0x3f8000001d207423 */ /* 0x000fe20000010020 */
[----:B------:R-:W-:Y:S01]  /*1360*/  FMUL.FTZ R29, R9, R30 ;  /* 0x0000001e091d7220 */ /* 0x000fe20000410000 */
[-C--:B------:R-:W-:Y:S01]  /*1370*/  FMUL.FTZ R30, R16, R40.reuse ;  /* 0x00000028101e7220 */ /* 0x080fe20000410000 */
[----:B------:R-:W-:-:S02]  /*1380*/  FFMA.FTZ R41, R21, R40, RZ ;  /* 0x0000002815297223 */ /* 0x000fc400000100ff */
[----:B------:R-:W-:Y:S01]  /*1390*/  FMUL.FTZ R29, R29, R32 ;  /* 0x000000201d1d7220 */ /* 0x000fe20000410000 */
[----:B------:R-:W-:Y:S01]  /*13a0*/  FFMA.FTZ R35, R21, R30, RZ ;  /* 0x0000001e15237223 */ /* 0x000fe200000100ff */
[----:B------:R-:W-:Y:S01]  /*13b0*/  FADD.FTZ R32, RZ, R30 ;  /* 0x0000001eff207221 */ /* 0x000fe20000010000 */
[----:B------:R-:W-:Y:S01]  /*13c0*/  FADD.FTZ R30, -R2, R10 ;  /* 0x0000000a021e7221 */ /* 0x000fe20000010100 */
[----:B------:R-:W-:Y:S01]  /*13d0*/  FADD.FTZ R21, RZ, R40 ;  /* 0x00000028ff157221 */ /* 0x000fe20000010000 */
[-C--:B------:R-:W-:Y:S01]  /*13e0*/  FFMA.FTZ R40, R25, R34.reuse, R41 ;  /* 0x0000002219287223 */ /* 0x080fe20000010029 */
[----:B------:R-:W-:Y:S01]  /*13f0*/  FADD.FTZ R32, R33, R32 ;  /* 0x0000002021207221 */ /* 0x000fe20000010000 */
[----:B------:R-:W-:Y:S01]  /*1400*/  FMUL.FTZ R31, R30, R3 ;  /* 0x000000031e1f7220 */ /* 0x000fe20000410000 */
[----:B------:R-:W-:Y:S01]  /*1410*/  FFMA.FTZ R30, R20, R33, R35 ;  /* 0x00000021141e7223 */ /* 0x000fe20000010023 */
[C---:B------:R-:W-:Y:S01]  /*1420*/  FMUL.FTZ R41, R16.reuse, R34 ;  /* 0x0000002210297220 */ /* 0x040fe20000410000 */
[----:B------:R-:W-:Y:S01]  /*1430*/  FADD.FTZ R21, R21, R34 ;  /* 0x0000002215157221 */ /* 0x000fe20000010000 */
[----:B------:R-:W-:Y:S01]  /*1440*/  FFMA.FTZ R33, R16, R31, R14 ;  /* 0x0000001f10217223 */ /* 0x000fe2000001000e */
[----:B------:R-:W-:Y:S01]  /*1450*/  FFMA.FTZ R40, R23, R28, R40 ;  /* 0x0000001c17287223 */ /* 0x000fe20000010028 */
[----:B------:R-:W-:Y:S01]  /*1460*/  FFMA.FTZ R25, R25, R41, R30 ;  /* 0x0000002919197223 */ /* 0x000fe2000001001e */
[----:B------:R-:W-:Y:S01]  /*1470*/  FADD.FTZ R32, R32, R41 ;  /* 0x0000002920207221 */ /* 0x000fe20000010000 */
[----:B------:R-:W-:Y:S01]  /*1480*/  FMUL.FTZ R49, R33, -1.4426950216293334961 ;  /* 0xbfb8aa3b21317820 */ /* 0x000fe20000410000 */
[----:B------:R-:W-:Y:S01]  /*1490*/  FFMA.FTZ R41, R20, R26, RZ ;  /* 0x0000001a14297223 */ /* 0x000fe200000100ff */
[----:B------:R-:W-:Y:S01]  /*14a0*/  FADD.FTZ R20, RZ, R26 ;  /* 0x0000001aff147221 */ /* 0x000fe20000010000 */
[----:B------:R-:W-:-:S02]  /*14b0*/  FMUL.FTZ R26, R17, R27 ;  /* 0x0000001b111a7220 */ /* 0x000fc40000410000 */
[C---:B------:R-:W-:Y:S01]  /*14c0*/  FFMA.FTZ R41, R22.reuse, R27, R41 ;  /* 0x0000001b16297223 */ /* 0x040fe20000010029 */
[----:B------:R-:W0:Y:S01]  /*14d0*/  MUFU.EX2 R49, R49 ;  /* 0x0000003100317308 */ /* 0x000e220000000800 */
[----:B------:R-:W-:Y:S01]  /*14e0*/  FFMA.FTZ R22, R22, R26, R25 ;  /* 0x0000001a16167223 */ /* 0x000fe20000010019 */
[----:B------:R-:W-:Y:S01]  /*14f0*/  FADD.FTZ R20, R20, R27 ;  /* 0x0000001b14147221 */ /* 0x000fe20000010000 */
[----:B------:R-:W-:Y:S01]  /*1500*/  FADD.FTZ R32, R26, R32 ;  /* 0x000000201a207221 */ /* 0x000fe20000010000 */
[----:B------:R-:W-:Y:S01]  /*1510*/  FADD.FTZ R26, R21, R28 ;  /* 0x0000001c151a7221 */ /* 0x000fe20000010000 */
[----:B------:R-:W-:Y:S01]  /*1520*/  FFMA.FTZ R41, R24, R29, R41 ;  /* 0x0000001d18297223 */ /* 0x000fe20000010029 */
[----:B0-----:R-:W-:-:S06]  /*1530*/  FADD.FTZ R35, R49, 1 ;  /* 0x3f80000031237421 */ /* 0x001fcc0000010000 */
[----:B------:R-:W0:Y:S02]  /*1540*/  MUFU.RCP R35, R35 ;  /* 0x0000002300237308 */ /* 0x000e240000001000 */
[----:B0-----:R-:W-:-:S04]  /*1550*/  FADD.FTZ R30, -R35, 1 ;  /* 0x3f800000231e7421 */ /* 0x001fc80000010100 */
[----:B------:R-:W-:Y:S01]  /*1560*/  FFMA.FTZ R30, R33, R30, 1 ;  /* 0x3f800000211e7423 */ /* 0x000fe2000001001e */
[----:B------:R-:W-:-:S04]  /*1570*/  FMUL.FTZ R33, R12, R35 ;  /* 0x000000230c217220 */ /* 0x000fc80000410000 */
[----:B------:R-:W-:Y:S01]  /*1580*/  FMUL.FTZ R33, R33, R30 ;  /* 0x0000001e21217220 */ /* 0x000fe20000410000 */
[----:B------:R-:W-:-:S03]  /*1590*/  FADD.FTZ R30, -R2, R11 ;  /* 0x0000000b021e7221 */ /* 0x000fc60000010100 */
[----:B------:R-:W-:Y:S01]  /*15a0*/  FADD.FTZ R26, R26, R33 ;  /* 0x000000211a1a7221 */ /* 0x000fe20000010000 */
[----:B------:R-:W-:-:S04]  /*15b0*/  FMUL.FTZ R30, R30, R3 ;  /* 0x000000031e1e7220 */ /* 0x000fc80000410000 */
        /* <DEDUP_REMOVED lines=9> */
[----:B------:R-:W-:-:S04]  /*1650*/  FMUL.FTZ R25, R16, R28 ;  /* 0x0000001c10197220 */ /* 0x000fc80000410000 */
[----:B------:R-:W-:Y:S01]  /*1660*/  FFMA.FTZ R35, R23, R25, R22 ;  /* 0x0000001917237223 */ /* 0x000fe20000010016 */
[----:B------:R-:W-:Y:S01]  /*1670*/  FADD.FTZ R32, R32, R25 ;  /* 0x0000001920207221 */ /* 0x000fe20000010000 */
[----:B------:R-:W-:Y:S01]  /*1680*/  FMUL.FTZ R23, R17, R29 ;  /* 0x0000001d11177220 */ /* 0x000fe20000410000 */
[----:B------:R-:W-:-:S03]  /*1690*/  FFMA.FTZ R25, R30, R27, R41 ;  /* 0x0000001b1e197223 */ /* 0x000fc60000010029 */
[----:B------:R-:W-:Y:S01]  /*16a0*/  FFMA.FTZ R22, R24, R23, R35 ;  /* 0x0000001718167223 */ /* 0x000fe20000010023 */
[----:B------:R-:W-:Y:S01]  /*16b0*/  FADD.FTZ R32, R23, R32 ;  /* 0x0000002017207221 */ /* 0x000fe20000010000 */
[-C--:B------:R-:W-:Y:S01]  /*16c0*/  FMUL.FTZ R23, R16, R33.reuse ;  /* 0x0000002110177220 */ /* 0x080fe20000410000 */
[----:B------:R-:W-:-:S03]  /*16d0*/  FFMA.FTZ R24, R31, R33, R40 ;  /* 0x000000211f187223 */ /* 0x000fc60000010028 */
[----:B------:R-:W-:Y:S01]  /*16e0*/  FFMA.FTZ R21, R31, R23, R22 ;  /* 0x000000171f157223 */ /* 0x000fe20000010016 */
[----:B------:R-:W-:Y:S01]  /*16f0*/  FADD.FTZ R32, R32, R23 ;  /* 0x0000001720207221 */ /* 0x000fe20000010000 */
[----:B------:R-:W-:Y:S01]  /*1700*/  FMUL.FTZ R23, R17, R27 ;  /* 0x0000001b11177220 */ /* 0x000fe20000410000 */
[----:B------:R-:W-:-:S03]  /*1710*/  FADD.FTZ R22, R20, R29 ;  /* 0x0000001d14167221 */ /* 0x000fc60000010000 */
[----:B------:R-:W-:Y:S01]  /*1720*/  FFMA.FTZ R21, R30, R23, R21 ;  /* 0x000000171e157223 */ /* 0x000fe20000010015 */
[----:B------:R-:W-:Y:S01]  /*1730*/  FADD.FTZ R20, R23, R32 ;  /* 0x0000002017147221 */ /* 0x000fe20000010000 */
[----:B------:R-:W-:-:S07]  /*1740*/  FADD.FTZ R27, R22, R27 ;  /* 0x0000001b161b7221 */ /* 0x000fce0000010000 */
.L_x_1200:
[----:B------:R-:W-:Y:S01]  /*1750*/  LOP3.LUT R22, R46, 0x3e0, RZ, 0xc0, !PT ;  /* 0x000003e02e167812 */ /* 0x000fe200078ec0ff */
[----:B------:R-:W0:Y:S01]  /*1760*/  S2UR UR7, SR_CgaCtaId ;  /* 0x00000000000779c3 */ /* 0x000e220000008800 */
[----:B------:R-:W-:Y:S01]  /*1770*/  ISETP.NE.AND P2, PT, R43, RZ, PT ;  /* 0x000000ff2b00720c */ /* 0x000fe20003f45270 */
[----:B------:R-:W-:Y:S01]  /*1780*/  UMOV UR5, 0x400 ;  /* 0x0000040000057882 */ /* 0x000fe20000000000 */
[C---:B------:R-:W-:Y:S01]  /*1790*/  ISETP.GT.U32.AND P0, PT, R22.reuse, 0x210, PT ;  /* 0x000002101600780c */ /* 0x040fe20003f04070 */
[----:B------:R-:W-:Y:S01]  /*17a0*/  UIADD3 UR5, UPT, UPT, UR5, 0xc0, URZ ;  /* 0x000000c005057890 */ /* 0x000fe2000fffe0ff */
[----:B------:R-:W-:Y:S01]  /*17b0*/  IADD3 R22, PT, PT, -R22, 0x22f, RZ ;  /* 0x0000022f16167810 */ /* 0x000fe20007ffe1ff */
[----:B------:R-:W-:Y:S01]  /*17c0*/  UMOV UR12, 0x400 ;  /* 0x00000400000c7882 */ /* 0x000fe20000000000 */
[----:B------:R-:W-:Y:S01]  /*17d0*/  ISETP.NE.AND P1, PT, R46, RZ, PT ;  /* 0x000000ff2e00720c */ /* 0x000fe20003f25270 */
[----:B------:R-:W-:Y:S01]  /*17e0*/  BSSY.RECONVERGENT B0, `(.L_x_1201) ;  /* 0x0000058000007945 */ /* 0x000fe20003800200 */
[----:B------:R-:W-:-:S04]  /*17f0*/  SEL R22, R22, 0x1f, P0 ;  /* 0x0000001f16167807 */ /* 0x000fc80000000000 */
[----:B------:R-:W-:Y:S01]  /*1800*/  ISETP.GE.AND P0, PT, R43, R22, PT ;  /* 0x000000162b00720c */ /* 0x000fe20003f06270 */
[----:B------:R-:W1:Y:S01]  /*1810*/  SHFL.DOWN PT, R28, R21, 0x1, R22 ;  /* 0x08200000151c7989 */ /* 0x000e6200000e0016 */
[----:B------:R-:W-:-:S03]  /*1820*/  VOTEU.ALL UP0, P2 ;  /* 0x0000000000ff7886 */ /* 0x000fc60001000000 */
[----:B------:R-:W2:Y:S01]  /*1830*/  SHFL.DOWN PT, R23, R20, 0x1, R22 ;  /* 0x0820000014177989 */ /* 0x000ea200000e0016 */
[----:B0-----:R-:W-:Y:S02]  /*1840*/  ULEA UR5, UR7, UR5, 0x18 ;  /* 0x0000000507057291 */ /* 0x001fe4000f8ec0ff */
[----:B------:R-:W-:-:S04]  /*1850*/  @!UP0 ULEA UR6, UR7, UR12, 0x18 ;  /* 0x0000000c07068291 */ /* 0x000fc8000f8ec0ff */
[----:B------:R-:W-:-:S05]  /*1860*/  LEA R49, R46, UR5, 0x4 ;  /* 0x000000052e317c11 */ /* 0x000fca000f8e20ff */
[----:B------:R-:W-:Y:S01]  /*1870*/  STS.128 [R49], R24 ;  /* 0x0000001831007388 */ /* 0x000fe20000000c00 */
[----:B-1----:R-:W-:Y:S01]  /*1880*/  @!P0 FADD.FTZ R21, R28, R21 ;  /* 0x000000151c158221 */ /* 0x002fe20000010000 */
[----:B--2---:R-:W-:-:S04]  /*1890*/  @!P0 FADD.FTZ R20, R23, R20 ;  /* 0x0000001417148221 */ /* 0x004fc80000010000 */
        /* <DEDUP_REMOVED lines=22> */
[----:B-1----:R-:W-:-:S04]  /*1a00*/  @!P2 SHF.R.U32.HI R22, RZ, 0x2, R46 ;  /* 0x00000002ff16a819 */ /* 0x002fc8000001162e */
[----:B------:R-:W-:-:S04]  /*1a10*/  @!P2 LOP3.LUT R22, R22, 0xf8, RZ, 0xc0, !PT ;  /* 0x000000f81616a812 */ /* 0x000fc800078ec0ff */
[----:B0-----:R-:W-:Y:S01]  /*1a20*/  @!P0 FADD.FTZ R21, R21, R28 ;  /* 0x0000001c15158221 */ /* 0x001fe20000010000 */
[----:B--2---:R-:W-:-:S04]  /*1a30*/  @!P0 FADD.FTZ R20, R20, R29 ;  /* 0x0000001d14148221 */ /* 0x004fc80000010000 */
[----:B------:R-:W-:Y:S02]  /*1a40*/  MOV R40, R21 ;  /* 0x0000001500287202 */ /* 0x000fe40000000f00 */
[----:B------:R-:W-:Y:S02]  /*1a50*/  ISETP.GT.U32.AND P0, PT, R46, 0x22, PT ;  /* 0x000000222e00780c */ /* 0x000fe40003f04070 */
[----:B------:R-:W-:-:S05]  /*1a60*/  MOV R41, R20 ;  /* 0x0000001400297202 */ /* 0x000fca0000000f00 */
[----:B------:R0:W-:Y:S01]  /*1a70*/  @!P2 STS.64 [R22+UR6+0x18], R40 ;  /* 0x000018281600a988 */ /* 0x0001e20008000a06 */
[----:B------:R-:W-:Y:S06]  /*1a80*/  BAR.SYNC.DEFER_BLOCKING 0x0 ;  /* 0x0000000000007b1d */ /* 0x000fec0000010000 */
[----:B------:R-:W-:Y:S05]  /*1a90*/  @P1 BRA `(.L_x_1202) ;  /* 0x0000000000b01947 */ /* 0x000fea0003800000 */
[----:B------:R-:W-:-:S09]  /*1aa0*/  ULEA UR5, UR7, UR12, 0x18 ;  /* 0x0000000c07057291 */ /* 0x000fd2000f8ec0ff */
[----:B------:R-:W1:Y:S04]  /*1ab0*/  LDS.128 R32, [UR5+0x20] ;  /* 0x00002005ff207984 */ /* 0x000e680008000c00 */
[----:B------:R-:W2:Y:S01]  /*1ac0*/  LDS.128 R28, [UR5+0x30] ;  /* 0x00003005ff1c7984 */ /* 0x000ea20008000c00 */
[----:B-1----:R-:W-:Y:S01]  /*1ad0*/  FADD.FTZ R21, R40, R32 ;  /* 0x0000002028157221 */ /* 0x002fe20000010000 */
[----:B------:R-:W-:-:S03]  /*1ae0*/  FADD.FTZ R32, R41, R33 ;  /* 0x0000002129207221 */ /* 0x000fc60000010000 */
[----:B------:R-:W-:Y:S01]  /*1af0*/  FADD.FTZ R33, R21, R34 ;  /* 0x0000002215217221 */ /* 0x000fe20000010000 */
[----:B------:R-:W-:Y:S01]  /*1b00*/  FADD.FTZ R32, R32, R35 ;  /* 0x0000002320207221 */ /* 0x000fe20000010000 */
[----:B0-----:R-:W0:Y:S02]  /*1b10*/  LDS.128 R20, [UR5+0x40] ;  /* 0x00004005ff147984 */ /* 0x001e240008000c00 */
[----:B--2---:R-:W-:Y:S01]  /*1b20*/  FADD.FTZ R41, R33, R28 ;  /* 0x0000001c21297221 */ /* 0x004fe20000010000 */
[----:B------:R-:W-:Y:S02]  /*1b30*/  FADD.FTZ R28, R32, R29 ;  /* 0x0000001d201c7221 */ /* 0x000fe40000010000 */
[----:B------:R-:W1:Y:S01]  /*1b40*/  LDS.128 R32, [UR5+0x50] ;  /* 0x00005005ff207984 */ /* 0x000e620008000c00 */
[----:B------:R-:W-:Y:S01]  /*1b50*/  FADD.FTZ R41, R41, R30 ;  /* 0x0000001e29297221 */ /* 0x000fe20000010000 */
[----:B------:R-:W-:-:S04]  /*1b60*/  FADD.FTZ R28, R28, R31 ;  /* 0x0000001f1c1c7221 */ /* 0x000fc80000010000 */
[----:B0-----:R-:W-:Y:S01]  /*1b70*/  FADD.FTZ R28, R28, R21 ;  /* 0x000000151c1c7221 */ /* 0x001fe20000010000 */
[----:B------:R-:W-:-:S03]  /*1b80*/  FADD.FTZ R41, R41, R20 ;  /* 0x0000001429297221 */ /* 0x000fc60000010000 */
[----:B------:R-:W-:Y:S01]  /*1b90*/  FADD.FTZ R20, R28, R23 ;  /* 0x000000171c147221 */ /* 0x000fe20000010000 */
[----:B------:R-:W-:Y:S01]  /*1ba0*/  FADD.FTZ R41, R41, R22 ;  /* 0x0000001629297221 */ /* 0x000fe20000010000 */
[----:B------:R-:W0:Y:S03]  /*1bb0*/  LDS.128 R28, [UR5+0x60] ;  /* 0x00006005ff1c7984 */ /* 0x000e260008000c00 */
[----:B-1----:R-:W-:Y:S01]  /*1bc0*/  FADD.FTZ R41, R41, R32 ;  /* 0x0000002029297221 */ /* 0x002fe20000010000 */
[----:B------:R-:W-:Y:S02]  /*1bd0*/  FADD.FTZ R32, R20, R33 ;  /* 0x0000002114207221 */ /* 0x000fe40000010000 */
[----:B------:R-:W1:Y:S01]  /*1be0*/  LDS.128 R20, [UR5+0x70] ;  /* 0x00007005ff147984 */ /* 0x000e620008000c00 */
[----:B------:R-:W-:Y:S01]  /*1bf0*/  FADD.FTZ R41, R41, R34 ;  /* 0x0000002229297221 */ /* 0x000fe20000010000 */
[----:B------:R-:W-:-:S03]  /*1c00*/  FADD.FTZ R32, R32, R35 ;  /* 0x0000002320207221 */ /* 0x000fc60000010000 */
[----:B0-----:R-:W-:Y:S01]  /*1c10*/  FADD.FTZ R41, R41, R28 ;  /* 0x0000001c29297221 */ /* 0x001fe20000010000 */
[----:B------:R-:W-:-:S03]  /*1c20*/  FADD.FTZ R32, R32, R29 ;  /* 0x0000001d20207221 */ /* 0x000fc60000010000 */
[----:B------:R-:W-:Y:S01]  /*1c30*/  FADD.FTZ R41, R41, R30 ;  /* 0x0000001e29297221 */ /* 0x000fe20000010000 */
[----:B------:R-:W-:Y:S02]  /*1c40*/  FADD.FTZ R32, R32, R31 ;  /* 0x0000001f20207221 */ /* 0x000fe40000010000 */
[----:B------:R-:W0:Y:S01]  /*1c50*/  LDS.128 R28, [UR5+0x80] ;  /* 0x00008005ff1c7984 */ /* 0x000e220008000c00 */
[----:B-1----:R-:W-:Y:S01]  /*1c60*/  FADD.FTZ R41, R41, R20 ;  /* 0x0000001429297221 */ /* 0x002fe20000010000 */
[----:B------:R-:W-:Y:S02]  /*1c70*/  FADD.FTZ R20, R32, R21 ;  /* 0x0000001520147221 */ /* 0x000fe40000010000 */
[----:B------:R-:W1:Y:S01]  /*1c80*/  LDS.128 R32, [UR5+0x90] ;  /* 0x00009005ff207984 */ /* 0x000e620008000c00 */
[----:B------:R-:W-:Y:S01]  /*1c90*/  FADD.FTZ R21, R41, R22 ;  /* 0x0000001629157221 */ /* 0x000fe20000010000 */
[----:B------:R-:W-:Y:S02]  /*1ca0*/  FADD.FTZ R20, R20, R23 ;  /* 0x0000001714147221 */ /* 0x000fe40000010000 */
[----:B------:R-:W2:Y:S01]  /*1cb0*/  LDS.64 R40, [UR5+0xa0] ;  /* 0x0000a005ff287984 */ /* 0x000ea20008000a00 */
        /* <DEDUP_REMOVED lines=10> */
.L_x_1202:
[----:B------:R-:W-:Y:S05]  /*1d60*/  BSYNC.RECONVERGENT B0 ;  /* 0x0000000000007941 */ /* 0x000fea0003800200 */
.L_x_1201:
        /* <DEDUP_REMOVED lines=13> */
[----:B------:R-:W0:Y:S01]  /*1e40*/  LDS.128 R20, [R49+0x8c0] ;  /* 0x0008c00031147984 */ /* 0x000e220000000c00 */
[----:B------:R-:W-:Y:S01]  /*1e50*/  FADD.FTZ R28, R24, R31 ;  /* 0x0000001f181c7221 */ /* 0x000fe20000010000 */
[----:B--2---:R-:W-:Y:S01]  /*1e60*/  FADD.FTZ R31, R27, R32 ;  /* 0x000000201b1f7221 */ /* 0x004fe20000010000 */
[----:B------:R-:W-:Y:S01]  /*1e70*/  FADD.FTZ R30, R26, R33 ;  /* 0x000000211a1e7221 */ /* 0x000fe20000010000 */
[----:B------:R-:W-:Y:S01]  /*1e80*/  FADD.FTZ R29, R29, R34 ;  /* 0x000000221d1d7221 */ /* 0x000fe20000010000 */
[----:B------:R-:W1:Y:S01]  /*1e90*/  LDS.128 R24, [R49+0xaf0] ;  /* 0x000af00031187984 */ /* 0x000e620000000c00 */
[----:B------:R-:W-:Y:S01]  /*1ea0*/  FADD.FTZ R32, R28, R35 ;  /* 0x000000231c207221 */ /* 0x000fe20000010000 */
[----:B0-----:R-:W-:Y:S01]  /*1eb0*/  FADD.FTZ R35, R31, R20 ;  /* 0x000000141f237221 */ /* 0x001fe20000010000 */
[----:B------:R-:W-:Y:S01]  /*1ec0*/  FADD.FTZ R20, R30, R21 ;  /* 0x000000151e147221 */ /* 0x000fe20000010000 */
[----:B------:R-:W-:Y:S01]  /*1ed0*/  FADD.FTZ R33, R29, R22 ;  /* 0x000000161d217221 */ /* 0x000fe20000010000 */
[----:B------:R-:W-:Y:S01]  /*1ee0*/  FADD.FTZ R32, R32, R23 ;  /* 0x0000001720207221 */ /* 0x000fe20000010000 */
[----:B------:R-:W0:Y:S01]  /*1ef0*/  LDS.128 R28, [R49+0xd20] ;  /* 0x000d2000311c7984 */ /* 0x000e220000000c00 */
[----:B-1----:R-:W-:Y:S01]  /*1f00*/  FADD.FTZ R35, R35, R24 ;  /* 0x0000001823237221 */ /* 0x002fe20000010000 */
[----:B------:R-:W-:Y:S01]  /*1f10*/  FADD.FTZ R24, R20, R25 ;  /* 0x0000001914187221 */ /* 0x000fe20000010000 */
[----:B------:R-:W-:Y:S01]  /*1f20*/  FADD.FTZ R33, R33, R26 ;  /* 0x0000001a21217221 */ /* 0x000fe20000010000 */
[----:B------:R-:W1:Y:S01]  /*1f30*/  LDS.128 R20, [R49+0xf50] ;  /* 0x000f500031147984 */ /* 0x000e620000000c00 */
[----:B------:R-:W-:Y:S01]  /*1f40*/  FADD.FTZ R32, R32, R27 ;  /* 0x0000001b20207221 */ /* 0x000fe20000010000 */
[----:B0-----:R-:W-:Y:S01]  /*1f50*/  FADD.FTZ R35, R35, R28 ;  /* 0x0000001c23237221 */ /* 0x001fe20000010000 */
[----:B------:R-:W-:Y:S01]  /*1f60*/  FADD.FTZ R28, R24, R29 ;  /* 0x0000001d181c7221 */ /* 0x000fe20000010000 */
[----:B------:R-:W-:Y:S01]  /*1f70*/  FADD.FTZ R33, R33, R30 ;  /* 0x0000001e21217221 */ /* 0x000fe20000010000 */
[----:B------:R-:W0:Y:S01]  /*1f80*/  LDS.128 R24, [R49+0x1180] ;  /* 0x0011800031187984 */ /* 0x000e220000000c00 */
[----:B-1----:R-:W-:Y:S01]  /*1f90*/  FADD.FTZ R35, R35, R20 ;  /* 0x0000001423237221 */ /* 0x002fe20000010000 */
[----:B------:R-:W-:Y:S01]  /*1fa0*/  FADD.FTZ R32, R32, R31 ;  /* 0x0000001f20207221 */ /* 0x000fe20000010000 */
        /* <DEDUP_REMOVED lines=8> */
[----:B------:R-:W-:Y:S01]  /*2030*/  FADD.FTZ R32, R32, R27 ;  /* 0x0000001b20207221 */ /* 0x000fe20000010000 */
[----:B-1----:R-:W-:Y:S01]  /*2040*/  FADD.FTZ R35, R35, R28 ;  /* 0x0000001c23237221 */ /* 0x002fe20000010000 */
[----:B------:R-:W-:Y:S01]  /*2050*/  FADD.FTZ R28, R24, R29 ;  /* 0x0000001d181c7221 */ /* 0x000fe20000010000 */
[----:B------:R-:W-:Y:S01]  /*2060*/  FADD.FTZ R33, R33, R30 ;  /* 0x0000001e21217221 */ /* 0x000fe20000010000 */
[----:B------:R-:W1:Y:S01]  /*2070*/  LDS.128 R24, [R49+0x1810] ;  /* 0x0018100031187984 */ /* 0x000e620000000c00 */
[----:B------:R-:W-:Y:S01]  /*2080*/  FADD.FTZ R32, R32, R31 ;  /* 0x0000001f20207221 */ /* 0x000fe20000010000 */
[----:B0-----:R-:W-:Y:S01]  /*2090*/  FADD.FTZ R35, R35, R20 ;  /* 0x0000001423237221 */ /* 0x001fe20000010000 */
[----:B------:R-:W-:-:S02]  /*20a0*/  FADD.FTZ R20, R28, R21 ;  /* 0x000000151c147221 */ /* 0x000fc40000010000 */
        /* <DEDUP_REMOVED lines=9> */
[----:B------:R-:W-:Y:S01]  /*2140*/  FADD.FTZ R35, R35, R28 ;  /* 0x0000001c23237221 */ /* 0x000fe20000010000 */
[----:B------:R-:W0:Y:S01]  /*2150*/  LDS.128 R24, [R49+0x1ea0] ;  /* 0x001ea00031187984 */ /* 0x000e220000000c00 */
[----:B------:R-:W-:Y:S01]  /*2160*/  FADD.FTZ R33, R33, R30 ;  /* 0x0000001e21217221 */ /* 0x000fe20000010000 */
[----:B------:R-:W-:Y:S01]  /*2170*/  FADD.FTZ R34, R34, R31 ;  /* 0x0000001f22227221 */ /* 0x000fe20000010000 */
[----:B-1----:R-:W-:Y:S01]  /*2180*/  FADD.FTZ R35, R35, R20 ;  /* 0x0000001423237221 */ /* 0x002fe20000010000 */
[----:B------:R-:W1:Y:S01]  /*2190*/  LDS.128 R28, [R49+0x20d0] ;  /* 0x0020d000311c7984 */ /* 0x000e620000000c00 */
        /* <DEDUP_REMOVED lines=10> */
[----:B------:R-:W-:-:S07]  /*2240*/  FADD.FTZ R27, R34, R31 ;  /* 0x0000001f221b7221 */ /* 0x000fce0000010000 */
.L_x_1204:
[----:B------:R-:W-:Y:S05]  /*2250*/  BSYNC.RECONVERGENT B0 ;  /* 0x0000000000007941 */ /* 0x000fea0003800200 */
.L_x_1203:
[----:B------:R-:W-:Y:S04]  /*2260*/  BSSY.RECONVERGENT B0, `(.L_x_1205) ;  /* 0x000001d000007945 */ /* 0x000fe80003800200 */
[----:B------:R-:W-:Y:S05]  /*2270*/  @P0 BRA `(.L_x_1206) ;  /* 0x00000000006c0947 */ /* 0x000fea0003800000 */
[----:B------:R-:W0:Y:S08]  /*2280*/  LDC.64 R20, c[0x0][0x3f8] ;  /* 0x0000fe00ff147b82 */ /* 0x000e300000000a00 */
[----:B------:R-:W1:Y:S01]  /*2290*/  LDC.64 R30, c[0x0][0x3d8] ;  /* 0x0000f600ff1e7b82 */ /* 0x000e620000000a00 */
[----:B0-----:R-:W-:Y:S01]  /*22a0*/  IMAD.WIDE.U32 R22, R20, 0x3, RZ ;  /* 0x0000000314167825 */ /* 0x001fe200078e00ff */
[----:B------:R-:W-:-:S02]  /*22b0*/  LEA R33, R21, R21, 0x1 ;  /* 0x0000001515217211 */ /* 0x000fc400078e08ff */
[----:B------:R-:W-:Y:S02]  /*22c0*/  LEA.HI R29, P0, R21, R20, RZ, 0x1 ;  /* 0x00000014151d7211 */ /* 0x000fe400078108ff */
[----:B------:R-:W-:Y:S01]  /*22d0*/  IADD3 R33, PT, PT, R23, R33, RZ ;  /* 0x0000002117217210 */ /* 0x000fe20007ffe0ff */
[----:B------:R-:W-:Y:S01]  /*22e0*/  IMAD R23, R0, 0x23, R46 ;  /* 0x0000002300177824 */ /* 0x000fe200078e022e */
[----:B------:R-:W-:Y:S02]  /*22f0*/  IADD3.X R0, PT, PT, RZ, R21, RZ, P0, !PT ;  /* 0x00000015ff007210 */ /* 0x000fe400007fe4ff */
[----:B------:R-:W-:Y:S01]  /*2300*/  LEA.HI R22, P2, R33, R22, RZ, 0x1 ;  /* 0x0000001621167211 */ /* 0x000fe200078508ff */
[----:B-1----:R-:W-:Y:S01]  /*2310*/  IMAD.WIDE R30, R23, 0x4, R30 ;  /* 0x00000004171e7825 */ /* 0x002fe200078e021e */
[----:B------:R-:W-:Y:S02]  /*2320*/  SHF.L.U32 R23, R29, 0x1, RZ ;  /* 0x000000011d177819 */ /* 0x000fe400000006ff */
[----:B------:R-:W-:-:S02]  /*2330*/  IADD3.X R33, PT, PT, RZ, R33, RZ, P2, !PT ;  /* 0x00000021ff217210 */ /* 0x000fc400017fe4ff */
[C---:B------:R-:W-:Y:S01]  /*2340*/  SHF.L.U32 R35, R22.reuse, 0x1, RZ ;  /* 0x0000000116237819 */ /* 0x040fe200000006ff */
[----:B------:R1:W-:Y:S01]  /*2350*/  REDG.E.ADD.F32.FTZ.RN.STRONG.GPU desc[UR8][R30.64], R24 ;  /* 0x000000181e0079a6 */ /* 0x0003e2000c12f308 */
[----:B------:R-:W-:Y:S02]  /*2360*/  SHF.L.U64.HI R33, R22, 0x1, R33 ;  /* 0x0000000116217819 */ /* 0x000fe40000010221 */
[----:B------:R-:W-:Y:S02]  /*2370*/  LOP3.LUT R23, R23, 0xfffffffc, RZ, 0xc0, !PT ;  /* 0xfffffffc17177812 */ /* 0x000fe400078ec0ff */
[----:B------:R-:W-:Y:S02]  /*2380*/  LEA R22, P2, R20, R30, 0x2 ;  /* 0x0000001e14167211 */ /* 0x000fe400078410ff */
[----:B------:R-:W-:Y:S02]  /*2390*/  LOP3.LUT R35, R35, 0xfffffffc, RZ, 0xc0, !PT ;  /* 0xfffffffc23237812 */ /* 0x000fe400078ec0ff */
[----:B------:R-:W-:-:S02]  /*23a0*/  SHF.L.U64.HI R29, R29, 0x1, R0 ;  /* 0x000000011d1d7819 */ /* 0x000fc40000010200 */
[----:B------:R-:W-:Y:S02]  /*23b0*/  IADD3 R28, P0, PT, R30, R23, RZ ;  /* 0x000000171e1c7210 */ /* 0x000fe40007f1e0ff */
[----:B------:R-:W-:Y:S02]  /*23c0*/  LEA.HI.X R23, R20, R31, R21, 0x2, P2 ;  /* 0x0000001f14177211 */ /* 0x000fe400010f1415 */
[----:B------:R-:W-:Y:S02]  /*23d0*/  IADD3 R20, P2, PT, R30, R35, RZ ;  /* 0x000000231e147210 */ /* 0x000fe40007f5e0ff */
[C---:B------:R-:W-:Y:S02]  /*23e0*/  IADD3.X R29, PT, PT, R31.reuse, R29, RZ, P0, !PT ;  /* 0x0000001d1f1d7210 */ /* 0x040fe400007fe4ff */
[----:B------:R-:W-:-:S03]  /*23f0*/  IADD3.X R21, PT, PT, R31, R33, RZ, P2, !PT ;  /* 0x000000211f157210 */ /* 0x000fc600017fe4ff */
[----:B------:R1:W-:Y:S04]  /*2400*/  REDG.E.ADD.F32.FTZ.RN.STRONG.GPU desc[UR8][R28.64], R25 ;  /* 0x000000191c0079a6 */ /* 0x0003e8000c12f308 */
[----:B------:R1:W-:Y:S04]  /*2410*/  REDG.E.ADD.F32.FTZ.RN.STRONG.GPU desc[UR8][R22.64], R26 ;  /* 0x0000001a160079a6 */ /* 0x0003e8000c12f308 */
[----:B------:R1:W-:Y:S02]  /*2420*/  REDG.E.ADD.F32.FTZ.RN.STRONG.GPU desc[UR8][R20.64], R27 ;  /* 0x0000001b140079a6 */ /* 0x0003e4000c12f308 */
.L_x_1206:
[----:B------:R-:W-:Y:S05]  /*2430*/  BSYNC.RECONVERGENT B0 ;  /* 0x0000000000007941 */ /* 0x000fea0003800200 */
.L_x_1205:
[----:B------:R-:W2:Y:S02]  /*2440*/  LDCU UR5, c[0x0][0x370] ;  /* 0x00006e00ff0577ac */ /* 0x000ea40008000800 */
[----:B--2---:R-:W-:-:S09]  /*2450*/  UISETP.GE.U32.AND UP0, UPT, UR5, 0x2, UPT ;  /* 0x000000020500788c */ /* 0x004fd2000bf06070 */
[----:B------:R-:W-:Y:S05]  /*2460*/  BRA.U !UP0, `(.L_x_1207) ;  /* 0x0000000908b07547 */ /* 0x000fea000b800000 */
[----:B------:R-:W2:Y:S01]  /*2470*/  LDC R0, c[0x0][0x370] ;  /* 0x0000dc00ff007b82 */ /* 0x000ea20000000800 */
[----:B-1----:R-:W-:-:S05]  /*2480*/  LOP3.LUT R21, R48, 0x1, RZ, 0xc0, !PT ;  /* 0x0000000130157812 */ /* 0x002fca00078ec0ff */
[----:B------:R-:W-:Y:S02]  /*2490*/  IMAD R23, R21, R44, RZ ;  /* 0x0000002c15177224 */ /* 0x000fe400078e02ff */
[----:B------:R-:W1:Y:S02]  /*24a0*/  LDC.64 R34, c[0x0][0x3d0] ;  /* 0x0000f400ff227b82 */ /* 0x000e640000000a00 */
[----:B--2---:R-:W-:-:S05]  /*24b0*/  IMAD R0, R23, R0, RZ ;  /* 0x0000000017007224 */ /* 0x004fca00078e02ff */
[----:B------:R-:W-:-:S05]  /*24c0*/  SHF.L.U32 R21, R0, 0x1, RZ ;  /* 0x0000000100157819 */ /* 0x000fca00000006ff */
[----:B-1----:R-:W-:Y:S01]  /*24d0*/  IMAD.WIDE R34, R21, 0x4, R34 ;  /* 0x0000000415227825 */ /* 0x002fe200078e0222 */
[----:B------:R-:W-:Y:S06]  /*24e0*/  @P1 BRA `(.L_x_1208) ;  /* 0x0000000000541947 */ /* 0x000fec0003800000 */
[----:B------:R-:W1:Y:S01]  /*24f0*/  LDC.64 R20, c[0x0][0x3c8] ;  /* 0x0000f200ff147b82 */ /* 0x000e620000000a00 */
[----:B------:R-:W-:Y:S01]  /*2500*/  IADD3 R23, PT, PT, R23, R45, RZ ;  /* 0x0000002d17177210 */ /* 0x000fe20007ffe0ff */
[----:B------:R-:W-:Y:S01]  /*2510*/  IMAD R25, R44, UR10, R45 ;  /* 0x0000000a2c197c24 */ /* 0x000fe2000f8e022d */
[----:B------:R-:W-:-:S03]  /*2520*/  LOP3.LUT P0, R0, R48, 0x2, RZ, 0xc0, !PT ;  /* 0x0000000230007812 */ /* 0x000fc6000780c0ff */
[----:B-1----:R-:W-:-:S04]  /*2530*/  IMAD.WIDE.U32 R20, R23, 0x4, R20 ;  /* 0x0000000417147825 */ /* 0x002fc800078e0014 */
[----:B0-----:R-:W-:Y:S01]  /*2540*/  IMAD.WIDE.U32 R22, R25, 0x8, R34 ;  /* 0x0000000819167825 */ /* 0x001fe200078e0022 */
        /* <DEDUP_REMOVED lines=10> */
.L_x_1209:
[----:B------:R-:W2:Y:S04]  /*25f0*/  LDG.E.STRONG.GPU R0, desc[UR8][R20.64] ;  /* 0x0000000814007981 */ /* 0x000ea8000c1ef900 */
[----:B--2---:R-:W-:Y:S01]  /*2600*/  CCTL.IVALL ;  /* 0x00000000ff00798f */ /* 0x004fe20002000000 */
[----:B------:R-:W-:Y:S05]  /*2610*/  YIELD ;  /* 0x0000000000007946 */ /* 0x000fea0003800000 */
[----:B------:R-:W-:-:S13]  /*2620*/  ISETP.NE.AND P0, PT, R0, R27, PT ;  /* 0x0000001b0000720c */ /* 0x000fda0003f05270 */
[----:B------:R-:W-:Y:S05]  /*2630*/  @P0 BRA `(.L_x_1209) ;  /* 0xfffffffc00ec0947 */ /* 0x000fea000383ffff */
.L_x_1208:
[----:B------:R-:W1:Y:S01]  /*2640*/  LDC R0, c[0x0][0x370] ;  /* 0x0000dc00ff007b82 */ /* 0x000e620000000800 */
[----:B------:R-:W-:Y:S05]  /*2650*/  WARPSYNC.ALL ;  /* 0x0000000000007948 */ /* 0x000fea0003800000 */
[----:B-1----:R-:W-:Y:S02]  /*2660*/  ISETP.GE.U32.AND P0, PT, R0, 0x8, PT ;  /* 0x000000080000780c */ /* 0x002fe40003f06070 */
        /* <DEDUP_REMOVED lines=13> */
.L_x_1211:
[----:B------:R-:W-:Y:S02]  /*2740*/  ISETP.EQ.OR P3, PT, RZ, UR5, P1 ;  /* 0x00000005ff007c0c */ /* 0x000fe40008f62670 */
[----:B------:R-:W-:-:S04]  /*2750*/  IADD3 R20, PT, PT, R0, 0x1, RZ ;  /* 0x0000000100147810 */ /* 0x000fc80007ffe0ff */
[----:B------:R-:W-:-:S07]  /*2760*/  ISETP.EQ.OR P5, PT, R20, UR10, P1 ;  /* 0x0000000a14007c0c */ /* 0x000fce0008fa2670 */
[----:B------:R-:W-:-:S06]  /*2770*/  @!P3 IMAD.WIDE.U32 R20, R26, 0x8, R34 ;  /* 0x000000081a14b825 */ /* 0x000fcc00078e0022 */
[----:B------:R-:W2:Y:S01]  /*2780*/  @!P3 LDG.E.64 R20, desc[UR8][R20.64] ;  /* 0x000000081414b981 */ /* 0x000ea2000c1e1b00 */
[----:B0-----:R-:W-:Y:S01]  /*2790*/  @!P5 IMAD.WIDE.U32 R22, R27, 0x8, R34 ;  /* 0x000000081b16d825 */ /* 0x001fe200078e0022 */
[----:B------:R-:W-:-:S04]  /*27a0*/  IADD3 R24, PT, PT, R0, 0x2, RZ ;  /* 0x0000000200187810 */ /* 0x000fc80007ffe0ff */
[----:B------:R-:W-:Y:S01]  /*27b0*/  ISETP.EQ.OR P0, PT, R24, UR10, P1 ;  /* 0x0000000a18007c0c */ /* 0x000fe20008f02670 */
[----:B------:R-:W3:Y:S01]  /*27c0*/  @!P5 LDG.E.64 R22, desc[UR8][R22.64] ;  /* 0x000000081616d981 */ /* 0x000ee2000c1e1b00 */
[----:B------:R-:W-:-:S04]  /*27d0*/  IADD3 R24, PT, PT, R0, 0x3, RZ ;  /* 0x0000000300187810 */ /* 0x000fc80007ffe0ff */
[----:B------:R-:W-:-:S07]  /*27e0*/  ISETP.EQ.OR P2, PT, R24, UR10, P1 ;  /* 0x0000000a18007c0c */ /* 0x000fce0008f42670 */
[----:B------:R-:W-:-:S06]  /*27f0*/  @!P0 IMAD.WIDE.U32 R24, R32, 0x8, R34 ;  /* 0x0000000820188825 */ /* 0x000fcc00078e0022 */
[----:B------:R-:W4:Y:S01]  /*2800*/  @!P0 LDG.E.64 R24, desc[UR8][R24.64] ;  /* 0x0000000818188981 */ /* 0x000f22000c1e1b00 */
[----:B--2---:R-:W-:Y:S01]  /*2810*/  @!P3 FADD.FTZ R40, R40, R20 ;  /* 0x000000142828b221 */ /* 0x004fe20000010000 */
[----:B------:R-:W-:Y:S01]  /*2820*/  @!P3 FADD.FTZ R41, R41, R21 ;  /* 0x000000152929b221 */ /* 0x000fe20000010000 */
[----:B------:R-:W-:-:S04]  /*2830*/  @!P2 IMAD.WIDE.U32 R20, R33, 0x8, R34 ;  /* 0x000000082114a825 */ /* 0x000fc800078e0022 */
[----:B---3--:R-:W-:Y:S02]  /*2840*/  @!P5 FADD.FTZ R40, R40, R22 ;  /* 0x000000162828d221 */ /* 0x008fe40000010000 */
[----:B------:R-:W2:Y:S01]  /*2850*/  @!P2 LDG.E.64 R20, desc[UR8][R20.64] ;  /* 0x000000081414a981 */ /* 0x000ea2000c1e1b00 */
[----:B------:R-:W-:Y:S01]  /*2860*/  IADD3 R22, PT, PT, R0, 0x4, RZ ;  /* 0x0000000400167810 */ /* 0x000fe20007ffe0ff */
[----:B------:R-:W-:-:S03]  /*2870*/  @!P5 FADD.FTZ R41, R41, R23 ;  /* 0x000000172929d221 */ /* 0x000fc60000010000 */
[----:B------:R-:W-:Y:S01]  /*2880*/  ISETP.EQ.OR P5, PT, R22, UR10, P1 ;  /* 0x0000000a16007c0c */ /* 0x000fe20008fa2670 */
[----:B----4-:R-:W-:Y:S01]  /*2890*/  @!P0 FADD.FTZ R40, R40, R24 ;  /* 0x0000001828288221 */ /* 0x010fe20000010000 */
[----:B------:R-:W-:-:S11]  /*28a0*/  @!P0 FADD.FTZ R41, R41, R25 ;  /* 0x0000001929298221 */ /* 0x000fd60000010000 */
[----:B------:R-:W-:-:S06]  /*28b0*/  @!P5 IMAD.WIDE.U32 R24, R30, 0x8, R34 ;  /* 0x000000081e18d825 */ /* 0x000fcc00078e0022 */
[----:B------:R-:W3:Y:S01]  /*28c0*/  @!P5 LDG.E.64 R24, desc[UR8][R24.64] ;  /* 0x000000081818d981 */ /* 0x000ee2000c1e1b00 */
[----:B------:R-:W-:-:S04]  /*28d0*/  IADD3 R22, PT, PT, R0, 0x5, RZ ;  /* 0x0000000500167810 */ /* 0x000fc80007ffe0ff */
[----:B------:R-:W-:-:S13]  /*28e0*/  ISETP.EQ.OR P3, PT, R22, UR10, P1 ;  /* 0x0000000a16007c0c */ /* 0x000fda0008f62670 */
        /* <DEDUP_REMOVED lines=14> */
[----:B----4-:R-:W-:Y:S02]  /*29d0*/  @!P3 FADD.FTZ R41, R41, R23 ;  /* 0x000000172929b221 */ /* 0x010fe40000010000 */
[----:B------:R-:W0:Y:S01]  /*29e0*/  LDC R23, c[0x0][0x370] ;  /* 0x0000dc00ff177b82 */ /* 0x000e220000000800 */
[----:B------:R-:W-:Y:S01]  /*29f0*/  @!P3 FADD.FTZ R40, R40, R22 ;  /* 0x000000162828b221 */ /* 0x000fe20000010000 */
[----:B------:R-:W-:Y:S01]  /*2a00*/  IADD3 R0, PT, PT, R0, 0x8, RZ ;  /* 0x0000000800007810 */ /* 0x000fe20007ffe0ff */
[----:B------:R-:W-:Y:S01]  /*2a10*/  UIADD3 UR5, UPT, UPT, UR5, 0x8, URZ ;  /* 0x0000000805057890 */ /* 0x000fe2000fffe0ff */
[C---:B------:R-:W-:Y:S02]  /*2a20*/  LEA R26, R44.reuse, R26, 0x3 ;  /* 0x0000001a2c1a7211 */ /* 0x040fe400078e18ff */
[----:B0-----:R-:W-:Y:S02]  /*2a30*/  LOP3.LUT R23, R23, 0x7ffffff8, RZ, 0xc0, !PT ;  /* 0x7ffffff817177812 */ /* 0x001fe400078ec0ff */
[----:B------:R-:W-:-:S02]  /*2a40*/  LEA R27, R44, R27, 0x3 ;  /* 0x0000001b2c1b7211 */ /* 0x000fc400078e18ff */
[C---:B------:R-:W-:Y:S02]  /*2a50*/  LEA R32, R44.reuse, R32, 0x3 ;  /* 0x000000202c207211 */ /* 0x040fe400078e18ff */
[C---:B------:R-:W-:Y:S02]  /*2a60*/  LEA R33, R44.reuse, R33, 0x3 ;  /* 0x000000212c217211 */ /* 0x040fe400078e18ff */
[C---:B------:R-:W-:Y:S02]  /*2a70*/  LEA R30, R44.reuse, R30, 0x3 ;  /* 0x0000001e2c1e7211 */ /* 0x040fe400078e18ff */
[C---:B------:R-:W-:Y:S02]  /*2a80*/  LEA R31, R44.reuse, R31, 0x3 ;  /* 0x0000001f2c1f7211 */ /* 0x040fe400078e18ff */
[C---:B------:R-:W-:Y:S02]  /*2a90*/  LEA R28, R44.reuse, R28, 0x3 ;  /* 0x0000001c2c1c7211 */ /* 0x040fe400078e18ff */
[----:B------:R-:W-:Y:S01]  /*2aa0*/  LEA R29, R44, R29, 0x3 ;  /* 0x0000001d2c1d7211 */ /* 0x000fe200078e18ff */
[----:B--2---:R-:W-:Y:S01]  /*2ab0*/  @!P0 FADD.FTZ R40, R40, R20 ;  /* 0x0000001428288221 */ /* 0x004fe20000010000 */
[----:B------:R-:W-:Y:S01]  /*2ac0*/  @!P0 FADD.FTZ R41, R41, R21 ;  /* 0x0000001529298221 */ /* 0x000fe20000010000 */
[----:B------:R-:W-:-:S02]  /*2ad0*/  ISETP.NE.AND P0, PT, R0, R23, PT ;  /* 0x000000170000720c */ /* 0x000fc40003f05270 */
[----:B---3--:R-:W-:Y:S01]  /*2ae0*/  @!P2 FADD.FTZ R40, R40, R24 ;  /* 0x000000182828a221 */ /* 0x008fe20000010000 */
[----:B------:R-:W-:-:S10]  /*2af0*/  @!P2 FADD.FTZ R41, R41, R25 ;  /* 0x000000192929a221 */ /* 0x000fd40000010000 */
[----:B------:R-:W-:Y:S05]  /*2b00*/  @P0 BRA `(.L_x_1211) ;  /* 0xfffffffc000c0947 */ /* 0x000fea000383ffff */
[----:B------:R-:W-:-:S07]  /*2b10*/  MOV R0, R23 ;  /* 0x0000001700007202 */ /* 0x000fce0000000f00 */
.L_x_1210:
[----:B------:R-:W1:Y:S02]  /*2b20*/  LDCU UR5, c[0x0][0x370] ;  /* 0x00006e00ff0577ac */ /* 0x000e640008000800 */
[----:B-1----:R-:W-:-:S09]  /*2b30*/  ULOP3.LUT UP0, UR5, UR5, 0x7, URZ, 0xc0, !UPT ;  /* 0x0000000705057892 */ /* 0x002fd2000f80c0ff */
[----:B------:R-:W-:Y:S05]  /*2b40*/  BRA.U !UP0, `(.L_x_1207) ;  /* 0x0000000108f87547 */ /* 0x000fea000b800000 */
[----:B------:R-:W1:Y:S01]  /*2b50*/  LDCU UR6, c[0x0][0x370] ;  /* 0x00006e00ff0677ac */ /* 0x000e620008000800 */
[----:B------:R-:W-:-:S04]  /*2b60*/  UIADD3 UR5, UPT, UPT, UR5, -0x1, URZ ;  /* 0xffffffff05057890 */ /* 0x000fc8000fffe0ff */
[----:B------:R-:W-:Y:S02]  /*2b70*/  UISETP.GE.U32.AND UP0, UPT, UR5, 0x3, UPT ;  /* 0x000000030500788c */ /* 0x000fe4000bf06070 */
[----:B-1----:R-:W-:-:S07]  /*2b80*/  ULOP3.LUT UP1, UR6, UR6, 0x3, URZ, 0xc0, !UPT ;  /* 0x0000000306067892 */ /* 0x002fce000f82c0ff */
        /* <DEDUP_REMOVED lines=8> */
[----:B------:R-:W-:-:S04]  /*2c10*/  @!P0 IMAD R21, R0, R44, R45 ;  /* 0x0000002c00158224 */ /* 0x000fc800078e022d */
[----:B------:R-:W-:Y:S02]  /*2c20*/  @!P2 IMAD R23, R23, R44, R45 ;  /* 0x0000002c1717a224 */ /* 0x000fe400078e022d */
[----:B------:R-:W-:-:S04]  /*2c30*/  @!P0 IMAD.WIDE.U32 R20, R21, 0x8, R34 ;  /* 0x0000000815148825 */ /* 0x000fc800078e0022 */
[-C--:B------:R-:W-:Y:S02]  /*2c40*/  @!P3 IMAD R25, R25, R44.reuse, R45 ;  /* 0x0000002c1919b224 */ /* 0x080fe400078e022d */
[----:B0-----:R-:W-:Y:S01]  /*2c50*/  @!P2 IMAD.WIDE.U32 R22, R23, 0x8, R34 ;  /* 0x000000081716a825 */ /* 0x001fe200078e0022 */
        /* <DEDUP_REMOVED lines=16> */
.L_x_1212:
        /* <DEDUP_REMOVED lines=8> */
[-CC-:B------:R-:W-:Y:S02]  /*2de0*/  @!P2 IMAD R23, R0, R44.reuse, R45.reuse ;  /* 0x0000002c0017a224 */ /* 0x180fe400078e022d */
[----:B------:R-:W-:Y:S02]  /*2df0*/  @!P0 IMAD R21, R21, R44, R45 ;  /* 0x0000002c15158224 */ /* 0x000fe400078e022d */
[----:B0-----:R-:W-:-:S04]  /*2e00*/  @!P2 IMAD.WIDE.U32 R22, R23, 0x8, R34 ;  /* 0x000000081716a825 */ /* 0x001fc800078e0022 */
        /* <DEDUP_REMOVED lines=8> */
.L_x_1213:
[----:B------:R-:W-:Y:S01]  /*2e90*/  ISETP.EQ.OR P0, PT, R0, UR10, P1 ;  /* 0x0000000a00007c0c */ /* 0x000fe20008f02670 */
[----:B------:R-:W-:Y:S03]  /*2ea0*/  BSSY.RECONVERGENT B0, `(.L_x_1207) ;  /* 0x0000008000007945 */ /* 0x000fe60003800200 */
[----:B------:R-:W-:-:S13]  /*2eb0*/  ISETP.NE.U32.OR P0, PT, R24, 0x1, P0 ;  /* 0x000000011800780c */ /* 0x000fda0000705470 */
[----:B------:R-:W-:Y:S05]  /*2ec0*/  @P0 BRA `(.L_x_1214) ;  /* 0x0000000000140947 */ /* 0x000fea0003800000 */
[----:B------:R-:W-:-:S04]  /*2ed0*/  IMAD R21, R44, R0, R45 ;  /* 0x000000002c157224 */ /* 0x000fc800078e022d */
[----:B------:R-:W-:-:S06]  /*2ee0*/  IMAD.WIDE.U32 R34, R21, 0x8, R34 ;  /* 0x0000000815227825 */ /* 0x000fcc00078e0022 */
[----:B------:R-:W0:Y:S02]  /*2ef0*/  LDG.E.64 R34, desc[UR8][R34.64] ;  /* 0x0000000822227981 */ /* 0x000e24000c1e1b00 */
[----:B0-----:R-:W-:Y:S01]  /*2f00*/  FADD.FTZ R40, R40, R34 ;  /* 0x0000002228287221 */ /* 0x001fe20000010000 */
[----:B------:R-:W-:-:S07]  /*2f10*/  FADD.FTZ R41, R41, R35 ;  /* 0x0000002329297221 */ /* 0x000fce0000010000 */
.L_x_1214:
[----:B------:R-:W-:Y:S05]  /*2f20*/  BSYNC.RECONVERGENT B0 ;  /* 0x0000000000007941 */ /* 0x000fea0003800200 */
.L_x_1207:
[----:B------:R-:W2:Y:S01]  /*2f30*/  S2UR UR6, SR_CgaCtaId ;  /* 0x00000000000679c3 */ /* 0x000ea20000008800 */
[----:B------:R-:W-:Y:S01]  /*2f40*/  UMOV UR5, 0x400 ;  /* 0x0000040000057882 */ /* 0x000fe20000000000 */
[----:B01----:R-:W-:Y:S01]  /*2f50*/  LOP3.LUT R22, R46, 0xffff, RZ, 0xc0, !PT ;  /* 0x0000ffff2e167812 */ /* 0x003fe200078ec0ff */
[----:B------:R-:W0:Y:S01]  /*2f60*/  LDCU.64 UR12, c[0x0][0x400] ;  /* 0x00008000ff0c77ac */ /* 0x000e220008000a00 */
[C---:B------:R-:W-:Y:S01]  /*2f70*/  FADD.FTZ R38, -R2.reuse, R38 ;  /* 0x0000002602267221 */ /* 0x040fe20000010100 */
[C---:B------:R-:W-:Y:S01]  /*2f80*/  FADD.FTZ R30, -R2.reuse, R39 ;  /* 0x00000027021e7221 */ /* 0x040fe20000010100 */
[----:B------:R-:W-:Y:S01]  /*2f90*/  FADD.FTZ R24, -R2, R19 ;  /* 0x0000001302187221 */ /* 0x000fe20000010100 */
[----:B------:R-:W-:Y:S01]  /*2fa0*/  IMAD R22, R22, 0x751, RZ ;  /* 0x0000075116167824 */ /* 0x000fe200078e02ff */
[----:B------:R-:W1:Y:S01]  /*2fb0*/  LDC R0, c[0x0][0x41c] ;  /* 0x00010700ff007b82 */ /* 0x000e620000000800 */
[----:B------:R-:W-:Y:S01]  /*2fc0*/  FADD.FTZ R26, -R2, R6 ;  /* 0x00000006021a7221 */ /* 0x000fe20000010100 */
[-C--:B------:R-:W-:Y:S01]  /*2fd0*/  FMUL.FTZ R19, R38, R3.reuse ;  /* 0x0000000326137220 */ /* 0x080fe20000410000 */
[----:B------:R-:W-:Y:S01]  /*2fe0*/  FMUL.FTZ R34, R30, R3 ;  /* 0x000000031e227220 */ /* 0x000fe20000410000 */
[----:B------:R-:W-:Y:S01]  /*2ff0*/  SHF.R.U32.HI R23, RZ, 0x10, R22 ;  /* 0x00000010ff177819 */ /* 0x000fe20000011616 */
[C---:B------:R-:W-:Y:S01]  /*3000*/  FADD.FTZ R22, -R2.reuse, R18 ;  /* 0x0000001202167221 */ /* 0x040fe20000010100 */
[C---:B------:R-:W-:Y:S01]  /*3010*/  FADD.FTZ R28, -R2.reuse, R7 ;  /* 0x00000007021c7221 */ /* 0x040fe20000010100 */
[C---:B------:R-:W-:Y:S01]  /*3020*/  FADD.FTZ R32, -R2.reuse, R10 ;  /* 0x0000000a02207221 */ /* 0x040fe20000010100 */
[----:B------:R-:W-:Y:S01]  /*3030*/  FADD.FTZ R30, -R2, R11 ;  /* 0x0000000b021e7221 */ /* 0x000fe20000010100 */
[----:B--2---:R-:W-:Y:S01]  /*3040*/  ULEA UR5, UR6, UR5, 0x18 ;  /* 0x0000000506057291 */ /* 0x004fe2000f8ec0ff */
[----:B-1----:R-:W-:-:S08]  /*3050*/  IMAD R0, R0, UR10, R23 ;  /* 0x0000000a00007c24 */ /* 0x002fd0000f8e0217 */
[----:B------:R-:W-:Y:S01]  /*3060*/  @!P1 STS.64 [UR5+0xb0], R40 ;  /* 0x0000b028ff009988 */ /* 0x000fe20008000a05 */
[----:B------:R-:W-:Y:S01]  /*3070*/  BAR.SYNC.DEFER_BLOCKING 0x0 ;  /* 0x0000000000007b1d */ /* 0x000fe20000010000 */
[----:B0-----:R-:W-:Y:S02]  /*3080*/  ISETP.GE.U32.AND P0, PT, R0, UR12, PT ;  /* 0x0000000c00007c0c */ /* 0x001fe4000bf06070 */
[----:B------:R-:W-:-:S04]  /*3090*/  SHF.R.S32.HI R6, RZ, 0x1f, R0 ;  /* 0x0000001fff067819 */ /* 0x000fc80000011400 */
[----:B------:R-:W-:Y:S01]  /*30a0*/  ISETP.GE.AND.EX P0, PT, R6, UR13, PT, P0 ;  /* 0x0000000d06007c0c */ /* 0x000fe2000bf06300 */
[----:B------:R-:W0:Y:S01]  /*30b0*/  LDS.64 R20, [UR5+0xb0] ;  /* 0x0000b005ff147984 */ /* 0x000e220008000a00 */
[----:B------:R-:W0:Y:S02]  /*30c0*/  LDCU UR5, c[0x0][0x42c] ;  /* 0x00008580ff0577ac */ /* 0x000e240008000800 */
[----:B0-----:R-:W-:Y:S01]  /*30d0*/  FMUL.FTZ R20, R20, UR5 ;  /* 0x0000000514147c20 */ /* 0x001fe20008410000 */
[----:B------:R-:W-:-:S04]  /*30e0*/  FMUL.FTZ R21, R21, UR5 ;  /* 0x0000000515157c20 */ /* 0x000fc80008410000 */
[C-C-:B------:R-:W-:Y:S01]  /*30f0*/  FFMA.FTZ R7, R20.reuse, R19, R21.reuse ;  /* 0x0000001314077223 */ /* 0x140fe20000010015 */
[----:B------:R-:W-:Y:S01]  /*3100*/  FFMA.FTZ R2, R20, R34, R21 ;  /* 0x0000002214027223 */ /* 0x000fe20000010015 */
        /* <DEDUP_REMOVED lines=19> */
.L_x_1215:
        /* <DEDUP_REMOVED lines=10> */
[----:B------:R-:W-:-:S03]  /*32e0*/  MOV R6, R50 ;  /* 0x0000003200067202 */ /* 0x000fc60000000f00 */
[C---:B------:R-:W-:Y:S02]  /*32f0*/  IMAD R11, R0.reuse, UR15, R11 ;  /* 0x0000000f000b7c24 */ /* 0x040fe4000f8e020b */
[----:B------:R-:W-:-:S03]  /*3300*/  IMAD.WIDE.U32 R6, R0, UR14, R6 ;  /* 0x0000000e00067c25 */ /* 0x000fc6000f8e0006 */
[----:B-1----:R-:W-:Y:S02]  /*3310*/  LEA R10, P0, R6, UR6, 0x2 ;  /* 0x00000006060a7c11 */ /* 0x002fe4000f8010ff */
[----:B------:R-:W-:-:S04]  /*3320*/  IADD3 R11, PT, PT, R7, R11, RZ ;  /* 0x0000000b070b7210 */ /* 0x000fc80007ffe0ff */
[----:B------:R-:W-:-:S05]  /*3330*/  LEA.HI.X R11, R6, UR7, R11, 0x2, P0 ;  /* 0x00000007060b7c11 */ /* 0x000fca00080f140b */
[----:B------:R0:W-:Y:S02]  /*3340*/  STG.E.64 desc[UR8][R10.64], R18 ;  /* 0x000000120a007986 */ /* 0x0001e4000c101b08 */
.L_x_1217:
[----:B------:R-:W-:Y:S05]  /*3350*/  BSYNC.RECONVERGENT B0 ;  /* 0x0000000000007941 */ /* 0x000fea0003800200 */
.L_x_1216:
[----:B------:R-:W-:Y:S01]  /*3360*/  UISETP.NE.AND UP0, UPT, UR11, URZ, UPT ;  /* 0x000000ff0b00728c */ /* 0x000fe2000bf05270 */
[-C--:B------:R-:W-:Y:S01]  /*3370*/  FMUL.FTZ R27, R22, R3.reuse ;  /* 0x00000003161b7220 */ /* 0x080fe20000410000 */
[----:B------:R-:W-:Y:S01]  /*3380*/  IADD3 R7, PT, PT, R0, 0x10, RZ ;  /* 0x0000001000077810 */ /* 0x000fe20007ffe0ff */
[-C--:B------:R-:W-:Y:S01]  /*3390*/  FMUL.FTZ R34, R24, R3.reuse ;  /* 0x0000000318227220 */ /* 0x080fe20000410000 */
[----:B------:R-:W-:Y:S01]  /*33a0*/  IADD3 R22, PT, PT, R0, 0x20, RZ ;  /* 0x0000002000167810 */ /* 0x000fe20007ffe0ff */
[-C--:B------:R-:W-:Y:S01]  /*33b0*/  FMUL.FTZ R26, R26, R3.reuse ;  /* 0x000000031a1a7220 */ /* 0x080fe20000410000 */
[-C--:B------:R-:W-:Y:S01]  /*33c0*/  FMUL.FTZ R28, R28, R3.reuse ;  /* 0x000000031c1c7220 */ /* 0x080fe20000410000 */
[-C--:B------:R-:W-:Y:S01]  /*33d0*/  FMUL.FTZ R2, R32, R3.reuse ;  /* 0x0000000320027220 */ /* 0x080fe20000410000 */
[----:B0-----:R-:W-:Y:S01]  /*33e0*/  FMUL.FTZ R18, R30, R3 ;  /* 0x000000031e127220 */ /* 0x001fe20000410000 */
[----:B------:R-:W-:Y:S01]  /*33f0*/  IADD3 R0, PT, PT, R0, 0x30, RZ ;  /* 0x0000003000007810 */ /* 0x000fe20007ffe0ff */
[C-C-:B------:R-:W-:Y:S01]  /*3400*/  FFMA.FTZ R11, R20.reuse, R27, R21.reuse ;  /* 0x0000001b140b7223 */ /* 0x140fe20000010015 */
[----:B------:R-:W-:Y:S01]  /*3410*/  ISETP.GE.U32.AND P0, PT, R7, UR12, PT ;  /* 0x0000000c07007c0c */ /* 0x000fe2000bf06070 */
[--C-:B------:R-:W-:Y:S01]  /*3420*/  FFMA.FTZ R10, R20, R34, R21.reuse ;  /* 0x00000022140a7223 */ /* 0x100fe20000010015 */
[----:B------:R-:W-:Y:S01]  /*3430*/  ISETP.GE.U32.AND P1, PT, R22, UR12, PT ;  /* 0x0000000c16007c0c */ /* 0x000fe2000bf26070 */
[C---:B------:R-:W-:Y:S01]  /*3440*/  FFMA.FTZ R25, R20.reuse, R26, R21 ;  /* 0x0000001a14197223 */ /* 0x040fe20000010015 */
[----:B------:R-:W-:Y:S01]  /*3450*/  SHF.R.S32.HI R6, RZ, 0x1f, R7 ;  /* 0x0000001fff067819 */ /* 0x000fe20000011407 */
[C-C-:B------:R-:W-:Y:S01]  /*3460*/  FFMA.FTZ R24, R20.reuse, R28, R21.reuse ;  /* 0x0000001c14187223 */ /* 0x140fe20000010015 */
[----:B------:R-:W-:Y:S01]  /*3470*/  SHF.R.S32.HI R23, RZ, 0x1f, R22 ;  /* 0x0000001fff177819 */ /* 0x000fe20000011416 */
[--C-:B------:R-:W-:Y:S01]  /*3480*/  FFMA.FTZ R19, R20, R2, R21.reuse ;  /* 0x0000000214137223 */ /* 0x100fe20000010015 */
[----:B------:R-:W-:Y:S01]  /*3490*/  ISETP.GE.U32.AND P2, PT, R0, UR12, PT ;  /* 0x0000000c00007c0c */ /* 0x000fe2000bf46070 */
[----:B------:R-:W-:Y:S01]  /*34a0*/  FFMA.FTZ R20, R20, R18, R21 ;  /* 0x0000001214147223 */ /* 0x000fe20000010015 */
[----:B------:R-:W-:-:S02]  /*34b0*/  ISETP.GE.AND.EX P0, PT, R6, UR13, PT, P0 ;  /* 0x0000000d06007c0c */ /* 0x000fc4000bf06300 */
        /* <DEDUP_REMOVED lines=20> */
.L_x_1218:
[----:B------:R-:W-:Y:S01]  /*3600*/  BSSY.RECONVERGENT B0, `(.L_x_1219) ;  /* 0x0000011000007945 */ /* 0x000fe20003800200 */
[----:B------:R-:W-:Y:S01]  /*3610*/  FFMA.FTZ R30, R16, R4, -R11 ;  /* 0x00000004101e7223 */ /* 0x000fe2000001080b */
[----:B------:R-:W-:Y:S02]  /*3620*/  FFMA.FTZ R32, R17, R5, -R10 ;  /* 0x0000000511207223 */ /* 0x000fe4000001080a */
[----:B------:R-:W-:Y:S05]  /*3630*/  @P0 BRA `(.L_x_1220) ;  /* 0x0000000000340947 */ /* 0x000fea0003800000 */
[----:B------:R-:W0:Y:S01]  /*3640*/  LDCU.64 UR6, c[0x0][0x3f8] ;  /* 0x00007f00ff0677ac */ /* 0x000e220008000a00 */
[----:B------:R-:W-:Y:S01]  /*3650*/  MOV R4, R50 ;  /* 0x0000003200047202 */ /* 0x000fe20000000f00 */
[----:B------:R-:W-:Y:S01]  /*3660*/  FMUL.FTZ R10, R30, R3 ;  /* 0x000000031e0a7220 */ /* 0x000fe20000410000 */
[----:B------:R-:W-:Y:S01]  /*3670*/  MOV R5, R53 ;  /* 0x0000003500057202 */ /* 0x000fe20000000f00 */
[----:B------:R-:W1:Y:S01]  /*3680*/  LDCU.64 UR14, c[0x0][0x380] ;  /* 0x00007000ff0e77ac */ /* 0x000e620008000a00 */
[----:B------:R-:W-:Y:S01]  /*3690*/  FMUL.FTZ R11, R32, R3 ;  /* 0x00000003200b7220 */ /* 0x000fe20000410000 */
[----:B0-----:R-:W-:Y:S02]  /*36a0*/  IMAD R6, R6, UR6, RZ ;  /* 0x0000000606067c24 */ /* 0x001fe4000f8e02ff */
[----:B------:R-:W-:-:S04]  /*36b0*/  IMAD.WIDE.U32 R4, R7, UR6, R4 ;  /* 0x0000000607047c25 */ /* 0x000fc8000f8e0004 */
[----:B------:R-:W-:Y:S01]  /*36c0*/  IMAD R7, R7, UR7, R6 ;  /* 0x0000000707077c24 */ /* 0x000fe2000f8e0206 */
[----:B-1----:R-:W-:-:S04]  /*36d0*/  LEA R6, P0, R4, UR14, 0x2 ;  /* 0x0000000e04067c11 */ /* 0x002fc8000f8010ff */
[----:B------:R-:W-:-:S04]  /*36e0*/  IADD3 R7, PT, PT, R5, R7, RZ ;  /* 0x0000000705077210 */ /* 0x000fc80007ffe0ff */
[----:B------:R-:W-:-:S05]  /*36f0*/  LEA.HI.X R7, R4, UR15, R7, 0x2, P0 ;  /* 0x0000000f04077c11 */ /* 0x000fca00080f1407 */
[----:B------:R0:W-:Y:S02]  /*3700*/  STG.E.64 desc[UR8][R6.64], R10 ;  /* 0x0000000a06007986 */ /* 0x0001e4000c101b08 */
.L_x_1220:
[----:B------:R-:W-:Y:S05]  /*3710*/  BSYNC.RECONVERGENT B0 ;  /* 0x0000000000007941 */ /* 0x000fea0003800200 */
.L_x_1219:
[----:B------:R-:W-:Y:S05]  /*3720*/  BRA.U !UP0, `(.L_x_1221) ;  /* 0x0000000108487547 */ /* 0x000fea000b800000 */
        /* <DEDUP_REMOVED lines=18> */
.L_x_1221:
[----:B------:R-:W-:Y:S01]  /*3850*/  BSSY.RECONVERGENT B0, `(.L_x_1222) ;  /* 0x0000012000007945 */ /* 0x000fe20003800200 */
[----:B0-----:R-:W-:Y:S01]  /*3860*/  FFMA.FTZ R10, R16, R8, -R25 ;  /* 0x00000008100a7223 */ /* 0x001fe20000010819 */
[----:B------:R-:W-:Y:S01]  /*3870*/  SHF.R.S32.HI R4, RZ, 0x1f, R0 ;  /* 0x0000001fff047819 */ /* 0x000fe20000011400 */
[----:B------:R-:W-:Y:S01]  /*3880*/  FFMA.FTZ R24, R17, R9, -R24 ;  /* 0x0000000911187223 */ /* 0x000fe20000010818 */
[----:B------:R-:W-:Y:S06]  /*3890*/  @P1 BRA `(.L_x_1223) ;  /* 0x0000000000341947 */ /* 0x000fec0003800000 */
        /* <DEDUP_REMOVED lines=13> */
.L_x_1223:
[----:B------:R-:W-:Y:S05]  /*3970*/  BSYNC.RECONVERGENT B0 ;  /* 0x0000000000007941 */ /* 0x000fea0003800200 */
.L_x_1222:
        /* <DEDUP_REMOVED lines=19> */
.L_x_1224:
[----:B------:R-:W-:Y:S01]  /*3ab0*/  ISETP.GE.AND.EX P2, PT, R4, UR13, PT, P2 ;  /* 0x0000000d04007c0c */ /* 0x000fe2000bf46320 */
[----:B------:R-:W-:Y:S01]  /*3ac0*/  FFMA.FTZ R12, R16, R12, -R19 ;  /* 0x0000000c100c7223 */ /* 0x000fe20000010813 */
[----:B------:R-:W-:Y:S01]  /*3ad0*/  FFMA.FTZ R20, R17, R13, -R20 ;  /* 0x0000000d11147223 */ /* 0x000fe20000010814 */
[----:B------:R-:W-:Y:S02]  /*3ae0*/  BSSY.RECONVERGENT B0, `(.L_x_1225) ;  /* 0x000000e000007945 */ /* 0x000fe40003800200 */
[-C--:B------:R-:W-:Y:S01]  /*3af0*/  FMUL.FTZ R12, R12, R3.reuse ;  /* 0x000000030c0c7220 */ /* 0x080fe20000410000 */
[----:B------:R-:W-:-:S07]  /*3b00*/  FMUL.FTZ R13, R20, R3 ;  /* 0x00000003140d7220 */ /* 0x000fce0000410000 */
[----:B------:R-:W-:Y:S05]  /*3b10*/  @P2 BRA `(.L_x_1226) ;  /* 0x0000000000282947 */ /* 0x000fea0003800000 */
[----:B------:R-:W1:Y:S01]  /*3b20*/  LDCU.64 UR6, c[0x0][0x3f8] ;  /* 0x00007f00ff0677ac */ /* 0x000e620008000a00 */
[----:B------:R-:W-:Y:S01]  /*3b30*/  MOV R51, R53 ;  /* 0x0000003500337202 */ /* 0x000fe20000000f00 */
[----:B------:R-:W2:Y:S01]  /*3b40*/  LDCU.64 UR12, c[0x0][0x380] ;  /* 0x00007000ff0c77ac */ /* 0x000ea20008000a00 */
[----:B-1----:R-:W-:Y:S02]  /*3b50*/  IMAD R3, R4, UR6, RZ ;  /* 0x0000000604037c24 */ /* 0x002fe4000f8e02ff */
[----:B------:R-:W-:-:S04]  /*3b60*/  IMAD.WIDE.U32 R50, R0, UR6, R50 ;  /* 0x0000000600327c25 */ /* 0x000fc8000f8e0032 */
[----:B------:R-:W-:Y:S01]  /*3b70*/  IMAD R3, R0, UR7, R3 ;  /* 0x0000000700037c24 */ /* 0x000fe2000f8e0203 */
[----:B--2---:R-:W-:-:S04]  /*3b80*/  LEA R2, P0, R50, UR12, 0x2 ;  /* 0x0000000c32027c11 */ /* 0x004fc8000f8010ff */
[----:B------:R-:W-:-:S04]  /*3b90*/  IADD3 R3, PT, PT, R51, R3, RZ ;  /* 0x0000000333037210 */ /* 0x000fc80007ffe0ff */
[----:B------:R-:W-:-:S05]  /*3ba0*/  LEA.HI.X R3, R50, UR13, R3, 0x2, P0 ;  /* 0x0000000d32037c11 */ /* 0x000fca00080f1403 */
[----:B------:R1:W-:Y:S02]  /*3bb0*/  STG.E.64 desc[UR8][R2.64], R12 ;  /* 0x0000000c02007986 */ /* 0x0003e4000c101b08 */
.L_x_1226:
[----:B------:R-:W-:Y:S05]  /*3bc0*/  BSYNC.RECONVERGENT B0 ;  /* 0x0000000000007941 */ /* 0x000fea0003800200 */
.L_x_1225:
[----:B------:R-:W-:Y:S02]  /*3bd0*/  IADD3 R47, PT, PT, R44, R47, RZ ;  /* 0x0000002f2c2f7210 */ /* 0x000fe40007ffe0ff */
[----:B------:R-:W-:Y:S02]  /*3be0*/  IADD3 R48, PT, PT, R48, 0x1, RZ ;  /* 0x0000000130307810 */ /* 0x000fe40007ffe0ff */
[----:B------:R-:W-:-:S13]  /*3bf0*/  ISETP.GE.AND P0, PT, R47, UR4, PT ;  /* 0x000000042f007c0c */ /* 0x000fda000bf06270 */
[----:B------:R-:W-:Y:S05]  /*3c00*/  @!P0 BRA `(.L_x_1227) ;  /* 0xffffffc400608947 */ /* 0x000fea000383ffff */
.L_x_1198:
[----:B------:R-:W2:Y:S01]  /*3c10*/  LDC R4, c[0x0][0x370] ;  /* 0x0000dc00ff047b82 */ /* 0x000ea20000000800 */
[----:B------:R-:W-:Y:S01]  /*3c20*/  ISETP.NE.AND P2, PT, R46, RZ, PT ;  /* 0x000000ff2e00720c */ /* 0x000fe20003f45270 */
[----:B------:R-:W-:Y:S06]  /*3c30*/  BSSY.RECONVERGENT B0, `(.L_x_1228) ;  /* 0x0000011000007945 */ /* 0x000fec0003800200 */
[----:B------:R-:W3:Y:S08]  /*3c40*/  LDC R7, c[0x0][0x374] ;  /* 0x0000dd00ff077b82 */ /* 0x000ef00000000800 */
[----:B-1----:R-:W1:Y:S01]  /*3c50*/  LDC.64 R2, c[0x0][0x3c8] ;  /* 0x0000f200ff027b82 */ /* 0x002e620000000a00 */
[----:B--2---:R-:W-:-:S02]  /*3c60*/  IADD3 R5, PT, PT, R4, -0x1, RZ ;  /* 0xffffffff04057810 */ /* 0x004fc40007ffe0ff */
[----:B------:R-:W-:Y:S02]  /*3c70*/  ISETP.NE.AND P1, PT, R4, 0x1, PT ;  /* 0x000000010400780c */ /* 0x000fe40003f25270 */
[----:B---3--:R-:W-:-:S04]  /*3c80*/  IADD3 R0, PT, PT, R7, -0x1, RZ ;  /* 0xffffffff07007810 */ /* 0x008fc80007ffe0ff */
[----:B------:R-:W-:Y:S02]  /*3c90*/  ISETP.NE.AND P0, PT, R45, R0, PT ;  /* 0x000000002d00720c */ /* 0x000fe40003f05270 */
[----:B------:R-:W-:Y:S02]  /*3ca0*/  SHF.L.U32 R0, R7, 0x1, RZ ;  /* 0x0000000107007819 */ /* 0x000fe400000006ff */
[----:B------:R-:W-:Y:S02]  /*3cb0*/  ISETP.NE.OR P0, PT, R5, UR10, P0 ;  /* 0x0000000a05007c0c */ /* 0x000fe40008705670 */
[----:B------:R-:W-:-:S05]  /*3cc0*/  SEL R5, R0, RZ, P1 ;  /* 0x000000ff00057207 */ /* 0x000fca0000800000 */
[----:B-1----:R-:W-:Y:S01]  /*3cd0*/  IMAD.WIDE.U32 R2, R5, 0x4, R2 ;  /* 0x0000000405027825 */ /* 0x002fe200078e0002 */
[----:B------:R-:W-:Y:S06]  /*3ce0*/  @P2 BRA `(.L_x_1229) ;  /* 0x0000000000142947 */ /* 0x000fec0003800000 */
[----:B------:R-:W-:Y:S01]  /*3cf0*/  HFMA2 R5, -RZ, RZ, 0, 5.9604644775390625e-08 ;  /* 0x00000001ff057431 */ /* 0x000fe200000001ff */
[----:B------:R-:W-:Y:S06]  /*3d00*/  MEMBAR.ALL.GPU ;  /* 0x0000000000007992 */ /* 0x000fec000000a000 */
[----:B------:R-:W-:-:S00]  /*3d10*/  ERRBAR ;  /* 0x00000000000079ab */ /* 0x000fc00000000000 */
[----:B------:R-:W-:Y:S06]  /*3d20*/  CGAERRBAR ;  /* 0x00000000000075ab */ /* 0x000fec0000000000 */
[----:B------:R1:W-:Y:S02]  /*3d30*/  REDG.E.ADD.S32.STRONG.GPU desc[UR8][R2.64], R5 ;  /* 0x000000050200798e */ /* 0x0003e4000c12e308 */
.L_x_1229:
[----:B------:R-:W-:Y:S05]  /*3d40*/  BSYNC.RECONVERGENT B0 ;  /* 0x0000000000007941 */ /* 0x000fea0003800200 */
.L_x_1228:
[----:B------:R-:W-:Y:S05]  /*3d50*/  @P0 EXIT ;  /* 0x000000000000094d */ /* 0x000fea0003800000 */
[----:B------:R-:W-:Y:S05]  /*3d60*/  @P2 BRA `(.L_x_1230) ;  /* 0x0000000000202947 */ /* 0x000fea0003800000 */
[----:B------:R-:W-:-:S05]  /*3d70*/  IMAD R0, R4, R7, RZ ;  /* 0x0000000704007224 */ /* 0x000fca00078e02ff */
[----:B------:R-:W-:-:S13]  /*3d80*/  ISETP.NE.AND P0, PT, R0, -0x1, PT ;  /* 0xffffffff0000780c */ /* 0x000fda0003f05270 */
[----:B------:R-:W-:Y:S05]  /*3d90*/  @!P0 BRA `(.L_x_1230) ;  /* 0x0000000000148947 */ /* 0x000fea0003800000 */
.L_x_1231:
[----:B-1----:R-:W2:Y:S04]  /*3da0*/  LDG.E.STRONG.GPU R5, desc[UR8][R2.64] ;  /* 0x0000000802057981 */ /* 0x002ea8000c1ef900 */
[----:B--2---:R-:W-:Y:S01]  /*3db0*/  CCTL.IVALL ;  /* 0x00000000ff00798f */ /* 0x004fe20002000000 */
[----:B------:R-:W-:Y:S05]  /*3dc0*/  YIELD ;  /* 0x0000000000007946 */ /* 0x000fea0003800000 */
[----:B------:R-:W-:-:S13]  /*3dd0*/  ISETP.NE.AND P0, PT, R5, R0, PT ;  /* 0x000000000500720c */ /* 0x000fda0003f05270 */
[----:B------:R-:W-:Y:S05]  /*3de0*/  @P0 BRA `(.L_x_1231) ;  /* 0xfffffffc00ec0947 */ /* 0x000fea000383ffff */
.L_x_1230:
[----:B------:R-:W-:Y:S05]  /*3df0*/  WARPSYNC.ALL ;  /* 0x0000000000007948 */ /* 0x000fea0003800000 */
[----:B------:R-:W1:Y:S08]  /*3e00*/  LDC.64 R6, c[0x0][0x3f8] ;  /* 0x0000fe00ff067b82 */ /* 0x000e700000000a00 */
[----:B------:R-:W-:Y:S01]  /*3e10*/  BAR.SYNC.DEFER_BLOCKING 0x0 ;  /* 0x0000000000007b1d */ /* 0x000fe20000010000 */
[----:B-1----:R-:W-:-:S04]  /*3e20*/  LEA.HI R3, P0, R7, R6, RZ, 0x1 ;  /* 0x0000000607037211 */ /* 0x002fc800078108ff */
[----:B------:R-:W-:-:S04]  /*3e30*/  IADD3.X R0, PT, PT, RZ, R7, RZ, P0, !PT ;  /* 0x00000007ff007210 */ /* 0x000fc800007fe4ff */
[--C-:B------:R-:W-:Y:S02]  /*3e40*/  SHF.R.S64 R3, R3, 0x1, R0.reuse ;  /* 0x0000000103037819 */ /* 0x100fe40000001000 */
[----:B------:R-:W-:Y:S02]  /*3e50*/  SHF.R.S32.HI R0, RZ, 0x1, R0 ;  /* 0x00000001ff007819 */ /* 0x000fe40000011400 */
[----:B------:R-:W-:-:S04]  /*3e60*/  ISETP.GT.U32.AND P0, PT, R3, R46, PT ;  /* 0x0000002e0300720c */ /* 0x000fc80003f04070 */
[----:B------:R-:W-:-:S13]  /*3e70*/  ISETP.GT.AND.EX P0, PT, R0, RZ, PT, P0 ;  /* 0x000000ff0000720c */ /* 0x000fda0003f04300 */
[----:B------:R-:W-:Y:S05]  /*3e80*/  @!P0 EXIT ;  /* 0x000000000000894d */ /* 0x000fea0003800000 */
[----:B------:R-:W-:Y:S01]  /*3e90*/  IADD3 R2, P1, PT, R46, 0x230, RZ ;  /* 0x000002302e027810 */ /* 0x000fe20007f3e0ff */
[----:B------:R-:W-:Y:S01]  /*3ea0*/  BSSY.RECONVERGENT B0, `(.L_x_1232) ;  /* 0x000005a000007945 */ /* 0x000fe20003800200 */
[----:B------:R-:W-:Y:S02]  /*3eb0*/  MOV R47, RZ ;  /* 0x000000ff002f7202 */ /* 0x000fe40000000f00 */
[----:B------:R-:W-:Y:S02]  /*3ec0*/  ISETP.GT.U32.AND P0, PT, R3, R2, PT ;  /* 0x000000020300720c */ /* 0x000fe40003f04070 */
[----:B------:R-:W-:-:S04]  /*3ed0*/  IADD3.X R5, PT, PT, RZ, R47, RZ, P1, !PT ;  /* 0x0000002fff057210 */ /* 0x000fc80000ffe4ff */
[----:B------:R-:W-:-:S04]  /*3ee0*/  ISETP.GT.AND.EX P0, PT, R0, R5, PT, P0 ;  /* 0x000000050000720c */ /* 0x000fc80003f04300 */
[----:B0-----:R-:W-:Y:S02]  /*3ef0*/  SEL R11, R3, R2, P0 ;  /* 0x00000002030b7207 */ /* 0x001fe40000000000 */
        /* <DEDUP_REMOVED lines=33> */
[C---:B------:R-:W-:Y:S01]  /*4110*/  SHF.L.U32 R21, R46.reuse, 0x3, RZ ;  /* 0x000000032e157819 */ /* 0x040fe200000006ff */
[----:B------:R-:W1:Y:S01]  /*4120*/  LDCU.64 UR6, c[0x0][0x390] ;  /* 0x00007200ff0677ac */ /* 0x000e620008000a00 */
[----:B------:R-:W-:Y:S02]  /*4130*/  LOP3.LUT R9, R9, 0x3, RZ, 0xc0, !PT ;  /* 0x0000000309097812 */ /* 0x000fe400078ec0ff */
[--C-:B------:R-:W-:Y:S01]  /*4140*/  SHF.L.U64.HI R22, R46, 0x3, R47.reuse ;  /* 0x000000032e167819 */ /* 0x100fe2000001022f */
[----:B------:R-:W2:Y:S01]  /*4150*/  LDCU.64 UR10, c[0x0][0x388] ;  /* 0x00007100ff0a77ac */ /* 0x000ea20008000a00 */
[----:B------:R-:W-:Y:S01]  /*4160*/  SHF.L.U32 R29, R7, 0x2, RZ ;  /* 0x00000002071d7819 */ /* 0x000fe200000006ff */
[----:B------:R-:W-:Y:S01]  /*4170*/  IMAD.WIDE.U32 R4, R9, 0x230, R46 ;  /* 0x0000023009047825 */ /* 0x000fe200078e002e */
[----:B------:R-:W-:-:S02]  /*4180*/  SHF.L.U64.HI R31, R3, 0x2, R0 ;  /* 0x00000002031f7819 */ /* 0x000fc40000010200 */
[----:B------:R-:W-:Y:S02]  /*4190*/  SHF.L.U64.HI R27, R28, 0x2, R33 ;  /* 0x000000021c1b7819 */ /* 0x000fe40000010221 */
[C---:B0-----:R-:W-:Y:S01]  /*41a0*/  LEA R25, P1, R46.reuse, UR4, 0x2 ;  /* 0x000000042e197c11 */ /* 0x041fe2000f8210ff */
[----:B------:R-:W-:Y:S01]  /*41b0*/  UMOV UR4, URZ ;  /* 0x000000ff00047c82 */ /* 0x000fe20008000000 */
[----:B-1----:R-:W-:Y:S02]  /*41c0*/  IADD3 R23, P2, PT, R21, UR6, RZ ;  /* 0x0000000615177c10 */ /* 0x002fe4000ff5e0ff */
[----:B------:R-:W-:Y:S02]  /*41d0*/  LEA.HI.X R26, R46, UR5, R47, 0x2, P1 ;  /* 0x000000052e1a7c11 */ /* 0x000fe400088f142f */
[----:B------:R-:W-:Y:S02]  /*41e0*/  IADD3 R47, PT, PT, R5, UR4, RZ ;  /* 0x00000004052f7c10 */ /* 0x000fe4000fffe0ff */
[----:B------:R-:W-:Y:S01]  /*41f0*/  MOV R46, R4 ;  /* 0x00000004002e7202 */ /* 0x000fe20000000f00 */
[----:B------:R-:W-:Y:S01]  /*4200*/  IMAD.WIDE.U32 R4, R6, 0x4, RZ ;  /* 0x0000000406047825 */ /* 0x000fe200078e00ff */
[----:B------:R-:W-:-:S02]  /*4210*/  IADD3.X R24, PT, PT, R22, UR7, RZ, P2, !PT ;  /* 0x0000000716187c10 */ /* 0x000fc400097fe4ff */
[----:B--2---:R-:W-:Y:S02]  /*4220*/  IADD3 R21, P1, PT, R21, UR10, RZ ;  /* 0x0000000a15157c10 */ /* 0x004fe4000ff3e0ff */
[----:B------:R-:W-:Y:S02]  /*4230*/  IADD3 R2, P2, PT, RZ, -R9, RZ ;  /* 0x80000009ff027210 */ /* 0x000fe40007f5e0ff */
[----:B------:R-:W-:Y:S02]  /*4240*/  IADD3.X R22, PT, PT, R22, UR11, RZ, P1, !PT ;  /* 0x0000000b16167c10 */ /* 0x000fe40008ffe4ff */
[----:B------:R-:W-:Y:S02]  /*4250*/  IADD3 R29, PT, PT, R5, R29, RZ ;  /* 0x0000001d051d7210 */ /* 0x000fe40007ffe0ff */
[----:B------:R-:W-:-:S07]  /*4260*/  IADD3.X R20, PT, PT, RZ, -0x1, RZ, P2, !PT ;  /* 0xffffffffff147810 */ /* 0x000fce00017fe4ff */
.L_x_1234:
        /* <DEDUP_REMOVED lines=29> */
.L_x_1233:
[----:B------:R-:W-:Y:S05]  /*4440*/  BSYNC.RECONVERGENT B0 ;  /* 0x0000000000007941 */ /* 0x000fea0003800200 */
.L_x_1232:
        /* <DEDUP_REMOVED lines=10> */
.L_x_1235:
        /* <DEDUP_REMOVED lines=82> */
.L_x_1236:
        /* <DEDUP_REMOVED lines=15> */
.L_x_4376:


//--------------------- .text._Z35group_norm_nhwc_bwd_one_pass_kernelI11Fp32IOFp32WLi128ELi70ELi560EEv26Group_norm_nhwc_bwd_params --------------------------
	.section	.text._Z35group_norm_nhwc_bwd_one_pass_kernelI11Fp32IOFp32WLi128ELi70ELi560EEv26Group_norm_nhwc_bwd_params,"ax",@progbits
	.align	128
        .global         _Z35group_norm_nhwc_bwd_one_pass_kernelI11Fp32IOFp32WLi128ELi70ELi560EEv26Group_norm_nhwc_bwd_params
        .type           _Z35group_norm_nhwc_bwd_one_pass_kernelI11Fp32IOFp32WLi128ELi70ELi560EEv26Group_norm_nhwc_bwd_params,@function
        .size           _Z35group_norm_nhwc_bwd_one_pass_kernelI11Fp32IOFp32WLi128ELi70ELi560EEv26Group_norm_nhwc_bwd_params,(.L_x_4377 - _Z35group_norm_nhwc_bwd_one_pass_kernelI11Fp32IOFp32WLi128ELi70ELi560EEv26Group_norm_nhwc_bwd_params)
        .other          _Z35group_norm_nhwc_bwd_one_pass_kernelI11Fp32IOFp32WLi128ELi70ELi560EEv26Group_norm_nhwc_bwd_params,@"STO_CUDA_ENTRY STV_DEFAULT"
_Z35group_norm_nhwc_bwd_one_pass_kernelI11Fp32IOFp32WLi128ELi70ELi560EEv26Group_norm_nhwc_bwd_params:
.text._Z35group_norm_nhwc_bwd_one_pass_kernelI11Fp32IOFp32WLi128ELi70ELi560EEv26Group_norm_nhwc_bwd_params:
[----:B------:R-:W-:Y:S08]  /*0000*/  LDC R1, c[0x0][0x37c] ;  /* 0x0000df00ff017b82 */ /* 0x000ff00000000800 */
[----:B------:R-:W0:Y:S01]  /*0010*/  S2UR UR5, SR_CTAID.Y ;  /* 0x00000000000579c3 */ /* 0x000e220000002600 */
[----:B------:R-:W1:Y:S01]  /*0020*/  LDCU UR4, c[0x0][0x410] ;  /* 0x00008200ff0477ac */ /* 0x000e620008000800 */
[----:B------:R-:W2:Y:S01]  /*0030*/  S2R R55, SR_TID.X ;  /* 0x0000000000377919 */ /* 0x000ea20000002100 */
[----:B------:R-:W1:Y:S01]  /*0040*/  LDCU UR6, c[0x0][0x3e0] ;  /* 0x00007c00ff0677ac */ /* 0x000e620008000800 */
[----:B------:R-:W3:Y:S01]  /*0050*/  LDCU.64 UR10, c[0x0][0x358] ;  /* 0x00006b00ff0a77ac */ /* 0x000ee20008000a00 */
[----:B-1----:R-:W-:-:S04]  /*0060*/  UIMAD UR4, UR4, UR6, URZ ;  /* 0x00000006040472a4 */ /* 0x002fc8000f8e02ff */
[----:B0-----:R-:W-:-:S09]  /*0070*/  UISETP.GE.AND UP0, UPT, UR5, UR4, UPT ;  /* 0x000000040500728c */ /* 0x001fd2000bf06270 */
[----:B--23--:R-:W-:Y:S05]  /*0080*/  BRA.U UP0, `(.L_x_1237) ;  /* 0x0000006100c07547 */ /* 0x00cfea000b800000 */
[----:B------:R-:W-:Y:S01]  /*0090*/  LOP3.LUT R0, R55, 0xffff, RZ, 0xc0, !PT ;  /* 0x0000ffff37007812 */ /* 0x000fe200078ec0ff */
[----:B------:R-:W0:Y:S01]  /*00a0*/  S2R R52, SR_LANEID ;  /* 0x0000000000347919 */ /* 0x000e220000000000 */
[----:B------:R-:W-:Y:S01]  /*00b0*/  HFMA2 R54, -RZ, RZ, 0, 0 ;  /* 0x00000000ff367431 */ /* 0x000fe200000001ff */
[----:B------:R-:W-:Y:S02]  /*00c0*/  UMOV UR4, UR5 ;  /* 0x0000000500047c82 */ /* 0x000fe40008000000 */
        /* <DEDUP_REMOVED lines=8> */
[----:B0-----:R-:W-:-:S07]  /*0150*/  LOP3.LUT R53, R56, 0xffff, RZ, 0xc0, !PT ;  /* 0x0000ffff38357812 */ /* 0x001fce00078ec0ff */
.L_x_1278:
[----:B0-----:R-:W0:Y:S01]  /*0160*/  LDC R8, c[0x0][0x410] ;  /* 0x00010400ff087b82 */ /* 0x001e220000000800 */
[----:B-1----:R-:W1:Y:S01]  /*0170*/  LDCU.128 UR12, c[0x0][0x400] ;  /* 0x00008000ff0c77ac */ /* 0x002e620008000c00 */
[----:B------:R-:W-:Y:S01]  /*0180*/  ISETP.LE.AND P0, PT, RZ, UR4, PT ;  /* 0x00000004ff007c0c */ /* 0x000fe2000bf03270 */
[----:B------:R-:W2:Y:S05]  /*0190*/  LDCU.U8 UR9, c[0x0][0x414] ;  /* 0x00008280ff0977ac */ /* 0x000eaa0008000000 */
[----:B------:R-:W3:Y:S01]  /*01a0*/  S2UR UR8, SR_CTAID.X ;  /* 0x00000000000879c3 */ /* 0x000ee20000002500 */
[----:B------:R-:W4:Y:S07]  /*01b0*/  LDCU.64 UR6, c[0x0][0x3b8] ;  /* 0x00007700ff0677ac */ /* 0x000f2e0008000a00 */
[----:B------:R-:W3:Y:S01]  /*01c0*/  LDC R6, c[0x0][0x41c] ;  /* 0x00010700ff067b82 */ /* 0x000ee20000000800 */
[----:B0-----:R-:W-:-:S04]  /*01d0*/  IABS R5, R8 ;  /* 0x0000000800057213 */ /* 0x001fc80000000000 */
[----:B------:R-:W0:Y:S01]  /*01e0*/  I2F.RP R0, R5 ;  /* 0x0000000500007306 */ /* 0x000e220000209400 */
[----:B---3--:R-:W-:-:S07]  /*01f0*/  IMAD R13, R6, UR8, R57 ;  /* 0x00000008060d7c24 */ /* 0x008fce000f8e0239 */
[----:B0-----:R-:W0:Y:S01]  /*0200*/  MUFU.RCP R0, R0 ;  /* 0x0000000000007308 */ /* 0x001e220000001000 */
[C---:B-1----:R-:W-:Y:S02]  /*0210*/  ISETP.GE.U32.AND P4, PT, R13.reuse, UR12, PT ;  /* 0x0000000c0d007c0c */ /* 0x042fe4000bf86070 */
[----:B------:R-:W-:Y:S02]  /*0220*/  SHF.R.S32.HI R9, RZ, 0x1f, R13 ;  /* 0x0000001fff097819 */ /* 0x000fe4000001140d */
[----:B------:R-:W-:Y:S02]  /*0230*/  IADD3 R17, PT, PT, R13, 0x20, RZ ;  /* 0x000000200d117810 */ /* 0x000fe40007ffe0ff */
[----:B------:R-:W-:Y:S02]  /*0240*/  ISETP.GE.AND.EX P4, PT, R9, UR13, PT, P4 ;  /* 0x0000000d09007c0c */ /* 0x000fe4000bf86340 */
[----:B------:R-:W-:Y:S02]  /*0250*/  SHF.R.S32.HI R19, RZ, 0x1f, R17 ;  /* 0x0000001fff137819 */ /* 0x000fe40000011411 */
[----:B0-----:R-:W-:-:S04]  /*0260*/  IADD3 R2, PT, PT, R0, 0xffffffe, RZ ;  /* 0x0ffffffe00027810 */ /* 0x001fc80007ffe0ff */
[----:B------:R0:W1:Y:S05]  /*0270*/  F2I.FTZ.U32.TRUNC.NTZ R3, R2 ;  /* 0x0000000200037305 */ /* 0x00006a000021f000 */
[----:B------:R-:W3:Y:S01]  /*0280*/  @!P4 LDC.64 R14, c[0x0][0x3f8] ;  /* 0x0000fe00ff0ecb82 */ /* 0x000ee20000000a00 */
[----:B0-----:R-:W-:-:S07]  /*0290*/  MOV R2, RZ ;  /* 0x000000ff00027202 */ /* 0x001fce0000000f00 */
[----:B------:R-:W0:Y:S01]  /*02a0*/  @!P4 LDC.64 R24, c[0x0][0x3a0] ;  /* 0x0000e800ff18cb82 */ /* 0x000e220000000a00 */
[----:B-1----:R-:W-:-:S07]  /*02b0*/  IADD3 R4, PT, PT, RZ, -R3, RZ ;  /* 0x80000003ff047210 */ /* 0x002fce0007ffe0ff */
[----:B------:R-:W1:Y:S01]  /*02c0*/  @!P4 LDC.64 R26, c[0x0][0x398] ;  /* 0x0000e600ff1acb82 */ /* 0x000e620000000a00 */
[----:B------:R-:W-:Y:S01]  /*02d0*/  IMAD R7, R4, R5, RZ ;  /* 0x0000000504077224 */ /* 0x000fe200078e02ff */
[----:B------:R-:W-:-:S03]  /*02e0*/  IABS R4, UR4 ;  /* 0x0000000400047c13 */ /* 0x000fc60008000000 */
[----:B------:R-:W-:Y:S01]  /*02f0*/  IMAD.HI.U32 R3, R3, R7, R2 ;  /* 0x0000000703037227 */ /* 0x000fe200078e0002 */
[----:B------:R-:W-:Y:S02]  /*0300*/  LOP3.LUT R2, R8, UR4, RZ, 0x3c, !PT ;  /* 0x0000000408027c12 */ /* 0x000fe4000f8e3cff */
[----:B------:R-:W-:Y:S02]  /*0310*/  IADD3 R7, PT, PT, R13, 0x10, RZ ;  /* 0x000000100d077810 */ /* 0x000fe40007ffe0ff */
[----:B------:R-:W-:Y:S01]  /*0320*/  ISETP.GE.AND P2, PT, R2, RZ, PT ;  /* 0x000000ff0200720c */ /* 0x000fe20003f46270 */
[----:B------:R-:W-:Y:S01]  /*0330*/  IMAD.HI.U32 R3, R3, R4, RZ ;  /* 0x0000000403037227 */ /* 0x000fe200078e00ff */
[----:B------:R-:W-:-:S04]  /*0340*/  SHF.R.S32.HI R11, RZ, 0x1f, R7 ;  /* 0x0000001fff0b7819 */ /* 0x000fc80000011407 */
[----:B------:R-:W-:-:S05]  /*0350*/  IADD3 R0, PT, PT, -R3, RZ, RZ ;  /* 0x000000ff03007210 */ /* 0x000fca0007ffe1ff */
[----:B------:R-:W-:-:S05]  /*0360*/  IMAD R0, R5, R0, R4 ;  /* 0x0000000005007224 */ /* 0x000fca00078e0204 */
[----:B------:R-:W-:-:S13]  /*0370*/  ISETP.GT.U32.AND P3, PT, R5, R0, PT ;  /* 0x000000000500720c */ /* 0x000fda0003f64070 */
[-C--:B------:R-:W-:Y:S02]  /*0380*/  @!P3 IADD3 R0, PT, PT, R0, -R5.reuse, RZ ;  /* 0x800000050000b210 */ /* 0x080fe40007ffe0ff */
[----:B------:R-:W-:Y:S02]  /*0390*/  @!P3 IADD3 R3, PT, PT, R3, 0x1, RZ ;  /* 0x000000010303b810 */ /* 0x000fe40007ffe0ff */
[CC--:B------:R-:W-:Y:S02]  /*03a0*/  ISETP.GE.U32.AND P1, PT, R0.reuse, R5.reuse, PT ;  /* 0x000000050000720c */ /* 0x0c0fe40003f26070 */
[----:B------:R-:W-:Y:S02]  /*03b0*/  ISETP.GT.U32.AND P5, PT, R5, R0, PT ;  /* 0x000000000500720c */ /* 0x000fe40003fa4070 */
[----:B------:R-:W-:Y:S02]  /*03c0*/  IADD3 R5, PT, PT, R0, -R5, RZ ;  /* 0x8000000500057210 */ /* 0x000fe40007ffe0ff */
[----:B------:R-:W-:-:S02]  /*03d0*/  ISETP.GE.U32.AND P3, PT, R7, UR12, PT ;  /* 0x0000000c07007c0c */ /* 0x000fc4000bf66070 */
[----:B------:R-:W-:Y:S02]  /*03e0*/  SEL R0, R5, R0, !P5 ;  /* 0x0000000005007207 */ /* 0x000fe40006800000 */
[----:B------:R-:W-:Y:S02]  /*03f0*/  ISETP.NE.AND P5, PT, R8, RZ, PT ;  /* 0x000000ff0800720c */ /* 0x000fe40003fa5270 */
[----:B------:R-:W-:Y:S02]  /*0400*/  LOP3.LUT R5, RZ, R8, RZ, 0x33, !PT ;  /* 0x00000008ff057212 */ /* 0x000fe400078e33ff */
[----:B------:R-:W-:Y:S02]  /*0410*/  @!P0 IADD3 R0, PT, PT, -R0, RZ, RZ ;  /* 0x000000ff00008210 */ /* 0x000fe40007ffe1ff */
[----:B------:R-:W-:Y:S02]  /*0420*/  @P1 IADD3 R3, PT, PT, R3, 0x1, RZ ;  /* 0x0000000103031810 */ /* 0x000fe40007ffe0ff */
[----:B------:R-:W-:-:S02]  /*0430*/  SEL R0, R5, R0, !P5 ;  /* 0x0000000005007207 */ /* 0x000fc40006800000 */
[----:B------:R-:W-:Y:S02]  /*0440*/  @!P2 IADD3 R3, PT, PT, -R3, RZ, RZ ;  /* 0x000000ff0303a210 */ /* 0x000fe40007ffe1ff */
[----:B------:R-:W-:Y:S01]  /*0450*/  ISETP.GE.AND.EX P3, PT, R11, UR13, PT, P3 ;  /* 0x0000000d0b007c0c */ /* 0x000fe2000bf66330 */
[----:B------:R-:W-:Y:S01]  /*0460*/  IMAD R2, R0, 0x46, RZ ;  /* 0x0000004600027824 */ /* 0x000fe200078e02ff */
[----:B------:R-:W-:Y:S02]  /*0470*/  SEL R3, R5, R3, !P5 ;  /* 0x0000000305037207 */ /* 0x000fe40006800000 */
[----:B------:R-:W-:Y:S02]  /*0480*/  ISETP.GE.U32.AND P2, PT, R17, UR12, PT ;  /* 0x0000000c11007c0c */ /* 0x000fe4000bf46070 */
[----:B------:R-:W-:Y:S02]  /*0490*/  IADD3 R60, P0, PT, R2, R53, RZ ;  /* 0x00000035023c7210 */ /* 0x000fe40007f1e0ff */
[----:B------:R-:W-:-:S02]  /*04a0*/  SHF.R.S32.HI R4, RZ, 0x1f, R3 ;  /* 0x0000001fff047819 */ /* 0x000fc40000011403 */
[----:B------:R-:W-:Y:S02]  /*04b0*/  ISETP.GE.AND.EX P2, PT, R19, UR13, PT, P2 ;  /* 0x0000000d13007c0c */ /* 0x000fe4000bf46320 */
[----:B------:R-:W-:Y:S01]  /*04c0*/  LEA.HI.X.SX32 R61, R2, RZ, 0x1, P0 ;  /* 0x000000ff023d7211 */ /* 0x000fe200000f0eff */
[----:B------:R-:W-:Y:S01]  /*04d0*/  IMAD R4, R4, UR14, RZ ;  /* 0x0000000e04047c24 */ /* 0x000fe2000f8e02ff */
[----:B------:R-:W4:Y:S01]  /*04e0*/  @!P3 LDC.64 R22, c[0x0][0x3f8] ;  /* 0x0000fe00ff16bb82 */ /* 0x000f220000000a00 */
[----:B---3--:R-:W-:Y:S01]  /*04f0*/  @!P4 IMAD R2, R9, R14, RZ ;  /* 0x0000000e0902c224 */ /* 0x008fe200078e02ff */
[----:B------:R-:W-:Y:S01]  /*0500*/  IADD3 R5, PT, PT, R13, 0x30, RZ ;  /* 0x000000300d057810 */ /* 0x000fe20007ffe0ff */
[C---:B------:R-:W-:Y:S01]  /*0510*/  IMAD R63, R3.reuse, UR15, R4 ;  /* 0x0000000f033f7c24 */ /* 0x040fe2000f8e0204 */
[----:B--2---:R-:W-:Y:S01]  /*0520*/  ISETP.NE.AND P5, PT, RZ, UR9, PT ;  /* 0x00000009ff007c0c */ /* 0x004fe2000bfa5270 */
[----:B------:R-:W-:Y:S01]  /*0530*/  IMAD.WIDE.U32 R60, R3, UR14, R60 ;  /* 0x0000000e033c7c25 */ /* 0x000fe2000f8e003c */
[----:B------:R-:W-:-:S02]  /*0540*/  ISETP.GE.U32.AND P1, PT, R5, UR12, PT ;  /* 0x0000000c05007c0c */ /* 0x000fc4000bf26070 */
[----:B------:R-:W2:Y:S01]  /*0550*/  @!P3 LDC.64 R30, c[0x0][0x3a0] ;  /* 0x0000e800ff1ebb82 */ /* 0x000ea20000000a00 */
[----:B------:R-:W-:Y:S01]  /*0560*/  @!P4 IMAD R9, R13, R15, R2 ;  /* 0x0000000f0d09c224 */ /* 0x000fe200078e0202 */
[----:B------:R-:W-:Y:S02]  /*0570*/  IADD3 R63, PT, PT, R61, R63, RZ ;  /* 0x0000003f3d3f7210 */ /* 0x000fe40007ffe0ff */
[----:B------:R-:W-:Y:S02]  /*0580*/  @!P4 MOV R62, R60 ;  /* 0x0000003c003ec202 */ /* 0x000fe40000000f00 */
[----:B------:R-:W-:Y:S02]  /*0590*/  SHF.R.S32.HI R21, RZ, 0x1f, R5 ;  /* 0x0000001fff157819 */ /* 0x000fe40000011405 */
[----:B------:R-:W3:Y:S01]  /*05a0*/  @!P2 LDC.64 R28, c[0x0][0x3f8] ;  /* 0x0000fe00ff1cab82 */ /* 0x000ee20000000a00 */
[----:B------:R-:W-:Y:S01]  /*05b0*/  @!P4 IMAD.WIDE.U32 R2, R13, R14, R62 ;  /* 0x0000000e0d02c225 */ /* 0x000fe200078e003e */
[----:B------:R-:W-:-:S02]  /*05c0*/  ISETP.GE.AND.EX P1, PT, R21, UR13, PT, P1 ;  /* 0x0000000d15007c0c */ /* 0x000fc4000bf26310 */
[----:B------:R-:W-:Y:S02]  /*05d0*/  LOP3.LUT R53, R56, 0xffff, RZ, 0xc0, !PT ;  /* 0x0000ffff38357812 */ /* 0x000fe400078ec0ff */
[----:B------:R-:W-:Y:S02]  /*05e0*/  @!P4 IADD3 R3, PT, PT, R3, R9, RZ ;  /* 0x000000090303c210 */ /* 0x000fe40007ffe0ff */
[C---:B------:R-:W-:Y:S01]  /*05f0*/  @!P4 SHF.L.U32 R9, R2.reuse, 0x2, RZ ;  /* 0x000000020209c819 */ /* 0x040fe200000006ff */
[----:B----4-:R-:W-:Y:S01]  /*0600*/  @!P3 IMAD R6, R11, R22, RZ ;  /* 0x000000160b06b224 */ /* 0x010fe200078e02ff */
[----:B------:R-:W-:Y:S01]  /*0610*/  @!P4 SHF.L.U64.HI R4, R2, 0x2, R3 ;  /* 0x000000020204c819 */ /* 0x000fe20000010203 */
[----:B------:R-:W4:Y:S01]  /*0620*/  @!P3 LDC.64 R14, c[0x0][0x398] ;  /* 0x0000e600ff0ebb82 */ /* 0x000f220000000a00 */
[----:B------:R-:W-:Y:S01]  /*0630*/  @!P3 MOV R2, R60 ;  /* 0x0000003c0002b202 */ /* 0x000fe20000000f00 */
[----:B------:R-:W-:Y:S01]  /*0640*/  @!P3 IMAD R23, R7, R23, R6 ;  /* 0x000000170717b224 */ /* 0x000fe200078e0206 */
[----:B------:R-:W-:Y:S01]  /*0650*/  @!P3 MOV R3, R63 ;  /* 0x0000003f0003b202 */ /* 0x000fe20000000f00 */
[----:B------:R-:W-:Y:S01]  /*0660*/  IMAD R12, R0, 0x46, R53 ;  /* 0x00000046000c7824 */ /* 0x000fe200078e0235 */
[----:B0-----:R-:W-:-:S02]  /*0670*/  @!P4 IADD3 R10, P0, PT, R9, R24, RZ ;  /* 0x00000018090ac210 */ /* 0x001fc40007f1e0ff */
[----:B-1----:R-:W-:Y:S01]  /*0680*/  @!P4 IADD3 R8, P6, PT, R9, R26, RZ ;  /* 0x0000001a0908c210 */ /* 0x002fe20007fde0ff */
[----:B------:R-:W-:Y:S01]  /*0690*/  @!P3 IMAD.WIDE.U32 R2, R7, R22, R2 ;  /* 0x000000160702b225 */ /* 0x000fe200078e0002 */
[----:B------:R-:W0:Y:S01]  /*06a0*/  @!P2 LDC.64 R32, c[0x0][0x3a0] ;  /* 0x0000e800ff20ab82 */ /* 0x000e220000000a00 */
[C---:B------:R-:W-:Y:S02]  /*06b0*/  @!P4 IADD3.X R11, PT, PT, R4.reuse, R25, RZ, P0, !PT ;  /* 0x00000019040bc210 */ /* 0x040fe400007fe4ff */
[----:B------:R-:W-:Y:S01]  /*06c0*/  @!P4 IADD3.X R9, PT, PT, R4, R27, RZ, P6, !PT ;  /* 0x0000001b0409c210 */ /* 0x000fe200037fe4ff */
[----:B---3--:R-:W-:Y:S01]  /*06d0*/  @!P2 IMAD R6, R19, R28, RZ ;  /* 0x0000001c1306a224 */ /* 0x008fe200078e02ff */
[----:B------:R-:W-:Y:S02]  /*06e0*/  @!P3 IADD3 R3, PT, PT, R3, R23, RZ ;  /* 0x000000170303b210 */ /* 0x000fe40007ffe0ff */
[C---:B------:R-:W-:Y:S01]  /*06f0*/  @!P3 SHF.L.U32 R7, R2.reuse, 0x2, RZ ;  /* 0x000000020207b819 */ /* 0x040fe200000006ff */
[----:B------:R-:W1:Y:S01]  /*0700*/  @!P1 LDC.64 R34, c[0x0][0x3f8] ;  /* 0x0000fe00ff229b82 */ /* 0x000e620000000a00 */
[----:B------:R-:W-:Y:S01]  /*0710*/  @!P3 SHF.L.U64.HI R4, R2, 0x2, R3 ;  /* 0x000000020204b819 */ /* 0x000fe20000010203 */
[----:B------:R-:W-:Y:S01]  /*0720*/  @!P2 IMAD R27, R17, R29, R6 ;  /* 0x0000001d111ba224 */ /* 0x000fe200078e0206 */
[----:B--2---:R-:W-:-:S02]  /*0730*/  @!P3 IADD3 R22, P0, PT, R7, R30, RZ ;  /* 0x0000001e0716b210 */ /* 0x004fc40007f1e0ff */
[----:B------:R-:W-:Y:S02]  /*0740*/  IADD3 R29, PT, PT, R13, 0x40, RZ ;  /* 0x000000400d1d7810 */ /* 0x000fe40007ffe0ff */
[----:B------:R-:W-:Y:S01]  /*0750*/  @!P3 IADD3.X R23, PT, PT, R4, R31, RZ, P0, !PT ;  /* 0x0000001f0417b210 */ /* 0x000fe200007fe4ff */
[----:B------:R-:W2:Y:S01]  /*0760*/  @!P2 LDC.64 R24, c[0x0][0x398] ;  /* 0x0000e600ff18ab82 */ /* 0x000ea20000000a00 */
[----:B------:R-:W-:Y:S02]  /*0770*/  @!P2 MOV R2, R60 ;  /* 0x0000003c0002a202 */ /* 0x000fe40000000f00 */
[----:B------:R-:W-:Y:S02]  /*0780*/  @!P2 MOV R3, R63 ;  /* 0x0000003f0003a202 */ /* 0x000fe40000000f00 */
[----:B------:R-:W-:Y:S02]  /*0790*/  ISETP.GE.U32.AND P0, PT, R29, UR12, PT ;  /* 0x0000000c1d007c0c */ /* 0x000fe4000bf06070 */
[----:B------:R-:W-:Y:S01]  /*07a0*/  SHF.R.S32.HI R19, RZ, 0x1f, R29 ;  /* 0x0000001fff137819 */ /* 0x000fe2000001141d */
[----:B------:R-:W-:Y:S01]  /*07b0*/  @!P2 IMAD.WIDE.U32 R2, R17, R28, R2 ;  /* 0x0000001c1102a225 */ /* 0x000fe200078e0002 */
[----:B----4-:R-:W-:Y:S01]  /*07c0*/  @!P3 IADD3 R14, P6, PT, R7, R14, RZ ;  /* 0x0000000e070eb210 */ /* 0x010fe20007fde0ff */
[----:B------:R-:W3:Y:S01]  /*07d0*/  @P5 LDC.64 R16, c[0x0][0x3b0] ;  /* 0x0000ec00ff105b82 */ /* 0x000ee20000000a00 */
[----:B------:R-:W-:-:S02]  /*07e0*/  ISETP.GE.AND.EX P0, PT, R19, UR13, PT, P0 ;  /* 0x0000000d13007c0c */ /* 0x000fc4000bf06300 */
[----:B------:R-:W-:Y:S02]  /*07f0*/  @!P2 IADD3 R7, PT, PT, R3, R27, RZ ;  /* 0x0000001b0307a210 */ /* 0x000fe40007ffe0ff */
[----:B------:R-:W-:Y:S02]  /*0800*/  @!P2 SHF.L.U32 R3, R2, 0x2, RZ ;  /* 0x000000020203a819 */ /* 0x000fe400000006ff */
[----:B------:R-:W-:Y:S01]  /*0810*/  @!P3 IADD3.X R15, PT, PT, R4, R15, RZ, P6, !PT ;  /* 0x0000000f040fb210 */ /* 0x000fe200037fe4ff */
[----:B------:R-:W-:Y:S01]  /*0820*/  UIMAD.WIDE UR6, UR4, 0x8, UR6 ;  /* 0x00000008040678a5 */ /* 0x000fe2000f8e0206 */
[----:B------:R-:W-:Y:S01]  /*0830*/  @!P2 SHF.L.U64.HI R6, R2, 0x2, R7 ;  /* 0x000000020206a819 */ /* 0x000fe20000010207 */
[----:B-1----:R-:W-:Y:S01]  /*0840*/  @!P1 IMAD R2, R21, R34, RZ ;  /* 0x0000002215029224 */ /* 0x002fe200078e02ff */
[----:B0-----:R-:W-:Y:S01]  /*0850*/  @!P2 IADD3 R26, P6, PT, R3, R32, RZ ;  /* 0x00000020031aa210 */ /* 0x001fe20007fde0ff */
[----:B------:R-:W0:Y:S02]  /*0860*/  @!P1 LDC.64 R48, c[0x0][0x3a0] ;  /* 0x0000e800ff309b82 */ /* 0x000e240000000a00 */
[----:B------:R-:W-:Y:S01]  /*0870*/  @!P1 IMAD R7, R5, R35, R2 ;  /* 0x0000002305079224 */ /* 0x000fe200078e0202 */
[----:B------:R-:W-:-:S02]  /*0880*/  @!P2 IADD3.X R27, PT, PT, R6, R33, RZ, P6, !PT ;  /* 0x00000021061ba210 */ /* 0x000fc400037fe4ff */
[----:B--2---:R-:W-:Y:S02]  /*0890*/  @!P2 IADD3 R24, P6, PT, R3, R24, RZ ;  /* 0x000000180318a210 */ /* 0x004fe40007fde0ff */
[----:B------:R-:W-:Y:S01]  /*08a0*/  @!P1 MOV R2, R60 ;  /* 0x0000003c00029202 */ /* 0x000fe20000000f00 */
[----:B------:R-:W1:Y:S01]  /*08b0*/  @!P0 LDC.64 R20, c[0x0][0x3f8] ;  /* 0x0000fe00ff148b82 */ /* 0x000e620000000a00 */
[----:B------:R-:W-:Y:S02]  /*08c0*/  @!P1 MOV R3, R63 ;  /* 0x0000003f00039202 */ /* 0x000fe40000000f00 */
[----:B------:R-:W-:Y:S01]  /*08d0*/  @!P2 IADD3.X R25, PT, PT, R6, R25, RZ, P6, !PT ;  /* 0x000000190619a210 */ /* 0x000fe200037fe4ff */
[----:B---3--:R-:W-:-:S04]  /*08e0*/  @P5 IMAD.WIDE R16, R12, 0x4, R16 ;  /* 0x000000040c105825 */ /* 0x008fc800078e0210 */
[----:B------:R-:W-:Y:S01]  /*08f0*/  @!P1 IMAD.WIDE.U32 R2, R5, R34, R2 ;  /* 0x0000002205029225 */ /* 0x000fe200078e0002 */
[----:B------:R-:W-:Y:S02]  /*0900*/  CS2R R4, SRZ ;  /* 0x0000000000047805 */ /* 0x000fe4000001ff00 */
[----:B------:R-:W-:Y:S01]  /*0910*/  @!P0 MOV R38, R60 ;  /* 0x0000003c00268202 */ /* 0x000fe20000000f00 */
[----:B------:R-:W2:Y:S01]  /*0920*/  @!P1 LDC.64 R50, c[0x0][0x398] ;  /* 0x0000e600ff329b82 */ /* 0x000ea20000000a00 */
[----:B------:R-:W-:Y:S02]  /*0930*/  @!P1 IADD3 R3, PT, PT, R3, R7, RZ ;  /* 0x0000000703039210 */ /* 0x000fe40007ffe0ff */
[C---:B------:R-:W-:Y:S01]  /*0940*/  @!P1 SHF.L.U32 R31, R2.reuse, 0x2, RZ ;  /* 0x00000002021f9819 */ /* 0x040fe200000006ff */
[----:B------:R1:W5:Y:S01]  /*0950*/  @P5 LDG.E.64 R4, desc[UR10][R16.64] ;  /* 0x0000000a10045981 */ /* 0x000362000c1e1b00 */
[----:B------:R-:W-:Y:S02]  /*0960*/  @!P1 SHF.L.U64.HI R36, R2, 0x2, R3 ;  /* 0x0000000202249819 */ /* 0x000fe40000010203 */
[----:B------:R-:W-:Y:S01]  /*0970*/  MOV R3, RZ ;  /* 0x000000ff00037202 */ /* 0x000fe20000000f00 */
[----:B------:R-:W3:Y:S01]  /*0980*/  @!P0 LDC.64 R32, c[0x0][0x3a0] ;  /* 0x0000e800ff208b82 */ /* 0x000ee20000000a00 */
[----:B------:R-:W-:-:S02]  /*0990*/  MOV R2, RZ ;  /* 0x000000ff00027202 */ /* 0x000fc40000000f00 */
[----:B------:R-:W-:Y:S02]  /*09a0*/  CS2R R6, SRZ ;  /* 0x0000000000067805 */ /* 0x000fe4000001ff00 */
[----:B------:R-:W-:Y:S01]  /*09b0*/  @!P0 MOV R39, R63 ;  /* 0x0000003f00278202 */ /* 0x000fe20000000f00 */
[-C--:B-1----:R-:W-:Y:S01]  /*09c0*/  @!P0 IMAD R16, R19, R20.reuse, RZ ;  /* 0x0000001413108224 */ /* 0x082fe200078e02ff */
[----:B------:R1:W5:Y:S01]  /*09d0*/  @!P4 LDG.E.64 R2, desc[UR10][R8.64] ;  /* 0x0000000a0802c981 */ /* 0x000362000c1e1b00 */
[----:B------:R-:W-:Y:S01]  /*09e0*/  IADD3 R43, PT, PT, R13, 0x50, RZ ;  /* 0x000000500d2b7810 */ /* 0x000fe20007ffe0ff */
[----:B------:R-:W-:Y:S01]  /*09f0*/  @!P0 IMAD.WIDE.U32 R38, R29, R20, R38 ;  /* 0x000000141d268225 */ /* 0x000fe200078e0026 */
[----:B------:R-:W-:Y:S01]  /*0a00*/  IADD3 R45, PT, PT, R13, 0x60, RZ ;  /* 0x000000600d2d7810 */ /* 0x000fe20007ffe0ff */
[----:B------:R4:W5:Y:S01]  /*0a10*/  @!P4 LDG.E.64 R6, desc[UR10][R10.64] ;  /* 0x0000000a0a06c981 */ /* 0x000962000c1e1b00 */
[----:B------:R-:W3:Y:S01]  /*0a20*/  @!P0 LDC.64 R34, c[0x0][0x398] ;  /* 0x0000e600ff228b82 */ /* 0x000ee20000000a00 */
[----:B------:R-:W-:Y:S01]  /*0a30*/  @!P0 IMAD R37, R29, R21, R16 ;  /* 0x000000151d258224 */ /* 0x000fe200078e0210 */
[----:B-1----:R-:W-:-:S02]  /*0a40*/  CS2R R8, SRZ ;  /* 0x0000000000087805 */ /* 0x002fc4000001ff00 */
[----:B------:R-:W-:Y:S02]  /*0a50*/  ISETP.GE.U32.AND P5, PT, R43, UR12, PT ;  /* 0x0000000c2b007c0c */ /* 0x000fe4000bfa6070 */
[----:B------:R-:W-:Y:S02]  /*0a60*/  SHF.R.S32.HI R41, RZ, 0x1f, R43 ;  /* 0x0000001fff297819 */ /* 0x000fe4000001142b */
[----:B----4-:R-:W-:Y:S01]  /*0a70*/  CS2R R10, SRZ ;  /* 0x00000000000a7805 */ /* 0x010fe2000001ff00 */
[----:B------:R1:W5:Y:S01]  /*0a80*/  @!P3 LDG.E.64 R8, desc[UR10][R22.64] ;  /* 0x0000000a1608b981 */ /* 0x000362000c1e1b00 */
[----:B------:R-:W-:-:S04]  /*0a90*/  ISETP.GE.AND.EX P4, PT, R41, UR13, PT, P5 ;  /* 0x0000000d29007c0c */ /* 0x000fc8000bf86350 */
[----:B------:R4:W5:Y:S01]  /*0aa0*/  @!P3 LDG.E.64 R10, desc[UR10][R14.64] ;  /* 0x0000000a0e0ab981 */ /* 0x000962000c1e1b00 */
[----:B-1----:R-:W-:Y:S02]  /*0ab0*/  @!P0 IADD3 R23, PT, PT, R39, R37, RZ ;  /* 0x0000002527178210 */ /* 0x002fe40007ffe0ff */
[----:B------:R-:W-:Y:S02]  /*0ac0*/  MOV R39, UR7 ;  /* 0x0000000700277c02 */ /* 0x000fe40008000f00 */
[----:B----4-:R-:W-:-:S04]  /*0ad0*/  @!P0 SHF.L.U32 R15, R38, 0x2, RZ ;  /* 0x00000002260f8819 */ /* 0x010fc800000006ff */
[----:B------:R-:W1:Y:S01]  /*0ae0*/  @!P4 LDC.64 R16, c[0x0][0x3f8] ;  /* 0x0000fe00ff10cb82 */ /* 0x000e620000000a00 */
[----:B------:R-:W-:Y:S02]  /*0af0*/  @!P0 SHF.L.U64.HI R20, R38, 0x2, R23 ;  /* 0x0000000226148819 */ /* 0x000fe40000010217 */
[----:B------:R-:W-:Y:S02]  /*0b00*/  MOV R38, UR6 ;  /* 0x0000000600267c02 */ /* 0x000fe40008000f00 */
[----:B------:R-:W-:Y:S02]  /*0b10*/  ISETP.GE.U32.AND P5, PT, R45, UR12, PT ;  /* 0x0000000c2d007c0c */ /* 0x000fe4000bfa6070 */
[----:B------:R-:W-:Y:S02]  /*0b20*/  SHF.R.S32.HI R47, RZ, 0x1f, R45 ;  /* 0x0000001fff2f7819 */ /* 0x000fe4000001142d */
[----:B------:R-:W4:Y:S02]  /*0b30*/  LDG.E.64 R38, desc[UR10][R38.64] ;  /* 0x0000000a26267981 */ /* 0x000f24000c1e1b00 */
[----:B------:R-:W-:-:S02]  /*0b40*/  ISETP.GE.AND.EX P5, PT, R47, UR13, PT, P5 ;  /* 0x0000000d2f007c0c */ /* 0x000fc4000bfa6350 */
[----:B------:R-:W-:Y:S02]  /*0b50*/  IADD3 R13, PT, PT, R13, 0x70, RZ ;  /* 0x000000700d0d7810 */ /* 0x000fe40007ffe0ff */
[----:B0-----:R-:W-:Y:S02]  /*0b60*/  @!P1 IADD3 R28, P6, PT, R31, R48, RZ ;  /* 0x000000301f1c9210 */ /* 0x001fe40007fde0ff */
[----:B------:R-:W-:Y:S02]  /*0b70*/  ISETP.GE.U32.AND P3, PT, R13, UR12, PT ;  /* 0x0000000c0d007c0c */ /* 0x000fe4000bf66070 */
[----:B------:R-:W-:-:S05]  /*0b80*/  SHF.R.S32.HI R21, RZ, 0x1f, R13 ;  /* 0x0000001fff157819 */ /* 0x000fca000001140d */
[----:B------:R-:W0:Y:S01]  /*0b90*/  @!P5 LDC.64 R18, c[0x0][0x3f8] ;  /* 0x0000fe00ff12db82 */ /* 0x000e220000000a00 */
[C---:B------:R-:W-:Y:S02]  /*0ba0*/  @!P1 IADD3.X R29, PT, PT, R36.reuse, R49, RZ, P6, !PT ;  /* 0x00000031241d9210 */ /* 0x040fe400037fe4ff */
[----:B--2---:R-:W-:Y:S02]  /*0bb0*/  @!P1 IADD3 R30, P6, PT, R31, R50, RZ ;  /* 0x000000321f1e9210 */ /* 0x004fe40007fde0ff */
[----:B------:R-:W-:Y:S02]  /*0bc0*/  ISETP.GE.AND.EX P3, PT, R21, UR13, PT, P3 ;  /* 0x0000000d15007c0c */ /* 0x000fe4000bf66330 */
[----:B------:R-:W-:Y:S02]  /*0bd0*/  @!P1 IADD3.X R31, PT, PT, R36, R51, RZ, P6, !PT ;  /* 0x00000033241f9210 */ /* 0x000fe400037fe4ff */
[----:B------:R-:W2:Y:S01]  /*0be0*/  @!P4 LDC.64 R36, c[0x0][0x3a0] ;  /* 0x0000e800ff24cb82 */ /* 0x000ea20000000a00 */
[----:B---3--:R-:W-:Y:S01]  /*0bf0*/  @!P0 IADD3 R32, P6, PT, R15, R32, RZ ;  /* 0x000000200f208210 */ /* 0x008fe20007fde0ff */
[----:B-1----:R-:W-:Y:S01]  /*0c00*/  @!P4 IMAD R14, R41, R16, RZ ;  /* 0x00000010290ec224 */ /* 0x002fe200078e02ff */
[----:B------:R-:W-:-:S02]  /*0c10*/  @!P4 MOV R22, R60 ;  /* 0x0000003c0016c202 */ /* 0x000fc40000000f00 */
[----:B------:R-:W-:-:S03]  /*0c20*/  @!P0 IADD3.X R33, PT, PT, R20, R33, RZ, P6, !PT ;  /* 0x0000002114218210 */ /* 0x000fc600037fe4ff */
[----:B------:R-:W1:Y:S01]  /*0c30*/  @!P4 LDC.64 R40, c[0x0][0x398] ;  /* 0x0000e600ff28cb82 */ /* 0x000e620000000a00 */
[----:B------:R-:W-:Y:S01]  /*0c40*/  @!P4 MOV R23, R63 ;  /* 0x0000003f0017c202 */ /* 0x000fe20000000f00 */
[----:B------:R-:W-:Y:S01]  /*0c50*/  @!P4 IMAD R49, R43, R17, R14 ;  /* 0x000000112b31c224 */ /* 0x000fe200078e020e */
[----:B------:R-:W-:-:S05]  /*0c60*/  @!P0 IADD3 R34, P6, PT, R15, R34, RZ ;  /* 0x000000220f228210 */ /* 0x000fca0007fde0ff */
[----:B------:R-:W3:Y:S01]  /*0c70*/  @!P3 LDC.64 R14, c[0x0][0x3f8] ;  /* 0x0000fe00ff0ebb82 */ /* 0x000ee20000000a00 */
[----:B------:R-:W-:Y:S01]  /*0c80*/  @!P4 IMAD.WIDE.U32 R16, R43, R16, R22 ;  /* 0x000000102b10c225 */ /* 0x000fe200078e0016 */
[----:B------:R-:W-:Y:S02]  /*0c90*/  @!P5 MOV R22, R60 ;  /* 0x0000003c0016d202 */ /* 0x000fe40000000f00 */
[----:B------:R-:W-:Y:S01]  /*0ca0*/  @!P5 MOV R23, R63 ;  /* 0x0000003f0017d202 */ /* 0x000fe20000000f00 */
[----:B0-----:R-:W-:-:S03]  /*0cb0*/  @!P5 IMAD R44, R47, R18, RZ ;  /* 0x000000122f2cd224 */ /* 0x001fc600078e02ff */
[----:B------:R-:W0:Y:S01]  /*0cc0*/  @!P5 LDC.64 R42, c[0x0][0x3a0] ;  /* 0x0000e800ff2adb82 */ /* 0x000e220000000a00 */
[----:B------:R-:W-:Y:S01]  /*0cd0*/  @!P5 IMAD R47, R45, R19, R44 ;  /* 0x000000132d2fd224 */ /* 0x000fe200078e022c */
[----:B------:R-:W-:Y:S01]  /*0ce0*/  @!P4 IADD3 R17, PT, PT, R17, R49, RZ ;  /* 0x000000311111c210 */ /* 0x000fe20007ffe0ff */
[----:B------:R-:W-:Y:S01]  /*0cf0*/  @!P5 IMAD.WIDE.U32 R22, R45, R18, R22 ;  /* 0x000000122d16d225 */ /* 0x000fe200078e0016 */
[----:B------:R-:W-:-:S04]  /*0d00*/  @!P4 SHF.L.U32 R19, R16, 0x2, RZ ;  /* 0x000000021013c819 */ /* 0x000fc800000006ff */
[----:B------:R-:W0:Y:S01]  /*0d10*/  @!P5 LDC.64 R44, c[0x0][0x398] ;  /* 0x0000e600ff2cdb82 */ /* 0x000e220000000a00 */
[----:B------:R-:W-:Y:S02]  /*0d20*/  @!P0 IADD3.X R35, PT, PT, R20, R35, RZ, P6, !PT ;  /* 0x0000002314238210 */ /* 0x000fe400037fe4ff */
[----:B------:R-:W-:Y:S02]  /*0d30*/  @!P4 SHF.L.U64.HI R20, R16, 0x2, R17 ;  /* 0x000000021014c819 */ /* 0x000fe40000010211 */
[----:B--2---:R-:W-:-:S03]  /*0d40*/  @!P4 IADD3 R36, P6, PT, R19, R36, RZ ;  /* 0x000000241324c210 */ /* 0x004fc60007fde0ff */
[----:B------:R-:W2:Y:S01]  /*0d50*/  @!P3 LDC.64 R16, c[0x0][0x3a0] ;  /* 0x0000e800ff10bb82 */ /* 0x000ea20000000a00 */
[----:B------:R-:W-:Y:S02]  /*0d60*/  @!P5 IADD3 R23, PT, PT, R23, R47, RZ ;  /* 0x0000002f1717d210 */ /* 0x000fe40007ffe0ff */
[----:B------:R-:W-:Y:S02]  /*0d70*/  @!P4 IADD3.X R37, PT, PT, R20, R37, RZ, P6, !PT ;  /* 0x000000251425c210 */ /* 0x000fe400037fe4ff */
[----:B-1----:R-:W-:-:S03]  /*0d80*/  @!P4 IADD3 R40, P6, PT, R19, R40, RZ ;  /* 0x000000281328c210 */ /* 0x002fc60007fde0ff */
[----:B------:R-:W1:Y:S01]  /*0d90*/  @!P3 LDC.64 R18, c[0x0][0x398] ;  /* 0x0000e600ff12bb82 */ /* 0x000e620000000a00 */
[C---:B------:R-:W-:Y:S02]  /*0da0*/  @!P5 SHF.L.U64.HI R48, R22.reuse, 0x2, R23 ;  /* 0x000000021630d819 */ /* 0x040fe40000010217 */
[----:B------:R-:W-:Y:S01]  /*0db0*/  @!P5 SHF.L.U32 R23, R22, 0x2, RZ ;  /* 0x000000021617d819 */ /* 0x000fe200000006ff */
[----:B---3--:R-:W-:Y:S01]  /*0dc0*/  @!P3 IMAD R22, R21, R14, RZ ;  /* 0x0000000e1516b224 */ /* 0x008fe200078e02ff */
[----:B------:R-:W-:Y:S02]  /*0dd0*/  @!P4 IADD3.X R41, PT, PT, R20, R41, RZ, P6, !PT ;  /* 0x000000291429c210 */ /* 0x000fe400037fe4ff */
[----:B------:R-:W-:Y:S01]  /*0de0*/  @!P3 MOV R20, R60 ;  /* 0x0000003c0014b202 */ /* 0x000fe20000000f00 */
[----:B------:R-:W3:Y:S01]  /*0df0*/  LDC.64 R46, c[0x0][0x3a8] ;  /* 0x0000ea00ff2e7b82 */ /* 0x000ee20000000a00 */
[----:B------:R-:W-:Y:S01]  /*0e00*/  @!P3 MOV R21, R63 ;  /* 0x0000003f0015b202 */ /* 0x000fe20000000f00 */
[----:B------:R-:W-:Y:S01]  /*0e10*/  @!P3 IMAD R49, R13, R15, R22 ;  /* 0x0000000f0d31b224 */ /* 0x000fe200078e0216 */
[----:B0-----:R-:W-:Y:S01]  /*0e20*/  @!P5 IADD3 R42, P6, PT, R23, R42, RZ ;  /* 0x0000002a172ad210 */ /* 0x001fe20007fde0ff */
[----:B------:R-:W-:-:S03]  /*0e30*/  @!P3 IMAD.WIDE.U32 R14, R13, R14, R20 ;  /* 0x0000000e0d0eb225 */ /* 0x000fc600078e0014 */
[----:B------:R-:W-:Y:S02]  /*0e40*/  @!P5 IADD3.X R43, PT, PT, R48, R43, RZ, P6, !PT ;  /* 0x0000002b302bd210 */ /* 0x000fe400037fe4ff */
[----:B------:R-:W-:Y:S02]  /*0e50*/  @!P5 IADD3 R44, P6, PT, R23, R44, RZ ;  /* 0x0000002c172cd210 */ /* 0x000fe40007fde0ff */
[----:B------:R-:W-:Y:S02]  /*0e60*/  @!P3 IADD3 R13, PT, PT, R15, R49, RZ ;  /* 0x000000310f0db210 */ /* 0x000fe40007ffe0ff */
[----:B------:R-:W-:Y:S02]  /*0e70*/  @!P3 SHF.L.U32 R51, R14, 0x2, RZ ;  /* 0x000000020e33b819 */ /* 0x000fe400000006ff */
[----:B------:R-:W-:Y:S02]  /*0e80*/  @!P5 IADD3.X R45, PT, PT, R48, R45, RZ, P6, !PT ;  /* 0x0000002d302dd210 */ /* 0x000fe400037fe4ff */
[----:B------:R-:W-:-:S02]  /*0e90*/  @!P3 SHF.L.U64.HI R14, R14, 0x2, R13 ;  /* 0x000000020e0eb819 */ /* 0x000fc4000001020d */
[----:B--2---:R-:W-:-:S04]  /*0ea0*/  @!P3 IADD3 R48, P6, PT, R51, R16, RZ ;  /* 0x000000103330b210 */ /* 0x004fc80007fde0ff */
[----:B------:R-:W-:Y:S02]  /*0eb0*/  @!P3 IADD3.X R49, PT, PT, R14, R17, RZ, P6, !PT ;  /* 0x000000110e31b210 */ /* 0x000fe400037fe4ff */
[----:B-1----:R-:W-:Y:S01]  /*0ec0*/  @!P3 IADD3 R50, P6, PT, R51, R18, RZ ;  /* 0x000000123332b210 */ /* 0x002fe20007fde0ff */
[----:B---3--:R-:W-:Y:S01]  /*0ed0*/  IMAD.WIDE R46, R12, 0x4, R46 ;  /* 0x000000040c2e7825 */ /* 0x008fe200078e022e */
[----:B------:R-:W-:Y:S02]  /*0ee0*/  CS2R R12, SRZ ;  /* 0x00000000000c7805 */ /* 0x000fe4000001ff00 */
[----:B------:R-:W-:Y:S02]  /*0ef0*/  @!P3 IADD3.X R51, PT, PT, R14, R19, RZ, P6, !PT ;  /* 0x000000130e33b210 */ /* 0x000fe400037fe4ff */
[----:B------:R-:W-:Y:S02]  /*0f00*/  CS2R R14, SRZ ;  /* 0x00000000000e7805 */ /* 0x000fe4000001ff00 */
[----:B------:R-:W-:-:S02]  /*0f10*/  CS2R R16, SRZ ;  /* 0x0000000000107805 */ /* 0x000fc4000001ff00 */
[----:B------:R-:W-:Y:S02]  /*0f20*/  CS2R R18, SRZ ;  /* 0x0000000000127805 */ /* 0x000fe4000001ff00 */
[----:B------:R-:W-:Y:S02]  /*0f30*/  CS2R R20, SRZ ;  /* 0x0000000000147805 */ /* 0x000fe4000001ff00 */
[----:B------:R-:W-:Y:S01]  /*0f40*/  CS2R R22, SRZ ;  /* 0x0000000000167805 */ /* 0x000fe2000001ff00 */
[----:B------:R0:W5:Y:S04]  /*0f50*/  @!P2 LDG.E.64 R12, desc[UR10][R26.64] ;  /* 0x0000000a1a0ca981 */ /* 0x000168000c1e1b00 */
[----:B------:R1:W5:Y:S04]  /*0f60*/  @!P2 LDG.E.64 R14, desc[UR10][R24.64] ;  /* 0x0000000a180ea981 */ /* 0x000368000c1e1b00 */
[----:B------:R2:W5:Y:S01]  /*0f70*/  @!P1 LDG.E.64 R16, desc[UR10][R28.64] ;  /* 0x0000000a1c109981 */ /* 0x000562000c1e1b00 */
[----:B0-----:R-:W-:-:S03]  /*0f80*/  CS2R R26, SRZ ;  /* 0x00000000001a7805 */ /* 0x001fc6000001ff00 */
[----:B------:R0:W5:Y:S01]  /*0f90*/  @!P1 LDG.E.64 R18, desc[UR10][R30.64] ;  /* 0x0000000a1e129981 */ /* 0x000162000c1e1b00 */
[----:B-1----:R-:W-:-:S03]  /*0fa0*/  CS2R R24, SRZ ;  /* 0x0000000000187805 */ /* 0x002fc6000001ff00 */
[----:B------:R1:W5:Y:S01]  /*0fb0*/  @!P0 LDG.E.64 R20, desc[UR10][R32.64] ;  /* 0x0000000a20148981 */ /* 0x000362000c1e1b00 */
[----:B--2---:R-:W-:-:S03]  /*0fc0*/  CS2R R28, SRZ ;  /* 0x00000000001c7805 */ /* 0x004fc6000001ff00 */
[----:B------:R2:W5:Y:S01]  /*0fd0*/  @!P0 LDG.E.64 R22, desc[UR10][R34.64] ;  /* 0x0000000a22168981 */ /* 0x000562000c1e1b00 */
[----:B0-----:R-:W-:-:S03]  /*0fe0*/  CS2R R30, SRZ ;  /* 0x00000000001e7805 */ /* 0x001fc6000001ff00 */
[----:B------:R0:W5:Y:S01]  /*0ff0*/  @!P4 LDG.E.64 R24, desc[UR10][R36.64] ;  /* 0x0000000a2418c981 */ /* 0x000162000c1e1b00 */
[----:B-1----:R-:W-:-:S03]  /*1000*/  CS2R R32, SRZ ;  /* 0x0000000000207805 */ /* 0x002fc6000001ff00 */
[----:B------:R0:W5:Y:S01]  /*1010*/  @!P4 LDG.E.64 R26, desc[UR10][R40.64] ;  /* 0x0000000a281ac981 */ /* 0x000162000c1e1b00 */
[----:B--2---:R-:W-:-:S03]  /*1020*/  CS2R R34, SRZ ;  /* 0x0000000000227805 */ /* 0x004fc6000001ff00 */
[----:B------:R0:W5:Y:S04]  /*1030*/  @!P5 LDG.E.64 R28, desc[UR10][R42.64] ;  /* 0x0000000a2a1cd981 */ /* 0x000168000c1e1b00 */
[----:B------:R0:W5:Y:S04]  /*1040*/  @!P5 LDG.E.64 R30, desc[UR10][R44.64] ;  /* 0x0000000a2c1ed981 */ /* 0x000168000c1e1b00 */
[----:B------:R0:W5:Y:S04]  /*1050*/  @!P3 LDG.E.64 R32, desc[UR10][R48.64] ;  /* 0x0000000a3020b981 */ /* 0x000168000c1e1b00 */
[----:B------:R0:W5:Y:S04]  /*1060*/  @!P3 LDG.E.64 R34, desc[UR10][R50.64] ;  /* 0x0000000a3222b981 */ /* 0x000168000c1e1b00 */
[----:B------:R0:W5:Y:S01]  /*1070*/  LDG.E.64 R36, desc[UR10][R46.64] ;  /* 0x0000000a2e247981 */ /* 0x000162000c1e1b00 */
[----:B------:R-:W-:Y:S01]  /*1080*/  UISETP.NE.AND UP1, UPT, UR9, URZ, UPT ;  /* 0x000000ff0900728c */ /* 0x000fe2000bf25270 */
[----:B------:R-:W-:Y:S01]  /*1090*/  UMOV UR12, 0x3f800000 ;  /* 0x3f800000000c7882 */ /* 0x000fe20000000000 */
        /* <DEDUP_REMOVED lines=8> */
[----:B------:R-:W1:Y:S02]  /*1120*/  @P0 MUFU.RSQ R38, R38 ;  /* 0x0000002600260308 */ /* 0x000e640000001400 */
[----:B-1----:R-:W-:-:S13]  /*1130*/  @P0 R2UR UR5, R38 ;  /* 0x00000000260502ca */ /* 0x002fda00000e0000 */
[----:B------:R-:W-:Y:S01]  /*1140*/  @UP0 UMOV UR12, UR5 ;  /* 0x00000005000c0c82 */ /* 0x000fe20008000000 */
[----:B0-----:R-:W-:Y:S05]  /*1150*/  BRA.U UP1, `(.L_x_1238) ;  /* 0x0000000501c47547 */ /* 0x001fea000b800000 */
[----:B-----5:R-:W-:Y:S01]  /*1160*/  FADD.FTZ R39, R6, -UR20 ;  /* 0x8000001406277e21 */ /* 0x020fe20008010000 */
[----:B------:R-:W-:Y:S01]  /*1170*/  FMUL.FTZ R40, R2, R36 ;  /* 0x0000002402287220 */ /* 0x000fe20000410000 */
[----:B------:R-:W-:Y:S01]  /*1180*/  FADD.FTZ R38, R7, -UR20 ;  /* 0x8000001407267e21 */ /* 0x000fe20008010000 */
[----:B------:R-:W-:Y:S01]  /*1190*/  FMUL.FTZ R41, R3, R37 ;  /* 0x0000002503297220 */ /* 0x000fe20000410000 */
[----:B------:R-:W-:Y:S01]  /*11a0*/  FMUL.FTZ R39, R39, UR12 ;  /* 0x0000000c27277c20 */ /* 0x000fe20008410000 */
[----:B------:R-:W-:Y:S01]  /*11b0*/  FADD.FTZ R44, R8, -UR20 ;  /* 0x80000014082c7e21 */ /* 0x000fe20008010000 */
[----:B------:R-:W-:Y:S01]  /*11c0*/  FMUL.FTZ R38, R38, UR12 ;  /* 0x0000000c26267c20 */ /* 0x000fe20008410000 */
[----:B------:R-:W-:Y:S01]  /*11d0*/  FADD.FTZ R42, RZ, R40 ;  /* 0x00000028ff2a7221 */ /* 0x000fe20000010000 */
[----:B------:R-:W-:Y:S01]  /*11e0*/  FFMA.FTZ R43, R39, R40, RZ ;  /* 0x00000028272b7223 */ /* 0x000fe200000100ff */
[----:B------:R-:W-:Y:S01]  /*11f0*/  FFMA.FTZ R45, R2, R39, RZ ;  /* 0x00000027022d7223 */ /* 0x000fe200000100ff */
[----:B------:R-:W-:Y:S01]  /*1200*/  FADD.FTZ R39, R9, -UR20 ;  /* 0x8000001409277e21 */ /* 0x000fe20008010000 */
[----:B------:R-:W-:Y:S01]  /*1210*/  FMUL.FTZ R47, R10, R36 ;  /* 0x000000240a2f7220 */ /* 0x000fe20000410000 */
[----:B------:R-:W-:Y:S01]  /*1220*/  FMUL.FTZ R44, R44, UR12 ;  /* 0x0000000c2c2c7c20 */ /* 0x000fe20008410000 */
[----:B------:R-:W-:Y:S01]  /*1230*/  FADD.FTZ R42, R41, R42 ;  /* 0x0000002a292a7221 */ /* 0x000fe20000010000 */
[----:B------:R-:W-:Y:S01]  /*1240*/  FFMA.FTZ R43, R38, R41, R43 ;  /* 0x00000029262b7223 */ /* 0x000fe2000001002b */
[----:B------:R-:W-:Y:S01]  /*1250*/  FMUL.FTZ R40, R39, UR12 ;  /* 0x0000000c27287c20 */ /* 0x000fe20008410000 */
[----:B------:R-:W-:Y:S01]  /*1260*/  FADD.FTZ R41, R12, -UR20 ;  /* 0x800000140c297e21 */ /* 0x000fe20008010000 */
[----:B------:R-:W-:Y:S01]  /*1270*/  FADD.FTZ R42, R42, R47 ;  /* 0x0000002f2a2a7221 */ /* 0x000fe20000010000 */
[----:B------:R-:W-:Y:S01]  /*1280*/  FFMA.FTZ R43, R44, R47, R43 ;  /* 0x0000002f2c2b7223 */ /* 0x000fe2000001002b */
[----:B------:R-:W-:Y:S01]  /*1290*/  FMUL.FTZ R39, R11, R37 ;  /* 0x000000250b277220 */ /* 0x000fe20000410000 */
[----:B------:R-:W-:Y:S01]  /*12a0*/  FFMA.FTZ R45, R10, R44, R45 ;  /* 0x0000002c0a2d7223 */ /* 0x000fe2000001002d */
[----:B------:R-:W-:Y:S01]  /*12b0*/  FFMA.FTZ R38, R3, R38, RZ ;  /* 0x0000002603267223 */ /* 0x000fe200000100ff */
[----:B------:R-:W-:Y:S01]  /*12c0*/  FMUL.FTZ R44, R41, UR12 ;  /* 0x0000000c292c7c20 */ /* 0x000fe20008410000 */
[----:B------:R-:W-:Y:S01]  /*12d0*/  FADD.FTZ R42, R39, R42 ;  /* 0x0000002a272a7221 */ /* 0x000fe20000010000 */
[----:B------:R-:W-:Y:S01]  /*12e0*/  FFMA.FTZ R43, R40, R39, R43 ;  /* 0x00000027282b7223 */ /* 0x000fe2000001002b */
[C---:B------:R-:W-:Y:S01]  /*12f0*/  FMUL.FTZ R47, R14.reuse, R36 ;  /* 0x000000240e2f7220 */ /* 0x040fe20000410000 */
[----:B------:R-:W-:Y:S01]  /*1300*/  FADD.FTZ R39, R13, -UR20 ;  /* 0x800000140d277e21 */ /* 0x000fe20008010000 */
[----:B------:R-:W-:Y:S01]  /*1310*/  FFMA.FTZ R38, R11, R40, R38 ;  /* 0x000000280b267223 */ /* 0x000fe20000010026 */
[----:B------:R-:W-:Y:S01]  /*1320*/  FFMA.FTZ R45, R14, R44, R45 ;  /* 0x0000002c0e2d7223 */ /* 0x000fe2000001002d */
[----:B------:R-:W-:Y:S01]  /*1330*/  FADD.FTZ R41, R42, R47 ;  /* 0x0000002f2a297221 */ /* 0x000fe20000010000 */
[----:B------:R-:W-:Y:S01]  /*1340*/  FFMA.FTZ R44, R44, R47, R43 ;  /* 0x0000002f2c2c7223 */ /* 0x000fe2000001002b */
[----:B------:R-:W-:Y:S01]  /*1350*/  FMUL.FTZ R39, R39, UR12 ;  /* 0x0000000c27277c20 */ /* 0x000fe20008410000 */
[C---:B------:R-:W-:Y:S01]  /*1360*/  FMUL.FTZ R40, R15.reuse, R37 ;  /* 0x000000250f287220 */ /* 0x040fe20000410000 */
[----:B------:R-:W-:Y:S01]  /*1370*/  FADD.FTZ R42, R16, -UR20 ;  /* 0x80000014102a7e21 */ /* 0x000fe20008010000 */
[----:B------:R-:W-:Y:S01]  /*1380*/  FMUL.FTZ R46, R18, R36 ;  /* 0x00000024122e7220 */ /* 0x000fe20000410000 */
[----:B------:R-:W-:Y:S01]  /*1390*/  FFMA.FTZ R38, R15, R39, R38 ;  /* 0x000000270f267223 */ /* 0x000fe20000010026 */
[----:B------:R-:W-:Y:S01]  /*13a0*/  FFMA.FTZ R44, R39, R40, R44 ;  /* 0x00000028272c7223 */ /* 0x000fe2000001002c */
[----:B------:R-:W-:Y:S01]  /*13b0*/  FMUL.FTZ R43, R42, UR12 ;  /* 0x0000000c2a2b7c20 */ /* 0x000fe20008410000 */
[----:B------:R-:W-:Y:S01]  /*13c0*/  FADD.FTZ R39, R17, -UR20 ;  /* 0x8000001411277e21 */ /* 0x000fe20008010000 */
[----:B------:R-:W-:Y:S01]  /*13d0*/  FADD.FTZ R41, R40, R41 ;  /* 0x0000002928297221 */ /* 0x000fe20000010000 */
[----:B------:R-:W-:Y:S01]  /*13e0*/  FMUL.FTZ R40, R19, R37 ;  /* 0x0000002513287220 */ /* 0x000fe20000410000 */
[----:B------:R-:W-:Y:S01]  /*13f0*/  FFMA.FTZ R44, R43, R46, R44 ;  /* 0x0000002e2b2c7223 */ /* 0x000fe2000001002c */
[----:B------:R-:W-:Y:S01]  /*1400*/  FMUL.FTZ R39, R39, UR12 ;  /* 0x0000000c27277c20 */ /* 0x000fe20008410000 */
[----:B------:R-:W-:Y:S01]  /*1410*/  FADD.FTZ R42, R20, -UR20 ;  /* 0x80000014142a7e21 */ /* 0x000fe20008010000 */
[----:B------:R-:W-:Y:S01]  /*1420*/  FFMA.FTZ R45, R18, R43, R45 ;  /* 0x0000002b122d7223 */ /* 0x000fe2000001002d */
[----:B------:R-:W-:Y:S01]  /*1430*/  FADD.FTZ R41, R41, R46 ;  /* 0x0000002e29297221 */ /* 0x000fe20000010000 */
[----:B------:R-:W-:Y:S01]  /*1440*/  FFMA.FTZ R38, R19, R39, R38 ;  /* 0x0000002713267223 */ /* 0x000fe20000010026 */
[----:B------:R-:W-:Y:S01]  /*1450*/  FFMA.FTZ R44, R39, R40, R44 ;  /* 0x00000028272c7223 */ /* 0x000fe2000001002c */
[----:B------:R-:W-:Y:S01]  /*1460*/  FMUL.FTZ R46, R22, R36 ;  /* 0x00000024162e7220 */ /* 0x000fe20000410000 */
[----:B------:R-:W-:Y:S01]  /*1470*/  FMUL.FTZ R43, R42, UR12 ;  /* 0x0000000c2a2b7c20 */ /* 0x000fe20008410000 */
[----:B------:R-:W-:Y:S01]  /*1480*/  FADD.FTZ R39, R21, -UR20 ;  /* 0x8000001415277e21 */ /* 0x000fe20008010000 */
[----:B------:R-:W-:Y:S01]  /*1490*/  FADD.FTZ R41, R40, R41 ;  /* 0x0000002928297221 */ /* 0x000fe20000010000 */
[----:B------:R-:W-:Y:S01]  /*14a0*/  FMUL.FTZ R40, R23, R37 ;  /* 0x0000002517287220 */ /* 0x000fe20000410000 */
[----:B------:R-:W-:Y:S01]  /*14b0*/  FFMA.FTZ R44, R43, R46, R44 ;  /* 0x0000002e2b2c7223 */ /* 0x000fe2000001002c */
[----:B------:R-:W-:Y:S01]  /*14c0*/  FMUL.FTZ R39, R39, UR12 ;  /* 0x0000000c27277c20 */ /* 0x000fe20008410000 */
[----:B------:R-:W-:Y:S01]  /*14d0*/  FADD.FTZ R42, R24, -UR20 ;  /* 0x80000014182a7e21 */ /* 0x000fe20008010000 */
[----:B------:R-:W-:Y:S01]  /*14e0*/  FADD.FTZ R41, R41, R46 ;  /* 0x0000002e29297221 */ /* 0x000fe20000010000 */
[----:B------:R-:W-:Y:S01]  /*14f0*/  FFMA.FTZ R45, R22, R43, R45 ;  /* 0x0000002b162d7223 */ /* 0x000fe2000001002d */
[----:B------:R-:W-:Y:S01]  /*1500*/  FFMA.FTZ R38, R23, R39, R38 ;  /* 0x0000002717267223 */ /* 0x000fe20000010026 */
[----:B------:R-:W-:Y:S01]  /*1510*/  FFMA.FTZ R44, R39, R40, R44 ;  /* 0x00000028272c7223 */ /* 0x000fe2000001002c */
[----:B------:R-:W-:Y:S01]  /*1520*/  FMUL.FTZ R46, R26, R36 ;  /* 0x000000241a2e7220 */ /* 0x000fe20000410000 */
[----:B------:R-:W-:Y:S01]  /*1530*/  FMUL.FTZ R43, R42, UR12 ;  /* 0x0000000c2a2b7c20 */ /* 0x000fe20008410000 */
[----:B------:R-:W-:Y:S01]  /*1540*/  FADD.FTZ R39, R25, -UR20 ;  /* 0x8000001419277e21 */ /* 0x000fe20008010000 */
[----:B------:R-:W-:Y:S01]  /*1550*/  FADD.FTZ R41, R40, R41 ;  /* 0x0000002928297221 */ /* 0x000fe20000010000 */
[----:B------:R-:W-:Y:S01]  /*1560*/  FADD.FTZ R40, R28, -UR20 ;  /* 0x800000141c287e21 */ /* 0x000fe20008010000 */
[----:B------:R-:W-:Y:S01]  /*1570*/  FFMA.FTZ R44, R43, R46, R44 ;  /* 0x0000002e2b2c7223 */ /* 0x000fe2000001002c */
[----:B------:R-:W-:Y:S01]  /*1580*/  FMUL.FTZ R39, R39, UR12 ;  /* 0x0000000c27277c20 */ /* 0x000fe20008410000 */
[C---:B------:R-:W-:Y:S01]  /*1590*/  FMUL.FTZ R42, R27.reuse, R37 ;  /* 0x000000251b2a7220 */ /* 0x040fe20000410000 */
[----:B------:R-:W-:Y:S01]  /*15a0*/  FFMA.FTZ R45, R26, R43, R45 ;  /* 0x0000002b1a2d7223 */ /* 0x000fe2000001002d */
[----:B------:R-:W-:Y:S01]  /*15b0*/  FMUL.FTZ R43, R40, UR12 ;  /* 0x0000000c282b7c20 */ /* 0x000fe20008410000 */
[----:B------:R-:W-:Y:S01]  /*15c0*/  FFMA.FTZ R40, R27, R39, R38 ;  /* 0x000000271b287223 */ /* 0x000fe20000010026 */
[----:B------:R-:W-:Y:S01]  /*15d0*/  FFMA.FTZ R44, R39, R42, R44 ;  /* 0x0000002a272c7223 */ /* 0x000fe2000001002c */
[----:B------:R-:W-:Y:S01]  /*15e0*/  FADD.FTZ R41, R41, R46 ;  /* 0x0000002e29297221 */ /* 0x000fe20000010000 */
[----:B------:R-:W-:Y:S01]  /*15f0*/  FADD.FTZ R39, RZ, R2 ;  /* 0x00000002ff277221 */ /* 0x000fe20000010000 */
[----:B------:R-:W-:Y:S01]  /*1600*/  FADD.FTZ R38, RZ, R3 ;  /* 0x00000003ff267221 */ /* 0x000fe20000010000 */
[----:B------:R-:W-:Y:S01]  /*1610*/  FMUL.FTZ R46, R30, R36 ;  /* 0x000000241e2e7220 */ /* 0x000fe20000410000 */
[----:B------:R-:W-:Y:S01]  /*1620*/  FADD.FTZ R41, R42, R41 ;  /* 0x000000292a297221 */ /* 0x000fe20000010000 */
[----:B------:R-:W-:Y:S01]  /*1630*/  FADD.FTZ R39, R10, R39 ;  /* 0x000000270a277221 */ /* 0x000fe20000010000 */
[----:B------:R-:W-:Y:S01]  /*1640*/  FADD.FTZ R38, R11, R38 ;  /* 0x000000260b267221 */ /* 0x000fe20000010000 */
[----:B------:R-:W-:Y:S01]  /*1650*/  FADD.FTZ R42, R29, -UR20 ;  /* 0x800000141d2a7e21 */ /* 0x000fe20008010000 */
[----:B------:R-:W-:Y:S01]  /*1660*/  FFMA.FTZ R45, R30, R43, R45 ;  /* 0x0000002b1e2d7223 */ /* 0x000fe2000001002d */
[----:B------:R-:W-:Y:S01]  /*1670*/  FADD.FTZ R39, R14, R39 ;  /* 0x000000270e277221 */ /* 0x000fe20000010000 */
[----:B------:R-:W-:Y:S01]  /*1680*/  FADD.FTZ R38, R15, R38 ;  /* 0x000000260f267221 */ /* 0x000fe20000010000 */
[----:B------:R-:W-:Y:S01]  /*1690*/  FMUL.FTZ R42, R42, UR12 ;  /* 0x0000000c2a2a7c20 */ /* 0x000fe20008410000 */
[----:B------:R-:W-:Y:S01]  /*16a0*/  FADD.FTZ R48, R41, R46 ;  /* 0x0000002e29307221 */ /* 0x000fe20000010000 */
[----:B------:R-:W-:Y:S01]  /*16b0*/  FFMA.FTZ R43, R43, R46, R44 ;  /* 0x0000002e2b2b7223 */ /* 0x000fe2000001002c */
[----:B------:R-:W-:Y:S01]  /*16c0*/  FMUL.FTZ R41, R31, R37 ;  /* 0x000000251f297220 */ /* 0x000fe20000410000 */
[----:B------:R-:W-:Y:S01]  /*16d0*/  FADD.FTZ R39, R18, R39 ;  /* 0x0000002712277221 */ /* 0x000fe20000010000 */
[----:B------:R-:W-:Y:S01]  /*16e0*/  FADD.FTZ R38, R19, R38 ;  /* 0x0000002613267221 */ /* 0x000fe20000010000 */
[----:B------:R-:W-:Y:S01]  /*16f0*/  FFMA.FTZ R44, R31, R42, R40 ;  /* 0x0000002a1f2c7223 */ /* 0x000fe20000010028 */
[----:B------:R-:W-:Y:S01]  /*1700*/  FADD.FTZ R40, R32, -UR20 ;  /* 0x8000001420287e21 */ /* 0x000fe20008010000 */
[----:B------:R-:W-:Y:S01]  /*1710*/  FADD.FTZ R48, R41, R48 ;  /* 0x0000003029307221 */ /* 0x000fe20000010000 */
[----:B------:R-:W-:Y:S01]  /*1720*/  FFMA.FTZ R43, R42, R41, R43 ;  /* 0x000000292a2b7223 */ /* 0x000fe2000001002b */
[----:B------:R-:W-:Y:S01]  /*1730*/  FADD.FTZ R39, R22, R39 ;  /* 0x0000002716277221 */ /* 0x000fe20000010000 */
[----:B------:R-:W-:Y:S01]  /*1740*/  FADD.FTZ R38, R23, R38 ;  /* 0x0000002617267221 */ /* 0x000fe20000010000 */
[----:B------:R-:W-:Y:S01]  /*1750*/  FMUL.FTZ R41, R34, R36 ;  /* 0x0000002422297220 */ /* 0x000fe20000410000 */
[----:B------:R-:W-:Y:S01]  /*1760*/  FMUL.FTZ R42, R40, UR12 ;  /* 0x0000000c282a7c20 */ /* 0x000fe20008410000 */
[----:B------:R-:W-:Y:S01]  /*1770*/  FADD.FTZ R40, R33, -UR20 ;  /* 0x8000001421287e21 */ /* 0x000fe20008010000 */
[----:B------:R-:W-:Y:S01]  /*1780*/  FADD.FTZ R39, R26, R39 ;  /* 0x000000271a277221 */ /* 0x000fe20000010000 */
[----:B------:R-:W-:Y:S01]  /*1790*/  FADD.FTZ R38, R27, R38 ;  /* 0x000000261b267221 */ /* 0x000fe20000010000 */
[----:B------:R-:W-:Y:S01]  /*17a0*/  FADD.FTZ R47, R48, R41 ;  /* 0x00000029302f7221 */ /* 0x000fe20000010000 */
[----:B------:R-:W-:Y:S01]  /*17b0*/  FFMA.FTZ R48, R42, R41, R43 ;  /* 0x000000292a307223 */ /* 0x000fe2000001002b */
[----:B------:R-:W-:Y:S01]  /*17c0*/  FMUL.FTZ R46, R35, R37 ;  /* 0x00000025232e7220 */ /* 0x000fe20000410000 */
[----:B------:R-:W-:Y:S01]  /*17d0*/  FMUL.FTZ R41, R40, UR12 ;  /* 0x0000000c28297c20 */ /* 0x000fe20008410000 */
[----:B------:R-:W-:Y:S01]  /*17e0*/  FADD.FTZ R39, R30, R39 ;  /* 0x000000271e277221 */ /* 0x000fe20000010000 */
[----:B------:R-:W-:Y:S01]  /*17f0*/  FADD.FTZ R38, R31, R38 ;  /* 0x000000261f267221 */ /* 0x000fe20000010000 */
[----:B------:R-:W-:Y:S01]  /*1800*/  FADD.FTZ R47, R46, R47 ;  /* 0x0000002f2e2f7221 */ /* 0x000fe20000010000 */
[----:B------:R-:W-:Y:S01]  /*1810*/  FFMA.FTZ R46, R41, R46, R48 ;  /* 0x0000002e292e7223 */ /* 0x000fe20000010030 */
[C---:B------:R-:W-:Y:S01]  /*1820*/  FFMA.FTZ R40, R34.reuse, R42, R45 ;  /* 0x0000002a22287223 */ /* 0x040fe2000001002d */
[C---:B------:R-:W-:Y:S01]  /*1830*/  FFMA.FTZ R41, R35.reuse, R41, R44 ;  /* 0x0000002923297223 */ /* 0x040fe2000001002c */
[----:B------:R-:W-:Y:S01]  /*1840*/  FADD.FTZ R42, R34, R39 ;  /* 0x00000027222a7221 */ /* 0x000fe20000010000 */
[----:B------:R-:W-:Y:S01]  /*1850*/  FADD.FTZ R43, R35, R38 ;  /* 0x00000026232b7221 */ /* 0x000fe20000010000 */
[----:B------:R-:W-:Y:S06]  /*1860*/  BRA `(.L_x_1239) ;  /* 0x0000001000007947 */ /* 0x000fec0003800000 */
.L_x_1238:
[----:B-----5:R-:W-:Y:S01]  /*1870*/  FADD.FTZ R39, R6, -UR20 ;  /* 0x8000001406277e21 */ /* 0x020fe20008010000 */
[----:B------:R-:W-:Y:S01]  /*1880*/  FADD.FTZ R38, R7, -UR20 ;  /* 0x8000001407267e21 */ /* 0x000fe20008010000 */
[----:B------:R-:W-:Y:S01]  /*1890*/  FADD.FTZ R41, R8, -UR20 ;  /* 0x8000001408297e21 */ /* 0x000fe20008010000 */
[----:B------:R-:W-:Y:S01]  /*18a0*/  FADD.FTZ R40, R9, -UR20 ;  /* 0x8000001409287e21 */ /* 0x000fe20008010000 */
[----:B------:R-:W-:Y:S01]  /*18b0*/  FMUL.FTZ R39, R39, UR12 ;  /* 0x0000000c27277c20 */ /* 0x000fe20008410000 */
[----:B------:R-:W-:Y:S01]  /*18c0*/  FMUL.FTZ R38, R38, UR12 ;  /* 0x0000000c26267c20 */ /* 0x000fe20008410000 */
[----:B------:R-:W-:Y:S01]  /*18d0*/  FMUL.FTZ R41, R41, UR12 ;  /* 0x0000000c29297c20 */ /* 0x000fe20008410000 */
[----:B------:R-:W-:Y:S01]  /*18e0*/  FMUL.FTZ R40, R40, UR12 ;  /* 0x0000000c28287c20 */ /* 0x000fe20008410000 */
[C-C-:B------:R-:W-:Y:S01]  /*18f0*/  FFMA.FTZ R42, R36.reuse, R39, R4.reuse ;  /* 0x00000027242a7223 */ /* 0x140fe20000010004 */
[C-C-:B------:R-:W-:Y:S01]  /*1900*/  FFMA.FTZ R43, R37.reuse, R38, R5.reuse ;  /* 0x00000026252b7223 */ /* 0x140fe20000010005 */
[----:B------:R-:W-:Y:S01]  /*1910*/  FFMA.FTZ R48, R36, R41, R4 ;  /* 0x0000002924307223 */ /* 0x000fe20000010004 */
[----:B------:R-:W-:Y:S01]  /*1920*/  FFMA.FTZ R49, R37, R40, R5 ;  /* 0x0000002825317223 */ /* 0x000fe20000010005 */
[----:B------:R-:W-:Y:S01]  /*1930*/  FMUL.FTZ R44, R42, -1.4426950216293334961 ;  /* 0xbfb8aa3b2a2c7820 */ /* 0x000fe20000410000 */
[----:B------:R-:W-:Y:S01]  /*1940*/  FMUL.FTZ R46, R43, -1.4426950216293334961 ;  /* 0xbfb8aa3b2b2e7820 */ /* 0x000fe20000410000 */
[----:B------:R-:W-:Y:S01]  /*1950*/  FMUL.FTZ R47, R48, -1.4426950216293334961 ;  /* 0xbfb8aa3b302f7820 */ /* 0x000fe20000410000 */
[----:B------:R-:W-:-:S03]  /*1960*/  FMUL.FTZ R55, R49, -1.4426950216293334961 ;  /* 0xbfb8aa3b31377820 */ /* 0x000fc60000410000 */
[----:B------:R-:W0:Y:S08]  /*1970*/  MUFU.EX2 R44, R44 ;  /* 0x0000002c002c7308 */ /* 0x000e300000000800 */
[----:B------:R-:W1:Y:S08]  /*1980*/  MUFU.EX2 R46, R46 ;  /* 0x0000002e002e7308 */ /* 0x000e700000000800 */
[----:B------:R-:W2:Y:S01]  /*1990*/  MUFU.EX2 R47, R47 ;  /* 0x0000002f002f7308 */ /* 0x000ea20000000800 */
[----:B0-----:R-:W-:-:S07]  /*19a0*/  FADD.FTZ R45, R44, 1 ;  /* 0x3f8000002c2d7421 */ /* 0x001fce0000010000 */
[----:B------:R-:W0:Y:S01]  /*19b0*/  MUFU.RCP R45, R45 ;  /* 0x0000002d002d7308 */ /* 0x000e220000001000 */
[----:B-1----:R-:W-:-:S07]  /*19c0*/  FADD.FTZ R44, R46, 1 ;  /* 0x3f8000002e2c7421 */ /* 0x002fce0000010000 */
[----:B------:R-:W1:Y:S01]  /*19d0*/  MUFU.RCP R44, R44 ;  /* 0x0000002c002c7308 */ /* 0x000e620000001000 */
[----:B--2---:R-:W-:-:S07]  /*19e0*/  FADD.FTZ R50, R47, 1 ;  /* 0x3f8000002f327421 */ /* 0x004fce0000010000 */
[----:B------:R-:W2:Y:S01]  /*19f0*/  MUFU.EX2 R55, R55 ;  /* 0x0000003700377308 */ /* 0x000ea20000000800 */
[----:B0-----:R-:W-:-:S04]  /*1a00*/  FADD.FTZ R47, -R45, 1 ;  /* 0x3f8000002d2f7421 */ /* 0x001fc80000010100 */
[----:B------:R-:W-:Y:S01]  /*1a10*/  FFMA.FTZ R47, R42, R47, 1 ;  /* 0x3f8000002a2f7423 */ /* 0x000fe2000001002f */
[----:B------:R-:W-:Y:S02]  /*1a20*/  FMUL.FTZ R42, R2, R45 ;  /* 0x0000002d022a7220 */ /* 0x000fe40000410000 */
[----:B------:R-:W0:Y:S01]  /*1a30*/  MUFU.RCP R51, R50 ;  /* 0x0000003200337308 */ /* 0x000e220000001000 */
[----:B-1----:R-:W-:Y:S01]  /*1a40*/  FADD.FTZ R46, -R44, 1 ;  /* 0x3f8000002c2e7421 */ /* 0x002fe20000010100 */
[----:B------:R-:W-:Y:S01]  /*1a50*/  FMUL.FTZ R44, R3, R44 ;  /* 0x0000002c032c7220 */ /* 0x000fe20000410000 */
[----:B------:R-:W-:Y:S02]  /*1a60*/  FMUL.FTZ R42, R42, R47 ;  /* 0x0000002f2a2a7220 */ /* 0x000fe40000410000 */
[----:B------:R-:W-:-:S04]  /*1a70*/  FFMA.FTZ R43, R43, R46, 1 ;  /* 0x3f8000002b2b7423 */ /* 0x000fc8000001002e */
[----:B------:R-:W-:Y:S01]  /*1a80*/  FMUL.FTZ R44, R44, R43 ;  /* 0x0000002b2c2c7220 */ /* 0x000fe20000410000 */
[----:B------:R-:W-:Y:S01]  /*1a90*/  FADD.FTZ R43, R12, -UR20 ;  /* 0x800000140c2b7e21 */ /* 0x000fe20008010000 */
[----:B--2---:R-:W-:-:S03]  /*1aa0*/  FADD.FTZ R45, R55, 1 ;  /* 0x3f800000372d7421 */ /* 0x004fc60000010000 */
[----:B------:R-:W-:Y:S01]  /*1ab0*/  FMUL.FTZ R43, R43, UR12 ;  /* 0x0000000c2b2b7c20 */ /* 0x000fe20008410000 */
[----:B------:R1:W2:Y:S01]  /*1ac0*/  MUFU.RCP R58, R45 ;  /* 0x0000002d003a7308 */ /* 0x0002a20000001000 */
[----:B0-----:R-:W-:Y:S02]  /*1ad0*/  FADD.FTZ R47, -R51, 1 ;  /* 0x3f800000332f7421 */ /* 0x001fe40000010100 */
[----:B------:R-:W-:Y:S01]  /*1ae0*/  FFMA.FTZ R50, R36, R43, R4 ;  /* 0x0000002b24327223 */ /* 0x000fe20000010004 */
[----:B------:R-:W-:Y:S01]  /*1af0*/  FMUL.FTZ R51, R10, R51 ;  /* 0x000000330a337220 */ /* 0x000fe20000410000 */
[----:B------:R-:W-:Y:S02]  /*1b00*/  FFMA.FTZ R48, R48, R47, 1 ;  /* 0x3f80000030307423 */ /* 0x000fe4000001002f */
[----:B------:R-:W-:Y:S01]  /*1b10*/  FMUL.FTZ R55, R50, -1.4426950216293334961 ;  /* 0xbfb8aa3b32377820 */ /* 0x000fe20000410000 */
[----:B-1----:R-:W-:Y:S01]  /*1b20*/  FMUL.FTZ R45, R37, R44 ;  /* 0x0000002c252d7220 */ /* 0x002fe20000410000 */
[----:B------:R-:W-:-:S04]  /*1b30*/  FMUL.FTZ R51, R51, R48 ;  /* 0x0000003033337220 */ /* 0x000fc80000410000 */
[----:B------:R-:W0:Y:S01]  /*1b40*/  MUFU.EX2 R55, R55 ;  /* 0x0000003700377308 */ /* 0x000e220000000800 */
[----:B--2---:R-:W-:Y:S01]  /*1b50*/  FADD.FTZ R46, -R58, 1 ;  /* 0x3f8000003a2e7421 */ /* 0x004fe20000010100 */
[----:B------:R-:W-:-:S03]  /*1b60*/  FMUL.FTZ R58, R11, R58 ;  /* 0x0000003a0b3a7220 */ /* 0x000fc60000410000 */
[----:B------:R-:W-:Y:S01]  /*1b70*/  FFMA.FTZ R49, R49, R46, 1 ;  /* 0x3f80000031317423 */ /* 0x000fe2000001002e */
[----:B------:R-:W-:-:S03]  /*1b80*/  FMUL.FTZ R46, R36, R42 ;  /* 0x0000002a242e7220 */ /* 0x000fc60000410000 */
[----:B------:R-:W-:Y:S01]  /*1b90*/  FMUL.FTZ R49, R58, R49 ;  /* 0x000000313a317220 */ /* 0x000fe20000410000 */
[----:B------:R-:W-:Y:S01]  /*1ba0*/  FFMA.FTZ R47, R39, R46, RZ ;  /* 0x0000002e272f7223 */ /* 0x000fe200000100ff */
[----:B------:R-:W-:Y:S01]  /*1bb0*/  FADD.FTZ R46, RZ, R46 ;  /* 0x0000002eff2e7221 */ /* 0x000fe20000010000 */
[----:B0-----:R-:W-:Y:S02]  /*1bc0*/  FADD.FTZ R58, R55, 1 ;  /* 0x3f800000373a7421 */ /* 0x001fe40000010000 */
[----:B------:R-:W-:Y:S01]  /*1bd0*/  FFMA.FTZ R48, R38, R45, R47 ;  /* 0x0000002d26307223 */ /* 0x000fe2000001002f */
[----:B------:R-:W-:Y:S01]  /*1be0*/  FADD.FTZ R45, R45, R46 ;  /* 0x0000002e2d2d7221 */ /* 0x000fe20000010000 */
[----:B------:R-:W-:Y:S01]  /*1bf0*/  FFMA.FTZ R46, R39, R42, RZ ;  /* 0x0000002a272e7223 */ /* 0x000fe200000100ff */
[----:B------:R-:W0:Y:S01]  /*1c00*/  MUFU.RCP R59, R58 ;  /* 0x0000003a003b7308 */ /* 0x000e220000001000 */
[----:B------:R-:W-:Y:S02]  /*1c10*/  FADD.FTZ R42, RZ, R42 ;  /* 0x0000002aff2a7221 */ /* 0x000fe40000010000 */
[----:B------:R-:W-:-:S02]  /*1c20*/  FFMA.FTZ R46, R41, R51, R46 ;  /* 0x00000033292e7223 */ /* 0x000fc4000001002e */
[----:B------:R-:W-:Y:S01]  /*1c30*/  FADD.FTZ R47, R42, R51 ;  /* 0x000000332a2f7221 */ /* 0x000fe20000010000 */
[----:B------:R-:W-:Y:S01]  /*1c40*/  FADD.FTZ R42, R13, -UR20 ;  /* 0x800000140d2a7e21 */ /* 0x000fe20008010000 */
[----:B------:R-:W-:-:S03]  /*1c50*/  FMUL.FTZ R51, R36, R51 ;  /* 0x0000003324337220 */ /* 0x000fc60000410000 */
[----:B------:R-:W-:Y:S01]  /*1c60*/  FMUL.FTZ R42, R42, UR12 ;  /* 0x0000000c2a2a7c20 */ /* 0x000fe20008410000 */
[----:B------:R-:W-:Y:S01]  /*1c70*/  FFMA.FTZ R48, R41, R51, R48 ;  /* 0x0000003329307223 */ /* 0x000fe20000010030 */
[----:B0-----:R-:W-:Y:S01]  /*1c80*/  FADD.FTZ R39, -R59, 1 ;  /* 0x3f8000003b277421 */ /* 0x001fe20000010100 */
[----:B------:R-:W-:-:S03]  /*1c90*/  FMUL.FTZ R59, R14, R59 ;  /* 0x0000003b0e3b7220 */ /* 0x000fc60000410000 */
[----:B------:R-:W-:Y:S01]  /*1ca0*/  FFMA.FTZ R50, R50, R39, 1 ;  /* 0x3f80000032327423 */ /* 0x000fe20000010027 */
[----:B------:R-:W-:Y:S01]  /*1cb0*/  FFMA.FTZ R39, R38, R44, RZ ;  /* 0x0000002c26277223 */ /* 0x000fe200000100ff */
[----:B------:R-:W-:Y:S02]  /*1cc0*/  FADD.FTZ R44, RZ, R44 ;  /* 0x0000002cff2c7221 */ /* 0x000fe40000010000 */
[----:B------:R-:W-:Y:S01]  /*1cd0*/  FMUL.FTZ R59, R59, R50 ;  /* 0x000000323b3b7220 */ /* 0x000fe20000410000 */
[----:B------:R-:W-:Y:S01]  /*1ce0*/  FADD.FTZ R50, R45, R51 ;  /* 0x000000332d327221 */ /* 0x000fe20000010000 */
[----:B------:R-:W-:Y:S01]  /*1cf0*/  FFMA.FTZ R45, R37, R42, R5 ;  /* 0x0000002a252d7223 */ /* 0x000fe20000010005 */
[-C--:B------:R-:W-:Y:S01]  /*1d00*/  FFMA.FTZ R41, R40, R49.reuse, R39 ;  /* 0x0000003128297223 */ /* 0x080fe20000010027 */
[----:B------:R-:W-:Y:S01]  /*1d10*/  FADD.FTZ R39, R16, -UR20 ;  /* 0x8000001410277e21 */ /* 0x000fe20008010000 */
[----:B------:R-:W-:Y:S01]  /*1d20*/  FADD.FTZ R44, R44, R49 ;  /* 0x000000312c2c7221 */ /* 0x000fe20000010000 */
[----:B------:R-:W-:Y:S01]  /*1d30*/  FMUL.FTZ R51, R45, -1.4426950216293334961 ;  /* 0xbfb8aa3b2d337820 */ /* 0x000fe20000410000 */
[----:B------:R-:W-:Y:S01]  /*1d40*/  FMUL.FTZ R49, R37, R49 ;  /* 0x0000003125317220 */ /* 0x000fe20000410000 */
[----:B------:R-:W-:Y:S01]  /*1d50*/  FMUL.FTZ R39, R39, UR12 ;  /* 0x0000000c27277c20 */ /* 0x000fe20008410000 */
[----:B------:R-:W-:Y:S01]  /*1d60*/  FADD.FTZ R47, R47, R59 ;  /* 0x0000003b2f2f7221 */ /* 0x000fe20000010000 */
[----:B------:R-:W-:Y:S01]  /*1d70*/  FFMA.FTZ R46, R43, R59, R46 ;  /* 0x0000003b2b2e7223 */ /* 0x000fe2000001002e */
[----:B------:R-:W-:Y:S01]  /*1d80*/  FFMA.FTZ R48, R40, R49, R48 ;  /* 0x0000003128307223 */ /* 0x000fe20000010030 */
[----:B------:R-:W0:Y:S01]  /*1d90*/  MUFU.EX2 R51, R51 ;  /* 0x0000003300337308 */ /* 0x000e220000000800 */
[----:B------:R-:W-:Y:S01]  /*1da0*/  FADD.FTZ R50, R49, R50 ;  /* 0x0000003231327221 */ /* 0x000fe20000010000 */
[----:B------:R-:W-:-:S04]  /*1db0*/  FMUL.FTZ R59, R36, R59 ;  /* 0x0000003b243b7220 */ /* 0x000fc80000410000 */
[----:B------:R-:W-:Y:S01]  /*1dc0*/  FFMA.FTZ R48, R43, R59, R48 ;  /* 0x0000003b2b307223 */ /* 0x000fe20000010030 */
[----:B------:R-:W-:Y:S01]  /*1dd0*/  FADD.FTZ R50, R50, R59 ;  /* 0x0000003b32327221 */ /* 0x000fe20000010000 */
[----:B0-----:R-:W-:-:S04]  /*1de0*/  FADD.FTZ R55, R51, 1 ;  /* 0x3f80000033377421 */ /* 0x001fc80000010000 */
[----:B------:R-:W0:Y:S02]  /*1df0*/  MUFU.RCP R58, R55 ;  /* 0x00000037003a7308 */ /* 0x000e240000001000 */
[----:B0-----:R-:W-:Y:S01]  /*1e00*/  FADD.FTZ R38, -R58, 1 ;  /* 0x3f8000003a267421 */ /* 0x001fe20000010100 */
[----:B------:R-:W-:-:S03]  /*1e10*/  FMUL.FTZ R58, R15, R58 ;  /* 0x0000003a0f3a7220 */ /* 0x000fc60000410000 */
[----:B------:R-:W-:Y:S01]  /*1e20*/  FFMA.FTZ R45, R45, R38, 1 ;  /* 0x3f8000002d2d7423 */ /* 0x000fe20000010026 */
[----:B------:R-:W-:-:S03]  /*1e30*/  FFMA.FTZ R38, R36, R39, R4 ;  /* 0x0000002724267223 */ /* 0x000fc60000010004 */
[----:B------:R-:W-:Y:S01]  /*1e40*/  FMUL.FTZ R45, R58, R45 ;  /* 0x0000002d3a2d7220 */ /* 0x000fe20000410000 */
[----:B------:R-:W-:-:S03]  /*1e50*/  FMUL.FTZ R40, R38, -1.4426950216293334961 ;  /* 0xbfb8aa3b26287820 */ /* 0x000fc60000410000 */
[----:B------:R-:W-:-:S03]  /*1e60*/  FADD.FTZ R44, R44, R45 ;  /* 0x0000002d2c2c7221 */ /* 0x000fc60000010000 */
[----:B------:R-:W0:Y:S02]  /*1e70*/  MUFU.EX2 R40, R40 ;  /* 0x0000002800287308 */ /* 0x000e240000000800 */
[----:B0-----:R-:W-:-:S06]  /*1e80*/  FADD.FTZ R49, R40, 1 ;  /* 0x3f80000028317421 */ /* 0x001fcc0000010000 */
[----:B------:R-:W0:Y:S02]  /*1e90*/  MUFU.RCP R49, R49 ;  /* 0x0000003100317308 */ /* 0x000e240000001000 */
[----:B0-----:R-:W-:-:S04]  /*1ea0*/  FADD.FTZ R43, -R49, 1 ;  /* 0x3f800000312b7421 */ /* 0x001fc80000010100 */
[----:B------:R-:W-:Y:S01]  /*1eb0*/  FFMA.FTZ R43, R38, R43, 1 ;  /* 0x3f800000262b7423 */ /* 0x000fe2000001002b */
[----:B------:R-:W-:-:S04]  /*1ec0*/  FMUL.FTZ R38, R18, R49 ;  /* 0x0000003112267220 */ /* 0x000fc80000410000 */
[----:B------:R-:W-:Y:S01]  /*1ed0*/  FMUL.FTZ R55, R38, R43 ;  /* 0x0000002b26377220 */ /* 0x000fe20000410000 */
[----:B------:R-:W-:Y:S01]  /*1ee0*/  FADD.FTZ R38, R17, -UR20 ;  /* 0x8000001411267e21 */ /* 0x000fe20008010000 */
[-C--:B------:R-:W-:Y:S01]  /*1ef0*/  FFMA.FTZ R43, R42, R45.reuse, R41 ;  /* 0x0000002d2a2b7223 */ /* 0x080fe20000010029 */
[----:B------:R-:W-:Y:S01]  /*1f00*/  FMUL.FTZ R45, R37, R45 ;  /* 0x0000002d252d7220 */ /* 0x000fe20000410000 */
[----:B------:R-:W-:Y:S01]  /*1f10*/  FADD.FTZ R47, R47, R55 ;  /* 0x000000372f2f7221 */ /* 0x000fe20000010000 */
[----:B------:R-:W-:Y:S01]  /*1f20*/  FMUL.FTZ R38, R38, UR12 ;  /* 0x0000000c26267c20 */ /* 0x000fe20008410000 */
[----:B------:R-:W-:Y:S01]  /*1f30*/  FFMA.FTZ R46, R39, R55, R46 ;  /* 0x00000037272e7223 */ /* 0x000fe2000001002e */
[----:B------:R-:W-:Y:S01]  /*1f40*/  FFMA.FTZ R48, R42, R45, R48 ;  /* 0x0000002d2a307223 */ /* 0x000fe20000010030 */
[----:B------:R-:W-:Y:S01]  /*1f50*/  FADD.FTZ R50, R45, R50 ;  /* 0x000000322d327221 */ /* 0x000fe20000010000 */
[----:B------:R-:W-:Y:S01]  /*1f60*/  FFMA.FTZ R40, R37, R38, R5 ;  /* 0x0000002625287223 */ /* 0x000fe20000010005 */
[----:B------:R-:W-:-:S03]  /*1f70*/  FMUL.FTZ R55, R36, R55 ;  /* 0x0000003724377220 */ /* 0x000fc60000410000 */
[----:B------:R-:W-:Y:S01]  /*1f80*/  FMUL.FTZ R49, R40, -1.4426950216293334961 ;  /* 0xbfb8aa3b28317820 */ /* 0x000fe20000410000 */
[----:B------:R-:W-:Y:S01]  /*1f90*/  FFMA.FTZ R48, R39, R55, R48 ;  /* 0x0000003727307223 */ /* 0x000fe20000010030 */
[----:B------:R-:W-:-:S04]  /*1fa0*/  FADD.FTZ R50, R50, R55 ;  /* 0x0000003732327221 */ /* 0x000fc80000010000 */
[----:B------:R-:W0:Y:S02]  /*1fb0*/  MUFU.EX2 R49, R49 ;  /* 0x0000003100317308 */ /* 0x000e240000000800 */
[----:B0-----:R-:W-:-:S06]  /*1fc0*/  FADD.FTZ R51, R49, 1 ;  /* 0x3f80000031337421 */ /* 0x001fcc0000010000 */
[----:B------:R-:W0:Y:S02]  /*1fd0*/  MUFU.RCP R58, R51 ;  /* 0x00000033003a7308 */ /* 0x000e240000001000 */
[----:B0-----:R-:W-:Y:S01]  /*1fe0*/  FADD.FTZ R41, -R58, 1 ;  /* 0x3f8000003a297421 */ /* 0x001fe20000010100 */
[----:B------:R-:W-:-:S03]  /*1ff0*/  FMUL.FTZ R58, R19, R58 ;  /* 0x0000003a133a7220 */ /* 0x000fc60000410000 */
[----:B------:R-:W-:-:S04]  /*2000*/  FFMA.FTZ R41, R40, R41, 1 ;  /* 0x3f80000028297423 */ /* 0x000fc80000010029 */
        /* <DEDUP_REMOVED lines=8> */
[----:B0-----:R-:W-:-:S06]  /*2090*/  FADD.FTZ R45, R42, 1 ;  /* 0x3f8000002a2d7421 */ /* 0x001fcc0000010000 */
[----:B------:R-:W0:Y:S02]  /*20a0*/  MUFU.RCP R45, R45 ;  /* 0x0000002d002d7308 */ /* 0x000e240000001000 */
[----:B0-----:R-:W-:-:S04]  /*20b0*/  FADD.FTZ R39, -R45, 1 ;  /* 0x3f8000002d277421 */ /* 0x001fc80000010100 */
[----:B------:R-:W-:Y:S01]  /*20c0*/  FFMA.FTZ R40, R40, R39, 1 ;  /* 0x3f80000028287423 */ /* 0x000fe20000010027 */
[----:B------:R-:W-:Y:S01]  /*20d0*/  FMUL.FTZ R39, R22, R45 ;  /* 0x0000002d16277220 */ /* 0x000fe20000410000 */
[----:B------:R-:W-:-:S03]  /*20e0*/  FMUL.FTZ R45, R37, R58 ;  /* 0x0000003a252d7220 */ /* 0x000fc60000410000 */
[----:B------:R-:W-:Y:S01]  /*20f0*/  FMUL.FTZ R51, R39, R40 ;  /* 0x0000002827337220 */ /* 0x000fe20000410000 */
[----:B------:R-:W-:Y:S01]  /*2100*/  FADD.FTZ R40, R21, -UR20 ;  /* 0x8000001415287e21 */ /* 0x000fe20008010000 */
[----:B------:R-:W-:Y:S01]  /*2110*/  FFMA.FTZ R48, R38, R45, R48 ;  /* 0x0000002d26307223 */ /* 0x000fe20000010030 */
[----:B------:R-:W-:Y:S01]  /*2120*/  FADD.FTZ R50, R45, R50 ;  /* 0x000000322d327221 */ /* 0x000fe20000010000 */
[----:B------:R-:W-:Y:S01]  /*2130*/  FADD.FTZ R47, R47, R51 ;  /* 0x000000332f2f7221 */ /* 0x000fe20000010000 */
[----:B------:R-:W-:Y:S01]  /*2140*/  FMUL.FTZ R40, R40, UR12 ;  /* 0x0000000c28287c20 */ /* 0x000fe20008410000 */
[-C--:B------:R-:W-:Y:S01]  /*2150*/  FFMA.FTZ R46, R41, R51.reuse, R46 ;  /* 0x00000033292e7223 */ /* 0x080fe2000001002e */
[----:B------:R-:W-:Y:S02]  /*2160*/  FMUL.FTZ R51, R36, R51 ;  /* 0x0000003324337220 */ /* 0x000fe40000410000 */
[----:B------:R-:W-:Y:S02]  /*2170*/  FFMA.FTZ R39, R37, R40, R5 ;  /* 0x0000002825277223 */ /* 0x000fe40000010005 */
[----:B------:R-:W-:Y:S01]  /*2180*/  FFMA.FTZ R48, R41, R51, R48 ;  /* 0x0000003329307223 */ /* 0x000fe20000010030 */
[----:B------:R-:W-:Y:S01]  /*2190*/  FADD.FTZ R50, R50, R51 ;  /* 0x0000003332327221 */ /* 0x000fe20000010000 */
        /* <DEDUP_REMOVED lines=56> */
[----:B------:R-:W-:Y:S02]  /*2520*/  FADD.FTZ R50, R45, R50 ;  /* 0x000000322d327221 */ /* 0x000fe40000010000 */
[----:B------:R-:W-:-:S04]  /*2530*/  FMUL.FTZ R40, R40, UR12 ;  /* 0x0000000c28287c20 */ /* 0x000fc80008410000 */
[----:B------:R-:W-:-:S04]  /*2540*/  FFMA.FTZ R39, R37, R40, R5 ;  /* 0x0000002825277223 */ /* 0x000fc80000010005 */
[----:B------:R-:W-:-:S06]  /*2550*/  FMUL.FTZ R42, R39, -1.4426950216293334961 ;  /* 0xbfb8aa3b272a7820 */ /* 0x000fcc0000410000 */
[----:B------:R-:W0:Y:S02]  /*2560*/  MUFU.EX2 R42, R42 ;  /* 0x0000002a002a7308 */ /* 0x000e240000000800 */
[----:B0-----:R-:W-:Y:S01]  /*2570*/  FADD.FTZ R49, R42, 1 ;  /* 0x3f8000002a317421 */ /* 0x001fe20000010000 */
[----:B------:R-:W-:-:S05]  /*2580*/  FADD.FTZ R42, R47, R51 ;  /* 0x000000332f2a7221 */ /* 0x000fca0000010000 */
[----:B------:R-:W0:Y:S02]  /*2590*/  MUFU.RCP R64, R49 ;  /* 0x0000003100407308 */ /* 0x000e240000001000 */
[----:B0-----:R-:W-:Y:S01]  /*25a0*/  FADD.FTZ R38, -R64, 1 ;  /* 0x3f80000040267421 */ /* 0x001fe20000010100 */
[----:B------:R-:W-:-:S03]  /*25b0*/  FMUL.FTZ R64, R31, R64 ;  /* 0x000000401f407220 */ /* 0x000fc60000410000 */
[----:B------:R-:W-:Y:S01]  /*25c0*/  FFMA.FTZ R39, R39, R38, 1 ;  /* 0x3f80000027277423 */ /* 0x000fe20000010026 */
[CC--:B------:R-:W-:Y:S01]  /*25d0*/  FFMA.FTZ R38, R41.reuse, R51.reuse, R46 ;  /* 0x0000003329267223 */ /* 0x0c0fe2000001002e */
[----:B------:R-:W-:Y:S02]  /*25e0*/  FMUL.FTZ R51, R36, R51 ;  /* 0x0000003324337220 */ /* 0x000fe40000410000 */
[----:B------:R-:W-:Y:S01]  /*25f0*/  FMUL.FTZ R64, R64, R39 ;  /* 0x0000002740407220 */ /* 0x000fe20000410000 */
[----:B------:R-:W-:Y:S01]  /*2600*/  FADD.FTZ R39, R32, -UR20 ;  /* 0x8000001420277e21 */ /* 0x000fe20008010000 */
[----:B------:R-:W-:Y:S01]  /*2610*/  FFMA.FTZ R48, R41, R51, R48 ;  /* 0x0000003329307223 */ /* 0x000fe20000010030 */
[----:B------:R-:W-:Y:S01]  /*2620*/  FADD.FTZ R50, R50, R51 ;  /* 0x0000003332327221 */ /* 0x000fe20000010000 */
        /* <DEDUP_REMOVED lines=13> */
[----:B------:R-:W-:Y:S01]  /*2700*/  FADD.FTZ R42, R42, R59 ;  /* 0x0000003b2a2a7221 */ /* 0x000fe20000010000 */
[----:B------:R-:W-:Y:S01]  /*2710*/  FMUL.FTZ R66, R41, UR12 ;  /* 0x0000000c29427c20 */ /* 0x000fe20008410000 */
[----:B------:R-:W-:-:S03]  /*2720*/  FMUL.FTZ R41, R37, R64 ;  /* 0x0000004025297220 */ /* 0x000fc60000410000 */
[----:B------:R-:W-:Y:S01]  /*2730*/  FFMA.FTZ R45, R37, R66, R5 ;  /* 0x00000042252d7223 */ /* 0x000fe20000010005 */
[----:B------:R-:W-:Y:S01]  /*2740*/  FFMA.FTZ R48, R40, R41, R48 ;  /* 0x0000002928307223 */ /* 0x000fe20000010030 */
[----:B------:R-:W-:Y:S01]  /*2750*/  FADD.FTZ R50, R41, R50 ;  /* 0x0000003229327221 */ /* 0x000fe20000010000 */
[----:B------:R-:W-:Y:S01]  /*2760*/  FMUL.FTZ R41, R36, R59 ;  /* 0x0000003b24297220 */ /* 0x000fe20000410000 */
[----:B------:R-:W-:-:S03]  /*2770*/  FMUL.FTZ R46, R45, -1.4426950216293334961 ;  /* 0xbfb8aa3b2d2e7820 */ /* 0x000fc60000410000 */
[----:B------:R-:W-:Y:S01]  /*2780*/  FFMA.FTZ R48, R39, R41, R48 ;  /* 0x0000002927307223 */ /* 0x000fe20000010030 */
[----:B------:R-:W-:Y:S02]  /*2790*/  FADD.FTZ R50, R50, R41 ;  /* 0x0000002932327221 */ /* 0x000fe40000010000 */
[----:B------:R-:W0:Y:S02]  /*27a0*/  MUFU.EX2 R46, R46 ;  /* 0x0000002e002e7308 */ /* 0x000e240000000800 */
[----:B0-----:R-:W-:-:S06]  /*27b0*/  FADD.FTZ R47, R46, 1 ;  /* 0x3f8000002e2f7421 */ /* 0x001fcc0000010000 */
[----:B------:R-:W0:Y:S02]  /*27c0*/  MUFU.RCP R58, R47 ;  /* 0x0000002f003a7308 */ /* 0x000e240000001000 */
[----:B0-----:R-:W-:Y:S01]  /*27d0*/  FADD.FTZ R40, -R58, 1 ;  /* 0x3f8000003a287421 */ /* 0x001fe20000010100 */
[----:B------:R-:W-:-:S03]  /*27e0*/  FMUL.FTZ R58, R35, R58 ;  /* 0x0000003a233a7220 */ /* 0x000fc60000410000 */
[----:B------:R-:W-:Y:S01]  /*27f0*/  FFMA.FTZ R45, R45, R40, 1 ;  /* 0x3f8000002d2d7423 */ /* 0x000fe20000010028 */
[----:B------:R-:W-:-:S03]  /*2800*/  FFMA.FTZ R40, R39, R59, R38 ;  /* 0x0000003b27287223 */ /* 0x000fc60000010026 */
[----:B------:R-:W-:-:S04]  /*2810*/  FMUL.FTZ R58, R58, R45 ;  /* 0x0000002d3a3a7220 */ /* 0x000fc80000410000 */
[-C--:B------:R-:W-:Y:S01]  /*2820*/  FMUL.FTZ R47, R37, R58.reuse ;  /* 0x0000003a252f7220 */ /* 0x080fe20000410000 */
[----:B------:R-:W-:Y:S01]  /*2830*/  FFMA.FTZ R41, R66, R58, R43 ;  /* 0x0000003a42297223 */ /* 0x000fe2000001002b */
[----:B------:R-:W-:Y:S02]  /*2840*/  FADD.FTZ R43, R44, R58 ;  /* 0x0000003a2c2b7221 */ /* 0x000fe40000010000 */
[----:B------:R-:W-:Y:S01]  /*2850*/  FFMA.FTZ R46, R66, R47, R48 ;  /* 0x0000002f422e7223 */ /* 0x000fe20000010030 */
[----:B------:R-:W-:-:S07]  /*2860*/  FADD.FTZ R47, R47, R50 ;  /* 0x000000322f2f7221 */ /* 0x000fce0000010000 */
.L_x_1239:
        /* <DEDUP_REMOVED lines=12> */
[C---:B------:R-:W-:Y:S02]  /*2930*/  LEA R58, R55.reuse, UR5, 0x4 ;  /* 0x00000005373a7c11 */ /* 0x040fe4000f8e20ff */
[C---:B------:R-:W-:Y:S02]  /*2940*/  ISETP.GT.U32.AND P0, PT, R38.reuse, 0x210, PT ;  /* 0x000002102600780c */ /* 0x040fe40003f04070 */
[----:B------:R-:W-:Y:S01]  /*2950*/  IADD3 R38, PT, PT, -R38, 0x22f, RZ ;  /* 0x0000022f26267810 */ /* 0x000fe20007ffe1ff */
[----:B------:R-:W-:Y:S01]  /*2960*/  STS.128 [R58], R40 ;  /* 0x000000283a007388 */ /* 0x000fe20000000c00 */
[----:B------:R-:W-:Y:S02]  /*2970*/  ISETP.GT.U32.AND P2, PT, R55, 0x22, PT ;  /* 0x000000223700780c */ /* 0x000fe40003f44070 */
[----:B------:R-:W-:-:S04]  /*2980*/  SEL R39, R38, 0x1f, P0 ;  /* 0x0000001f26277807 */ /* 0x000fc80000000000 */
[----:B------:R-:W-:Y:S01]  /*2990*/  ISETP.GE.AND P0, PT, R52, R39, PT ;  /* 0x000000273400720c */ /* 0x000fe20003f06270 */
[----:B------:R-:W0:Y:S04]  /*29a0*/  SHFL.DOWN PT, R38, R48, 0x1, R39 ;  /* 0x0820000030267989 */ /* 0x000e2800000e0027 */
[----:B------:R-:W1:Y:S08]  /*29b0*/  SHFL.DOWN PT, R44, R46, 0x1, R39 ;  /* 0x082000002e2c7989 */ /* 0x000e7000000e0027 */
        /* <DEDUP_REMOVED lines=33> */
[----:B------:R-:W-:Y:S05]  /*2bd0*/  @P0 BRA `(.L_x_1241) ;  /* 0x0000000000b00947 */ /* 0x000fea0003800000 */
[----:B------:R-:W-:-:S09]  /*2be0*/  ULEA UR5, UR9, UR6, 0x18 ;  /* 0x0000000609057291 */ /* 0x000fd2000f8ec0ff */
[----:B0-----:R-:W0:Y:S02]  /*2bf0*/  LDS.128 R44, [UR5+0x20] ;  /* 0x00002005ff2c7984 */ /* 0x001e240008000c00 */
[----:B0-----:R-:W-:Y:S01]  /*2c00*/  FADD.FTZ R49, R38, R44 ;  /* 0x0000002c26317221 */ /* 0x001fe20000010000 */
[----:B------:R-:W-:-:S03]  /*2c10*/  FADD.FTZ R38, R39, R45 ;  /* 0x0000002d27267221 */ /* 0x000fc60000010000 */
[----:B------:R-:W-:Y:S01]  /*2c20*/  FADD.FTZ R39, R49, R46 ;  /* 0x0000002e31277221 */ /* 0x000fe20000010000 */
[----:B------:R-:W-:Y:S01]  /*2c30*/  FADD.FTZ R38, R38, R47 ;  /* 0x0000002f26267221 */ /* 0x000fe20000010000 */
[----:B------:R-:W0:Y:S04]  /*2c40*/  LDS.128 R48, [UR5+0x30] ;  /* 0x00003005ff307984 */ /* 0x000e280008000c00 */
        /* <DEDUP_REMOVED lines=30> */
[----:B------:R-:W1:Y:S01]  /*2e30*/  LDS.64 R46, [UR5+0xa0] ;  /* 0x0000a005ff2e7984 */ /* 0x000e620008000a00 */
[----:B0-----:R-:W-:Y:S01]  /*2e40*/  FADD.FTZ R39, R39, R48 ;  /* 0x0000003027277221 */ /* 0x001fe20000010000 */
[----:B------:R-:W-:-:S03]  /*2e50*/  FADD.FTZ R38, R38, R49 ;  /* 0x0000003126267221 */ /* 0x000fc60000010000 */
[----:B------:R-:W-:Y:S01]  /*2e60*/  FADD.FTZ R39, R39, R50 ;  /* 0x0000003227277221 */ /* 0x000fe20000010000 */
[----:B------:R-:W-:-:S03]  /*2e70*/  FADD.FTZ R44, R38, R51 ;  /* 0x00000033262c7221 */ /* 0x000fc60000010000 */
[----:B-1----:R-:W-:Y:S01]  /*2e80*/  FADD.FTZ R38, R39, R46 ;  /* 0x0000002e27267221 */ /* 0x002fe20000010000 */
[----:B------:R-:W-:-:S07]  /*2e90*/  FADD.FTZ R39, R44, R47 ;  /* 0x0000002f2c277221 */ /* 0x000fce0000010000 */
.L_x_1241:
[----:B------:R-:W-:Y:S05]  /*2ea0*/  BSYNC.RECONVERGENT B0 ;  /* 0x0000000000007941 */ /* 0x000fea0003800200 */
.L_x_1240:
        /* <DEDUP_REMOVED lines=13> */
[----:B------:R-:W0:Y:S02]  /*2f80*/  LDS.128 R40, [R58+0x690] ;  /* 0x000690003a287984 */ /* 0x000e240000000c00 */
[----:B0-----:R-:W-:Y:S01]  /*2f90*/  FADD.FTZ R59, R59, R40 ;  /* 0x000000283b3b7221 */ /* 0x001fe20000010000 */
        /* <DEDUP_REMOVED lines=57> */
[----:B------:R-:W0:Y:S01]  /*3330*/  LDS.128 R40, [R58+0x20d0] ;  /* 0x0020d0003a287984 */ /* 0x000e220000000c00 */
[----:B------:R-:W-:Y:S01]  /*3340*/  FADD.FTZ R48, R48, R47 ;  /* 0x0000002f30307221 */ /* 0x000fe20000010000 */
[----:B0-----:R-:W-:Y:S01]  /*3350*/  FADD.FTZ R40, R59, R40 ;  /* 0x000000283b287221 */ /* 0x001fe20000010000 */
[----:B------:R-:W-:Y:S01]  /*3360*/  FADD.FTZ R41, R44, R41 ;  /* 0x000000292c297221 */ /* 0x000fe20000010000 */
[----:B------:R-:W-:Y:S01]  /*3370*/  FADD.FTZ R42, R49, R42 ;  /* 0x0000002a312a7221 */ /* 0x000fe20000010000 */
[----:B------:R-:W-:-:S07]  /*3380*/  FADD.FTZ R43, R48, R43 ;  /* 0x0000002b302b7221 */ /* 0x000fce0000010000 */
.L_x_1243:
[----:B------:R-:W-:Y:S05]  /*3390*/  BSYNC.RECONVERGENT B0 ;  /* 0x0000000000007941 */ /* 0x000fea0003800200 */
.L_x_1242:
[----:B------:R-:W-:Y:S04]  /*33a0*/  BSSY.RECONVERGENT B0, `(.L_x_1244) ;  /* 0x000001d000007945 */ /* 0x000fe80003800200 */
[----:B------:R-:W-:Y:S05]  /*33b0*/  @P2 BRA `(.L_x_1245) ;  /* 0x00000000006c2947 */ /* 0x000fea0003800000 */
[----:B0-----:R-:W0:Y:S01]  /*33c0*/  LDC.64 R44, c[0x0][0x3f8] ;  /* 0x0000fe00ff2c7b82 */ /* 0x001e220000000a00 */
[----:B------:R-:W-:-:S07]  /*33d0*/  IMAD R49, R0, 0x23, R55 ;  /* 0x0000002300317824 */ /* 0x000fce00078e0237 */
[----:B------:R-:W1:Y:S01]  /*33e0*/  LDC.64 R46, c[0x0][0x3d8] ;  /* 0x0000f600ff2e7b82 */ /* 0x000e620000000a00 */
[----:B0-----:R-:W-:-:S04]  /*33f0*/  LEA.HI R51, P1, R45, R44, RZ, 0x1 ;  /* 0x0000002c2d337211 */ /* 0x001fc800078308ff */
[----:B------:R-:W-:Y:S01]  /*3400*/  IADD3.X R0, PT, PT, RZ, R45, RZ, P1, !PT ;  /* 0x0000002dff007210 */ /* 0x000fe20000ffe4ff */
[----:B-1----:R-:W-:Y:S01]  /*3410*/  IMAD.WIDE R46, R49, 0x4, R46 ;  /* 0x00000004312e7825 */ /* 0x002fe200078e022e */
[C---:B------:R-:W-:Y:S02]  /*3420*/  SHF.L.U32 R49, R51.reuse, 0x1, RZ ;  /* 0x0000000133317819 */ /* 0x040fe400000006ff */
[----:B------:R-:W-:Y:S02]  /*3430*/  SHF.L.U64.HI R51, R51, 0x1, R0 ;  /* 0x0000000133337819 */ /* 0x000fe40000010200 */
[----:B------:R-:W-:Y:S01]  /*3440*/  LOP3.LUT R49, R49, 0xfffffffc, RZ, 0xc0, !PT ;  /* 0xfffffffc31317812 */ /* 0x000fe200078ec0ff */
[----:B------:R0:W-:Y:S03]  /*3450*/  REDG.E.ADD.F32.FTZ.RN.STRONG.GPU desc[UR10][R46.64], R40 ;  /* 0x000000282e0079a6 */ /* 0x0001e6000c12f30a */
[----:B------:R-:W-:-:S02]  /*3460*/  IADD3 R48, P1, PT, R46, R49, RZ ;  /* 0x000000312e307210 */ /* 0x000fc40007f3e0ff */
[----:B------:R-:W-:Y:S02]  /*3470*/  LEA R59, R45, R45, 0x1 ;  /* 0x0000002d2d3b7211 */ /* 0x000fe400078e08ff */
[----:B------:R-:W-:Y:S01]  /*3480*/  IADD3.X R49, PT, PT, R47, R51, RZ, P1, !PT ;  /* 0x000000332f317210 */ /* 0x000fe20000ffe4ff */
[----:B------:R-:W-:-:S04]  /*3490*/  IMAD.WIDE.U32 R50, R44, 0x3, RZ ;  /* 0x000000032c327825 */ /* 0x000fc800078e00ff */
[----:B------:R1:W-:Y:S01]  /*34a0*/  REDG.E.ADD.F32.FTZ.RN.STRONG.GPU desc[UR10][R48.64], R41 ;  /* 0x00000029300079a6 */ /* 0x0003e2000c12f30a */
[----:B------:R-:W-:-:S04]  /*34b0*/  IADD3 R59, PT, PT, R51, R59, RZ ;  /* 0x0000003b333b7210 */ /* 0x000fc80007ffe0ff */
[----:B------:R-:W-:-:S04]  /*34c0*/  LEA.HI R50, P1, R59, R50, RZ, 0x1 ;  /* 0x000000323b327211 */ /* 0x000fc800078308ff */
[C---:B------:R-:W-:Y:S02]  /*34d0*/  SHF.L.U32 R51, R50.reuse, 0x1, RZ ;  /* 0x0000000132337819 */ /* 0x040fe400000006ff */
[----:B------:R-:W-:Y:S02]  /*34e0*/  IADD3.X R59, PT, PT, RZ, R59, RZ, P1, !PT ;  /* 0x0000003bff3b7210 */ /* 0x000fe40000ffe4ff */
[----:B------:R-:W-:Y:S02]  /*34f0*/  LOP3.LUT R51, R51, 0xfffffffc, RZ, 0xc0, !PT ;  /* 0xfffffffc33337812 */ /* 0x000fe400078ec0ff */
[----:B------:R-:W-:Y:S02]  /*3500*/  SHF.L.U64.HI R59, R50, 0x1, R59 ;  /* 0x00000001323b7819 */ /* 0x000fe4000001023b */
[----:B------:R-:W-:Y:S02]  /*3510*/  LEA R50, P1, R44, R46, 0x2 ;  /* 0x0000002e2c327211 */ /* 0x000fe400078210ff */
[----:B0-----:R-:W-:-:S02]  /*3520*/  IADD3 R46, P2, PT, R46, R51, RZ ;  /* 0x000000332e2e7210 */ /* 0x001fc40007f5e0ff */
[----:B------:R-:W-:Y:S02]  /*3530*/  LEA.HI.X R51, R44, R47, R45, 0x2, P1 ;  /* 0x0000002f2c337211 */ /* 0x000fe400008f142d */
[----:B------:R-:W-:-:S03]  /*3540*/  IADD3.X R47, PT, PT, R47, R59, RZ, P2, !PT ;  /* 0x0000003b2f2f7210 */ /* 0x000fc600017fe4ff */
[----:B------:R1:W-:Y:S04]  /*3550*/  REDG.E.ADD.F32.FTZ.RN.STRONG.GPU desc[UR10][R50.64], R42 ;  /* 0x0000002a320079a6 */ /* 0x0003e8000c12f30a */
[----:B------:R1:W-:Y:S02]  /*3560*/  REDG.E.ADD.F32.FTZ.RN.STRONG.GPU desc[UR10][R46.64], R43 ;  /* 0x0000002b2e0079a6 */ /* 0x0003e4000c12f30a */
.L_x_1245:
[----:B------:R-:W-:Y:S05]  /*3570*/  BSYNC.RECONVERGENT B0 ;  /* 0x0000000000007941 */ /* 0x000fea0003800200 */
.L_x_1244:
[----:B------:R-:W2:Y:S02]  /*3580*/  LDCU UR5, c[0x0][0x370] ;  /* 0x00006e00ff0577ac */ /* 0x000ea40008000800 */
[----:B--2---:R-:W-:-:S09]  /*3590*/  UISETP.GE.U32.AND UP0, UPT, UR5, 0x2, UPT ;  /* 0x000000020500788c */ /* 0x004fd2000bf06070 */
[----:B------:R-:W-:Y:S05]  /*35a0*/  BRA.U !UP0, `(.L_x_1246) ;  /* 0x0000001508447547 */ /* 0x000fea000b800000 */
[----:B------:R-:W-:Y:S05]  /*35b0*/  @P0 BRA `(.L_x_1247) ;  /* 0x00000000008c0947 */ /* 0x000fea0003800000 */
[----:B-1----:R-:W1:Y:S01]  /*35c0*/  LDC R47, c[0x0][0x374] ;  /* 0x0000dd00ff2f7b82 */ /* 0x002e620000000800 */
[----:B------:R-:W2:Y:S01]  /*35d0*/  S2R R51, SR_CTAID.Y ;  /* 0x0000000000337919 */ /* 0x000ea20000002600 */
[----:B------:R-:W-:-:S06]  /*35e0*/  LOP3.LUT R0, R54, 0x1, RZ, 0xc0, !PT ;  /* 0x0000000136007812 */ /* 0x000fcc00078ec0ff */
[----:B------:R-:W3:Y:S08]  /*35f0*/  LDC R49, c[0x0][0x370] ;  /* 0x0000dc00ff317b82 */ /* 0x000ef00000000800 */
[----:B------:R-:W4:Y:S01]  /*3600*/  LDC.64 R42, c[0x0][0x3d0] ;  /* 0x0000f400ff2a7b82 */ /* 0x000f220000000a00 */
[----:B-1----:R-:W-:-:S04]  /*3610*/  IMAD R46, R0, R47, RZ ;  /* 0x0000002f002e7224 */ /* 0x002fc800078e02ff */
[----:B---3--:R-:W-:-:S05]  /*3620*/  IMAD R40, R46, R49, RZ ;  /* 0x000000312e287224 */ /* 0x008fca00078e02ff */
[----:B------:R-:W-:Y:S02]  /*3630*/  SHF.L.U32 R45, R40, 0x1, RZ ;  /* 0x00000001282d7819 */ /* 0x000fe400000006ff */
[----:B------:R-:W1:Y:S03]  /*3640*/  LDC.64 R40, c[0x0][0x3c8] ;  /* 0x0000f200ff287b82 */ /* 0x000e660000000a00 */
[----:B----4-:R-:W-:-:S04]  /*3650*/  IMAD.WIDE R42, R45, 0x4, R42 ;  /* 0x000000042d2a7825 */ /* 0x010fc800078e022a */
[----:B--2---:R-:W-:-:S04]  /*3660*/  IMAD R45, R47, UR8, R51 ;  /* 0x000000082f2d7c24 */ /* 0x004fc8000f8e0233 */
[----:B0-----:R-:W-:Y:S01]  /*3670*/  IMAD.WIDE.U32 R44, R45, 0x8, R42 ;  /* 0x000000082d2c7825 */ /* 0x001fe200078e002a */
[----:B------:R-:W-:Y:S02]  /*3680*/  LOP3.LUT P0, R42, R54, 0x2, RZ, 0xc0, !PT ;  /* 0x00000002362a7812 */ /* 0x000fe4000780c0ff */
[----:B------:R-:W-:Y:S02]  /*3690*/  IADD3 R43, PT, PT, R46, R51, RZ ;  /* 0x000000332e2b7210 */ /* 0x000fe40007ffe0ff */
[----:B------:R-:W-:Y:S01]  /*36a0*/  SEL R46, R49, RZ, !P0 ;  /* 0x000000ff312e7207 */ /* 0x000fe20004000000 */
[----:B------:R2:W-:Y:S01]  /*36b0*/  STG.E.64 desc[UR10][R44.64], R38 ;  /* 0x000000262c007986 */ /* 0x0005e2000c101b0a */
[----:B------:R-:W-:Y:S02]  /*36c0*/  IADD3 R47, PT, PT, -R42, 0x1, RZ ;  /* 0x000000012a2f7810 */ /* 0x000fe40007ffe1ff */
[----:B------:R-:W-:Y:S01]  /*36d0*/  ISETP.NE.AND P0, PT, R46, -0x1, PT ;  /* 0xffffffff2e00780c */ /* 0x000fe20003f05270 */
[----:B-1----:R-:W-:Y:S01]  /*36e0*/  IMAD.WIDE.U32 R42, R43, 0x4, R40 ;  /* 0x000000042b2a7825 */ /* 0x002fe200078e0028 */
[----:B------:R-:W-:Y:S06]  /*36f0*/  MEMBAR.ALL.GPU ;  /* 0x0000000000007992 */ /* 0x000fec000000a000 */
[----:B------:R-:W-:-:S00]  /*3700*/  ERRBAR ;  /* 0x00000000000079ab */ /* 0x000fc00000000000 */
[----:B------:R-:W-:Y:S06]  /*3710*/  CGAERRBAR ;  /* 0x00000000000075ab */ /* 0x000fec0000000000 */
[----:B------:R2:W-:Y:S01]  /*3720*/  REDG.E.ADD.S32.STRONG.GPU desc[UR10][R42.64], R47 ;  /* 0x0000002f2a00798e */ /* 0x0005e2000c12e30a */
[----:B------:R-:W-:Y:S05]  /*3730*/  @!P0 BRA `(.L_x_1247) ;  /* 0x00000000002c8947 */ /* 0x000fea0003800000 */
[----:B------:R-:W-:-:S13]  /*3740*/  LOP3.LUT P1, RZ, R54, 0x2, RZ, 0xc0, !PT ;  /* 0x0000000236ff7812 */ /* 0x000fda000782c0ff */
.L_x_1248:
[----:B------:R-:W-:Y:S05]  /*3750*/  YIELD ;  /* 0x0000000000007946 */ /* 0x000fea0003800000 */
[----:B------:R-:W2:Y:S02]  /*3760*/  LDCU UR5, c[0x0][0x374] ;  /* 0x00006e80ff0577ac */ /* 0x000ea40008000800 */
[----:B--2---:R-:W-:-:S04]  /*3770*/  IMAD R43, R0, UR5, R51 ;  /* 0x00000005002b7c24 */ /* 0x004fc8000f8e0233 */
[----:B------:R-:W-:-:S06]  /*3780*/  IMAD.WIDE.U32 R42, R43, 0x4, R40 ;  /* 0x000000042b2a7825 */ /* 0x000fcc00078e0028 */
[----:B------:R-:W2:Y:S04]  /*3790*/  LDG.E.STRONG.GPU R42, desc[UR10][R42.64] ;  /* 0x0000000a2a2a7981 */ /* 0x000ea8000c1ef900 */
[----:B--2---:R-:W-:Y:S01]  /*37a0*/  CCTL.IVALL ;  /* 0x00000000ff00798f */ /* 0x004fe20002000000 */
[----:B------:R-:W0:Y:S02]  /*37b0*/  LDC R45, c[0x0][0x370] ;  /* 0x0000dc00ff2d7b82 */ /* 0x000e240000000800 */
[----:B0-----:R-:W-:-:S04]  /*37c0*/  SEL R45, R45, RZ, !P1 ;  /* 0x000000ff2d2d7207 */ /* 0x001fc80004800000 */
[----:B------:R-:W-:-:S13]  /*37d0*/  ISETP.NE.AND P0, PT, R42, R45, PT ;  /* 0x0000002d2a00720c */ /* 0x000fda0003f05270 */
[----:B------:R-:W-:Y:S05]  /*37e0*/  @P0 BRA `(.L_x_1248) ;  /* 0xfffffffc00d80947 */ /* 0x000fea000383ffff */
.L_x_1247:
[----:B------:R-:W3:Y:S01]  /*37f0*/  LDC R0, c[0x0][0x370] ;  /* 0x0000dc00ff007b82 */ /* 0x000ee20000000800 */
[----:B------:R-:W-:Y:S05]  /*3800*/  WARPSYNC.ALL ;  /* 0x0000000000007948 */ /* 0x000fea0003800000 */
[----:B---3--:R-:W-:Y:S02]  /*3810*/  ISETP.GE.U32.AND P0, PT, R0, 0x8, PT ;  /* 0x000000080000780c */ /* 0x008fe40003f06070 */
[----:B------:R-:W-:Y:S01]  /*3820*/  BAR.SYNC.DEFER_BLOCKING 0x0 ;  /* 0x0000000000007b1d */ /* 0x000fe20000010000 */
[----:B------:R-:W-:-:S10]  /*3830*/  HFMA2 R0, -RZ, RZ, 0, 0 ;  /* 0x00000000ff007431 */ /* 0x000fd400000001ff */
[----:B------:R-:W-:Y:S05]  /*3840*/  @!P0 BRA `(.L_x_1249) ;  /* 0x0000000800788947 */ /* 0x000fea0003800000 */
[----:B------:R-:W3:Y:S01]  /*3850*/  S2UR UR5, SR_CTAID.Y ;  /* 0x00000000000579c3 */ /* 0x000ee20000002600 */
[----:B------:R-:W4:Y:S01]  /*3860*/  S2R R0, SR_TID.X ;  /* 0x0000000000007919 */ /* 0x000f220000002100 */
[----:B------:R-:W3:Y:S01]  /*3870*/  LDCU UR6, c[0x0][0x374] ;  /* 0x00006e80ff0677ac */ /* 0x000ee20008000800 */
[----:B------:R-:W-:Y:S01]  /*3880*/  MOV R40, RZ ;  /* 0x000000ff00287202 */ /* 0x000fe20000000f00 */
[----:B------:R-:W-:-:S04]  /*3890*/  UIADD3 UR19, UPT, UPT, -UR8, URZ, URZ ;  /* 0x000000ff08137290 */ /* 0x000fc8000fffe1ff */
[----:B------:R-:W0:Y:S01]  /*38a0*/  S2UR UR9, SR_CTAID.X ;  /* 0x00000000000979c3 */ /* 0x000e220000002500 */
[----:B---3--:R-:W-:Y:S02]  /*38b0*/  UIMAD UR13, UR6, 0x7, UR5 ;  /* 0x00000007060d78a4 */ /* 0x008fe4000f8e0205 */
[----:B------:R-:W-:Y:S02]  /*38c0*/  UIMAD UR14, UR6, 0x6, UR5 ;  /* 0x00000006060e78a4 */ /* 0x000fe4000f8e0205 */
[----:B------:R-:W-:Y:S02]  /*38d0*/  UIMAD UR15, UR6, 0x3, UR5 ;  /* 0x00000003060f78a4 */ /* 0x000fe4000f8e0205 */
[----:B------:R-:W-:Y:S02]  /*38e0*/  UIMAD UR16, UR6, 0x5, UR5 ;  /* 0x00000005061078a4 */ /* 0x000fe4000f8e0205 */
[----:B------:R-:W-:Y:S02]  /*38f0*/  ULEA UR17, UR6, UR5, 0x2 ;  /* 0x0000000506117291 */ /* 0x000fe4000f8e10ff */
[----:B------:R-:W-:-:S02]  /*3900*/  ULEA UR18, UR6, UR5, 0x1 ;  /* 0x0000000506127291 */ /* 0x000fc4000f8e08ff */
[----:B0---4-:R-:W-:-:S12]  /*3910*/  UIADD3 UR6, UPT, UPT, UR5, UR6, URZ ;  /* 0x0000000605067290 */ /* 0x011fd8000fffe0ff */
.L_x_1250:
[----:B------:R-:W-:Y:S01]  /*3920*/  ISETP.NE.AND P4, PT, RZ, UR19, PT ;  /* 0x00000013ff007c0c */ /* 0x000fe2000bf85270 */
[----:B------:R-:W-:Y:S01]  /*3930*/  UMOV UR8, UR9 ;  /* 0x0000000900087c82 */ /* 0x000fe20008000000 */
[C---:B-1----:R-:W-:Y:S02]  /*3940*/  IADD3 R41, PT, PT, R40.reuse, 0x1, RZ ;  /* 0x0000000128297810 */ /* 0x042fe40007ffe0ff */
[----:B------:R-:W-:Y:S02]  /*3950*/  ISETP.NE.OR P4, PT, R55, RZ, !P4 ;  /* 0x000000ff3700720c */ /* 0x000fe40006785670 */
[----:B------:R-:W-:Y:S02]  /*3960*/  ISETP.NE.AND P3, PT, R41, UR8, PT ;  /* 0x0000000829007c0c */ /* 0x000fe4000bf65270 */
[----:B------:R-:W-:Y:S02]  /*3970*/  MOV R55, R0 ;  /* 0x0000000000377202 */ /* 0x000fe40000000f00 */
[----:B--2---:R-:W-:-:S02]  /*3980*/  IADD3 R42, PT, PT, R40, 0x2, RZ ;  /* 0x00000002282a7810 */ /* 0x004fc40007ffe0ff */
[----:B------:R-:W-:Y:S02]  /*3990*/  ISETP.NE.OR P3, PT, R55, RZ, !P3 ;  /* 0x000000ff3700720c */ /* 0x000fe40005f65670 */
[----:B------:R-:W-:-:S03]  /*39a0*/  ISETP.NE.AND P2, PT, R42, UR8, PT ;  /* 0x000000082a007c0c */ /* 0x000fc6000bf45270 */
[----:B------:R-:W0:Y:S01]  /*39b0*/  @!P4 LDC R41, c[0x0][0x374] ;  /* 0x0000dd00ff29cb82 */ /* 0x000e220000000800 */
[----:B------:R-:W-:Y:S02]  /*39c0*/  @!P4 LOP3.LUT R48, R54, 0x1, RZ, 0xc0, !PT ;  /* 0x000000013630c812 */ /* 0x000fe400078ec0ff */
[----:B------:R-:W-:-:S05]  /*39d0*/  ISETP.NE.OR P2, PT, R55, RZ, !P2 ;  /* 0x000000ff3700720c */ /* 0x000fca0005745670 */
[----:B------:R-:W1:Y:S01]  /*39e0*/  @!P4 LDC R46, c[0x0][0x370] ;  /* 0x0000dc00ff2ecb82 */ /* 0x000e620000000800 */
[----:B------:R-:W-:-:S07]  /*39f0*/  @!P3 LOP3.LUT R47, R54, 0x1, RZ, 0xc0, !PT ;  /* 0x00000001362fb812 */ /* 0x000fce00078ec0ff */
[----:B------:R-:W2:Y:S01]  /*3a00*/  @!P3 LDC R44, c[0x0][0x374] ;  /* 0x0000dd00ff2cbb82 */ /* 0x000ea20000000800 */
[----:B------:R-:W-:-:S07]  /*3a10*/  @!P2 LOP3.LUT R50, R54, 0x1, RZ, 0xc0, !PT ;  /* 0x000000013632a812 */ /* 0x000fce00078ec0ff */
[----:B------:R-:W3:Y:S01]  /*3a20*/  @!P3 LDC R45, c[0x0][0x370] ;  /* 0x0000dc00ff2dbb82 */ /* 0x000ee20000000800 */
[----:B0-----:R-:W-:-:S07]  /*3a30*/  @!P4 IMAD R41, R48, R41, RZ ;  /* 0x000000293029c224 */ /* 0x001fce00078e02ff */
[----:B------:R-:W0:Y:S01]  /*3a40*/  @!P4 LDC.64 R42, c[0x0][0x3d0] ;  /* 0x0000f400ff2acb82 */ /* 0x000e220000000a00 */
[----:B-1----:R-:W-:-:S05]  /*3a50*/  @!P4 IMAD R41, R41, R46, RZ ;  /* 0x0000002e2929c224 */ /* 0x002fca00078e02ff */
[----:B------:R-:W-:Y:S01]  /*3a60*/  @!P4 SHF.L.U32 R41, R41, 0x1, RZ ;  /* 0x000000012929c819 */ /* 0x000fe200000006ff */
[----:B--2---:R-:W-:Y:S02]  /*3a70*/  @!P3 IMAD R44, R47, R44, RZ ;  /* 0x0000002c2f2cb224 */ /* 0x004fe400078e02ff */
[----:B------:R-:W1:Y:S02]  /*3a80*/  @!P2 LDC R47, c[0x0][0x374] ;  /* 0x0000dd00ff2fab82 */ /* 0x000e640000000800 */
[----:B---3--:R-:W-:Y:S01]  /*3a90*/  @!P3 IMAD R46, R44, R45, RZ ;  /* 0x0000002d2c2eb224 */ /* 0x008fe200078e02ff */
[----:B------:R-:W-:-:S05]  /*3aa0*/  IADD3 R44, PT, PT, R40, 0x3, RZ ;  /* 0x00000003282c7810 */ /* 0x000fca0007ffe0ff */
[----:B------:R-:W2:Y:S01]  /*3ab0*/  @!P2 LDC R48, c[0x0][0x370] ;  /* 0x0000dc00ff30ab82 */ /* 0x000ea20000000800 */
[----:B------:R-:W-:Y:S01]  /*3ac0*/  ISETP.NE.AND P1, PT, R44, UR8, PT ;  /* 0x000000082c007c0c */ /* 0x000fe2000bf25270 */
[----:B0-----:R-:W-:-:S03]  /*3ad0*/  @!P4 IMAD.WIDE R42, R41, 0x4, R42 ;  /* 0x00000004292ac825 */ /* 0x001fc600078e022a */
[----:B------:R-:W-:-:S03]  /*3ae0*/  ISETP.NE.OR P1, PT, R55, RZ, !P1 ;  /* 0x000000ff3700720c */ /* 0x000fc60004f25670 */
[----:B------:R-:W0:Y:S01]  /*3af0*/  @!P3 LDC.64 R44, c[0x0][0x3d0] ;  /* 0x0000f400ff2cbb82 */ /* 0x000e220000000a00 */
[----:B------:R-:W-:-:S05]  /*3b00*/  MOV R41, UR5 ;  /* 0x0000000500297c02 */ /* 0x000fca0008000f00 */
[----:B------:R-:W-:-:S04]  /*3b10*/  @!P4 IMAD.WIDE.U32 R42, R41, 0x8, R42 ;  /* 0x00000008292ac825 */ /* 0x000fc800078e002a */
[----:B-1----:R-:W-:Y:S01]  /*3b20*/  @!P2 IMAD R47, R50, R47, RZ ;  /* 0x0000002f322fa224 */ /* 0x002fe200078e02ff */
[----:B------:R-:W1:Y:S01]  /*3b30*/  @!P1 LDC R49, c[0x0][0x374] ;  /* 0x0000dd00ff319b82 */ /* 0x000e620000000800 */
[----:B------:R-:W3:Y:S01]  /*3b40*/  @!P4 LDG.E.64 R42, desc[UR10][R42.64] ;  /* 0x0000000a2a2ac981 */ /* 0x000ee2000c1e1b00 */
[----:B------:R-:W-:Y:S01]  /*3b50*/  @!P3 SHF.L.U32 R41, R46, 0x1, RZ ;  /* 0x000000012e29b819 */ /* 0x000fe200000006ff */
[----:B--2---:R-:W-:Y:S01]  /*3b60*/  @!P2 IMAD R48, R47, R48, RZ ;  /* 0x000000302f30a224 */ /* 0x004fe200078e02ff */
[----:B------:R-:W-:-:S04]  /*3b70*/  @!P1 LOP3.LUT R50, R54, 0x1, RZ, 0xc0, !PT ;  /* 0x0000000136329812 */ /* 0x000fc800078ec0ff */
[----:B------:R-:W2:Y:S01]  /*3b80*/  @!P2 LDC.64 R46, c[0x0][0x3d0] ;  /* 0x0000f400ff2eab82 */ /* 0x000ea20000000a00 */
[----:B0-----:R-:W-:Y:S01]  /*3b90*/  @!P3 IMAD.WIDE R44, R41, 0x4, R44 ;  /* 0x00000004292cb825 */ /* 0x001fe200078e022c */
[----:B------:R-:W-:-:S05]  /*3ba0*/  MOV R41, UR6 ;  /* 0x0000000600297c02 */ /* 0x000fca0008000f00 */
[----:B------:R-:W-:-:S04]  /*3bb0*/  @!P3 IMAD.WIDE.U32 R44, R41, 0x8, R44 ;  /* 0x00000008292cb825 */ /* 0x000fc800078e002c */
[----:B-1----:R-:W-:Y:S01]  /*3bc0*/  @!P1 IMAD R49, R50, R49, RZ ;  /* 0x0000003132319224 */ /* 0x002fe200078e02ff */
[----:B------:R-:W-:Y:S01]  /*3bd0*/  @!P2 SHF.L.U32 R41, R48, 0x1, RZ ;  /* 0x000000013029a819 */ /* 0x000fe200000006ff */
[----:B------:R-:W0:Y:S01]  /*3be0*/  @!P1 LDC R50, c[0x0][0x370] ;  /* 0x0000dc00ff329b82 */ /* 0x000e220000000800 */
[----:B------:R-:W4:Y:S03]  /*3bf0*/  @!P3 LDG.E.64 R44, desc[UR10][R44.64] ;  /* 0x0000000a2c2cb981 */ /* 0x000f26000c1e1b00 */
[----:B--2---:R-:W-:Y:S01]  /*3c00*/  @!P2 IMAD.WIDE R46, R41, 0x4, R46 ;  /* 0x00000004292ea825 */ /* 0x004fe200078e022e */
[----:B------:R-:W-:-:S05]  /*3c10*/  MOV R41, UR18 ;  /* 0x0000001200297c02 */ /* 0x000fca0008000f00 */
[----:B------:R-:W-:-:S06]  /*3c20*/  @!P2 IMAD.WIDE.U32 R46, R41, 0x8, R46 ;  /* 0x00000008292ea825 */ /* 0x000fcc00078e002e */
[----:B------:R-:W2:Y:S01]  /*3c30*/  @!P2 LDG.E.64 R46, desc[UR10][R46.64] ;  /* 0x0000000a2e2ea981 */ /* 0x000ea2000c1e1b00 */
[----:B0-----:R-:W-:Y:S02]  /*3c40*/  @!P1 IMAD R41, R49, R50, RZ ;  /* 0x0000003231299224 */ /* 0x001fe400078e02ff */
[----:B------:R-:W0:Y:S03]  /*3c50*/  @!P1 LDC.64 R48, c[0x0][0x3d0] ;  /* 0x0000f400ff309b82 */ /* 0x000e260000000a00 */
[----:B------:R-:W-:-:S05]  /*3c60*/  @!P1 SHF.L.U32 R41, R41, 0x1, RZ ;  /* 0x0000000129299819 */ /* 0x000fca00000006ff */
[----:B0-----:R-:W-:Y:S01]  /*3c70*/  @!P1 IMAD.WIDE R48, R41, 0x4, R48 ;  /* 0x0000000429309825 */ /* 0x001fe200078e0230 */
[----:B------:R-:W-:-:S05]  /*3c80*/  MOV R41, UR15 ;  /* 0x0000000f00297c02 */ /* 0x000fca0008000f00 */
[----:B------:R-:W-:-:S06]  /*3c90*/  @!P1 IMAD.WIDE.U32 R48, R41, 0x8, R48 ;  /* 0x0000000829309825 */ /* 0x000fcc00078e0030 */
[----:B------:R-:W5:Y:S01]  /*3ca0*/  @!P1 LDG.E.64 R48, desc[UR10][R48.64] ;  /* 0x0000000a30309981 */ /* 0x000f62000c1e1b00 */
[----:B------:R-:W-:-:S04]  /*3cb0*/  IADD3 R41, PT, PT, R40, 0x4, RZ ;  /* 0x0000000428297810 */ /* 0x000fc80007ffe0ff */
[----:B------:R-:W-:-:S04]  /*3cc0*/  ISETP.NE.AND P0, PT, R41, UR8, PT ;  /* 0x0000000829007c0c */ /* 0x000fc8000bf05270 */
[----:B------:R-:W-:-:S13]  /*3cd0*/  ISETP.NE.OR P0, PT, R55, RZ, !P0 ;  /* 0x000000ff3700720c */ /* 0x000fda0004705670 */
[----:B------:R-:W0:Y:S08]  /*3ce0*/  @!P0 LDC R41, c[0x0][0x374] ;  /* 0x0000dd00ff298b82 */ /* 0x000e300000000800 */
[----:B------:R-:W1:Y:S01]  /*3cf0*/  @!P0 LDC R50, c[0x0][0x370] ;  /* 0x0000dc00ff328b82 */ /* 0x000e620000000800 */
[----:B---3--:R-:W-:Y:S01]  /*3d00*/  @!P4 FADD.FTZ R38, R38, R42 ;  /* 0x0000002a2626c221 */ /* 0x008fe20000010000 */
[----:B------:R-:W-:Y:S01]  /*3d10*/  @!P0 LOP3.LUT R42, R54, 0x1, RZ, 0xc0, !PT ;  /* 0x00000001362a8812 */ /* 0x000fe200078ec0ff */
[----:B------:R-:W-:-:S04]  /*3d20*/  @!P4 FADD.FTZ R39, R39, R43 ;  /* 0x0000002b2727c221 */ /* 0x000fc80000010000 */
[----:B0-----:R-:W-:Y:S01]  /*3d30*/  @!P0 IMAD R41, R42, R41, RZ ;  /* 0x000000292a298224 */ /* 0x001fe200078e02ff */
[----:B------:R-:W-:-:S04]  /*3d40*/  IADD3 R42, PT, PT, R40, 0x5, RZ ;  /* 0x00000005282a7810 */ /* 0x000fc80007ffe0ff */
[----:B------:R-:W-:Y:S02]  /*3d50*/  ISETP.NE.AND P4, PT, R42, UR8, PT ;  /* 0x000000082a007c0c */ /* 0x000fe4000bf85270 */
[----:B------:R-:W-:Y:S02]  /*3d60*/  IADD3 R42, PT, PT, R40, 0x6, RZ ;  /* 0x00000006282a7810 */ /* 0x000fe40007ffe0ff */
[----:B------:R-:W-:Y:S02]  /*3d70*/  ISETP.NE.OR P4, PT, R55, RZ, !P4 ;  /* 0x000000ff3700720c */ /* 0x000fe40006785670 */
[----:B------:R-:W-:-:S04]  /*3d80*/  ISETP.NE.AND P5, PT, R42, UR8, PT ;  /* 0x000000082a007c0c */ /* 0x000fc8000bfa5270 */
[----:B------:R-:W-:-:S07]  /*3d90*/  ISETP.NE.OR P5, PT, R55, RZ, !P5 ;  /* 0x000000ff3700720c */ /* 0x000fce0006fa5670 */
[----:B------:R-:W0:Y:S08]  /*3da0*/  @!P4 LDC R42, c[0x0][0x374] ;  /* 0x0000dd00ff2acb82 */ /* 0x000e300000000800 */
[----:B------:R-:W3:Y:S08]  /*3db0*/  @!P4 LDC R51, c[0x0][0x370] ;  /* 0x0000dc00ff33cb82 */ /* 0x000ef00000000800 */
[----:B------:R-:W2:Y:S01]  /*3dc0*/  @!P5 LDC R43, c[0x0][0x374] ;  /* 0x0000dd00ff2bdb82 */ /* 0x000ea20000000800 */
[----:B----4-:R-:W-:Y:S01]  /*3dd0*/  @!P3 FADD.FTZ R38, R38, R44 ;  /* 0x0000002c2626b221 */ /* 0x010fe20000010000 */
[C---:B------:R-:W-:Y:S01]  /*3de0*/  @!P5 LOP3.LUT R44, R54.reuse, 0x1, RZ, 0xc0, !PT ;  /* 0x00000001362cd812 */ /* 0x040fe200078ec0ff */
[----:B------:R-:W-:Y:S01]  /*3df0*/  @!P3 FADD.FTZ R39, R39, R45 ;  /* 0x0000002d2727b221 */ /* 0x000fe20000010000 */
[----:B-1----:R-:W-:Y:S01]  /*3e00*/  @!P0 IMAD R41, R41, R50, RZ ;  /* 0x0000003229298224 */ /* 0x002fe200078e02ff */
[----:B------:R-:W-:-:S03]  /*3e10*/  @!P4 LOP3.LUT R45, R54, 0x1, RZ, 0xc0, !PT ;  /* 0x00000001362dc812 */ /* 0x000fc600078ec0ff */
[----:B------:R-:W1:Y:S02]  /*3e20*/  @!P5 LDC R50, c[0x0][0x370] ;  /* 0x0000dc00ff32db82 */ /* 0x000e640000000800 */
[----:B0-----:R-:W-:Y:S02]  /*3e30*/  @!P4 IMAD R42, R45, R42, RZ ;  /* 0x0000002a2d2ac224 */ /* 0x001fe400078e02ff */
[----:B--2---:R-:W-:Y:S01]  /*3e40*/  @!P5 IMAD R43, R44, R43, RZ ;  /* 0x0000002b2c2bd224 */ /* 0x004fe200078e02ff */
[----:B------:R-:W-:-:S04]  /*3e50*/  IADD3 R44, PT, PT, R40, 0x7, RZ ;  /* 0x00000007282c7810 */ /* 0x000fc80007ffe0ff */
[----:B------:R-:W-:Y:S02]  /*3e60*/  ISETP.NE.AND P3, PT, R44, UR8, PT ;  /* 0x000000082c007c0c */ /* 0x000fe4000bf65270 */
[----:B------:R-:W0:Y:S02]  /*3e70*/  @!P4 LDC.64 R44, c[0x0][0x3d0] ;  /* 0x0000f400ff2ccb82 */ /* 0x000e240000000a00 */
[----:B------:R-:W-:Y:S01]  /*3e80*/  ISETP.NE.OR P3, PT, R55, RZ, !P3 ;  /* 0x000000ff3700720c */ /* 0x000fe20005f65670 */
[----:B------:R-:W-:Y:S01]  /*3e90*/  @!P2 FADD.FTZ R38, R38, R46 ;  /* 0x0000002e2626a221 */ /* 0x000fe20000010000 */
[----:B---3--:R-:W-:-:S03]  /*3ea0*/  @!P4 IMAD R46, R42, R51, RZ ;  /* 0x000000332a2ec224 */ /* 0x008fc600078e02ff */
[----:B-----5:R-:W-:-:S08]  /*3eb0*/  @!P1 FADD.FTZ R38, R38, R48 ;  /* 0x0000003026269221 */ /* 0x020fd00000010000 */
[----:B------:R-:W2:Y:S01]  /*3ec0*/  @!P3 LDC R48, c[0x0][0x374] ;  /* 0x0000dd00ff30bb82 */ /* 0x000ea20000000800 */
[----:B------:R-:W-:Y:S01]  /*3ed0*/  @!P2 FADD.FTZ R39, R39, R47 ;  /* 0x0000002f2727a221 */ /* 0x000fe20000010000 */
[----:B-1----:R-:W-:Y:S01]  /*3ee0*/  @!P5 IMAD R50, R43, R50, RZ ;  /* 0x000000322b32d224 */ /* 0x002fe200078e02ff */
[----:B------:R-:W-:-:S05]  /*3ef0*/  @!P4 SHF.L.U32 R47, R46, 0x1, RZ ;  /* 0x000000012e2fc819 */ /* 0x000fca00000006ff */
[----:B------:R-:W1:Y:S01]  /*3f00*/  @!P0 LDC.64 R42, c[0x0][0x3d0] ;  /* 0x0000f400ff2a8b82 */ /* 0x000e620000000a00 */
[----:B0-----:R-:W-:-:S04]  /*3f10*/  @!P4 IMAD.WIDE R44, R47, 0x4, R44 ;  /* 0x000000042f2cc825 */ /* 0x001fc800078e022c */
[----:B------:R-:W-:Y:S01]  /*3f20*/  @!P1 FADD.FTZ R39, R39, R49 ;  /* 0x0000003127279221 */ /* 0x000fe20000010000 */
[----:B------:R-:W-:Y:S02]  /*3f30*/  MOV R47, UR16 ;  /* 0x00000010002f7c02 */ /* 0x000fe40008000f00 */
[----:B------:R-:W-:-:S03]  /*3f40*/  @!P3 LOP3.LUT R49, R54, 0x1, RZ, 0xc0, !PT ;  /* 0x000000013631b812 */ /* 0x000fc600078ec0ff */
[----:B------:R-:W-:Y:S02]  /*3f50*/  @!P4 IMAD.WIDE.U32 R44, R47, 0x8, R44 ;  /* 0x000000082f2cc825 */ /* 0x000fe400078e002c */
[----:B------:R-:W0:Y:S01]  /*3f60*/  @!P5 LDC.64 R46, c[0x0][0x3d0] ;  /* 0x0000f400ff2edb82 */ /* 0x000e220000000a00 */
[----:B------:R-:W-:Y:S02]  /*3f70*/  @!P0 SHF.L.U32 R41, R41, 0x1, RZ ;  /* 0x0000000129298819 */ /* 0x000fe400000006ff */
[----:B------:R-:W-:Y:S01]  /*3f80*/  MOV R51, UR14 ;  /* 0x0000000e00337c02 */ /* 0x000fe20008000f00 */
[----:B------:R-:W3:Y:S01]  /*3f90*/  @!P4 LDG.E.64 R44, desc[UR10][R44.64] ;  /* 0x0000000a2c2cc981 */ /* 0x000ee2000c1e1b00 */
[----:B--2---:R-:W-:-:S03]  /*3fa0*/  @!P3 IMAD R48, R49, R48, RZ ;  /* 0x000000303130b224 */ /* 0x004fc600078e02ff */
[----:B------:R-:W2:Y:S01]  /*3fb0*/  @!P3 LDC R49, c[0x0][0x370] ;  /* 0x0000dc00ff31bb82 */ /* 0x000ea20000000800 */
[----:B-1----:R-:W-:Y:S01]  /*3fc0*/  @!P0 IMAD.WIDE R42, R41, 0x4, R42 ;  /* 0x00000004292a8825 */ /* 0x002fe200078e022a */
[----:B------:R-:W-:-:S05]  /*3fd0*/  MOV R41, UR17 ;  /* 0x0000001100297c02 */ /* 0x000fca0008000f00 */
[----:B------:R-:W-:Y:S01]  /*3fe0*/  @!P0 IMAD.WIDE.U32 R42, R41, 0x8, R42 ;  /* 0x00000008292a8825 */ /* 0x000fe200078e002a */
[----:B------:R-:W-:-:S05]  /*3ff0*/  @!P5 SHF.L.U32 R41, R50, 0x1, RZ ;  /* 0x000000013229d819 */ /* 0x000fca00000006ff */
[----:B0-----:R-:W-:Y:S01]  /*4000*/  @!P5 IMAD.WIDE R46, R41, 0x4, R46 ;  /* 0x00000004292ed825 */ /* 0x001fe200078e022e */
[----:B------:R-:W4:Y:S03]  /*4010*/  @!P0 LDG.E.64 R42, desc[UR10][R42.64] ;  /* 0x0000000a2a2a8981 */ /* 0x000f26000c1e1b00 */
[----:B--2---:R-:W-:Y:S02]  /*4020*/  @!P3 IMAD R41, R48, R49, RZ ;  /* 0x000000313029b224 */ /* 0x004fe400078e02ff */
[----:B------:R-:W0:Y:S03]  /*4030*/  @!P3 LDC.64 R48, c[0x0][0x3d0] ;  /* 0x0000f400ff30bb82 */ /* 0x000e260000000a00 */
[----:B------:R-:W-:Y:S01]  /*4040*/  @!P3 SHF.L.U32 R41, R41, 0x1, RZ ;  /* 0x000000012929b819 */ /* 0x000fe200000006ff */
[----:B------:R-:W-:-:S06]  /*4050*/  @!P5 IMAD.WIDE.U32 R46, R51, 0x8, R46 ;  /* 0x00000008332ed825 */ /* 0x000fcc00078e002e */
[----:B------:R-:W2:Y:S01]  /*4060*/  @!P5 LDG.E.64 R46, desc[UR10][R46.64] ;  /* 0x0000000a2e2ed981 */ /* 0x000ea2000c1e1b00 */
[----:B0-----:R-:W-:Y:S01]  /*4070*/  @!P3 IMAD.WIDE R48, R41, 0x4, R48 ;  /* 0x000000042930b825 */ /* 0x001fe200078e0230 */
[----:B------:R-:W-:-:S05]  /*4080*/  MOV R41, UR13 ;  /* 0x0000000d00297c02 */ /* 0x000fca0008000f00 */
[----:B------:R-:W-:-:S06]  /*4090*/  @!P3 IMAD.WIDE.U32 R48, R41, 0x8, R48 ;  /* 0x000000082930b825 */ /* 0x000fcc00078e0030 */
[----:B------:R-:W5:Y:S01]  /*40a0*/  @!P3 LDG.E.64 R48, desc[UR10][R48.64] ;  /* 0x0000000a3030b981 */ /* 0x000f62000c1e1b00 */
[----:B------:R-:W0:Y:S01]  /*40b0*/  LDCU UR7, c[0x0][0x374] ;  /* 0x00006e80ff0777ac */ /* 0x000e220008000800 */
[----:B------:R-:W1:Y:S01]  /*40c0*/  LDC R41, c[0x0][0x370] ;  /* 0x0000dc00ff297b82 */ /* 0x000e620000000800 */
[----:B------:R-:W-:Y:S01]  /*40d0*/  IADD3 R40, PT, PT, R40, 0x8, RZ ;  /* 0x0000000828287810 */ /* 0x000fe20007ffe0ff */
[----:B------:R-:W-:Y:S01]  /*40e0*/  UIADD3 UR19, UPT, UPT, UR19, 0x8, URZ ;  /* 0x0000000813137890 */ /* 0x000fe2000fffe0ff */
[----:B-1----:R-:W-:Y:S01]  /*40f0*/  LOP3.LUT R41, R41, 0x7ffffff8, RZ, 0xc0, !PT ;  /* 0x7ffffff829297812 */ /* 0x002fe200078ec0ff */
[----:B0-----:R-:W-:Y:S02]  /*4100*/  ULEA UR13, UR7, UR13, 0x3 ;  /* 0x0000000d070d7291 */ /* 0x001fe4000f8e18ff */
[----:B------:R-:W-:Y:S02]  /*4110*/  ULEA UR14, UR7, UR14, 0x3 ;  /* 0x0000000e070e7291 */ /* 0x000fe4000f8e18ff */
[----:B------:R-:W-:-:S02]  /*4120*/  ULEA UR16, UR7, UR16, 0x3 ;  /* 0x0000001007107291 */ /* 0x000fc4000f8e18ff */
[----:B------:R-:W-:Y:S02]  /*4130*/  ULEA UR17, UR7, UR17, 0x3 ;  /* 0x0000001107117291 */ /* 0x000fe4000f8e18ff */
[----:B------:R-:W-:Y:S02]  /*4140*/  ULEA UR15, UR7, UR15, 0x3 ;  /* 0x0000000f070f7291 */ /* 0x000fe4000f8e18ff */
[----:B------:R-:W-:Y:S02]  /*4150*/  ULEA UR18, UR7, UR18, 0x3 ;  /* 0x0000001207127291 */ /* 0x000fe4000f8e18ff */
[----:B------:R-:W-:Y:S02]  /*4160*/  ULEA UR6, UR7, UR6, 0x3 ;  /* 0x0000000607067291 */ /* 0x000fe4000f8e18ff */
[----:B------:R-:W-:Y:S01]  /*4170*/  ULEA UR5, UR7, UR5, 0x3 ;  /* 0x0000000507057291 */ /* 0x000fe2000f8e18ff */
[----:B----4-:R-:W-:Y:S01]  /*4180*/  @!P0 FADD.FTZ R38, R38, R42 ;  /* 0x0000002a26268221 */ /* 0x010fe20000010000 */
[----:B------:R-:W-:Y:S01]  /*4190*/  @!P0 FADD.FTZ R39, R39, R43 ;  /* 0x0000002b27278221 */ /* 0x000fe20000010000 */
[----:B------:R-:W-:-:S02]  /*41a0*/  ISETP.NE.AND P0, PT, R40, R41, PT ;  /* 0x000000292800720c */ /* 0x000fc40003f05270 */
[----:B---3--:R-:W-:Y:S01]  /*41b0*/  @!P4 FADD.FTZ R38, R38, R44 ;  /* 0x0000002c2626c221 */ /* 0x008fe20000010000 */
[----:B------:R-:W-:-:S03]  /*41c0*/  @!P4 FADD.FTZ R39, R39, R45 ;  /* 0x0000002d2727c221 */ /* 0x000fc60000010000 */
[----:B--2---:R-:W-:Y:S01]  /*41d0*/  @!P5 FADD.FTZ R38, R38, R46 ;  /* 0x0000002e2626d221 */ /* 0x004fe20000010000 */
[----:B------:R-:W-:-:S03]  /*41e0*/  @!P5 FADD.FTZ R39, R39, R47 ;  /* 0x0000002f2727d221 */ /* 0x000fc60000010000 */
[----:B-----5:R-:W-:Y:S01]  /*41f0*/  @!P3 FADD.FTZ R38, R38, R48 ;  /* 0x000000302626b221 */ /* 0x020fe20000010000 */
[----:B------:R-:W-:Y:S02]  /*4200*/  @!P3 FADD.FTZ R39, R39, R49 ;  /* 0x000000312727b221 */ /* 0x000fe40000010000 */
[----:B------:R-:W-:Y:S05]  /*4210*/  @P0 BRA `(.L_x_1250) ;  /* 0xfffffff400c00947 */ /* 0x000fea000383ffff */
[----:B------:R-:W-:-:S07]  /*4220*/  MOV R0, R41 ;  /* 0x0000002900007202 */ /* 0x000fce0000000f00 */
.L_x_1249:
[----:B------:R-:W3:Y:S02]  /*4230*/  LDCU UR5, c[0x0][0x370] ;  /* 0x00006e00ff0577ac */ /* 0x000ee40008000800 */
[----:B---3--:R-:W-:-:S09]  /*4240*/  ULOP3.LUT UP0, UR5, UR5, 0x7, URZ, 0xc0, !UPT ;  /* 0x0000000705057892 */ /* 0x008fd2000f80c0ff */
[----:B------:R-:W-:Y:S05]  /*4250*/  BRA.U !UP0, `(.L_x_1246) ;  /* 0x0000000908187547 */ /* 0x000fea000b800000 */
[----:B------:R-:W-:-:S04]  /*4260*/  UIADD3 UR5, UPT, UPT, UR5, -0x1, URZ ;  /* 0xffffffff05057890 */ /* 0x000fc8000fffe0ff */
[----:B------:R-:W-:-:S09]  /*4270*/  UISETP.GE.U32.AND UP0, UPT, UR5, 0x3, UPT ;  /* 0x000000030500788c */ /* 0x000fd2000bf06070 */
[----:B------:R-:W-:Y:S05]  /*4280*/  BRA.U !UP0, `(.L_x_1251) ;  /* 0x0000000508147547 */ /* 0x000fea000b800000 */
[C---:B------:R-:W-:Y:S02]  /*4290*/  ISETP.NE.AND P0, PT, R0.reuse, UR8, PT ;  /* 0x0000000800007c0c */ /* 0x040fe4000bf05270 */
[----:B------:R-:W-:Y:S02]  /*42a0*/  IADD3 R40, PT, PT, R0, 0x1, RZ ;  /* 0x0000000100287810 */ /* 0x000fe40007ffe0ff */
[C---:B------:R-:W-:Y:S02]  /*42b0*/  ISETP.NE.OR P0, PT, R55.reuse, RZ, !P0 ;  /* 0x000000ff3700720c */ /* 0x040fe40004705670 */
[----:B------:R-:W-:Y:S02]  /*42c0*/  ISETP.NE.AND P1, PT, R40, UR8, PT ;  /* 0x0000000828007c0c */ /* 0x000fe4000bf25270 */
[----:B0-2---:R-:W-:Y:S02]  /*42d0*/  IADD3 R44, PT, PT, R0, 0x2, RZ ;  /* 0x00000002002c7810 */ /* 0x005fe40007ffe0ff */
[----:B------:R-:W-:-:S02]  /*42e0*/  ISETP.NE.OR P1, PT, R55, RZ, !P1 ;  /* 0x000000ff3700720c */ /* 0x000fc40004f25670 */
[----:B------:R-:W-:-:S04]  /*42f0*/  ISETP.NE.AND P2, PT, R44, UR8, PT ;  /* 0x000000082c007c0c */ /* 0x000fc8000bf45270 */
[----:B------:R-:W-:Y:S01]  /*4300*/  ISETP.NE.OR P2, PT, R55, RZ, !P2 ;  /* 0x000000ff3700720c */ /* 0x000fe20005745670 */
[----:B-1----:R-:W0:Y:S01]  /*4310*/  @!P0 LDC R43, c[0x0][0x374] ;  /* 0x0000dd00ff2b8b82 */ /* 0x002e220000000800 */
[----:B------:R-:W1:Y:S01]  /*4320*/  @!P0 S2R R46, SR_CTAID.Y ;  /* 0x00000000002e8919 */ /* 0x000e620000002600 */
[----:B------:R-:W-:-:S04]  /*4330*/  @!P0 LOP3.LUT R42, R54, 0x1, RZ, 0xc0, !PT ;  /* 0x00000001362a8812 */ /* 0x000fc800078ec0ff */
[----:B------:R-:W2:Y:S02]  /*4340*/  @!P1 S2R R59, SR_CTAID.Y ;  /* 0x00000000003b9919 */ /* 0x000ea40000002600 */
[----:B------:R-:W3:Y:S04]  /*4350*/  @!P0 LDC R45, c[0x0][0x370] ;  /* 0x0000dc00ff2d8b82 */ /* 0x000ee80000000800 */
[----:B------:R-:W4:Y:S04]  /*4360*/  @!P2 S2R R48, SR_CTAID.Y ;  /* 0x000000000030a919 */ /* 0x000f280000002600 */
[----:B------:R-:W5:Y:S08]  /*4370*/  @!P0 LDC.64 R40, c[0x0][0x3d0] ;  /* 0x0000f400ff288b82 */ /* 0x000f700000000a00 */
[----:B------:R-:W2:Y:S01]  /*4380*/  @!P1 LDC R47, c[0x0][0x374] ;  /* 0x0000dd00ff2f9b82 */ /* 0x000ea20000000800 */
[----:B0-----:R-:W-:-:S07]  /*4390*/  @!P0 IMAD R42, R42, R43, RZ ;  /* 0x0000002b2a2a8224 */ /* 0x001fce00078e02ff */
[----:B------:R-:W0:Y:S01]  /*43a0*/  @!P1 LDC R49, c[0x0][0x370] ;  /* 0x0000dc00ff319b82 */ /* 0x000e220000000800 */
[----:B---3--:R-:W-:Y:S02]  /*43b0*/  @!P0 IMAD R42, R42, R45, RZ ;  /* 0x0000002d2a2a8224 */ /* 0x008fe400078e02ff */
[----:B-1----:R-:W-:Y:S01]  /*43c0*/  @!P0 IMAD R43, R0, R43, R46 ;  /* 0x0000002b002b8224 */ /* 0x002fe200078e022e */
[----:B------:R-:W-:Y:S02]  /*43d0*/  @!P2 LOP3.LUT R46, R54, 0x1, RZ, 0xc0, !PT ;  /* 0x00000001362ea812 */ /* 0x000fe400078ec0ff */
[----:B------:R-:W-:Y:S02]  /*43e0*/  @!P0 SHF.L.U32 R45, R42, 0x1, RZ ;  /* 0x000000012a2d8819 */ /* 0x000fe400000006ff */
[----:B------:R-:W-:Y:S01]  /*43f0*/  @!P1 LOP3.LUT R42, R54, 0x1, RZ, 0xc0, !PT ;  /* 0x00000001362a9812 */ /* 0x000fe200078ec0ff */
[----:B------:R-:W4:Y:S02]  /*4400*/  @!P2 LDC R51, c[0x0][0x374] ;  /* 0x0000dd00ff33ab82 */ /* 0x000f240000000800 */
[----:B-----5:R-:W-:-:S04]  /*4410*/  @!P0 IMAD.WIDE R40, R45, 0x4, R40 ;  /* 0x000000042d288825 */ /* 0x020fc800078e0228 */
[----:B--2---:R-:W-:Y:S02]  /*4420*/  @!P1 IMAD R42, R42, R47, RZ ;  /* 0x0000002f2a2a9224 */ /* 0x004fe400078e02ff */
[----:B------:R-:W-:-:S04]  /*4430*/  @!P0 IMAD.WIDE.U32 R40, R43, 0x8, R40 ;  /* 0x000000082b288825 */ /* 0x000fc800078e0028 */
[----:B0-----:R-:W-:Y:S02]  /*4440*/  @!P1 IMAD R45, R42, R49, RZ ;  /* 0x000000312a2d9224 */ /* 0x001fe400078e02ff */
[----:B------:R-:W2:Y:S01]  /*4450*/  @!P0 LDG.E.64 R40, desc[UR10][R40.64] ;  /* 0x0000000a28288981 */ /* 0x000ea2000c1e1b00 */
[----:B------:R-:W0:Y:S02]  /*4460*/  @!P1 LDC.64 R42, c[0x0][0x3d0] ;  /* 0x0000f400ff2a9b82 */ /* 0x000e240000000a00 */
[----:B------:R-:W-:Y:S01]  /*4470*/  @!P1 SHF.L.U32 R45, R45, 0x1, RZ ;  /* 0x000000012d2d9819 */ /* 0x000fe200000006ff */
[-C--:B----4-:R-:W-:Y:S01]  /*4480*/  @!P2 IMAD R49, R44, R51.reuse, R48 ;  /* 0x000000332c31a224 */ /* 0x090fe200078e0230 */
[----:B------:R-:W-:Y:S01]  /*4490*/  IADD3 R48, PT, PT, R0, 0x3, RZ ;  /* 0x0000000300307810 */ /* 0x000fe20007ffe0ff */
[----:B------:R-:W-:-:S03]  /*44a0*/  @!P2 IMAD R46, R46, R51, RZ ;  /* 0x000000332e2ea224 */ /* 0x000fc600078e02ff */
[----:B------:R-:W1:Y:S01]  /*44b0*/  @!P2 LDC R51, c[0x0][0x370] ;  /* 0x0000dc00ff33ab82 */ /* 0x000e620000000800 */
[----:B------:R-:W-:Y:S01]  /*44c0*/  @!P1 IMAD R44, R0, R47, R47 ;  /* 0x0000002f002c9224 */ /* 0x000fe200078e022f */
[----:B------:R-:W-:-:S04]  /*44d0*/  ISETP.NE.AND P3, PT, R48, UR8, PT ;  /* 0x0000000830007c0c */ /* 0x000fc8000bf65270 */
[----:B------:R-:W-:Y:S02]  /*44e0*/  @!P1 IADD3 R47, PT, PT, R44, R59, RZ ;  /* 0x0000003b2c2f9210 */ /* 0x000fe40007ffe0ff */
[----:B------:R-:W-:Y:S01]  /*44f0*/  ISETP.NE.OR P3, PT, R55, RZ, !P3 ;  /* 0x000000ff3700720c */ /* 0x000fe20005f65670 */
[----:B0-----:R-:W-:Y:S02]  /*4500*/  @!P1 IMAD.WIDE R42, R45, 0x4, R42 ;  /* 0x000000042d2a9825 */ /* 0x001fe400078e022a */
[----:B------:R-:W0:Y:S02]  /*4510*/  @!P2 LDC.64 R44, c[0x0][0x3d0] ;  /* 0x0000f400ff2cab82 */ /* 0x000e240000000a00 */
[----:B------:R-:W-:-:S04]  /*4520*/  @!P1 IMAD.WIDE.U32 R42, R47, 0x8, R42 ;  /* 0x000000082f2a9825 */ /* 0x000fc800078e002a */
[----:B-1----:R-:W-:Y:S02]  /*4530*/  @!P2 IMAD R46, R46, R51, RZ ;  /* 0x000000332e2ea224 */ /* 0x002fe400078e02ff */
[----:B------:R-:W3:Y:S02]  /*4540*/  @!P1 LDG.E.64 R42, desc[UR10][R42.64] ;  /* 0x0000000a2a2a9981 */ /* 0x000ee4000c1e1b00 */
[----:B------:R-:W1:Y:S01]  /*4550*/  @!P3 S2R R51, SR_CTAID.Y ;  /* 0x000000000033b919 */ /* 0x000e620000002600 */
[----:B------:R-:W-:Y:S02]  /*4560*/  @!P2 SHF.L.U32 R47, R46, 0x1, RZ ;  /* 0x000000012e2fa819 */ /* 0x000fe400000006ff */
[----:B------:R-:W-:-:S03]  /*4570*/  @!P3 LOP3.LUT R46, R54, 0x1, RZ, 0xc0, !PT ;  /* 0x00000001362eb812 */ /* 0x000fc600078ec0ff */
[----:B0-----:R-:W-:Y:S02]  /*4580*/  @!P2 IMAD.WIDE R44, R47, 0x4, R44 ;  /* 0x000000042f2ca825 */ /* 0x001fe400078e022c */
[----:B------:R-:W1:Y:S02]  /*4590*/  @!P3 LDC R47, c[0x0][0x374] ;  /* 0x0000dd00ff2fbb82 */ /* 0x000e640000000800 */
[----:B------:R-:W-:-:S06]  /*45a0*/  @!P2 IMAD.WIDE.U32 R44, R49, 0x8, R44 ;  /* 0x00000008312ca825 */ /* 0x000fcc00078e002c */
[----:B------:R-:W4:Y:S01]  /*45b0*/  @!P2 LDG.E.64 R44, desc[UR10][R44.64] ;  /* 0x0000000a2c2ca981 */ /* 0x000f22000c1e1b00 */
[-C--:B-1----:R-:W-:Y:S02]  /*45c0*/  @!P3 IMAD R51, R48, R47.reuse, R51 ;  /* 0x0000002f3033b224 */ /* 0x082fe400078e0233 */
[----:B------:R-:W-:Y:S02]  /*45d0*/  @!P3 IMAD R46, R46, R47, RZ ;  /* 0x0000002f2e2eb224 */ /* 0x000fe400078e02ff */
[----:B------:R-:W0:Y:S02]  /*45e0*/  @!P3 LDC R47, c[0x0][0x370] ;  /* 0x0000dc00ff2fbb82 */ /* 0x000e240000000800 */
[----:B0-----:R-:W-:-:S06]  /*45f0*/  @!P3 IMAD R48, R46, R47, RZ ;  /* 0x0000002f2e30b224 */ /* 0x001fcc00078e02ff */
[----:B------:R-:W0:Y:S01]  /*4600*/  @!P3 LDC.64 R46, c[0x0][0x3d0] ;  /* 0x0000f400ff2ebb82 */ /* 0x000e220000000a00 */
[----:B------:R-:W-:-:S05]  /*4610*/  @!P3 SHF.L.U32 R49, R48, 0x1, RZ ;  /* 0x000000013031b819 */ /* 0x000fca00000006ff */
[----:B0-----:R-:W-:-:S04]  /*4620*/  @!P3 IMAD.WIDE R46, R49, 0x4, R46 ;  /* 0x00000004312eb825 */ /* 0x001fc800078e022e */
        /* <DEDUP_REMOVED lines=11> */
.L_x_1251:
[----:B------:R-:W3:Y:S02]  /*46e0*/  LDCU UR5, c[0x0][0x370] ;  /* 0x00006e00ff0577ac */ /* 0x000ee40008000800 */
[----:B---3--:R-:W-:-:S09]  /*46f0*/  ULOP3.LUT UP0, UR5, UR5, 0x3, URZ, 0xc0, !UPT ;  /* 0x0000000305057892 */ /* 0x008fd2000f80c0ff */
[----:B------:R-:W-:Y:S05]  /*4700*/  BRA.U !UP0, `(.L_x_1246) ;  /* 0x0000000108ec7547 */ /* 0x000fea000b800000 */
[----:B------:R-:W-:-:S09]  /*4710*/  UISETP.NE.AND UP0, UPT, UR5, 0x1, UPT ;  /* 0x000000010500788c */ /* 0x000fd2000bf05270 */
[----:B------:R-:W-:Y:S05]  /*4720*/  BRA.U !UP0, `(.L_x_1252) ;  /* 0x00000001088c7547 */ /* 0x000fea000b800000 */
[C---:B------:R-:W-:Y:S02]  /*4730*/  ISETP.NE.AND P0, PT, R0.reuse, UR8, PT ;  /* 0x0000000800007c0c */ /* 0x040fe4000bf05270 */
[----:B------:R-:W-:Y:S02]  /*4740*/  IADD3 R40, PT, PT, R0, 0x1, RZ ;  /* 0x0000000100287810 */ /* 0x000fe40007ffe0ff */
[----:B------:R-:W-:Y:S02]  /*4750*/  ISETP.NE.OR P0, PT, R55, RZ, !P0 ;  /* 0x000000ff3700720c */ /* 0x000fe40004705670 */
[----:B------:R-:W-:-:S04]  /*4760*/  ISETP.NE.AND P1, PT, R40, UR8, PT ;  /* 0x0000000828007c0c */ /* 0x000fc8000bf25270 */
[----:B------:R-:W-:-:S07]  /*4770*/  ISETP.NE.OR P1, PT, R55, RZ, !P1 ;  /* 0x000000ff3700720c */ /* 0x000fce0004f25670 */
[----:B-1----:R-:W1:Y:S01]  /*4780*/  @!P0 LDC R49, c[0x0][0x374] ;  /* 0x0000dd00ff318b82 */ /* 0x002e620000000800 */
[C---:B------:R-:W-:Y:S01]  /*4790*/  @!P0 LOP3.LUT R40, R54.reuse, 0x1, RZ, 0xc0, !PT ;  /* 0x0000000136288812 */ /* 0x040fe200078ec0ff */
[----:B------:R-:W3:Y:S04]  /*47a0*/  @!P0 S2R R48, SR_CTAID.Y ;  /* 0x0000000000308919 */ /* 0x000ee80000002600 */
[----:B--2---:R-:W-:Y:S01]  /*47b0*/  @!P1 LOP3.LUT R42, R54, 0x1, RZ, 0xc0, !PT ;  /* 0x00000001362a9812 */ /* 0x004fe200078ec0ff */
[----:B------:R-:W2:Y:S01]  /*47c0*/  @!P1 S2R R59, SR_CTAID.Y ;  /* 0x00000000003b9919 */ /* 0x000ea20000002600 */
[----:B------:R-:W0:Y:S08]  /*47d0*/  @!P0 LDC R41, c[0x0][0x370] ;  /* 0x0000dc00ff298b82 */ /* 0x000e300000000800 */
[----:B------:R-:W4:Y:S08]  /*47e0*/  @!P1 LDC R51, c[0x0][0x374] ;  /* 0x0000dd00ff339b82 */ /* 0x000f300000000800 */
[----:B------:R-:W5:Y:S01]  /*47f0*/  @!P1 LDC R43, c[0x0][0x370] ;  /* 0x0000dc00ff2b9b82 */ /* 0x000f620000000800 */
[----:B-1----:R-:W-:-:S04]  /*4800*/  @!P0 IMAD R40, R40, R49, RZ ;  /* 0x0000003128288224 */ /* 0x002fc800078e02ff */
[----:B0-----:R-:W-:-:S03]  /*4810*/  @!P0 IMAD R44, R40, R41, RZ ;  /* 0x00000029282c8224 */ /* 0x001fc600078e02ff */
[----:B------:R-:W0:Y:S02]  /*4820*/  @!P0 LDC.64 R40, c[0x0][0x3d0] ;  /* 0x0000f400ff288b82 */ /* 0x000e240000000a00 */
[----:B------:R-:W-:Y:S01]  /*4830*/  @!P0 SHF.L.U32 R45, R44, 0x1, RZ ;  /* 0x000000012c2d8819 */ /* 0x000fe200000006ff */
[-C--:B----4-:R-:W-:Y:S02]  /*4840*/  @!P1 IMAD R42, R42, R51.reuse, RZ ;  /* 0x000000332a2a9224 */ /* 0x090fe400078e02ff */
[----:B------:R-:W-:Y:S02]  /*4850*/  @!P1 IMAD R44, R0, R51, R51 ;  /* 0x00000033002c9224 */ /* 0x000fe400078e0233 */
[----:B-----5:R-:W-:Y:S02]  /*4860*/  @!P1 IMAD R46, R42, R43, RZ ;  /* 0x0000002b2a2e9224 */ /* 0x020fe400078e02ff */
[----:B------:R-:W1:Y:S03]  /*4870*/  @!P1 LDC.64 R42, c[0x0][0x3d0] ;  /* 0x0000f400ff2a9b82 */ /* 0x000e660000000a00 */
[----:B------:R-:W-:Y:S01]  /*4880*/  @!P1 SHF.L.U32 R47, R46, 0x1, RZ ;  /* 0x000000012e2f9819 */ /* 0x000fe200000006ff */
[----:B0-----:R-:W-:-:S04]  /*4890*/  @!P0 IMAD.WIDE R40, R45, 0x4, R40 ;  /* 0x000000042d288825 */ /* 0x001fc800078e0228 */
[----:B---3--:R-:W-:-:S04]  /*48a0*/  @!P0 IMAD R45, R0, R49, R48 ;  /* 0x00000031002d8224 */ /* 0x008fc800078e0230 */
[----:B------:R-:W-:-:S06]  /*48b0*/  @!P0 IMAD.WIDE.U32 R40, R45, 0x8, R40 ;  /* 0x000000082d288825 */ /* 0x000fcc00078e0028 */
[----:B------:R-:W3:Y:S01]  /*48c0*/  @!P0 LDG.E.64 R40, desc[UR10][R40.64] ;  /* 0x0000000a28288981 */ /* 0x000ee2000c1e1b00 */
[----:B-1----:R-:W-:Y:S01]  /*48d0*/  @!P1 IMAD.WIDE R42, R47, 0x4, R42 ;  /* 0x000000042f2a9825 */ /* 0x002fe200078e022a */
[----:B--2---:R-:W-:-:S05]  /*48e0*/  @!P1 IADD3 R47, PT, PT, R44, R59, RZ ;  /* 0x0000003b2c2f9210 */ /* 0x004fca0007ffe0ff */
[----:B------:R-:W-:-:S06]  /*48f0*/  @!P1 IMAD.WIDE.U32 R42, R47, 0x8, R42 ;  /* 0x000000082f2a9825 */ /* 0x000fcc00078e002a */
[----:B------:R-:W2:Y:S01]  /*4900*/  @!P1 LDG.E.64 R42, desc[UR10][R42.64] ;  /* 0x0000000a2a2a9981 */ /* 0x000ea2000c1e1b00 */
[----:B------:R-:W-:Y:S01]  /*4910*/  IADD3 R0, PT, PT, R0, 0x2, RZ ;  /* 0x0000000200007810 */ /* 0x000fe20007ffe0ff */
[----:B---3--:R-:W-:Y:S01]  /*4920*/  @!P0 FADD.FTZ R38, R38, R40 ;  /* 0x0000002826268221 */ /* 0x008fe20000010000 */
[----:B------:R-:W-:-:S03]  /*4930*/  @!P0 FADD.FTZ R39, R39, R41 ;  /* 0x0000002927278221 */ /* 0x000fc60000010000 */
[----:B--2---:R-:W-:Y:S01]  /*4940*/  @!P1 FADD.FTZ R38, R38, R42 ;  /* 0x0000002a26269221 */ /* 0x004fe20000010000 */
[----:B------:R-:W-:-:S07]  /*4950*/  @!P1 FADD.FTZ R39, R39, R43 ;  /* 0x0000002b27279221 */ /* 0x000fce0000010000 */
.L_x_1252:
[----:B------:R-:W3:Y:S01]  /*4960*/  LDC R40, c[0x0][0x370] ;  /* 0x0000dc00ff287b82 */ /* 0x000ee20000000800 */
[----:B------:R-:W-:Y:S01]  /*4970*/  ISETP.NE.AND P0, PT, R0, UR8, PT ;  /* 0x0000000800007c0c */ /* 0x000fe2000bf05270 */
[----:B------:R-:W-:Y:S03]  /*4980*/  BSSY.RECONVERGENT B0, `(.L_x_1246) ;  /* 0x0000013000007945 */ /* 0x000fe60003800200 */
[----:B------:R-:W-:Y:S02]  /*4990*/  ISETP.NE.OR P0, PT, R55, RZ, !P0 ;  /* 0x000000ff3700720c */ /* 0x000fe40004705670 */
[----:B---3--:R-:W-:-:S04]  /*49a0*/  LOP3.LUT R40, R40, 0x1, RZ, 0xc0, !PT ;  /* 0x0000000128287812 */ /* 0x008fc800078ec0ff */
[----:B------:R-:W-:-:S13]  /*49b0*/  ISETP.NE.U32.OR P0, PT, R40, 0x1, P0 ;  /* 0x000000012800780c */ /* 0x000fda0000705470 */
[----:B------:R-:W-:Y:S05]  /*49c0*/  @P0 BRA `(.L_x_1253) ;  /* 0x0000000000380947 */ /* 0x000fea0003800000 */
[----:B------:R-:W3:Y:S01]  /*49d0*/  LDCU UR5, c[0x0][0x374] ;  /* 0x00006e80ff0577ac */ /* 0x000ee20008000800 */
[----:B-12---:R-:W1:Y:S01]  /*49e0*/  LDC R43, c[0x0][0x370] ;  /* 0x0000dc00ff2b7b82 */ /* 0x006e620000000800 */
[----:B------:R-:W2:Y:S01]  /*49f0*/  S2R R45, SR_CTAID.Y ;  /* 0x00000000002d7919 */ /* 0x000ea20000002600 */
[----:B------:R-:W-:-:S06]  /*4a00*/  LOP3.LUT R42, R54, 0x1, RZ, 0xc0, !PT ;  /* 0x00000001362a7812 */ /* 0x000fcc00078ec0ff */
[----:B------:R-:W4:Y:S01]  /*4a10*/  LDC.64 R40, c[0x0][0x3d0] ;  /* 0x0000f400ff287b82 */ /* 0x000f220000000a00 */
[----:B---3--:R-:W-:-:S04]  /*4a20*/  IMAD R42, R42, UR5, RZ ;  /* 0x000000052a2a7c24 */ /* 0x008fc8000f8e02ff */
[----:B-1----:R-:W-:-:S05]  /*4a30*/  IMAD R42, R42, R43, RZ ;  /* 0x0000002b2a2a7224 */ /* 0x002fca00078e02ff */
[----:B------:R-:W-:-:S05]  /*4a40*/  SHF.L.U32 R43, R42, 0x1, RZ ;  /* 0x000000012a2b7819 */ /* 0x000fca00000006ff */
[----:B----4-:R-:W-:-:S04]  /*4a50*/  IMAD.WIDE R40, R43, 0x4, R40 ;  /* 0x000000042b287825 */ /* 0x010fc800078e0228 */
[----:B--2---:R-:W-:-:S04]  /*4a60*/  IMAD R43, R0, UR5, R45 ;  /* 0x00000005002b7c24 */ /* 0x004fc8000f8e022d */
[----:B------:R-:W-:-:S06]  /*4a70*/  IMAD.WIDE.U32 R40, R43, 0x8, R40 ;  /* 0x000000082b287825 */ /* 0x000fcc00078e0028 */
[----:B------:R-:W0:Y:S02]  /*4a80*/  LDG.E.64 R40, desc[UR10][R40.64] ;  /* 0x0000000a28287981 */ /* 0x000e24000c1e1b00 */
[----:B0-----:R-:W-:Y:S01]  /*4a90*/  FADD.FTZ R38, R38, R40 ;  /* 0x0000002826267221 */ /* 0x001fe20000010000 */
[----:B------:R-:W-:-:S07]  /*4aa0*/  FADD.FTZ R39, R39, R41 ;  /* 0x0000002927277221 */ /* 0x000fce0000010000 */
.L_x_1253:
[----:B------:R-:W-:Y:S05]  /*4ab0*/  BSYNC.RECONVERGENT B0 ;  /* 0x0000000000007941 */ /* 0x000fea0003800200 */
.L_x_1246:
[----:B------:R-:W3:Y:S01]  /*4ac0*/  S2UR UR6, SR_CgaCtaId ;  /* 0x00000000000679c3 */ /* 0x000ee20000008800 */
[----:B------:R-:W-:Y:S01]  /*4ad0*/  ISETP.NE.AND P0, PT, R55, RZ, PT ;  /* 0x000000ff3700720c */ /* 0x000fe20003f05270 */
[----:B------:R-:W-:Y:S01]  /*4ae0*/  UMOV UR5, 0x400 ;  /* 0x0000040000057882 */ /* 0x000fe20000000000 */
[----:B------:R-:W4:Y:S01]  /*4af0*/  LDCU.64 UR14, c[0x0][0x400] ;  /* 0x00008000ff0e77ac */ /* 0x000f220008000a00 */
[----:B0-2---:R-:W-:Y:S01]  /*4b00*/  FADD.FTZ R44, R6, -UR20 ;  /* 0x80000014062c7e21 */ /* 0x005fe20008010000 */
[----:B------:R-:W-:-:S03]  /*4b10*/  FADD.FTZ R45, R7, -UR20 ;  /* 0x80000014072d7e21 */ /* 0x000fc60008010000 */
[----:B------:R-:W0:Y:S01]  /*4b20*/  LDC R40, c[0x0][0x41c] ;  /* 0x00010700ff287b82 */ /* 0x000e220000000800 */
[----:B-1----:R-:W-:Y:S01]  /*4b30*/  FMUL.FTZ R50, R45, UR12 ;  /* 0x0000000c2d327c20 */ /* 0x002fe20008410000 */
[----:B---3--:R-:W-:Y:S01]  /*4b40*/  ULEA UR5, UR6, UR5, 0x18 ;  /* 0x0000000506057291 */ /* 0x008fe2000f8ec0ff */
[----:B------:R-:W1:Y:S01]  /*4b50*/  LDCU.U8 UR6, c[0x0][0x414] ;  /* 0x00008280ff0677ac */ /* 0x000e620008000000 */
[----:B0-----:R-:W-:-:S07]  /*4b60*/  IMAD R40, R40, UR8, R57 ;  /* 0x0000000828287c24 */ /* 0x001fce000f8e0239 */
[----:B------:R0:W-:Y:S01]  /*4b70*/  @!P0 STS.64 [UR5+0xb0], R38 ;  /* 0x0000b026ff008988 */ /* 0x0001e20008000a05 */
[----:B------:R-:W-:Y:S01]  /*4b80*/  BAR.SYNC.DEFER_BLOCKING 0x0 ;  /* 0x0000000000007b1d */ /* 0x000fe20000010000 */
[C---:B------:R-:W-:Y:S02]  /*4b90*/  IADD3 R41, PT, PT, R40.reuse, 0x10, RZ ;  /* 0x0000001028297810 */ /* 0x040fe40007ffe0ff */
[C---:B------:R-:W-:Y:S02]  /*4ba0*/  IADD3 R6, PT, PT, R40.reuse, 0x20, RZ ;  /* 0x0000002028067810 */ /* 0x040fe40007ffe0ff */
[----:B----4-:R-:W-:Y:S01]  /*4bb0*/  ISETP.GE.U32.AND P0, PT, R40, UR14, PT ;  /* 0x0000000e28007c0c */ /* 0x010fe2000bf06070 */
[----:B-1----:R-:W-:Y:S01]  /*4bc0*/  UISETP.NE.AND UP0, UPT, UR6, URZ, UPT ;  /* 0x000000ff0600728c */ /* 0x002fe2000bf05270 */
[----:B------:R-:W-:Y:S02]  /*4bd0*/  SHF.R.S32.HI R58, RZ, 0x1f, R40 ;  /* 0x0000001fff3a7819 */ /* 0x000fe40000011428 */
[----:B------:R-:W-:-:S02]  /*4be0*/  ISETP.GE.U32.AND P1, PT, R41, UR14, PT ;  /* 0x0000000e29007c0c */ /* 0x000fc4000bf26070 */
[----:B------:R-:W-:Y:S02]  /*4bf0*/  ISETP.GE.U32.AND P2, PT, R6, UR14, PT ;  /* 0x0000000e06007c0c */ /* 0x000fe4000bf46070 */
[----:B0-----:R-:W-:Y:S02]  /*4c00*/  SHF.R.S32.HI R39, RZ, 0x1f, R41 ;  /* 0x0000001fff277819 */ /* 0x001fe40000011429 */
[----:B------:R-:W-:Y:S02]  /*4c10*/  SHF.R.S32.HI R38, RZ, 0x1f, R6 ;  /* 0x0000001fff267819 */ /* 0x000fe40000011406 */
[----:B------:R-:W-:Y:S02]  /*4c20*/  ISETP.GE.AND.EX P0, PT, R58, UR15, PT, P0 ;  /* 0x0000000f3a007c0c */ /* 0x000fe4000bf06300 */
[----:B------:R-:W-:Y:S02]  /*4c30*/  ISETP.GE.AND.EX P1, PT, R39, UR15, PT, P1 ;  /* 0x0000000f27007c0c */ /* 0x000fe4000bf26310 */
[----:B------:R-:W-:Y:S01]  /*4c40*/  ISETP.GE.AND.EX P2, PT, R38, UR15, PT, P2 ;  /* 0x0000000f26007c0c */ /* 0x000fe2000bf46320 */
[----:B------:R-:W0:Y:S01]  /*4c50*/  LDS.64 R42, [UR5+0xb0] ;  /* 0x0000b005ff2a7984 */ /* 0x000e220008000a00 */
[----:B------:R-:W0:Y:S02]  /*4c60*/  LDCU UR5, c[0x0][0x42c] ;  /* 0x00008580ff0577ac */ /* 0x000e240008000800 */
[----:B0-----:R-:W-:Y:S01]  /*4c70*/  FMUL.FTZ R7, R43, UR5 ;  /* 0x000000052b077c20 */ /* 0x001fe20008410000 */
[----:B------:R-:W-:Y:S01]  /*4c80*/  FMUL.FTZ R0, R42, UR5 ;  /* 0x000000052a007c20 */ /* 0x000fe20008410000 */
[----:B------:R-:W-:-:S04]  /*4c90*/  FMUL.FTZ R43, R44, UR12 ;  /* 0x0000000c2c2b7c20 */ /* 0x000fc80008410000 */
[----:B------:R-:W-:Y:S01]  /*4ca0*/  FFMA.FTZ R51, R0, R43, R7 ;  /* 0x0000002b00337223 */ /* 0x000fe20000010007 */
        /* <DEDUP_REMOVED lines=19> */
.L_x_1254:
[----:B------:R-:W-:Y:S01]  /*4de0*/  FADD.FTZ R42, R8, -UR20 ;  /* 0x80000014082a7e21 */ /* 0x000fe20008010000 */
[----:B------:R-:W-:Y:S01]  /*4df0*/  FFMA.FTZ R8, R0, R50, R7 ;  /* 0x0000003200087223 */ /* 0x000fe20000010007 */
[----:B------:R-:W-:Y:S01]  /*4e00*/  BSSY.RECONVERGENT B0, `(.L_x_1255) ;  /* 0x0000013000007945 */ /* 0x000fe20003800200 */
[----:B------:R-:W-:Y:S01]  /*4e10*/  FFMA.FTZ R51, R36, R2, -R51 ;  /* 0x0000000224337223 */ /* 0x000fe20000010833 */
[----:B------:R-:W-:Y:S01]  /*4e20*/  FADD.FTZ R44, R9, -UR20 ;  /* 0x80000014092c7e21 */ /* 0x000fe20008010000 */
        /* <DEDUP_REMOVED lines=13> */
[----:B------:R-:W-:-:S04]  /*4f00*/  IADD3 R45, PT, PT, R9, R45, RZ ;  /* 0x0000002d092d7210 */ /* 0x000fc80007ffe0ff */
[----:B------:R-:W-:-:S05]  /*4f10*/  LEA.HI.X R3, R8, UR7, R45, 0x2, P0 ;  /* 0x0000000708037c11 */ /* 0x000fca00080f142d */
[----:B------:R0:W-:Y:S02]  /*4f20*/  STG.E.64 desc[UR10][R2.64], R42 ;  /* 0x0000002a02007986 */ /* 0x0001e4000c101b0a */
.L_x_1256:
[----:B------:R-:W-:Y:S05]  /*4f30*/  BSYNC.RECONVERGENT B0 ;  /* 0x0000000000007941 */ /* 0x000fea0003800200 */
.L_x_1255:
        /* <DEDUP_REMOVED lines=21> */
.L_x_1257:
[----:B------:R-:W-:Y:S01]  /*5090*/  FADD.FTZ R12, R12, -UR20 ;  /* 0x800000140c0c7e21 */ /* 0x000fe20008010000 */
[----:B0-----:R-:W-:Y:S01]  /*50a0*/  FFMA.FTZ R2, R0, R48, R7 ;  /* 0x0000003000027223 */ /* 0x001fe20000010007 */
        /* <DEDUP_REMOVED lines=13> */
[----:B------:R-:W-:Y:S01]  /*5180*/  IMAD R41, R41, UR7, R10 ;  /* 0x0000000729297c24 */ /* 0x000fe2000f8e020a */
[----:B-1----:R-:W-:Y:S01]  /*5190*/  LEA R2, P0, R8, UR8, 0x2 ;  /* 0x0000000808027c11 */ /* 0x002fe2000f8010ff */
[----:B------:R-:W-:-:S03]  /*51a0*/  FMUL.FTZ R10, R47, UR12 ;  /* 0x0000000c2f0a7c20 */ /* 0x000fc60008410000 */
[----:B------:R-:W-:-:S04]  /*51b0*/  IADD3 R41, PT, PT, R9, R41, RZ ;  /* 0x0000002909297210 */ /* 0x000fc80007ffe0ff */
[----:B------:R-:W-:-:S05]  /*51c0*/  LEA.HI.X R3, R8, UR9, R41, 0x2, P0 ;  /* 0x0000000908037c11 */ /* 0x000fca00080f1429 */
[----:B------:R0:W-:Y:S02]  /*51d0*/  STG.E.64 desc[UR10][R2.64], R10 ;  /* 0x0000000a02007986 */ /* 0x0001e4000c101b0a */
.L_x_1259:
[----:B------:R-:W-:Y:S05]  /*51e0*/  BSYNC.RECONVERGENT B0 ;  /* 0x0000000000007941 */ /* 0x000fea0003800200 */
.L_x_1258:
        /* <DEDUP_REMOVED lines=21> */
.L_x_1260:
[----:B0-----:R-:W-:Y:S01]  /*5340*/  FFMA.FTZ R2, R0, R44, R7 ;  /* 0x0000002c00027223 */ /* 0x001fe20000010007 */
[----:B------:R-:W-:Y:S01]  /*5350*/  BSSY.RECONVERGENT B0, `(.L_x_1261) ;  /* 0x0000013000007945 */ /* 0x000fe20003800200 */
[----:B------:R-:W-:Y:S01]  /*5360*/  FFMA.FTZ R39, R36, R14, -R39 ;  /* 0x0000000e24277223 */ /* 0x000fe20000010827 */
[----:B------:R-:W-:Y:S01]  /*5370*/  FADD.FTZ R16, R16, -UR20 ;  /* 0x8000001410107e21 */ /* 0x000fe20008010000 */
        /* <DEDUP_REMOVED lines=16> */
.L_x_1262:
[----:B------:R-:W-:Y:S05]  /*5480*/  BSYNC.RECONVERGENT B0 ;  /* 0x0000000000007941 */ /* 0x000fea0003800200 */
.L_x_1261:
[----:B------:R-:W-:Y:S01]  /*5490*/  FADD.FTZ R20, R20, -UR20 ;  /* 0x8000001414147e21 */ /* 0x000fe20008010000 */
[----:B------:R-:W-:Y:S01]  /*54a0*/  FADD.FTZ R21, R21, -UR20 ;  /* 0x8000001415157e21 */ /* 0x000fe20008010000 */
[----:B------:R-:W-:Y:S01]  /*54b0*/  FADD.FTZ R15, R24, -UR20 ;  /* 0x80000014180f7e21 */ /* 0x000fe20008010000 */
[----:B------:R-:W-:Y:S01]  /*54c0*/  FADD.FTZ R25, R25, -UR20 ;  /* 0x8000001419197e21 */ /* 0x000fe20008010000 */
[----:B------:R-:W-:Y:S01]  /*54d0*/  FADD.FTZ R9, R28, -UR20 ;  /* 0x800000141c097e21 */ /* 0x000fe20008010000 */
[----:B0-----:R-:W-:Y:S01]  /*54e0*/  FADD.FTZ R10, R29, -UR20 ;  /* 0x800000141d0a7e21 */ /* 0x001fe20008010000 */
[----:B------:R-:W-:Y:S01]  /*54f0*/  FADD.FTZ R2, R32, -UR20 ;  /* 0x8000001420027e21 */ /* 0x000fe20008010000 */
[----:B------:R-:W-:Y:S01]  /*5500*/  FADD.FTZ R6, R33, -UR20 ;  /* 0x8000001421067e21 */ /* 0x000fe20008010000 */
[----:B------:R-:W-:Y:S01]  /*5510*/  IADD3 R45, PT, PT, R40, 0x30, RZ ;  /* 0x00000030282d7810 */ /* 0x000fe20007ffe0ff */
[----:B------:R-:W-:Y:S01]  /*5520*/  FMUL.FTZ R33, R16, UR12 ;  /* 0x0000000c10217c20 */ /* 0x000fe20008410000 */
[C---:B------:R-:W-:Y:S01]  /*5530*/  IADD3 R24, PT, PT, R40.reuse, 0x40, RZ ;  /* 0x0000004028187810 */ /* 0x040fe20007ffe0ff */
        /* <DEDUP_REMOVED lines=14> */
[--C-:B------:R-:W-:Y:S01]  /*5620*/  FFMA.FTZ R46, R0, R32, R7.reuse ;  /* 0x00000020002e7223 */ /* 0x100fe20000010007 */
[----:B------:R-:W-:Y:S01]  /*5630*/  ISETP.GE.U32.AND P3, PT, R24, UR14, PT ;  /* 0x0000000e18007c0c */ /* 0x000fe2000bf66070 */
[--C-:B------:R-:W-:Y:S01]  /*5640*/  FFMA.FTZ R29, R0, R48, R7.reuse ;  /* 0x00000030001d7223 */ /* 0x100fe20000010007 */
[----:B------:R-:W-:Y:S01]  /*5650*/  ISETP.GE.U32.AND P4, PT, R14, UR14, PT ;  /* 0x0000000e0e007c0c */ /* 0x000fe2000bf86070 */
[--C-:B------:R-:W-:Y:S01]  /*5660*/  FFMA.FTZ R28, R0, R50, R7.reuse ;  /* 0x00000032001c7223 */ /* 0x100fe20000010007 */
[----:B------:R-:W-:Y:S01]  /*5670*/  ISETP.GE.U32.AND P2, PT, R8, UR14, PT ;  /* 0x0000000e08007c0c */ /* 0x000fe2000bf46070 */
[C---:B------:R-:W-:Y:S01]  /*5680*/  FFMA.FTZ R21, R0.reuse, R15, R7 ;  /* 0x0000000f00157223 */ /* 0x040fe20000010007 */
[----:B------:R-:W-:Y:S01]  /*5690*/  SHF.R.S32.HI R47, RZ, 0x1f, R45 ;  /* 0x0000001fff2f7819 */ /* 0x000fe2000001142d */
[C-C-:B------:R-:W-:Y:S01]  /*56a0*/  FFMA.FTZ R20, R0.reuse, R16, R7.reuse ;  /* 0x0000001000147223 */ /* 0x140fe20000010007 */
[----:B------:R-:W-:Y:S01]  /*56b0*/  SHF.R.S32.HI R25, RZ, 0x1f, R24 ;  /* 0x0000001fff197819 */ /* 0x000fe20000011418 */
[C-C-:B------:R-:W-:Y:S01]  /*56c0*/  FFMA.FTZ R13, R0.reuse, R9, R7.reuse ;  /* 0x00000009000d7223 */ /* 0x140fe20000010007 */
[----:B------:R-:W-:Y:S01]  /*56d0*/  SHF.R.S32.HI R17, RZ, 0x1f, R14 ;  /* 0x0000001fff117819 */ /* 0x000fe2000001140e */
[C-C-:B------:R-:W-:Y:S01]  /*56e0*/  FFMA.FTZ R12, R0.reuse, R10, R7.reuse ;  /* 0x0000000a000c7223 */ /* 0x140fe20000010007 */
[----:B------:R-:W-:Y:S01]  /*56f0*/  SHF.R.S32.HI R11, RZ, 0x1f, R8 ;  /* 0x0000001fff0b7819 */ /* 0x000fe20000011408 */
[--C-:B------:R-:W-:Y:S01]  /*5700*/  FFMA.FTZ R3, R0, R2, R7.reuse ;  /* 0x0000000200037223 */ /* 0x100fe20000010007 */
[----:B------:R-:W-:Y:S01]  /*5710*/  ISETP.GE.U32.AND P0, PT, R40, UR14, PT ;  /* 0x0000000e28007c0c */ /* 0x000fe2000bf06070 */
[----:B------:R-:W-:Y:S01]  /*5720*/  FFMA.FTZ R0, R0, R6, R7 ;  /* 0x0000000600007223 */ /* 0x000fe20000010007 */
        /* <DEDUP_REMOVED lines=23> */
.L_x_1263:
        /* <DEDUP_REMOVED lines=17> */
.L_x_1265:
[----:B------:R-:W-:Y:S05]  /*59b0*/  BSYNC.RECONVERGENT B0 ;  /* 0x0000000000007941 */ /* 0x000fea0003800200 */
.L_x_1264:
[----:B------:R-:W-:Y:S05]  /*59c0*/  BRA.U !UP0, `(.L_x_1266) ;  /* 0x0000000108487547 */ /* 0x000fea000b800000 */
        /* <DEDUP_REMOVED lines=18> */
.L_x_1266:
[----:B------:R-:W-:Y:S01]  /*5af0*/  BSSY.RECONVERGENT B0, `(.L_x_1267) ;  /* 0x0000011000007945 */ /* 0x000fe20003800200 */
[----:B------:R-:W-:Y:S01]  /*5b00*/  FFMA.FTZ R29, R36, R22, -R29 ;  /* 0x00000016241d7223 */ /* 0x000fe2000001081d */
[----:B------:R-:W-:Y:S02]  /*5b10*/  FFMA.FTZ R28, R37, R23, -R28 ;  /* 0x00000017251c7223 */ /* 0x000fe4000001081c */
[----:B------:R-:W-:Y:S05]  /*5b20*/  @P3 BRA `(.L_x_1268) ;  /* 0x0000000000343947 */ /* 0x000fea0003800000 */
[----:B------:R-:W1:Y:S01]  /*5b30*/  LDCU.64 UR6, c[0x0][0x3f8] ;  /* 0x00007f00ff0677ac */ /* 0x000e620008000a00 */
[----:B0-----:R-:W-:Y:S02]  /*5b40*/  MOV R18, R60 ;  /* 0x0000003c00127202 */ /* 0x001fe40000000f00 */
[----:B------:R-:W-:Y:S01]  /*5b50*/  MOV R19, R63 ;  /* 0x0000003f00137202 */ /* 0x000fe20000000f00 */
[----:B------:R-:W0:Y:S01]  /*5b60*/  LDCU.64 UR8, c[0x0][0x380] ;  /* 0x00007000ff0877ac */ /* 0x000e220008000a00 */
[----:B-1----:R-:W-:Y:S02]  /*5b70*/  IMAD R25, R25, UR6, RZ ;  /* 0x0000000619197c24 */ /* 0x002fe4000f8e02ff */
[----:B------:R-:W-:-:S04]  /*5b80*/  IMAD.WIDE.U32 R22, R24, UR6, R18 ;  /* 0x0000000618167c25 */ /* 0x000fc8000f8e0012 */
[----:B------:R-:W-:Y:S01]  /*5b90*/  IMAD R25, R24, UR7, R25 ;  /* 0x0000000718197c24 */ /* 0x000fe2000f8e0219 */
[----:B0-----:R-:W-:Y:S01]  /*5ba0*/  LEA R18, P1, R22, UR8, 0x2 ;  /* 0x0000000816127c11 */ /* 0x001fe2000f8210ff */
[----:B------:R-:W-:-:S03]  /*5bb0*/  FMUL.FTZ R24, R29, UR12 ;  /* 0x0000000c1d187c20 */ /* 0x000fc60008410000 */
[----:B------:R-:W-:-:S04]  /*5bc0*/  IADD3 R25, PT, PT, R23, R25, RZ ;  /* 0x0000001917197210 */ /* 0x000fc80007ffe0ff */
[----:B------:R-:W-:Y:S01]  /*5bd0*/  LEA.HI.X R19, R22, UR9, R25, 0x2, P1 ;  /* 0x0000000916137c11 */ /* 0x000fe200088f1419 */
[----:B------:R-:W-:-:S05]  /*5be0*/  FMUL.FTZ R25, R28, UR12 ;  /* 0x0000000c1c197c20 */ /* 0x000fca0008410000 */
[----:B------:R1:W-:Y:S02]  /*5bf0*/  STG.E.64 desc[UR10][R18.64], R24 ;  /* 0x0000001812007986 */ /* 0x0003e4000c101b0a */
.L_x_1268:
[----:B------:R-:W-:Y:S05]  /*5c00*/  BSYNC.RECONVERGENT B0 ;  /* 0x0000000000007941 */ /* 0x000fea0003800200 */
.L_x_1267:
[----:B------:R-:W-:Y:S05]  /*5c10*/  BRA.U !UP0, `(.L_x_1269) ;  /* 0x0000000108487547 */ /* 0x000fea000b800000 */
[----:B------:R-:W-:Y:S01]  /*5c20*/  FFMA.FTZ R15, R36, R15, R4 ;  /* 0x0000000f240f7223 */ /* 0x000fe20000010004 */
[----:B------:R-:W-:-:S03]  /*5c30*/  FFMA.FTZ R16, R37, R16, R5 ;  /* 0x0000001025107223 */ /* 0x000fc60000010005 */
[----:B------:R-:W-:Y:S01]  /*5c40*/  FMUL.FTZ R7, R15, -1.4426950216293334961 ;  /* 0xbfb8aa3b0f077820 */ /* 0x000fe20000410000 */
[----:B------:R-:W-:-:S05]  /*5c50*/  FMUL.FTZ R22, R16, -1.4426950216293334961 ;  /* 0xbfb8aa3b10167820 */ /* 0x000fca0000410000 */
[----:B------:R-:W0:Y:S08]  /*5c60*/  MUFU.EX2 R7, R7 ;  /* 0x0000000700077308 */ /* 0x000e300000000800 */
[----:B------:R-:W2:Y:S01]  /*5c70*/  MUFU.EX2 R22, R22 ;  /* 0x0000001600167308 */ /* 0x000ea20000000800 */
[----:B01----:R-:W-:-:S07]  /*5c80*/  FADD.FTZ R18, R7, 1 ;  /* 0x3f80000007127421 */ /* 0x003fce0000010000 */
[----:B------:R-:W0:Y:S01]  /*5c90*/  MUFU.RCP R19, R18 ;  /* 0x0000001200137308 */ /* 0x000e220000001000 */
[----:B--2---:R-:W-:-:S07]  /*5ca0*/  FADD.FTZ R23, R22, 1 ;  /* 0x3f80000016177421 */ /* 0x004fce0000010000 */
        /* <DEDUP_REMOVED lines=9> */
.L_x_1269:
[----:B------:R-:W-:Y:S01]  /*5d40*/  BSSY.RECONVERGENT B0, `(.L_x_1270) ;  /* 0x0000011000007945 */ /* 0x000fe20003800200 */
[----:B------:R-:W-:Y:S01]  /*5d50*/  FFMA.FTZ R21, R36, R26, -R21 ;  /* 0x0000001a24157223 */ /* 0x000fe20000010815 */
[----:B01----:R-:W-:Y:S02]  /*5d60*/  FFMA.FTZ R19, R37, R27, -R20 ;  /* 0x0000001b25137223 */ /* 0x003fe40000010814 */
[----:B------:R-:W-:Y:S05]  /*5d70*/  @P4 BRA `(.L_x_1271) ;  /* 0x0000000000344947 */ /* 0x000fea0003800000 */
        /* <DEDUP_REMOVED lines=13> */
.L_x_1271:
[----:B------:R-:W-:Y:S05]  /*5e50*/  BSYNC.RECONVERGENT B0 ;  /* 0x0000000000007941 */ /* 0x000fea0003800200 */
.L_x_1270:
[----:B------:R-:W-:Y:S05]  /*5e60*/  BRA.U !UP0, `(.L_x_1272) ;  /* 0x0000000108487547 */ /* 0x000fea000b800000 */
        /* <DEDUP_REMOVED lines=18> */
.L_x_1272:
[----:B------:R-:W-:Y:S01]  /*5f90*/  BSSY.RECONVERGENT B0, `(.L_x_1273) ;  /* 0x0000012000007945 */ /* 0x000fe20003800200 */
[----:B------:R-:W-:Y:S01]  /*5fa0*/  FFMA.FTZ R13, R36, R30, -R13 ;  /* 0x0000001e240d7223 */ /* 0x000fe2000001080d */
[----:B0-----:R-:W-:Y:S01]  /*5fb0*/  SHF.R.S32.HI R14, RZ, 0x1f, R40 ;  /* 0x0000001fff0e7819 */ /* 0x001fe20000011428 */
        /* <DEDUP_REMOVED lines=15> */
.L_x_1274:
[----:B------:R-:W-:Y:S05]  /*60b0*/  BSYNC.RECONVERGENT B0 ;  /* 0x0000000000007941 */ /* 0x000fea0003800200 */
.L_x_1273:
        /* <DEDUP_REMOVED lines=19> */
.L_x_1275:
[----:B------:R-:W-:Y:S01]  /*61f0*/  ISETP.GE.AND.EX P0, PT, R14, UR15, PT, P0 ;  /* 0x0000000f0e007c0c */ /* 0x000fe2000bf06300 */
[----:B------:R-:W-:Y:S01]  /*6200*/  FFMA.FTZ R3, R36, R34, -R3 ;  /* 0x0000002224037223 */ /* 0x000fe20000010803 */
[----:B------:R-:W-:Y:S01]  /*6210*/  FFMA.FTZ R0, R37, R35, -R0 ;  /* 0x0000002325007223 */ /* 0x000fe20000010800 */
[----:B------:R-:W-:Y:S02]  /*6220*/  BSSY.RECONVERGENT B0, `(.L_x_1276) ;  /* 0x000000e000007945 */ /* 0x000fe40003800200 */
[----:B------:R-:W-:Y:S01]  /*6230*/  FMUL.FTZ R4, R3, UR12 ;  /* 0x0000000c03047c20 */ /* 0x000fe20008410000 */
[----:B------:R-:W-:-:S07]  /*6240*/  FMUL.FTZ R5, R0, UR12 ;  /* 0x0000000c00057c20 */ /* 0x000fce0008410000 */
        /* <DEDUP_REMOVED lines=11> */
.L_x_1277:
[----:B------:R-:W-:Y:S05]  /*6300*/  BSYNC.RECONVERGENT B0 ;  /* 0x0000000000007941 */ /* 0x000fea0003800200 */
.L_x_1276:
[----:B------:R-:W2:Y:S01]  /*6310*/  LDCU UR5, c[0x0][0x374] ;  /* 0x00006e80ff0577ac */ /* 0x000ea20008000800 */
[----:B------:R-:W-:Y:S01]  /*6320*/  IADD3 R54, PT, PT, R54, 0x1, RZ ;  /* 0x0000000136367810 */ /* 0x000fe20007ffe0ff */
[----:B------:R-:W3:Y:S01]  /*6330*/  LDCU UR6, c[0x0][0x410] ;  /* 0x00008200ff0677ac */ /* 0x000ee20008000800 */
[----:B------:R-:W3:Y:S01]  /*6340*/  LDCU UR7, c[0x0][0x3e0] ;  /* 0x00007c00ff0777ac */ /* 0x000ee20008000800 */
[----:B--2---:R-:W-:Y:S02]  /*6350*/  UIADD3 UR4, UPT, UPT, UR5, UR4, URZ ;  /* 0x0000000405047290 */ /* 0x004fe4000fffe0ff */
[----:B---3--:R-:W-:-:S04]  /*6360*/  UIMAD UR6, UR6, UR7, URZ ;  /* 0x00000007060672a4 */ /* 0x008fc8000f8e02ff */
[----:B------:R-:W-:-:S09]  /*6370*/  UISETP.GE.AND UP0, UPT, UR4, UR6, UPT ;  /* 0x000000060400728c */ /* 0x000fd2000bf06270 */
[----:B------:R-:W-:Y:S05]  /*6380*/  BRA.U !UP0, `(.L_x_1278) ;  /* 0xffffff9d08747547 */ /* 0x000fea000b83ffff */
.L_x_1237:
[----:B-1----:R-:W1:Y:S01]  /*6390*/  LDC R4, c[0x0][0x370] ;  /* 0x0000dc00ff047b82 */ /* 0x002e620000000800 */
[----:B------:R-:W-:Y:S01]  /*63a0*/  ISETP.NE.AND P1, PT, R55, RZ, PT ;  /* 0x000000ff3700720c */ /* 0x000fe20003f25270 */
[----:B------:R-:W-:Y:S06]  /*63b0*/  BSSY.RECONVERGENT B0, `(.L_x_1279) ;  /* 0x000000d000007945 */ /* 0x000fec0003800200 */
[----:B------:R-:W2:Y:S08]  /*63c0*/  LDC R7, c[0x0][0x374] ;  /* 0x0000dd00ff077b82 */ /* 0x000eb00000000800 */
[----:B------:R-:W3:Y:S01]  /*63d0*/  LDC.64 R2, c[0x0][0x3c8] ;  /* 0x0000f200ff027b82 */ /* 0x000ee20000000a00 */
[----:B-1----:R-:W-:-:S02]  /*63e0*/  ISETP.NE.AND P0, PT, R4, 0x1, PT ;  /* 0x000000010400780c */ /* 0x002fc40003f05270 */
[----:B--2---:R-:W-:-:S04]  /*63f0*/  SHF.L.U32 R0, R7, 0x1, RZ ;  /* 0x0000000107007819 */ /* 0x004fc800000006ff */
[----:B------:R-:W-:-:S05]  /*6400*/  SEL R5, R0, RZ, P0 ;  /* 0x000000ff00057207 */ /* 0x000fca0000000000 */
[----:B---3--:R-:W-:Y:S01]  /*6410*/  IMAD.WIDE.U32 R2, R5, 0x4, R2 ;  /* 0x0000000405027825 */ /* 0x008fe200078e0002 */
[----:B------:R-:W-:Y:S06]  /*6420*/  @P1 BRA `(.L_x_1280) ;  /* 0x0000000000141947 */ /* 0x000fec0003800000 */
[----:B------:R-:W-:Y:S01]  /*6430*/  HFMA2 R5, -RZ, RZ, 0, 5.9604644775390625e-08 ;  /* 0x00000001ff057431 */ /* 0x000fe200000001ff */
[----:B------:R-:W-:Y:S06]  /*6440*/  MEMBAR.ALL.GPU ;  /* 0x0000000000007992 */ /* 0x000fec000000a000 */
[----:B------:R-:W-:-:S00]  /*6450*/  ERRBAR ;  /* 0x00000000000079ab */ /* 0x000fc00000000000 */
[----:B------:R-:W-:Y:S06]  /*6460*/  CGAERRBAR ;  /* 0x00000000000075ab */ /* 0x000fec0000000000 */
[----:B------:R1:W-:Y:S02]  /*6470*/  REDG.E.ADD.S32.STRONG.GPU desc[UR10][R2.64], R5 ;  /* 0x000000050200798e */ /* 0x0003e4000c12e30a */
.L_x_1280:
[----:B------:R-:W-:Y:S05]  /*6480*/  BSYNC.RECONVERGENT B0 ;  /* 0x0000000000007941 */ /* 0x000fea0003800200 */
.L_x_1279:
[----:B------:R-:W2:Y:S01]  /*6490*/  S2UR UR5, SR_CTAID.Y ;  /* 0x00000000000579c3 */ /* 0x000ea20000002600 */
[----:B-1----:R-:W-:Y:S02]  /*64a0*/  IADD3 R5, PT, PT, R7, -0x1, RZ ;  /* 0xffffffff07057810 */ /* 0x002fe40007ffe0ff */
[----:B------:R-:W-:-:S05]  /*64b0*/  IADD3 R0, PT, PT, R4, -0x1, RZ ;  /* 0xffffffff04007810 */ /* 0x000fca0007ffe0ff */
[----:B------:R-:W1:Y:S01]  /*64c0*/  S2UR UR4, SR_CTAID.X ;  /* 0x00000000000479c3 */ /* 0x000e620000002500 */
[----:B--2---:R-:W-:-:S04]  /*64d0*/  ISETP.NE.AND P0, PT, R5, UR5, PT ;  /* 0x0000000505007c0c */ /* 0x004fc8000bf05270 */
[----:B-1----:R-:W-:-:S13]  /*64e0*/  ISETP.NE.OR P0, PT, R0, UR4, P0 ;  /* 0x0000000400007c0c */ /* 0x002fda0008705670 */
[----:B------:R-:W-:Y:S05]  /*64f0*/  @P0 EXIT ;  /* 0x000000000000094d */ /* 0x000fea0003800000 */
[----:B------:R-:W-:Y:S05]  /*6500*/  @P1 BRA `(.L_x_1281) ;  /* 0x0000000000201947 */ /* 0x000fea0003800000 */
[----:B------:R-:W-:-:S05]  /*6510*/  IMAD R0, R4, R7, RZ ;  /* 0x0000000704007224 */ /* 0x000fca00078e02ff */
[----:B------:R-:W-:-:S13]  /*6520*/  ISETP.NE.AND P0, PT, R0, -0x1, PT ;  /* 0xffffffff0000780c */ /* 0x000fda0003f05270 */
[----:B------:R-:W-:Y:S05]  /*6530*/  @!P0 BRA `(.L_x_1281) ;  /* 0x0000000000148947 */ /* 0x000fea0003800000 */
.L_x_1282:
[----:B------:R-:W2:Y:S04]  /*6540*/  LDG.E.STRONG.GPU R5, desc[UR10][R2.64] ;  /* 0x0000000a02057981 */ /* 0x000ea8000c1ef900 */
[----:B--2---:R-:W-:Y:S01]  /*6550*/  CCTL.IVALL ;  /* 0x00000000ff00798f */ /* 0x004fe20002000000 */
[----:B------:R-:W-:Y:S05]  /*6560*/  YIELD ;  /* 0x0000000000007946 */ /* 0x000fea0003800000 */
[----:B------:R-:W-:-:S13]  /*6570*/  ISETP.NE.AND P0, PT, R5, R0, PT ;  /* 0x000000000500720c */ /* 0x000fda0003f05270 */
[----:B------:R-:W-:Y:S05]  /*6580*/  @P0 BRA `(.L_x_1282) ;  /* 0xfffffffc00ec0947 */ /* 0x000fea000383ffff */
.L_x_1281:
        /* <DEDUP_REMOVED lines=14> */
[----:B0-----:R-:W-:-:S04]  /*6670*/  IADD3.X R8, PT, PT, RZ, R2, RZ, P1, !PT ;  /* 0x00000002ff087210 */ /* 0x001fc80000ffe4ff */
        /* <DEDUP_REMOVED lines=59> */
.L_x_1285:
        /* <DEDUP_REMOVED lines=29> */
.L_x_1284:
[----:B------:R-:W-:Y:S05]  /*6c00*/  BSYNC.RECONVERGENT B0 ;  /* 0x0000000000007941 */ /* 0x000fea0003800200 */
.L_x_1283:
        /* <DEDUP_REMOVED lines=10> */
.L_x_1286:
[C---:B0-----:R-:W-:Y:S02]  /*6cb0*/  SHF.L.U32 R16, R55.reuse, 0x2, RZ ;  /* 0x0000000237107819 */ /* 0x041fe400000006ff */
[----:B----4-:R-:W-:Y:S02]  /*6cc0*/  SHF.L.U64.HI R13, R55, 0x2, R2 ;  /* 0x00000002370d7819 */ /* 0x010fe40000010202 */
[----:B-1----:R-:W-:-:S04]  /*6cd0*/  IADD3 R4, P0, PT, R16, UR4, RZ ;  /* 0x0000000410047c10 */ /* 0x002fc8000ff1e0ff */
[----:B------:R-:W-:Y:S02]  /*6ce0*/  IADD3.X R5, PT, PT, R13, UR5, RZ, P0, !PT ;  /* 0x000000050d057c10 */ /* 0x000fe400087fe4ff */
[C---:B------:R-:W-:Y:S02]  /*6cf0*/  IADD3 R6, P0, PT, R4.reuse, R35, RZ ;  /* 0x0000002304067210 */ /* 0x040fe40007f1e0ff */
[C---:B------:R-:W-:Y:S01]  /*6d00*/  IADD3 R10, P1, PT, R4.reuse, R39, RZ ;  /* 0x00000027040a7210 */ /* 0x040fe20007f3e0ff */
[----:B------:R0:W4:Y:S01]  /*6d10*/  LDG.E R18, desc[UR10][R4.64] ;  /* 0x0000000a04127981 */ /* 0x000122000c1e1900 */
[C---:B------:R-:W-:Y:S02]  /*6d20*/  IADD3.X R7, PT, PT, R5.reuse, R33, RZ, P0, !PT ;  /* 0x0000002105077210 */ /* 0x040fe400007fe4ff */
[----:B------:R-:W-:Y:S02]  /*6d30*/  IADD3 R8, P0, PT, R4, R29, RZ ;  /* 0x0000001d04087210 */ /* 0x000fe40007f1e0ff */
[C---:B------:R-:W-:Y:S01]  /*6d40*/  IADD3.X R11, PT, PT, R5.reuse, R37, RZ, P1, !PT ;  /* 0x00000025050b7210 */ /* 0x040fe20000ffe4ff */
[----:B------:R1:W4:Y:S01]  /*6d50*/  LDG.E R19, desc[UR10][R6.64] ;  /* 0x0000000a06137981 */ /* 0x000322000c1e1900 */
[----:B------:R-:W-:-:S03]  /*6d60*/  IADD3.X R9, PT, PT, R5, R31, RZ, P0, !PT ;  /* 0x0000001f05097210 */ /* 0x000fc600007fe4ff */
[----:B------:R-:W5:Y:S04]  /*6d70*/  LDG.E R21, desc[UR10][R10.64] ;  /* 0x0000000a0a157981 */ /* 0x000f68000c1e1900 */
[----:B------:R1:W5:Y:S01]  /*6d80*/  LDG.E R20, desc[UR10][R8.64] ;  /* 0x0000000a08147981 */ /* 0x000362000c1e1900 */
[C---:B------:R-:W-:Y:S02]  /*6d90*/  SHF.L.U32 R27, R55.reuse, 0x3, RZ ;  /* 0x00000003371b7819 */ /* 0x040fe400000006ff */
[----:B------:R-:W-:Y:S02]  /*6da0*/  SHF.L.U64.HI R28, R55, 0x3, R2 ;  /* 0x00000003371c7819 */ /* 0x000fe40000010202 */
[----:B------:R-:W-:Y:S02]  /*6db0*/  LOP3.LUT R14, R27, 0xfffffff8, RZ, 0xc0, !PT ;  /* 0xfffffff81b0e7812 */ /* 0x000fe400078ec0ff */
[----:B------:R-:W-:-:S02]  /*6dc0*/  LOP3.LUT R16, R16, 0xfffffffc, RZ, 0xc0, !PT ;  /* 0xfffffffc10107812 */ /* 0x000fc400078ec0ff */
[----:B--2---:R-:W-:Y:S02]  /*6dd0*/  IADD3 R12, P0, PT, R14, UR6, RZ ;  /* 0x000000060e0c7c10 */ /* 0x004fe4000ff1e0ff */
[----:B0-----:R-:W-:Y:S02]  /*6de0*/  LOP3.LUT R4, R28, 0x3, RZ, 0xc0, !PT ;  /* 0x000000031c047812 */ /* 0x001fe400078ec0ff */
[----:B---3--:R-:W-:Y:S02]  /*6df0*/  IADD3 R14, P1, PT, R14, UR8, RZ ;  /* 0x000000080e0e7c10 */ /* 0x008fe4000ff3e0ff */
[----:B------:R-:W-:Y:S02]  /*6e00*/  LOP3.LUT R2, R13, 0x3, RZ, 0xc0, !PT ;  /* 0x000000030d027812 */ /* 0x000fe400078ec0ff */
[----:B------:R-:W-:Y:S02]  /*6e10*/  IADD3 R16, P2, PT, R16, UR4, RZ ;  /* 0x0000000410107c10 */ /* 0x000fe4000ff5e0ff */
[----:B------:R-:W-:-:S02]  /*6e20*/  IADD3.X R13, PT, PT, R4, UR7, RZ, P0, !PT ;  /* 0x00000007040d7c10 */ /* 0x000fc400087fe4ff */
[----:B------:R-:W-:Y:S02]  /*6e30*/  IADD3.X R15, PT, PT, R4, UR9, RZ, P1, !PT ;  /* 0x00000009040f7c10 */ /* 0x000fe40008ffe4ff */
[----:B------:R-:W-:Y:S02]  /*6e40*/  IADD3.X R17, PT, PT, R2, UR5, RZ, P2, !PT ;  /* 0x0000000502117c10 */ /* 0x000fe400097fe4ff */
[C---:B------:R-:W-:Y:S02]  /*6e50*/  IADD3 R4, P0, PT, R16.reuse, R35, RZ ;  /* 0x0000002310047210 */ /* 0x040fe40007f1e0ff */
[C---:B-1----:R-:W-:Y:S02]  /*6e60*/  IADD3 R6, P1, PT, R16.reuse, R29, RZ ;  /* 0x0000001d10067210 */ /* 0x042fe40007f3e0ff */
[----:B------:R-:W-:Y:S02]  /*6e70*/  IADD3 R8, P2, PT, R16, R39, RZ ;  /* 0x0000002710087210 */ /* 0x000fe40007f5e0ff */
[----:B------:R-:W-:-:S02]  /*6e80*/  IADD3.X R5, PT, PT, R17, R33, RZ, P0, !PT ;  /* 0x0000002111057210 */ /* 0x000fc400007fe4ff */
[C---:B------:R-:W-:Y:S02]  /*6e90*/  IADD3.X R7, PT, PT, R17.reuse, R31, RZ, P1, !PT ;  /* 0x0000001f11077210 */ /* 0x040fe40000ffe4ff */
[----:B------:R-:W-:Y:S01]  /*6ea0*/  IADD3.X R9, PT, PT, R17, R37, RZ, P2, !PT ;  /* 0x0000002511097210 */ /* 0x000fe200017fe4ff */
        /* <DEDUP_REMOVED lines=16> */
[----:B------:R-:W3:Y:S04]  /*6fb0*/  LDG.E R18, desc[UR10][R16.64+0x1180] ;  /* 0x0011800a10127981 */ /* 0x000ee8000c1e1900 */
[----:B------:R-:W3:Y:S04]  /*6fc0*/  LDG.E R19, desc[UR10][R4.64+0x1180] ;  /* 0x0011800a04137981 */ /* 0x000ee8000c1e1900 */
[----:B-1----:R-:W4:Y:S04]  /*6fd0*/  LDG.E R20, desc[UR10][R6.64+0x1180] ;  /* 0x0011800a06147981 */ /* 0x002f28000c1e1900 */
        /* <DEDUP_REMOVED lines=27> */
[----:B---3--:R4:W-:Y:S04]  /*7190*/  STG.E.64 desc[UR10][R12.64], R22 ;  /* 0x000000160c007986 */ /* 0x0089e8000c101b0a */
[----:B--2---:R4:W-:Y:S07]  /*71a0*/  STG.E.64 desc[UR10][R14.64], R24 ;  /* 0x000000180e007986 */ /* 0x0049ee000c101b0a */
[----:B------:R-:W-:Y:S05]  /*71b0*/  @P0 BRA `(.L_x_1286) ;  /* 0xfffffff800bc0947 */ /* 0x000fea000383ffff */
[----:B------:R-:W-:Y:S05]  /*71c0*/  EXIT ;  /* 0x000000000000794d */ /* 0x000fea0003800000 */
.L_x_1287:
        /* <DEDUP_REMOVED lines=11> */
.L_x_4377:


//--------------------- .text._Z35group_norm_nhwc_bwd_one_pass_kernelI11Fp32IOFp32WLi256ELi70ELi560EEv26Group_norm_nhwc_bwd_params --------------------------
	.section	.text._Z35group_norm_nhwc_bwd_one_pass_kernelI11Fp32IOFp32WLi256ELi70ELi560EEv26Group_norm_nhwc_bwd_params,"ax",@progbits
	.align	128
        .global         _Z35group_norm_nhwc_bwd_one_pass_kernelI11Fp32IOFp32WLi256ELi70ELi560EEv26Group_norm_nhwc_bwd_params
        .type           _Z35group_norm_nhwc_bwd_one_pass_kernelI11Fp32IOFp32WLi256ELi70ELi560EEv26Group_norm_nhwc_bwd_params,@function
        .size           _Z35group_norm_nhwc_bwd_one_pass_kernelI11Fp32IOFp32WLi256ELi70ELi560EEv26Group_norm_nhwc_bwd_params,(.L_x_4378 - _Z35group_norm_nhwc_bwd_one_pass_kernelI11Fp32IOFp32WLi256ELi70ELi560EEv26Group_norm_nhwc_bwd_params)
        .other          _Z35group_norm_nhwc_bwd_one_pass_kernelI11Fp32IOFp32WLi256ELi70ELi560EEv26Group_norm_nhwc_bwd_params,@"STO_CUDA_ENTRY STV_DEFAULT"
_Z35group_norm_nhwc_bwd_one_pass_kernelI11Fp32IOFp32WLi256ELi70ELi560EEv26Group_norm_nhwc_bwd_params:
.text._Z35group_norm_nhwc_bwd_one_pass_kernelI11Fp32IOFp32WLi256ELi70ELi560EEv26Group_norm_nhwc_bwd_params:
[----:B------:R-:W0:Y:S01]  /*0000*/  LDC R1, c[0x0][0x37c] ;  /* 0x0000df00ff017b82 */ /* 0x000e220000000800 */
[----:B------:R-:W1:Y:S01]  /*0010*/  S2R R4, SR_CTAID.Y ;  /* 0x0000000000047919 */ /* 0x000e620000002600 */
[----:B------:R-:W2:Y:S06]  /*0020*/  LDCU UR4, c[0x0][0x410] ;  /* 0x00008200ff0477ac */ /* 0x000eac0008000800 */
[----:B------:R-:W3:Y:S01]  /*0030*/  S2UR UR7, SR_CTAID.X ;  /* 0x00000000000779c3 */ /* 0x000ee20000002500 */
[----:B0-----:R-:W-:Y:S01]  /*0040*/  IADD3 R1, PT, PT, R1, -0x20, RZ ;  /* 0xffffffe001017810 */ /* 0x001fe20007ffe0ff */
[----:B------:R-:W0:Y:S01]  /*0050*/  S2R R0, SR_TID.X ;  /* 0x0000000000007919 */ /* 0x000e220000002100 */
[----:B------:R-:W2:Y:S01]  /*0060*/  LDCU UR5, c[0x0][0x3e0] ;  /* 0x00007c00ff0577ac */ /* 0x000ea20008000800 */
[----:B------:R-:W4:Y:S01]  /*0070*/  LDCU.64 UR8, c[0x0][0x358] ;  /* 0x00006b00ff0877ac */ /* 0x000f220008000a00 */
[----:B--2---:R-:W-:-:S06]  /*0080*/  UIMAD UR4, UR4, UR5, URZ ;  /* 0x00000005040472a4 */ /* 0x004fcc000f8e02ff */
[----:B-1----:R-:W-:-:S13]  /*0090*/  ISETP.GE.AND P0, PT, R4, UR4, PT ;  /* 0x0000000404007c0c */ /* 0x002fda000bf06270 */
[----:B0--34-:R-:W-:Y:S05]  /*00a0*/  @P0 BRA `(.L_x_1288) ;  /* 0x0000009400040947 */ /* 0x019fea0003800000 */
[----:B------:R-:W0:Y:S01]  /*00b0*/  LDC R3, c[0x0][0x41c] ;  /* 0x00010700ff037b82 */ /* 0x000e220000000800 */
[----:B------:R-:W-:Y:S01]  /*00c0*/  LOP3.LUT R0, R0, 0xffff, RZ, 0xc0, !PT ;  /* 0x0000ffff00007812 */ /* 0x000fe200078ec0ff */
[----:B------:R-:W-:Y:S01]  /*00d0*/  STL [R1+0x1c], RZ ;  /* 0x00001cff01007387 */ /* 0x000fe20000100800 */
[----:B------:R-:W1:Y:S03]  /*00e0*/  LDCU.U8 UR10, c[0x0][0x414] ;  /* 0x00008280ff0a77ac */ /* 0x000e660008000000 */
[----:B------:R-:W-:Y:S02]  /*00f0*/  IMAD R2, R0, 0x751, RZ ;  /* 0x0000075100027824 */ /* 0x000fe400078e02ff */
[----:B------:R-:W2:Y:S03]  /*0100*/  LDC R0, c[0x0][0x374] ;  /* 0x0000dd00ff007b82 */ /* 0x000ea60000000800 */
[----:B------:R-:W-:-:S05]  /*0110*/  SHF.R.U32.HI R2, RZ, 0x10, R2 ;  /* 0x00000010ff027819 */ /* 0x000fca0000011602 */
[----:B0-----:R-:W-:Y:S01]  /*0120*/  IMAD R2, R3, UR7, R2 ;  /* 0x0000000703027c24 */ /* 0x001fe2000f8e0202 */
[----:B------:R-:W-:-:S04]  /*0130*/  MOV R3, R4 ;  /* 0x0000000400037202 */ /* 0x000fc80000000f00 */
[C---:B------:R-:W-:Y:S01]  /*0140*/  IADD3 R5, PT, PT, R2.reuse, 0x20, RZ ;  /* 0x0000002002057810 */ /* 0x040fe20007ffe0ff */
[----:B------:R0:W-:Y:S01]  /*0150*/  STL [R1+0x18], R3 ;  /* 0x0000180301007387 */ /* 0x0001e20000100800 */
[----:B------:R-:W-:-:S03]  /*0160*/  IADD3 R4, PT, PT, R2, 0x50, RZ ;  /* 0x0000005002047810 */ /* 0x000fc60007ffe0ff */
[----:B------:R3:W-:Y:S04]  /*0170*/  STL [R1+0x14], R5 ;  /* 0x0000140501007387 */ /* 0x0007e80000100800 */
[----:B------:R3:W-:Y:S01]  /*0180*/  STL [R1+0x10], R4 ;  /* 0x0000100401007387 */ /* 0x0007e20000100800 */
[C---:B0-----:R-:W-:Y:S02]  /*0190*/  IADD3 R3, PT, PT, R2.reuse, 0x60, RZ ;  /* 0x0000006002037810 */ /* 0x041fe40007ffe0ff */
[----:B------:R-:W-:-:S05]  /*01a0*/  IADD3 R2, PT, PT, R2, 0x70, RZ ;  /* 0x0000007002027810 */ /* 0x000fca0007ffe0ff */
[----:B------:R3:W-:Y:S04]  /*01b0*/  STL [R1+0x8], R2 ;  /* 0x0000080201007387 */ /* 0x0007e80000100800 */
[----:B-12---:R3:W-:Y:S02]  /*01c0*/  STL [R1+0xc], R3 ;  /* 0x00000c0301007387 */ /* 0x0067e40000100800 */
.L_x_1353:
[----:B------:R-:W2:Y:S01]  /*01d0*/  LDL R56, [R1+0x18] ;  /* 0x0000180001387983 */ /* 0x000ea20000100800 */
[----:B------:R-:W3:Y:S01]  /*01e0*/  LDC R8, c[0x0][0x410] ;  /* 0x00010400ff087b82 */ /* 0x000ee20000000800 */
[----:B------:R-:W0:Y:S02]  /*01f0*/  LDCU.128 UR12, c[0x0][0x400] ;  /* 0x00008000ff0c77ac */ /* 0x000e240008000c00 */
[----:B------:R-:W4:Y:S04]  /*0200*/  LDL R12, [R1+0x14] ;  /* 0x00001400010c7983 */ /* 0x000f280000100800 */
[----:B------:R-:W4:Y:S01]  /*0210*/  LDL R28, [R1+0x10] ;  /* 0x00001000011c7983 */ /* 0x000f220000100800 */
[----:B------:R-:W1:Y:S03]  /*0220*/  LDC R50, c[0x0][0x41c] ;  /* 0x00010700ff327b82 */ /* 0x000e660000000800 */
[----:B------:R-:W4:Y:S04]  /*0230*/  LDL R26, [R1+0xc] ;  /* 0x00000c00011a7983 */ /* 0x000f280000100800 */
[----:B------:R-:W4:Y:S01]  /*0240*/  LDL R24, [R1+0x8] ;  /* 0x0000080001187983 */ /* 0x000f220000100800 */
[----:B---3--:R-:W-:-:S04]  /*0250*/  IABS R5, R8 ;  /* 0x0000000800057213 */ /* 0x008fc80000000000 */
[----:B------:R-:W3:Y:S08]  /*0260*/  I2F.RP R4, R5 ;  /* 0x0000000500047306 */ /* 0x000ef00000209400 */
[----:B---3--:R-:W3:Y:S02]  /*0270*/  MUFU.RCP R4, R4 ;  /* 0x0000000400047308 */ /* 0x008ee40000001000 */
[----:B---3--:R-:W-:-:S06]  /*0280*/  IADD3 R2, PT, PT, R4, 0xffffffe, RZ ;  /* 0x0ffffffe04027810 */ /* 0x008fcc0007ffe0ff */
[----:B------:R3:W0:Y:S02]  /*0290*/  F2I.FTZ.U32.TRUNC.NTZ R3, R2 ;  /* 0x0000000200037305 */ /* 0x000624000021f000 */
[----:B---3--:R-:W-:Y:S01]  /*02a0*/  HFMA2 R2, -RZ, RZ, 0, 0 ;  /* 0x00000000ff027431 */ /* 0x008fe200000001ff */
[----:B0-----:R-:W-:Y:S01]  /*02b0*/  IADD3 R6, PT, PT, RZ, -R3, RZ ;  /* 0x80000003ff067210 */ /* 0x001fe20007ffe0ff */
[----:B------:R-:W0:Y:S04]  /*02c0*/  S2R R77, SR_TID.X ;  /* 0x00000000004d7919 */ /* 0x000e280000002100 */
[----:B------:R-:W-:-:S04]  /*02d0*/  IMAD R7, R6, R5, RZ ;  /* 0x0000000506077224 */ /* 0x000fc800078e02ff */
[----:B------:R-:W-:Y:S01]  /*02e0*/  IMAD.HI.U32 R3, R3, R7, R2 ;  /* 0x0000000703037227 */ /* 0x000fe200078e0002 */
[----:B0-----:R-:W-:-:S05]  /*02f0*/  LOP3.LUT R7, R77, 0xffff, RZ, 0xc0, !PT ;  /* 0x0000ffff4d077812 */ /* 0x001fca00078ec0ff */
[----:B------:R-:W-:-:S05]  /*0300*/  IMAD R7, R7, 0x751, RZ ;  /* 0x0000075107077824 */ /* 0x000fca00078e02ff */
[----:B------:R-:W-:-:S05]  /*0310*/  SHF.R.U32.HI R25, RZ, 0x10, R7 ;  /* 0x00000010ff197819 */ /* 0x000fca0000011607 */
[----:B-1----:R-:W-:Y:S01]  /*0320*/  IMAD R50, R50, UR7, R25 ;  /* 0x0000000732327c24 */ /* 0x002fe2000f8e0219 */
[----:B--2---:R-:W-:-:S05]  /*0330*/  IABS R6, R56 ;  /* 0x0000003800067213 */ /* 0x004fca0000000000 */
[----:B------:R-:W-:-:S05]  /*0340*/  IMAD.HI.U32 R3, R3, R6, RZ ;  /* 0x0000000603037227 */ /* 0x000fca00078e00ff */
[----:B------:R-:W-:-:S05]  /*0350*/  IADD3 R4, PT, PT, -R3, RZ, RZ ;  /* 0x000000ff03047210 */ /* 0x000fca0007ffe1ff */
[----:B------:R-:W-:-:S05]  /*0360*/  IMAD R2, R5, R4, R6 ;  /* 0x0000000405027224 */ /* 0x000fca00078e0206 */
[----:B------:R-:W-:Y:S02]  /*0370*/  ISETP.GT.U32.AND P4, PT, R5, R2, PT ;  /* 0x000000020500720c */ /* 0x000fe40003f84070 */
[----:B------:R-:W-:-:S11]  /*0380*/  LOP3.LUT R6, R56, R8, RZ, 0x3c, !PT ;  /* 0x0000000838067212 */ /* 0x000fd600078e3cff */
[----:B------:R-:W-:-:S04]  /*0390*/  @!P4 IADD3 R2, PT, PT, R2, -R5, RZ ;  /* 0x800000050202c210 */ /* 0x000fc80007ffe0ff */
[----:B------:R-:W-:Y:S02]  /*03a0*/  ISETP.GE.U32.AND P0, PT, R2, R5, PT ;  /* 0x000000050200720c */ /* 0x000fe40003f06070 */
[----:B------:R-:W-:Y:S02]  /*03b0*/  ISETP.GE.AND P2, PT, R6, RZ, PT ;  /* 0x000000ff0600720c */ /* 0x000fe40003f46270 */
[----:B------:R-:W-:Y:S02]  /*03c0*/  PRMT R4, R25, 0x9910, RZ ;  /* 0x0000991019047816 */ /* 0x000fe400000000ff */
[----:B------:R-:W-:Y:S02]  /*03d0*/  @!P4 IADD3 R3, PT, PT, R3, 0x1, RZ ;  /* 0x000000010303c810 */ /* 0x000fe40007ffe0ff */
[----:B------:R-:W-:Y:S02]  /*03e0*/  ISETP.GE.AND P1, PT, R56, RZ, PT ;  /* 0x000000ff3800720c */ /* 0x000fe40003f26270 */
[----:B----4-:R-:W-:-:S02]  /*03f0*/  SHF.R.S32.HI R9, RZ, 0x1f, R12 ;  /* 0x0000001fff097819 */ /* 0x010fc4000001140c */
[----:B------:R-:W-:Y:S01]  /*0400*/  ISETP.GE.U32.AND P3, PT, R12, UR12, PT ;  /* 0x0000000c0c007c0c */ /* 0x000fe2000bf66070 */
[----:B------:R-:W-:Y:S01]  /*0410*/  IMAD R4, R4, 0x23, RZ ;  /* 0x0000002304047824 */ /* 0x000fe200078e02ff */
[----:B------:R-:W-:Y:S02]  /*0420*/  @P0 IADD3 R3, PT, PT, R3, 0x1, RZ ;  /* 0x0000000103030810 */ /* 0x000fe40007ffe0ff */
[----:B------:R-:W-:Y:S02]  /*0430*/  ISETP.GT.U32.AND P5, PT, R5, R2, PT ;  /* 0x000000020500720c */ /* 0x000fe40003fa4070 */
[----:B------:R-:W-:Y:S02]  /*0440*/  ISETP.GE.AND.EX P3, PT, R9, UR13, PT, P3 ;  /* 0x0000000d09007c0c */ /* 0x000fe4000bf66330 */
[----:B------:R-:W-:Y:S02]  /*0450*/  IADD3 R5, PT, PT, R2, -R5, RZ ;  /* 0x8000000502057210 */ /* 0x000fe40007ffe0ff */
[----:B------:R-:W-:-:S02]  /*0460*/  IADD3 R4, PT, PT, RZ, -R4, RZ ;  /* 0x80000004ff047210 */ /* 0x000fc40007ffe0ff */
[----:B------:R-:W-:Y:S02]  /*0470*/  @!P2 IADD3 R3, PT, PT, -R3, RZ, RZ ;  /* 0x000000ff0303a210 */ /* 0x000fe40007ffe1ff */
[----:B------:R-:W-:Y:S02]  /*0480*/  SHF.R.S32.HI R27, RZ, 0x1f, R28 ;  /* 0x0000001fff1b7819 */ /* 0x000fe4000001141c */
[----:B------:R-:W-:Y:S02]  /*0490*/  ISETP.GE.U32.AND P2, PT, R28, UR12, PT ;  /* 0x0000000c1c007c0c */ /* 0x000fe4000bf46070 */
[----:B------:R-:W-:Y:S01]  /*04a0*/  SEL R2, R5, R2, !P5 ;  /* 0x0000000205027207 */ /* 0x000fe20006800000 */
[----:B------:R-:W0:Y:S01]  /*04b0*/  @!P3 LDC.64 R10, c[0x0][0x3f8] ;  /* 0x0000fe00ff0abb82 */ /* 0x000e220000000a00 */
[----:B------:R-:W-:Y:S02]  /*04c0*/  PRMT R4, R4, 0x7710, RZ ;  /* 0x0000771004047816 */ /* 0x000fe400000000ff */
[----:B------:R-:W-:-:S02]  /*04d0*/  ISETP.GE.AND.EX P2, PT, R27, UR13, PT, P2 ;  /* 0x0000000d1b007c0c */ /* 0x000fc4000bf46320 */
[----:B------:R-:W-:Y:S02]  /*04e0*/  ISETP.NE.AND P4, PT, R8, RZ, PT ;  /* 0x000000ff0800720c */ /* 0x000fe40003f85270 */
[----:B------:R-:W-:Y:S01]  /*04f0*/  LOP3.LUT R5, RZ, R8, RZ, 0x33, !PT ;  /* 0x00000008ff057212 */ /* 0x000fe200078e33ff */
[----:B------:R-:W1:Y:S01]  /*0500*/  @!P3 LDC.64 R18, c[0x0][0x3a0] ;  /* 0x0000e800ff12bb82 */ /* 0x000e620000000a00 */
[----:B------:R-:W-:Y:S02]  /*0510*/  @!P1 IADD3 R2, PT, PT, -R2, RZ, RZ ;  /* 0x000000ff02029210 */ /* 0x000fe40007ffe1ff */
[----:B------:R-:W-:Y:S02]  /*0520*/  IADD3 R4, PT, PT, R4, R77, RZ ;  /* 0x0000004d04047210 */ /* 0x000fe40007ffe0ff */
[C---:B------:R-:W-:Y:S02]  /*0530*/  SEL R53, R5.reuse, R2, !P4 ;  /* 0x0000000205357207 */ /* 0x040fe40006000000 */
[----:B------:R-:W-:Y:S01]  /*0540*/  SHF.L.U32 R4, R4, 0x1, RZ ;  /* 0x0000000104047819 */ /* 0x000fe200000006ff */
[----:B------:R-:W2:Y:S01]  /*0550*/  @!P2 LDC.64 R16, c[0x0][0x3f8] ;  /* 0x0000fe00ff10ab82 */ /* 0x000ea20000000a00 */
[----:B------:R-:W-:Y:S01]  /*0560*/  SEL R3, R5, R3, !P4 ;  /* 0x0000000305037207 */ /* 0x000fe20006000000 */
[----:B------:R-:W-:Y:S01]  /*0570*/  IMAD R7, R53, 0x46, RZ ;  /* 0x0000004635077824 */ /* 0x000fe200078e02ff */
[----:B------:R-:W-:-:S02]  /*0580*/  LOP3.LUT R38, R4, 0xffff, RZ, 0xc0, !PT ;  /* 0x0000ffff04267812 */ /* 0x000fc400078ec0ff */
[----:B------:R-:W-:Y:S02]  /*0590*/  SHF.R.S32.HI R2, RZ, 0x1f, R3 ;  /* 0x0000001fff027819 */ /* 0x000fe40000011403 */
[C---:B------:R-:W-:Y:S01]  /*05a0*/  IADD3 R4, P0, PT, R7.reuse, R38, RZ ;  /* 0x0000002607047210 */ /* 0x040fe20007f1e0ff */
[----:B------:R-:W3:Y:S01]  /*05b0*/  @!P3 LDC.64 R22, c[0x0][0x398] ;  /* 0x0000e600ff16bb82 */ /* 0x000ee20000000a00 */
[----:B------:R-:W-:Y:S02]  /*05c0*/  SHF.R.S32.HI R29, RZ, 0x1f, R26 ;  /* 0x0000001fff1d7819 */ /* 0x000fe4000001141a */
[----:B------:R-:W-:Y:S01]  /*05d0*/  ISETP.GE.U32.AND P1, PT, R26, UR12, PT ;  /* 0x0000000c1a007c0c */ /* 0x000fe2000bf26070 */
[----:B------:R-:W-:Y:S01]  /*05e0*/  IMAD R2, R2, UR14, RZ ;  /* 0x0000000e02027c24 */ /* 0x000fe2000f8e02ff */
[----:B------:R-:W-:Y:S02]  /*05f0*/  LEA.HI.X.SX32 R5, R7, RZ, 0x1, P0 ;  /* 0x000000ff07057211 */ /* 0x000fe400000f0eff */
[----:B------:R-:W-:Y:S01]  /*0600*/  ISETP.GE.AND.EX P1, PT, R29, UR13, PT, P1 ;  /* 0x0000000d1d007c0c */ /* 0x000fe2000bf26310 */
[C---:B------:R-:W-:Y:S01]  /*0610*/  IMAD R7, R3.reuse, UR15, R2 ;  /* 0x0000000f03077c24 */ /* 0x040fe2000f8e0202 */
[----:B------:R-:W-:Y:S01]  /*0620*/  SHF.R.S32.HI R33, RZ, 0x1f, R24 ;  /* 0x0000001fff217819 */ /* 0x000fe20000011418 */
[----:B------:R-:W-:Y:S01]  /*0630*/  IMAD.WIDE.U32 R4, R3, UR14, R4 ;  /* 0x0000000e03047c25 */ /* 0x000fe2000f8e0004 */
[----:B------:R-:W-:Y:S01]  /*0640*/  ISETP.GE.U32.AND P0, PT, R24, UR12, PT ;  /* 0x0000000c18007c0c */ /* 0x000fe2000bf06070 */
[----:B------:R-:W4:Y:S02]  /*0650*/  @!P2 LDC.64 R20, c[0x0][0x3a0] ;  /* 0x0000e800ff14ab82 */ /* 0x000f240000000a00 */
[----:B0-----:R-:W-:Y:S01]  /*0660*/  @!P3 IMAD R2, R9, R10, RZ ;  /* 0x0000000a0902b224 */ /* 0x001fe200078e02ff */
[----:B------:R-:W-:-:S02]  /*0670*/  IADD3 R7, PT, PT, R5, R7, RZ ;  /* 0x0000000705077210 */ /* 0x000fc40007ffe0ff */
[----:B------:R-:W-:Y:S01]  /*0680*/  @!P3 MOV R6, R4 ;  /* 0x000000040006b202 */ /* 0x000fe20000000f00 */
[C---:B------:R-:W-:Y:S02]  /*0690*/  @!P3 IMAD R11, R12.reuse, R11, R2 ;  /* 0x0000000b0c0bb224 */ /* 0x040fe400078e0202 */
[----:B------:R-:W0:Y:S02]  /*06a0*/  @!P2 LDC.64 R14, c[0x0][0x398] ;  /* 0x0000e600ff0eab82 */ /* 0x000e240000000a00 */
[----:B------:R-:W-:Y:S01]  /*06b0*/  @!P3 IMAD.WIDE.U32 R2, R12, R10, R6 ;  /* 0x0000000a0c02b225 */ /* 0x000fe200078e0006 */
[----:B------:R-:W-:-:S05]  /*06c0*/  ISETP.GE.AND.EX P0, PT, R33, UR13, PT, P0 ;  /* 0x0000000d21007c0c */ /* 0x000fca000bf06300 */
[----:B------:R-:W4:Y:S01]  /*06d0*/  @!P1 LDC.64 R8, c[0x0][0x3f8] ;  /* 0x0000fe00ff089b82 */ /* 0x000f220000000a00 */
[----:B--2---:R-:W-:Y:S01]  /*06e0*/  @!P2 IMAD R10, R27, R16, RZ ;  /* 0x000000101b0aa224 */ /* 0x004fe200078e02ff */
[----:B------:R-:W-:Y:S02]  /*06f0*/  @!P3 IADD3 R3, PT, PT, R3, R11, RZ ;  /* 0x0000000b0303b210 */ /* 0x000fe40007ffe0ff */
[----:B------:R-:W-:Y:S01]  /*0700*/  @!P3 SHF.L.U32 R13, R2, 0x2, RZ ;  /* 0x00000002020db819 */ /* 0x000fe200000006ff */
[----:B------:R-:W-:Y:S01]  /*0710*/  @!P2 IMAD R17, R28, R17, R10 ;  /* 0x000000111c11a224 */ /* 0x000fe200078e020a */
[----:B------:R-:W-:Y:S02]  /*0720*/  @!P2 MOV R10, R4 ;  /* 0x00000004000aa202 */ /* 0x000fe40000000f00 */
[----:B------:R-:W-:Y:S01]  /*0730*/  @!P2 MOV R11, R7 ;  /* 0x00000007000ba202 */ /* 0x000fe20000000f00 */
[----:B------:R-:W2:Y:S01]  /*0740*/  @!P1 LDC.64 R42, c[0x0][0x398] ;  /* 0x0000e600ff2a9b82 */ /* 0x000ea20000000a00 */
[----:B------:R-:W-:-:S02]  /*0750*/  @!P3 SHF.L.U64.HI R2, R2, 0x2, R3 ;  /* 0x000000020202b819 */ /* 0x000fc40000010203 */
[C---:B-1----:R-:W-:Y:S02]  /*0760*/  @!P3 IADD3 R18, P4, PT, R13.reuse, R18, RZ ;  /* 0x000000120d12b210 */ /* 0x042fe40007f9e0ff */
[----:B---3--:R-:W-:Y:S01]  /*0770*/  @!P3 IADD3 R12, P5, PT, R13, R22, RZ ;  /* 0x000000160d0cb210 */ /* 0x008fe20007fbe0ff */
[----:B------:R-:W-:Y:S01]  /*0780*/  @!P2 IMAD.WIDE.U32 R10, R28, R16, R10 ;  /* 0x000000101c0aa225 */ /* 0x000fe200078e000a */
[C---:B------:R-:W-:Y:S02]  /*0790*/  @!P3 IADD3.X R19, PT, PT, R2.reuse, R19, RZ, P4, !PT ;  /* 0x000000130213b210 */ /* 0x040fe400027fe4ff */
[----:B------:R-:W-:Y:S02]  /*07a0*/  @!P3 IADD3.X R13, PT, PT, R2, R23, RZ, P5, !PT ;  /* 0x00000017020db210 */ /* 0x000fe40002ffe4ff */
[----:B------:R-:W1:Y:S01]  /*07b0*/  @!P0 LDC.64 R2, c[0x0][0x3f8] ;  /* 0x0000fe00ff028b82 */ /* 0x000e620000000a00 */
[----:B------:R-:W-:Y:S02]  /*07c0*/  @!P2 IADD3 R17, PT, PT, R11, R17, RZ ;  /* 0x000000110b11a210 */ /* 0x000fe40007ffe0ff */
[C---:B------:R-:W-:Y:S01]  /*07d0*/  @!P2 SHF.L.U32 R11, R10.reuse, 0x2, RZ ;  /* 0x000000020a0ba819 */ /* 0x040fe200000006ff */
[----:B----4-:R-:W-:Y:S01]  /*07e0*/  @!P1 IMAD R22, R29, R8, RZ ;  /* 0x000000081d169224 */ /* 0x010fe200078e02ff */
[----:B------:R-:W-:-:S02]  /*07f0*/  @!P2 SHF.L.U64.HI R16, R10, 0x2, R17 ;  /* 0x000000020a10a819 */ /* 0x000fc40000010211 */
[C---:B------:R-:W-:Y:S02]  /*0800*/  @!P2 IADD3 R20, P6, PT, R11.reuse, R20, RZ ;  /* 0x000000140b14a210 */ /* 0x040fe40007fde0ff */
[----:B0-----:R-:W-:Y:S02]  /*0810*/  @!P2 IADD3 R14, P5, PT, R11, R14, RZ ;  /* 0x0000000e0b0ea210 */ /* 0x001fe40007fbe0ff */
[----:B------:R-:W-:Y:S02]  /*0820*/  @!P1 MOV R10, R4 ;  /* 0x00000004000a9202 */ /* 0x000fe40000000f00 */
[----:B------:R-:W-:Y:S02]  /*0830*/  @!P1 MOV R11, R7 ;  /* 0x00000007000b9202 */ /* 0x000fe40000000f00 */
[----:B------:R-:W-:Y:S02]  /*0840*/  ISETP.GE.U32.AND P4, PT, R50, UR12, PT ;  /* 0x0000000c32007c0c */ /* 0x000fe4000bf86070 */
[----:B------:R-:W-:Y:S01]  /*0850*/  SHF.R.S32.HI R29, RZ, 0x1f, R50 ;  /* 0x0000001fff1d7819 */ /* 0x000fe20000011432 */
[----:B------:R-:W-:-:S02]  /*0860*/  @!P1 IMAD R17, R26, R9, R22 ;  /* 0x000000091a119224 */ /* 0x000fc400078e0216 */
[----:B------:R-:W-:Y:S01]  /*0870*/  @!P1 IMAD.WIDE.U32 R8, R26, R8, R10 ;  /* 0x000000081a089225 */ /* 0x000fe200078e000a */
[----:B------:R-:W-:Y:S01]  /*0880*/  ISETP.GE.AND.EX P4, PT, R29, UR13, PT, P4 ;  /* 0x0000000d1d007c0c */ /* 0x000fe2000bf86340 */
[----:B------:R-:W0:Y:S03]  /*0890*/  @!P1 LDC.64 R26, c[0x0][0x3a0] ;  /* 0x0000e800ff1a9b82 */ /* 0x000e260000000a00 */
[----:B------:R-:W-:Y:S02]  /*08a0*/  @!P1 IADD3 R9, PT, PT, R9, R17, RZ ;  /* 0x0000001109099210 */ /* 0x000fe40007ffe0ff */
[C---:B------:R-:W-:Y:S02]  /*08b0*/  @!P1 SHF.L.U32 R39, R8.reuse, 0x2, RZ ;  /* 0x0000000208279819 */ /* 0x040fe400000006ff */
[----:B------:R-:W-:Y:S01]  /*08c0*/  @!P1 SHF.L.U64.HI R34, R8, 0x2, R9 ;  /* 0x0000000208229819 */ /* 0x000fe20000010209 */
[----:B-1----:R-:W-:Y:S01]  /*08d0*/  @!P0 IMAD R8, R33, R2, RZ ;  /* 0x0000000221088224 */ /* 0x002fe200078e02ff */
[----:B------:R-:W-:Y:S01]  /*08e0*/  @!P2 IADD3.X R21, PT, PT, R16, R21, RZ, P6, !PT ;  /* 0x000000151015a210 */ /* 0x000fe200037fe4ff */
[----:B------:R-:W1:Y:S02]  /*08f0*/  @!P0 LDC.64 R22, c[0x0][0x398] ;  /* 0x0000e600ff168b82 */ /* 0x000e640000000a00 */
[----:B------:R-:W-:Y:S01]  /*0900*/  @!P0 IMAD R41, R24, R3, R8 ;  /* 0x0000000318298224 */ /* 0x000fe200078e0208 */
[----:B------:R-:W-:-:S02]  /*0910*/  CS2R R8, SRZ ;  /* 0x0000000000087805 */ /* 0x000fc4000001ff00 */
[----:B------:R-:W-:-:S03]  /*0920*/  @!P2 IADD3.X R15, PT, PT, R16, R15, RZ, P5, !PT ;  /* 0x0000000f100fa210 */ /* 0x000fc60002ffe4ff */
[----:B------:R-:W3:Y:S01]  /*0930*/  @!P4 LDC.64 R32, c[0x0][0x3f8] ;  /* 0x0000fe00ff20cb82 */ /* 0x000ee20000000a00 */
[----:B------:R4:W5:Y:S07]  /*0940*/  @!P3 LDG.E.64 R8, desc[UR8][R12.64] ;  /* 0x000000080c08b981 */ /* 0x00096e000c1e1b00 */
[----:B------:R-:W1:Y:S01]  /*0950*/  @!P0 LDC.64 R16, c[0x0][0x3a0] ;  /* 0x0000e800ff108b82 */ /* 0x000e620000000a00 */
[----:B----4-:R-:W-:Y:S02]  /*0960*/  @!P0 MOV R12, R4 ;  /* 0x00000004000c8202 */ /* 0x010fe40000000f00 */
[----:B------:R-:W-:-:S03]  /*0970*/  @!P0 MOV R13, R7 ;  /* 0x00000007000d8202 */ /* 0x000fc60000000f00 */
[----:B------:R-:W-:Y:S02]  /*0980*/  @!P0 IMAD.WIDE.U32 R2, R24, R2, R12 ;  /* 0x0000000218028225 */ /* 0x000fe400078e000c */
[----:B------:R-:W4:Y:S01]  /*0990*/  @!P4 LDC.64 R24, c[0x0][0x3a0] ;  /* 0x0000e800ff18cb82 */ /* 0x000f220000000a00 */
[----:B0-----:R-:W-:Y:S02]  /*09a0*/  @!P1 IADD3 R26, P6, PT, R39, R26, RZ ;  /* 0x0000001a271a9210 */ /* 0x001fe40007fde0ff */
[----:B------:R-:W-:Y:S02]  /*09b0*/  @!P0 IADD3 R3, PT, PT, R3, R41, RZ ;  /* 0x0000002903038210 */ /* 0x000fe40007ffe0ff */
[----:B------:R-:W-:Y:S01]  /*09c0*/  @!P1 IADD3.X R27, PT, PT, R34, R27, RZ, P6, !PT ;  /* 0x0000001b221b9210 */ /* 0x000fe200037fe4ff */
[----:B---3--:R-:W-:Y:S01]  /*09d0*/  @!P4 IMAD R36, R29, R32, RZ ;  /* 0x000000201d24c224 */ /* 0x008fe200078e02ff */
[----:B--2---:R-:W-:Y:S02]  /*09e0*/  @!P1 IADD3 R28, P6, PT, R39, R42, RZ ;  /* 0x0000002a271c9210 */ /* 0x004fe40007fde0ff */
[----:B------:R-:W-:-:S02]  /*09f0*/  @!P0 SHF.L.U32 R13, R2, 0x2, RZ ;  /* 0x00000002020d8819 */ /* 0x000fc400000006ff */
[----:B------:R-:W-:Y:S02]  /*0a00*/  @!P0 SHF.L.U64.HI R12, R2, 0x2, R3 ;  /* 0x00000002020c8819 */ /* 0x000fe40000010203 */
[----:B------:R-:W-:Y:S02]  /*0a10*/  @!P4 MOV R2, R4 ;  /* 0x000000040002c202 */ /* 0x000fe40000000f00 */
[----:B------:R-:W-:Y:S01]  /*0a20*/  @!P4 MOV R3, R7 ;  /* 0x000000070003c202 */ /* 0x000fe20000000f00 */
[----:B------:R-:W-:Y:S01]  /*0a30*/  @!P4 IMAD R39, R50, R33, R36 ;  /* 0x000000213227c224 */ /* 0x000fe200078e0224 */
[----:B------:R-:W-:Y:S02]  /*0a40*/  @!P1 IADD3.X R29, PT, PT, R34, R43, RZ, P6, !PT ;  /* 0x0000002b221d9210 */ /* 0x000fe400037fe4ff */
[----:B-1----:R-:W-:Y:S01]  /*0a50*/  @!P0 IADD3 R16, P6, PT, R13, R16, RZ ;  /* 0x000000100d108210 */ /* 0x002fe20007fde0ff */
[----:B------:R-:W-:-:S03]  /*0a60*/  @!P4 IMAD.WIDE.U32 R32, R50, R32, R2 ;  /* 0x000000203220c225 */ /* 0x000fc600078e0002 */
[----:B------:R-:W-:Y:S02]  /*0a70*/  @!P0 IADD3.X R17, PT, PT, R12, R17, RZ, P6, !PT ;  /* 0x000000110c118210 */ /* 0x000fe400037fe4ff */
[----:B------:R-:W-:Y:S02]  /*0a80*/  @!P0 IADD3 R22, P6, PT, R13, R22, RZ ;  /* 0x000000160d168210 */ /* 0x000fe40007fde0ff */
[----:B------:R-:W-:Y:S02]  /*0a90*/  @!P4 IADD3 R13, PT, PT, R33, R39, RZ ;  /* 0x00000027210dc210 */ /* 0x000fe40007ffe0ff */
[----:B------:R-:W-:Y:S02]  /*0aa0*/  @!P4 SHF.L.U32 R33, R32, 0x2, RZ ;  /* 0x000000022021c819 */ /* 0x000fe400000006ff */
[----:B------:R-:W-:Y:S02]  /*0ab0*/  @!P0 IADD3.X R23, PT, PT, R12, R23, RZ, P6, !PT ;  /* 0x000000170c178210 */ /* 0x000fe400037fe4ff */
[----:B------:R-:W-:-:S02]  /*0ac0*/  @!P4 SHF.L.U64.HI R32, R32, 0x2, R13 ;  /* 0x000000022020c819 */ /* 0x000fc4000001020d */
[----:B----4-:R-:W-:Y:S02]  /*0ad0*/  @!P4 IADD3 R24, P6, PT, R33, R24, RZ ;  /* 0x000000182118c210 */ /* 0x010fe40007fde0ff */
[----:B------:R-:W-:Y:S02]  /*0ae0*/  CS2R R54, SRZ ;  /* 0x0000000000367805 */ /* 0x000fe4000001ff00 */
[----:B------:R-:W-:-:S05]  /*0af0*/  @!P4 IADD3.X R25, PT, PT, R32, R25, RZ, P6, !PT ;  /* 0x000000192019c210 */ /* 0x000fca00037fe4ff */
[----:B------:R-:W2:Y:S01]  /*0b00*/  @!P4 LDG.E.64 R54, desc[UR8][R24.64] ;  /* 0x000000081836c981 */ /* 0x000ea2000c1e1b00 */
[----:B------:R-:W-:-:S04]  /*0b10*/  IADD3 R31, PT, PT, R50, 0x10, RZ ;  /* 0x00000010321f7810 */ /* 0x000fc80007ffe0ff */
[----:B------:R-:W-:Y:S02]  /*0b20*/  ISETP.GE.U32.AND P5, PT, R31, UR12, PT ;  /* 0x0000000c1f007c0c */ /* 0x000fe4000bfa6070 */
[----:B------:R-:W-:-:S04]  /*0b30*/  SHF.R.S32.HI R35, RZ, 0x1f, R31 ;  /* 0x0000001fff237819 */ /* 0x000fc8000001141f */
[----:B------:R-:W-:Y:S02]  /*0b40*/  ISETP.GE.AND.EX P5, PT, R35, UR13, PT, P5 ;  /* 0x0000000d23007c0c */ /* 0x000fe4000bfa6350 */
[----:B------:R-:W-:Y:S02]  /*0b50*/  CS2R R90, SRZ ;  /* 0x00000000005a7805 */ /* 0x000fe4000001ff00 */
[----:B------:R-:W-:-:S04]  /*0b60*/  IADD3 R30, PT, PT, R50, 0x30, RZ ;  /* 0x00000030321e7810 */ /* 0x000fc80007ffe0ff */
[----:B------:R-:W-:Y:S01]  /*0b70*/  SHF.R.S32.HI R37, RZ, 0x1f, R30 ;  /* 0x0000001fff257819 */ /* 0x000fe2000001141e */
[----:B------:R0:W5:Y:S01]  /*0b80*/  @!P3 LDG.E.64 R90, desc[UR8][R18.64] ;  /* 0x00000008125ab981 */ /* 0x000162000c1e1b00 */
[----:B------:R-:W-:-:S03]  /*0b90*/  ISETP.GE.U32.AND P3, PT, R30, UR12, PT ;  /* 0x0000000c1e007c0c */ /* 0x000fc6000bf66070 */
[----:B------:R-:W1:Y:S01]  /*0ba0*/  @!P5 LDC.64 R10, c[0x0][0x3f8] ;  /* 0x0000fe00ff0adb82 */ /* 0x000e620000000a00 */
[----:B------:R-:W-:Y:S02]  /*0bb0*/  ISETP.GE.AND.EX P3, PT, R37, UR13, PT, P3 ;  /* 0x0000000d25007c0c */ /* 0x000fe4000bf66330 */
[----:B------:R-:W-:Y:S02]  /*0bc0*/  @!P5 MOV R12, R4 ;  /* 0x00000004000cd202 */ /* 0x000fe40000000f00 */
[----:B------:R-:W-:-:S03]  /*0bd0*/  @!P5 MOV R13, R7 ;  /* 0x00000007000dd202 */ /* 0x000fc60000000f00 */
[----:B0-----:R-:W0:Y:S08]  /*0be0*/  @!P4 LDC.64 R18, c[0x0][0x398] ;  /* 0x0000e600ff12cb82 */ /* 0x001e300000000a00 */
[----:B------:R-:W3:Y:S01]  /*0bf0*/  @!P3 LDC.64 R2, c[0x0][0x3f8] ;  /* 0x0000fe00ff02bb82 */ /* 0x000ee20000000a00 */
[----:B-1----:R-:W-:-:S04]  /*0c00*/  @!P5 IMAD R34, R35, R10, RZ ;  /* 0x0000000a2322d224 */ /* 0x002fc800078e02ff */
[C---:B------:R-:W-:Y:S02]  /*0c10*/  @!P5 IMAD R35, R31.reuse, R11, R34 ;  /* 0x0000000b1f23d224 */ /* 0x040fe400078e0222 */
[----:B------:R-:W-:-:S05]  /*0c20*/  @!P5 IMAD.WIDE.U32 R10, R31, R10, R12 ;  /* 0x0000000a1f0ad225 */ /* 0x000fca00078e000c */
[----:B------:R-:W-:Y:S02]  /*0c30*/  @!P5 IADD3 R11, PT, PT, R11, R35, RZ ;  /* 0x000000230b0bd210 */ /* 0x000fe40007ffe0ff */
[----:B------:R-:W-:Y:S02]  /*0c40*/  CS2R R84, SRZ ;  /* 0x0000000000547805 */ /* 0x000fe4000001ff00 */
[C---:B------:R-:W-:Y:S02]  /*0c50*/  @!P5 SHF.L.U32 R43, R10.reuse, 0x2, RZ ;  /* 0x000000020a2bd819 */ /* 0x040fe400000006ff */
[----:B------:R-:W-:Y:S02]  /*0c60*/  CS2R R72, SRZ ;  /* 0x0000000000487805 */ /* 0x000fe4000001ff00 */
[----:B------:R-:W-:Y:S02]  /*0c70*/  @!P5 SHF.L.U64.HI R40, R10, 0x2, R11 ;  /* 0x000000020a28d819 */ /* 0x000fe4000001020b */
[----:B------:R-:W-:-:S02]  /*0c80*/  CS2R R10, SRZ ;  /* 0x00000000000a7805 */ /* 0x000fc4000001ff00 */
[----:B------:R-:W-:Y:S01]  /*0c90*/  IADD3 R41, PT, PT, R50, 0x40, RZ ;  /* 0x0000004032297810 */ /* 0x000fe20007ffe0ff */
[----:B---3--:R-:W-:Y:S01]  /*0ca0*/  @!P3 IMAD R37, R37, R2, RZ ;  /* 0x000000022525b224 */ /* 0x008fe200078e02ff */
[----:B------:R-:W5:Y:S01]  /*0cb0*/  @!P2 LDG.E.64 R84, desc[UR8][R20.64] ;  /* 0x000000081454a981 */ /* 0x000f62000c1e1b00 */
[----:B0-----:R-:W-:Y:S01]  /*0cc0*/  @!P4 IADD3 R18, P6, PT, R33, R18, RZ ;  /* 0x000000122112c210 */ /* 0x001fe20007fde0ff */
[----:B------:R-:W0:Y:S01]  /*0cd0*/  @!P5 LDC.64 R34, c[0x0][0x398] ;  /* 0x0000e600ff22db82 */ /* 0x000e220000000a00 */
[----:B------:R-:W-:Y:S01]  /*0ce0*/  SHF.R.S32.HI R49, RZ, 0x1f, R41 ;  /* 0x0000001fff317819 */ /* 0x000fe20000011429 */
[----:B------:R-:W5:Y:S01]  /*0cf0*/  @!P2 LDG.E.64 R10, desc[UR8][R14.64] ;  /* 0x000000080e0aa981 */ /* 0x000f62000c1e1b00 */
[----:B------:R-:W-:Y:S01]  /*0d00*/  ISETP.GE.U32.AND P2, PT, R41, UR12, PT ;  /* 0x0000000c29007c0c */ /* 0x000fe2000bf46070 */
[----:B------:R-:W-:Y:S01]  /*0d10*/  @!P3 IMAD R51, R30, R3, R37 ;  /* 0x000000031e33b224 */ /* 0x000fe200078e0225 */
[----:B------:R-:W-:Y:S02]  /*0d20*/  CS2R R12, SRZ ;  /* 0x00000000000c7805 */ /* 0x000fe4000001ff00 */
[----:B------:R-:W-:Y:S01]  /*0d30*/  IADD3 R44, PT, PT, R50, 0x80, RZ ;  /* 0x00000080322c7810 */ /* 0x000fe20007ffe0ff */
[----:B------:R1:W5:Y:S01]  /*0d40*/  @!P1 LDG.E.64 R72, desc[UR8][R26.64] ;  /* 0x000000081a489981 */ /* 0x000362000c1e1b00 */
[----:B------:R-:W-:Y:S01]  /*0d50*/  ISETP.GE.AND.EX P2, PT, R49, UR13, PT, P2 ;  /* 0x0000000d31007c0c */ /* 0x000fe2000bf46320 */
[----:B------:R-:W3:Y:S01]  /*0d60*/  @!P5 LDC.64 R36, c[0x0][0x3a0] ;  /* 0x0000e800ff24db82 */ /* 0x000ee20000000a00 */
[----:B------:R-:W-:Y:S01]  /*0d70*/  @!P4 IADD3.X R19, PT, PT, R32, R19, RZ, P6, !PT ;  /* 0x000000132013c210 */ /* 0x000fe200037fe4ff */
[----:B------:R4:W5:Y:S01]  /*0d80*/  @!P1 LDG.E.64 R12, desc[UR8][R28.64] ;  /* 0x000000081c0c9981 */ /* 0x000962000c1e1b00 */
[----:B------:R-:W-:-:S02]  /*0d90*/  CS2R R70, SRZ ;  /* 0x0000000000467805 */ /* 0x000fc4000001ff00 */
[----:B------:R-:W-:-:S03]  /*0da0*/  ISETP.GE.U32.AND P1, PT, R44, UR12, PT ;  /* 0x0000000c2c007c0c */ /* 0x000fc6000bf26070 */
[----:B------:R-:W0:Y:S01]  /*0db0*/  @!P3 LDC.64 R32, c[0x0][0x3a0] ;  /* 0x0000e800ff20bb82 */ /* 0x000e220000000a00 */
[----:B------:R-:W-:Y:S01]  /*0dc0*/  SHF.R.S32.HI R47, RZ, 0x1f, R44 ;  /* 0x0000001fff2f7819 */ /* 0x000fe2000001142c */
[----:B------:R4:W5:Y:S06]  /*0dd0*/  @!P0 LDG.E.64 R70, desc[UR8][R16.64] ;  /* 0x0000000810468981 */ /* 0x00096c000c1e1b00 */
[----:B-1----:R-:W1:Y:S01]  /*0de0*/  @!P2 LDC.64 R26, c[0x0][0x3f8] ;  /* 0x0000fe00ff1aab82 */ /* 0x002e620000000a00 */
[----:B------:R-:W-:-:S07]  /*0df0*/  ISETP.GE.AND.EX P1, PT, R47, UR13, PT, P1 ;  /* 0x0000000d2f007c0c */ /* 0x000fce000bf26310 */
[----:B----4-:R-:W4:Y:S01]  /*0e00*/  @!P3 LDC.64 R28, c[0x0][0x398] ;  /* 0x0000e600ff1cbb82 */ /* 0x010f220000000a00 */
[----:B------:R-:W-:Y:S02]  /*0e10*/  @!P3 MOV R16, R4 ;  /* 0x000000040010b202 */ /* 0x000fe40000000f00 */
[----:B------:R-:W-:Y:S02]  /*0e20*/  @!P3 MOV R17, R7 ;  /* 0x000000070011b202 */ /* 0x000fe40000000f00 */
[----:B------:R-:W-:Y:S02]  /*0e30*/  CS2R R14, SRZ ;  /* 0x00000000000e7805 */ /* 0x000fe4000001ff00 */
[C---:B---3--:R-:W-:Y:S02]  /*0e40*/  @!P5 IADD3 R20, P6, PT, R43.reuse, R36, RZ ;  /* 0x000000242b14d210 */ /* 0x048fe40007fde0ff */
[----:B------:R-:W-:Y:S01]  /*0e50*/  IADD3 R39, PT, PT, R50, 0x90, RZ ;  /* 0x0000009032277810 */ /* 0x000fe20007ffe0ff */
[----:B------:R-:W-:Y:S01]  /*0e60*/  @!P3 IMAD.WIDE.U32 R30, R30, R2, R16 ;  /* 0x000000021e1eb225 */ /* 0x000fe200078e0010 */
[----:B------:R-:W-:Y:S01]  /*0e70*/  @!P5 IADD3.X R21, PT, PT, R40, R37, RZ, P6, !PT ;  /* 0x000000252815d210 */ /* 0x000fe200037fe4ff */
[----:B------:R3:W5:Y:S01]  /*0e80*/  @!P0 LDG.E.64 R14, desc[UR8][R22.64] ;  /* 0x00000008160e8981 */ /* 0x000762000c1e1b00 */
[----:B0-----:R-:W-:Y:S01]  /*0e90*/  @!P5 IADD3 R34, P6, PT, R43, R34, RZ ;  /* 0x000000222b22d210 */ /* 0x001fe20007fde0ff */
[----:B------:R-:W0:Y:S01]  /*0ea0*/  @!P1 LDC.64 R2, c[0x0][0x3f8] ;  /* 0x0000fe00ff029b82 */ /* 0x000e220000000a00 */
[----:B------:R-:W-:-:S02]  /*0eb0*/  ISETP.GE.U32.AND P0, PT, R39, UR12, PT ;  /* 0x0000000c27007c0c */ /* 0x000fc4000bf06070 */
[----:B------:R-:W-:Y:S02]  /*0ec0*/  SHF.R.S32.HI R45, RZ, 0x1f, R39 ;  /* 0x0000001fff2d7819 */ /* 0x000fe40000011427 */
[----:B------:R-:W-:Y:S02]  /*0ed0*/  @!P3 IADD3 R17, PT, PT, R31, R51, RZ ;  /* 0x000000331f11b210 */ /* 0x000fe40007ffe0ff */
[----:B------:R-:W-:Y:S01]  /*0ee0*/  @!P3 SHF.L.U32 R37, R30, 0x2, RZ ;  /* 0x000000021e25b819 */ /* 0x000fe200000006ff */
[----:B------:R-:W0:Y:S01]  /*0ef0*/  @!P2 LDC.64 R42, c[0x0][0x3a0] ;  /* 0x0000e800ff2aab82 */ /* 0x000e220000000a00 */
[----:B------:R-:W-:Y:S02]  /*0f00*/  @!P5 IADD3.X R35, PT, PT, R40, R35, RZ, P6, !PT ;  /* 0x000000232823d210 */ /* 0x000fe400037fe4ff */
[----:B------:R-:W-:Y:S02]  /*0f10*/  ISETP.GE.AND.EX P0, PT, R45, UR13, PT, P0 ;  /* 0x0000000d2d007c0c */ /* 0x000fe4000bf06300 */
[----:B------:R-:W-:-:S02]  /*0f20*/  @!P3 SHF.L.U64.HI R36, R30, 0x2, R17 ;  /* 0x000000021e24b819 */ /* 0x000fc40000010211 */
[----:B---3--:R-:W-:Y:S01]  /*0f30*/  @!P3 IADD3 R22, P6, PT, R37, R32, RZ ;  /* 0x000000202516b210 */ /* 0x008fe20007fde0ff */
[----:B-1----:R-:W-:Y:S01]  /*0f40*/  @!P2 IMAD R32, R49, R26, RZ ;  /* 0x0000001a3120a224 */ /* 0x002fe200078e02ff */
[----:B------:R-:W1:Y:S02]  /*0f50*/  @!P2 LDC.64 R30, c[0x0][0x398] ;  /* 0x0000e600ff1eab82 */ /* 0x000e640000000a00 */
[----:B------:R-:W-:Y:S02]  /*0f60*/  @!P3 IADD3.X R23, PT, PT, R36, R33, RZ, P6, !PT ;  /* 0x000000212417b210 */ /* 0x000fe400037fe4ff */
[----:B----4-:R-:W-:Y:S01]  /*0f70*/  @!P3 IADD3 R28, P6, PT, R37, R28, RZ ;  /* 0x0000001c251cb210 */ /* 0x010fe20007fde0ff */
[C---:B------:R-:W-:Y:S01]  /*0f80*/  @!P2 IMAD R37, R41.reuse, R27, R32 ;  /* 0x0000001b2925a224 */ /* 0x040fe200078e0220 */
[----:B------:R-:W-:Y:S02]  /*0f90*/  @!P2 MOV R32, R4 ;  /* 0x000000040020a202 */ /* 0x000fe40000000f00 */
[----:B------:R-:W-:Y:S01]  /*0fa0*/  @!P2 MOV R33, R7 ;  /* 0x000000070021a202 */ /* 0x000fe20000000f00 */
[----:B------:R-:W3:Y:S02]  /*0fb0*/  @!P0 LDC.64 R16, c[0x0][0x3f8] ;  /* 0x0000fe00ff108b82 */ /* 0x000ee40000000a00 */
[----:B------:R-:W-:-:S06]  /*0fc0*/  @!P2 IMAD.WIDE.U32 R26, R41, R26, R32 ;  /* 0x0000001a291aa225 */ /* 0x000fcc00078e0020 */
[----:B------:R-:W4:Y:S01]  /*0fd0*/  @!P1 LDC.64 R40, c[0x0][0x3a0] ;  /* 0x0000e800ff289b82 */ /* 0x000f220000000a00 */
[----:B------:R-:W-:Y:S01]  /*0fe0*/  @!P2 IADD3 R27, PT, PT, R27, R37, RZ ;  /* 0x000000251b1ba210 */ /* 0x000fe20007ffe0ff */
[----:B0-----:R-:W-:Y:S01]  /*0ff0*/  @!P1 IMAD R32, R47, R2, RZ ;  /* 0x000000022f209224 */ /* 0x001fe200078e02ff */
[C---:B------:R-:W-:Y:S02]  /*1000*/  @!P2 SHF.L.U32 R47, R26.reuse, 0x2, RZ ;  /* 0x000000021a2fa819 */ /* 0x040fe400000006ff */
[----:B------:R-:W-:Y:S02]  /*1010*/  @!P2 SHF.L.U64.HI R46, R26, 0x2, R27 ;  /* 0x000000021a2ea819 */ /* 0x000fe4000001021b */
[----:B------:R-:W-:Y:S02]  /*1020*/  @!P1 MOV R26, R4 ;  /* 0x00000004001a9202 */ /* 0x000fe40000000f00 */
[----:B------:R-:W-:Y:S01]  /*1030*/  @!P1 MOV R27, R7 ;  /* 0x00000007001b9202 */ /* 0x000fe20000000f00 */
[----:B------:R-:W-:Y:S01]  /*1040*/  @!P1 IMAD R49, R44, R3, R32 ;  /* 0x000000032c319224 */ /* 0x000fe200078e0220 */
[----:B------:R-:W-:-:S02]  /*1050*/  @!P3 IADD3.X R29, PT, PT, R36, R29, RZ, P6, !PT ;  /* 0x0000001d241db210 */ /* 0x000fc400037fe4ff */
[----:B------:R-:W-:Y:S01]  /*1060*/  CS2R R92, SRZ ;  /* 0x00000000005c7805 */ /* 0x000fe2000001ff00 */
[----:B------:R-:W0:Y:S01]  /*1070*/  @!P1 LDC.64 R36, c[0x0][0x398] ;  /* 0x0000e600ff249b82 */ /* 0x000e220000000a00 */
[----:B------:R-:W-:Y:S01]  /*1080*/  @!P1 IMAD.WIDE.U32 R2, R44, R2, R26 ;  /* 0x000000022c029225 */ /* 0x000fe200078e001a */
[----:B------:R-:W-:Y:S02]  /*1090*/  @!P2 IADD3 R42, P6, PT, R47, R42, RZ ;  /* 0x0000002a2f2aa210 */ /* 0x000fe40007fde0ff */
[----:B------:R-:W-:Y:S01]  /*10a0*/  IADD3 R57, PT, PT, R50, 0xb0, RZ ;  /* 0x000000b032397810 */ /* 0x000fe20007ffe0ff */
[----:B------:R-:W5:Y:S01]  /*10b0*/  @!P5 LDG.E.64 R92, desc[UR8][R20.64] ;  /* 0x00000008145cd981 */ /* 0x000f62000c1e1b00 */
[----:B------:R-:W-:Y:S01]  /*10c0*/  @!P1 IADD3 R3, PT, PT, R3, R49, RZ ;  /* 0x0000003103039210 */ /* 0x000fe20007ffe0ff */
[----:B---3--:R-:W-:Y:S01]  /*10d0*/  @!P0 IMAD R44, R45, R16, RZ ;  /* 0x000000102d2c8224 */ /* 0x008fe200078e02ff */
[C---:B------:R-:W-:Y:S01]  /*10e0*/  @!P1 SHF.L.U32 R27, R2.reuse, 0x2, RZ ;  /* 0x00000002021b9819 */ /* 0x040fe200000006ff */
[----:B------:R-:W3:Y:S01]  /*10f0*/  @!P0 LDC.64 R32, c[0x0][0x3a0] ;  /* 0x0000e800ff208b82 */ /* 0x000ee20000000a00 */
[----:B------:R-:W-:-:S02]  /*1100*/  @!P1 SHF.L.U64.HI R26, R2, 0x2, R3 ;  /* 0x00000002021a9819 */ /* 0x000fc40000010203 */
[----:B------:R-:W-:Y:S02]  /*1110*/  @!P0 MOV R2, R4 ;  /* 0x0000000400028202 */ /* 0x000fe40000000f00 */
[----:B------:R-:W-:Y:S01]  /*1120*/  @!P0 MOV R3, R7 ;  /* 0x0000000700038202 */ /* 0x000fe20000000f00 */
[C---:B------:R-:W-:Y:S02]  /*1130*/  @!P0 IMAD R45, R39.reuse, R17, R44 ;  /* 0x00000011272d8224 */ /* 0x040fe400078e022c */
[----:B------:R-:W-:-:S05]  /*1140*/  @!P0 IMAD.WIDE.U32 R16, R39, R16, R2 ;  /* 0x0000001027108225 */ /* 0x000fca00078e0002 */
[----:B------:R-:W-:-:S04]  /*1150*/  @!P0 IADD3 R3, PT, PT, R17, R45, RZ ;  /* 0x0000002d11038210 */ /* 0x000fc80007ffe0ff */
[----:B------:R-:W-:Y:S01]  /*1160*/  @!P0 SHF.L.U64.HI R44, R16, 0x2, R3 ;  /* 0x00000002102c8819 */ /* 0x000fe20000010203 */
[----:B------:R-:W-:Y:S01]  /*1170*/  HFMA2 R3, -RZ, RZ, 0, 0 ;  /* 0x00000000ff037431 */ /* 0x000fe200000001ff */
[----:B------:R-:W-:Y:S02]  /*1180*/  MOV R2, RZ ;  /* 0x000000ff00027202 */ /* 0x000fe40000000f00 */
[----:B------:R-:W-:Y:S02]  /*1190*/  IADD3 R45, PT, PT, R50, 0xa0, RZ ;  /* 0x000000a0322d7810 */ /* 0x000fe40007ffe0ff */
[----:B------:R-:W-:Y:S02]  /*11a0*/  @!P0 SHF.L.U32 R61, R16, 0x2, RZ ;  /* 0x00000002103d8819 */ /* 0x000fe400000006ff */
[----:B------:R-:W-:Y:S02]  /*11b0*/  CS2R R16, SRZ ;  /* 0x0000000000107805 */ /* 0x000fe4000001ff00 */
[----:B------:R-:W-:Y:S01]  /*11c0*/  SHF.R.S32.HI R63, RZ, 0x1f, R45 ;  /* 0x0000001fff3f7819 */ /* 0x000fe2000001142d */
[----:B------:R0:W5:Y:S01]  /*11d0*/  @!P4 LDG.E.64 R2, desc[UR8][R18.64] ;  /* 0x000000081202c981 */ /* 0x000162000c1e1b00 */
[----:B------:R-:W-:-:S02]  /*11e0*/  ISETP.GE.U32.AND P4, PT, R45, UR12, PT ;  /* 0x0000000c2d007c0c */ /* 0x000fc4000bf86070 */
[C---:B------:R-:W-:Y:S01]  /*11f0*/  @!P2 IADD3.X R43, PT, PT, R46.reuse, R43, RZ, P6, !PT ;  /* 0x0000002b2e2ba210 */ /* 0x040fe200037fe4ff */
[----:B------:R3:W5:Y:S01]  /*1200*/  @!P5 LDG.E.64 R16, desc[UR8][R34.64] ;  /* 0x000000082210d981 */ /* 0x000762000c1e1b00 */
[----:B-1----:R-:W-:Y:S02]  /*1210*/  @!P2 IADD3 R30, P6, PT, R47, R30, RZ ;  /* 0x0000001e2f1ea210 */ /* 0x002fe40007fde0ff */
[----:B------:R-:W-:Y:S02]  /*1220*/  ISETP.GE.AND.EX P4, PT, R63, UR13, PT, P4 ;  /* 0x0000000d3f007c0c */ /* 0x000fe4000bf86340 */
[----:B------:R-:W-:Y:S02]  /*1230*/  ISETP.GE.U32.AND P5, PT, R57, UR12, PT ;  /* 0x0000000c39007c0c */ /* 0x000fe4000bfa6070 */
[----:B------:R-:W-:Y:S02]  /*1240*/  SHF.R.S32.HI R59, RZ, 0x1f, R57 ;  /* 0x0000001fff3b7819 */ /* 0x000fe40000011439 */
[----:B------:R-:W-:-:S02]  /*1250*/  @!P2 IADD3.X R31, PT, PT, R46, R31, RZ, P6, !PT ;  /* 0x0000001f2e1fa210 */ /* 0x000fc400037fe4ff */
[----:B----4-:R-:W-:Y:S02]  /*1260*/  @!P1 IADD3 R40, P6, PT, R27, R40, RZ ;  /* 0x000000281b289210 */ /* 0x010fe40007fde0ff */
[----:B------:R-:W-:Y:S02]  /*1270*/  ISETP.GE.AND.EX P5, PT, R59, UR13, PT, P5 ;  /* 0x0000000d3b007c0c */ /* 0x000fe4000bfa6350 */
[----:B------:R-:W-:Y:S02]  /*1280*/  @!P1 IADD3.X R41, PT, PT, R26, R41, RZ, P6, !PT ;  /* 0x000000291a299210 */ /* 0x000fe400037fe4ff */
[----:B------:R-:W-:Y:S02]  /*1290*/  CS2R R88, SRZ ;  /* 0x0000000000587805 */ /* 0x000fe4000001ff00 */
[----:B0-----:R-:W-:Y:S02]  /*12a0*/  @!P1 IADD3 R36, P6, PT, R27, R36, RZ ;  /* 0x000000241b249210 */ /* 0x001fe40007fde0ff */
[----:B------:R-:W-:Y:S01]  /*12b0*/  CS2R R18, SRZ ;  /* 0x0000000000127805 */ /* 0x000fe2000001ff00 */
[----:B------:R-:W0:Y:S01]  /*12c0*/  @!P4 LDC.64 R24, c[0x0][0x3f8] ;  /* 0x0000fe00ff18cb82 */ /* 0x000e220000000a00 */
[----:B------:R-:W-:-:S02]  /*12d0*/  IADD3 R51, PT, PT, R50, 0xc0, RZ ;  /* 0x000000c032337810 */ /* 0x000fc40007ffe0ff */
[----:B------:R-:W-:Y:S01]  /*12e0*/  @!P1 IADD3.X R37, PT, PT, R26, R37, RZ, P6, !PT ;  /* 0x000000251a259210 */ /* 0x000fe200037fe4ff */
[----:B------:R-:W5:Y:S04]  /*12f0*/  @!P3 LDG.E.64 R88, desc[UR8][R22.64] ;  /* 0x000000081658b981 */ /* 0x000f68000c1e1b00 */
[----:B------:R-:W1:Y:S01]  /*1300*/  @!P0 LDC.64 R26, c[0x0][0x398] ;  /* 0x0000e600ff1a8b82 */ /* 0x000e620000000a00 */
[----:B------:R4:W5:Y:S01]  /*1310*/  @!P3 LDG.E.64 R18, desc[UR8][R28.64] ;  /* 0x000000081c12b981 */ /* 0x000962000c1e1b00 */
[----:B------:R-:W-:-:S06]  /*1320*/  ISETP.GE.U32.AND P3, PT, R51, UR12, PT ;  /* 0x0000000c33007c0c */ /* 0x000fcc000bf66070 */
[----:B---3--:R-:W3:Y:S01]  /*1330*/  @!P5 LDC.64 R34, c[0x0][0x3f8] ;  /* 0x0000fe00ff22db82 */ /* 0x008ee20000000a00 */
[----:B------:R-:W-:Y:S02]  /*1340*/  CS2R R86, SRZ ;  /* 0x0000000000567805 */ /* 0x000fe4000001ff00 */
[----:B------:R-:W-:Y:S02]  /*1350*/  CS2R R20, SRZ ;  /* 0x0000000000147805 */ /* 0x000fe4000001ff00 */
[----:B------:R-:W-:Y:S02]  /*1360*/  IADD3 R39, PT, PT, R50, 0xd0, RZ ;  /* 0x000000d032277810 */ /* 0x000fe40007ffe0ff */
[----:B------:R-:W-:Y:S01]  /*1370*/  @!P0 IADD3 R32, P6, PT, R61, R32, RZ ;  /* 0x000000203d208210 */ /* 0x000fe20007fde0ff */
[----:B------:R-:W5:Y:S01]  /*1380*/  @!P2 LDG.E.64 R86, desc[UR8][R42.64] ;  /* 0x000000082a56a981 */ /* 0x000f62000c1e1b00 */
[----:B----4-:R-:W4:Y:S01]  /*1390*/  @!P4 LDC.64 R28, c[0x0][0x3a0] ;  /* 0x0000e800ff1ccb82 */ /* 0x010f220000000a00 */
[----:B------:R-:W-:-:S02]  /*13a0*/  SHF.R.S32.HI R49, RZ, 0x1f, R39 ;  /* 0x0000001fff317819 */ /* 0x000fc40000011427 */
[----:B------:R2:W5:Y:S01]  /*13b0*/  @!P2 LDG.E.64 R20, desc[UR8][R30.64] ;  /* 0x000000081e14a981 */ /* 0x000562000c1e1b00 */
[----:B------:R-:W-:Y:S01]  /*13c0*/  ISETP.GE.U32.AND P2, PT, R39, UR12, PT ;  /* 0x0000000c27007c0c */ /* 0x000fe2000bf46070 */
[----:B0-----:R-:W-:-:S03]  /*13d0*/  @!P4 IMAD R48, R63, R24, RZ ;  /* 0x000000183f30c224 */ /* 0x001fc600078e02ff */
[----:B------:R-:W0:Y:S01]  /*13e0*/  @!P4 LDC.64 R46, c[0x0][0x398] ;  /* 0x0000e600ff2ecb82 */ /* 0x000e220000000a00 */
[C---:B------:R-:W-:Y:S02]  /*13f0*/  @!P0 IADD3.X R33, PT, PT, R44.reuse, R33, RZ, P6, !PT ;  /* 0x000000212c218210 */ /* 0x040fe400037fe4ff */
[----:B-1----:R-:W-:Y:S02]  /*1400*/  @!P0 IADD3 R26, P6, PT, R61, R26, RZ ;  /* 0x0000001a3d1a8210 */ /* 0x002fe40007fde0ff */
[----:B--2---:R-:W-:Y:S02]  /*1410*/  @!P4 MOV R30, R4 ;  /* 0x00000004001ec202 */ /* 0x004fe40000000f00 */
[----:B------:R-:W-:Y:S01]  /*1420*/  @!P4 MOV R31, R7 ;  /* 0x00000007001fc202 */ /* 0x000fe20000000f00 */
[----:B------:R-:W-:Y:S01]  /*1430*/  @!P4 IMAD R61, R45, R25, R48 ;  /* 0x000000192d3dc224 */ /* 0x000fe200078e0230 */
[----:B------:R-:W-:Y:S01]  /*1440*/  ISETP.GE.AND.EX P2, PT, R49, UR13, PT, P2 ;  /* 0x0000000d31007c0c */ /* 0x000fe2000bf46320 */
[----:B------:R-:W1:Y:S01]  /*1450*/  @!P5 LDC.64 R42, c[0x0][0x3a0] ;  /* 0x0000e800ff2adb82 */ /* 0x000e620000000a00 */
[----:B------:R-:W-:Y:S01]  /*1460*/  @!P0 IADD3.X R27, PT, PT, R44, R27, RZ, P6, !PT ;  /* 0x0000001b2c1b8210 */ /* 0x000fe200037fe4ff */
[----:B------:R-:W-:-:S04]  /*1470*/  @!P4 IMAD.WIDE.U32 R24, R45, R24, R30 ;  /* 0x000000182d18c225 */ /* 0x000fc800078e001e */
[----:B---3--:R-:W-:Y:S01]  /*1480*/  @!P5 IMAD R44, R59, R34, RZ ;  /* 0x000000223b2cd224 */ /* 0x008fe200078e02ff */
[----:B------:R2:W-:Y:S01]  /*1490*/  STL.64 [R1], R54 ;  /* 0x0000003601007387 */ /* 0x0005e20000100a00 */
[----:B------:R-:W-:Y:S01]  /*14a0*/  MOV R74, R55 ;  /* 0x00000037004a7202 */ /* 0x000fe20000000f00 */
[----:B------:R-:W3:Y:S01]  /*14b0*/  @!P5 LDC.64 R30, c[0x0][0x398] ;  /* 0x0000e600ff1edb82 */ /* 0x000ee20000000a00 */
[----:B--2---:R-:W-:-:S04]  /*14c0*/  SHF.R.S32.HI R55, RZ, 0x1f, R51 ;  /* 0x0000001fff377819 */ /* 0x004fc80000011433 */
[----:B------:R-:W-:-:S13]  /*14d0*/  ISETP.GE.AND.EX P3, PT, R55, UR13, PT, P3 ;  /* 0x0000000d37007c0c */ /* 0x000fda000bf66330 */
[----:B------:R-:W2:Y:S01]  /*14e0*/  @!P3 LDC.64 R22, c[0x0][0x3f8] ;  /* 0x0000fe00ff16bb82 */ /* 0x000ea20000000a00 */
[----:B------:R-:W-:Y:S01]  /*14f0*/  @!P4 IADD3 R25, PT, PT, R25, R61, RZ ;  /* 0x0000003d1919c210 */ /* 0x000fe20007ffe0ff */
[----:B------:R-:W-:Y:S01]  /*1500*/  @!P5 IMAD R35, R57, R35, R44 ;  /* 0x000000233923d224 */ /* 0x000fe200078e022c */
[C---:B------:R-:W-:Y:S02]  /*1510*/  @!P4 SHF.L.U32 R59, R24.reuse, 0x2, RZ ;  /* 0x00000002183bc819 */ /* 0x040fe400000006ff */
[----:B------:R-:W-:Y:S02]  /*1520*/  @!P5 MOV R44, R4 ;  /* 0x00000004002cd202 */ /* 0x000fe40000000f00 */
[----:B------:R-:W-:Y:S02]  /*1530*/  @!P5 MOV R45, R7 ;  /* 0x00000007002dd202 */ /* 0x000fe40000000f00 */
[----:B------:R-:W-:Y:S02]  /*1540*/  @!P4 SHF.L.U64.HI R48, R24, 0x2, R25 ;  /* 0x000000021830c819 */ /* 0x000fe40000010219 */
[----:B------:R-:W3:Y:S01]  /*1550*/  @!P2 LDC.64 R24, c[0x0][0x3f8] ;  /* 0x0000fe00ff18ab82 */ /* 0x000ee20000000a00 */
[----:B----4-:R-:W-:Y:S01]  /*1560*/  @!P4 IADD3 R28, P6, PT, R59, R28, RZ ;  /* 0x0000001c3b1cc210 */ /* 0x010fe20007fde0ff */
[----:B------:R-:W-:-:S03]  /*1570*/  @!P5 IMAD.WIDE.U32 R44, R57, R34, R44 ;  /* 0x00000022392cd225 */ /* 0x000fc600078e002c */
[C---:B------:R-:W-:Y:S02]  /*1580*/  @!P4 IADD3.X R29, PT, PT, R48.reuse, R29, RZ, P6, !PT ;  /* 0x0000001d301dc210 */ /* 0x040fe400037fe4ff */
[----:B0-----:R-:W-:Y:S02]  /*1590*/  @!P4 IADD3 R46, P6, PT, R59, R46, RZ ;  /* 0x0000002e3b2ec210 */ /* 0x001fe40007fde0ff */
[----:B------:R-:W-:Y:S01]  /*15a0*/  @!P5 IADD3 R35, PT, PT, R45, R35, RZ ;  /* 0x000000232d23d210 */ /* 0x000fe20007ffe0ff */
[----:B--2---:R-:W-:Y:S01]  /*15b0*/  @!P3 IMAD R34, R55, R22, RZ ;  /* 0x000000163722b224 */ /* 0x004fe200078e02ff */
[----:B------:R-:W-:Y:S02]  /*15c0*/  @!P4 IADD3.X R47, PT, PT, R48, R47, RZ, P6, !PT ;  /* 0x0000002f302fc210 */ /* 0x000fe400037fe4ff */
[C---:B------:R-:W-:Y:S01]  /*15d0*/  @!P5 SHF.L.U32 R55, R44.reuse, 0x2, RZ ;  /* 0x000000022c37d819 */ /* 0x040fe200000006ff */
[----:B------:R-:W-:Y:S01]  /*15e0*/  @!P3 IMAD R57, R51, R23, R34 ;  /* 0x000000173339b224 */ /* 0x000fe200078e0222 */
[----:B------:R-:W-:-:S02]  /*15f0*/  @!P5 SHF.L.U64.HI R48, R44, 0x2, R35 ;  /* 0x000000022c30d819 */ /* 0x000fc40000010223 */
[----:B------:R-:W-:Y:S01]  /*1600*/  @!P3 MOV R44, R4 ;  /* 0x00000004002cb202 */ /* 0x000fe20000000f00 */
[----:B------:R-:W0:Y:S01]  /*1610*/  @!P3 LDC.64 R34, c[0x0][0x3a0] ;  /* 0x0000e800ff22bb82 */ /* 0x000e220000000a00 */
[----:B------:R-:W-:Y:S02]  /*1620*/  @!P3 MOV R45, R7 ;  /* 0x00000007002db202 */ /* 0x000fe40000000f00 */
[----:B-1----:R-:W-:Y:S01]  /*1630*/  @!P5 IADD3 R42, P6, PT, R55, R42, RZ ;  /* 0x0000002a372ad210 */ /* 0x002fe20007fde0ff */
[----:B------:R-:W-:-:S04]  /*1640*/  @!P3 IMAD.WIDE.U32 R22, R51, R22, R44 ;  /* 0x000000163316b225 */ /* 0x000fc800078e002c */
[----:B------:R-:W1:Y:S01]  /*1650*/  @!P3 LDC.64 R44, c[0x0][0x398] ;  /* 0x0000e600ff2cbb82 */ /* 0x000e620000000a00 */
[C---:B------:R-:W-:Y:S02]  /*1660*/  @!P5 IADD3.X R43, PT, PT, R48.reuse, R43, RZ, P6, !PT ;  /* 0x0000002b302bd210 */ /* 0x040fe400037fe4ff */
[----:B---3--:R-:W-:Y:S02]  /*1670*/  @!P5 IADD3 R30, P6, PT, R55, R30, RZ ;  /* 0x0000001e371ed210 */ /* 0x008fe40007fde0ff */
[----:B------:R-:W-:Y:S01]  /*1680*/  @!P3 IADD3 R23, PT, PT, R23, R57, RZ ;  /* 0x000000391717b210 */ /* 0x000fe20007ffe0ff */
[----:B------:R-:W-:Y:S01]  /*1690*/  @!P2 IMAD R52, R49, R24, RZ ;  /* 0x000000183134a224 */ /* 0x000fe200078e02ff */
[----:B------:R-:W-:Y:S02]  /*16a0*/  @!P5 IADD3.X R31, PT, PT, R48, R31, RZ, P6, !PT ;  /* 0x0000001f301fd210 */ /* 0x000fe400037fe4ff */
[C---:B------:R-:W-:Y:S02]  /*16b0*/  @!P3 SHF.L.U32 R49, R22.reuse, 0x2, RZ ;  /* 0x000000021631b819 */ /* 0x040fe400000006ff */
[----:B------:R-:W-:-:S02]  /*16c0*/  @!P3 SHF.L.U64.HI R48, R22, 0x2, R23 ;  /* 0x000000021630b819 */ /* 0x000fc40000010217 */
[----:B------:R-:W-:Y:S02]  /*16d0*/  @!P2 MOV R22, R4 ;  /* 0x000000040016a202 */ /* 0x000fe40000000f00 */
[----:B------:R-:W-:Y:S01]  /*16e0*/  @!P2 MOV R23, R7 ;  /* 0x000000070017a202 */ /* 0x000fe20000000f00 */
[C---:B------:R-:W-:Y:S01]  /*16f0*/  @!P2 IMAD R55, R39.reuse, R25, R52 ;  /* 0x000000192737a224 */ /* 0x040fe200078e0234 */
[----:B------:R-:W-:Y:S01]  /*1700*/  CS2R R68, SRZ ;  /* 0x0000000000447805 */ /* 0x000fe2000001ff00 */
[----:B------:R-:W-:Y:S01]  /*1710*/  @!P2 IMAD.WIDE.U32 R24, R39, R24, R22 ;  /* 0x000000182718a225 */ /* 0x000fe200078e0016 */
[----:B------:R-:W-:Y:S02]  /*1720*/  CS2R R22, SRZ ;  /* 0x0000000000167805 */ /* 0x000fe4000001ff00 */
[----:B------:R-:W-:Y:S02]  /*1730*/  MOV R75, R54 ;  /* 0x00000036004b7202 */ /* 0x000fe40000000f00 */
[----:B------:R-:W5:Y:S01]  /*1740*/  @!P1 LDG.E.64 R68, desc[UR8][R40.64] ;  /* 0x0000000828449981 */ /* 0x000f62000c1e1b00 */
[----:B0-----:R-:W-:-:S02]  /*1750*/  @!P3 IADD3 R34, P6, PT, R49, R34, RZ ;  /* 0x000000223122b210 */ /* 0x001fc40007fde0ff */
[----:B------:R-:W-:Y:S01]  /*1760*/  @!P2 IADD3 R39, PT, PT, R25, R55, RZ ;  /* 0x000000371927a210 */ /* 0x000fe20007ffe0ff */
[----:B------:R0:W5:Y:S01]  /*1770*/  @!P1 LDG.E.64 R22, desc[UR8][R36.64] ;  /* 0x0000000824169981 */ /* 0x000162000c1e1b00 */
[----:B------:R-:W-:Y:S01]  /*1780*/  IADD3 R51, PT, PT, R50, 0xe0, RZ ;  /* 0x000000e032337810 */ /* 0x000fe20007ffe0ff */
[----:B------:R-:W2:Y:S01]  /*1790*/  LDC.64 R54, c[0x0][0x3b8] ;  /* 0x0000ee00ff367b82 */ /* 0x000ea20000000a00 */
[----:B------:R-:W-:Y:S02]  /*17a0*/  @!P3 IADD3.X R35, PT, PT, R48, R35, RZ, P6, !PT ;  /* 0x000000233023b210 */ /* 0x000fe400037fe4ff */
[----:B------:R-:W-:Y:S02]  /*17b0*/  ISETP.GE.U32.AND P1, PT, R51, UR12, PT ;  /* 0x0000000c33007c0c */ /* 0x000fe4000bf26070 */
[----:B------:R-:W-:Y:S02]  /*17c0*/  SHF.R.S32.HI R52, RZ, 0x1f, R51 ;  /* 0x0000001fff347819 */ /* 0x000fe40000011433 */
[----:B-1----:R-:W-:-:S02]  /*17d0*/  @!P3 IADD3 R44, P6, PT, R49, R44, RZ ;  /* 0x0000002c312cb210 */ /* 0x002fc40007fde0ff */
[----:B------:R-:W-:Y:S02]  /*17e0*/  CS2R R66, SRZ ;  /* 0x0000000000427805 */ /* 0x000fe4000001ff00 */
[----:B------:R-:W-:Y:S02]  /*17f0*/  ISETP.GE.AND.EX P1, PT, R52, UR13, PT, P1 ;  /* 0x0000000d34007c0c */ /* 0x000fe4000bf26310 */
[----:B------:R-:W-:Y:S02]  /*1800*/  CS2R R62, SRZ ;  /* 0x00000000003e7805 */ /* 0x000fe4000001ff00 */
[----:B------:R-:W-:Y:S01]  /*1810*/  @!P3 IADD3.X R45, PT, PT, R48, R45, RZ, P6, !PT ;  /* 0x0000002d302db210 */ /* 0x000fe200037fe4ff */
[----:B0-----:R-:W0:Y:S01]  /*1820*/  @!P2 LDC.64 R36, c[0x0][0x398] ;  /* 0x0000e600ff24ab82 */ /* 0x001e220000000a00 */
[C---:B------:R-:W-:Y:S01]  /*1830*/  @!P2 SHF.L.U32 R48, R24.reuse, 0x2, RZ ;  /* 0x000000021830a819 */ /* 0x040fe200000006ff */
[----:B------:R1:W5:Y:S01]  /*1840*/  @!P0 LDG.E.64 R66, desc[UR8][R32.64] ;  /* 0x0000000820428981 */ /* 0x000362000c1e1b00 */
[----:B------:R-:W-:-:S02]  /*1850*/  @!P2 SHF.L.U64.HI R39, R24, 0x2, R39 ;  /* 0x000000021827a819 */ /* 0x000fc40000010227 */
[----:B------:R-:W-:Y:S01]  /*1860*/  CS2R R24, SRZ ;  /* 0x0000000000187805 */ /* 0x000fe2000001ff00 */
[----:B------:R-:W5:Y:S05]  /*1870*/  @!P5 LDG.E.64 R62, desc[UR8][R42.64] ;  /* 0x000000082a3ed981 */ /* 0x000f6a000c1e1b00 */
[----:B------:R3:W5:Y:S01]  /*1880*/  @!P0 LDG.E.64 R24, desc[UR8][R26.64] ;  /* 0x000000081a188981 */ /* 0x000762000c1e1b00 */
[----:B------:R-:W4:Y:S01]  /*1890*/  @!P1 LDC.64 R40, c[0x0][0x3f8] ;  /* 0x0000fe00ff289b82 */ /* 0x000f220000000a00 */
[----:B------:R-:W-:-:S07]  /*18a0*/  IADD3 R50, PT, PT, R50, 0xf0, RZ ;  /* 0x000000f032327810 */ /* 0x000fce0007ffe0ff */
[----:B-1----:R-:W1:Y:S01]  /*18b0*/  @!P2 LDC.64 R32, c[0x0][0x3a0] ;  /* 0x0000e800ff20ab82 */ /* 0x002e620000000a00 */
[----:B---3--:R-:W-:-:S06]  /*18c0*/  CS2R R26, SRZ ;  /* 0x00000000001a7805 */ /* 0x008fcc000001ff00 */
[----:B------:R2:W5:Y:S01]  /*18d0*/  @!P4 LDG.E.64 R26, desc[UR8][R46.64] ;  /* 0x000000082e1ac981 */ /* 0x000562000c1e1b00 */
[----:B------:R-:W-:Y:S02]  /*18e0*/  CS2R R64, SRZ ;  /* 0x0000000000407805 */ /* 0x000fe4000001ff00 */
[----:B------:R-:W-:Y:S02]  /*18f0*/  ISETP.GE.U32.AND P0, PT, R50, UR12, PT ;  /* 0x0000000c32007c0c */ /* 0x000fe4000bf06070 */
[----:B------:R-:W-:Y:S02]  /*1900*/  SHF.R.S32.HI R49, RZ, 0x1f, R50 ;  /* 0x0000001fff317819 */ /* 0x000fe40000011432 */
[----:B------:R3:W5:Y:S01]  /*1910*/  @!P4 LDG.E.64 R64, desc[UR8][R28.64] ;  /* 0x000000081c40c981 */ /* 0x000762000c1e1b00 */
[----:B--2---:R-:W-:-:S05]  /*1920*/  IMAD.WIDE R46, R56, 0x8, R54 ;  /* 0x00000008382e7825 */ /* 0x004fca00078e0236 */
[----:B------:R2:W2:Y:S01]  /*1930*/  LDG.E.64 R42, desc[UR8][R46.64] ;  /* 0x000000082e2a7981 */ /* 0x0004a2000c1e1b00 */
[----:B------:R-:W-:Y:S02]  /*1940*/  ISETP.GE.AND.EX P0, PT, R49, UR13, PT, P0 ;  /* 0x0000000d31007c0c */ /* 0x000fe4000bf06300 */
[----:B---3--:R-:W-:Y:S01]  /*1950*/  CS2R R28, SRZ ;  /* 0x00000000001c7805 */ /* 0x008fe2000001ff00 */
[----:B----4-:R-:W-:Y:S01]  /*1960*/  @!P1 IMAD R52, R52, R40, RZ ;  /* 0x0000002834349224 */ /* 0x010fe200078e02ff */
[----:B------:R-:W-:-:S04]  /*1970*/  CS2R R60, SRZ ;  /* 0x00000000003c7805 */ /* 0x000fc8000001ff00 */
[----:B------:R3:W5:Y:S01]  /*1980*/  @!P5 LDG.E.64 R28, desc[UR8][R30.64] ;  /* 0x000000081e1cd981 */ /* 0x000762000c1e1b00 */
[C---:B-1----:R-:W-:Y:S02]  /*1990*/  @!P2 IADD3 R32, P4, PT, R48.reuse, R32, RZ ;  /* 0x000000203020a210 */ /* 0x042fe40007f9e0ff */
[----:B0-----:R-:W-:Y:S01]  /*19a0*/  @!P2 IADD3 R36, P5, PT, R48, R36, RZ ;  /* 0x000000243024a210 */ /* 0x001fe20007fbe0ff */
[----:B------:R-:W-:Y:S01]  /*19b0*/  @!P1 IMAD R48, R51, R41, R52 ;  /* 0x0000002933309224 */ /* 0x000fe200078e0234 */
[----:B------:R0:W5:Y:S01]  /*19c0*/  @!P3 LDG.E.64 R60, desc[UR8][R34.64] ;  /* 0x00000008223cb981 */ /* 0x000162000c1e1b00 */
[----:B--2---:R-:W1:Y:S01]  /*19d0*/  @!P0 LDC.64 R46, c[0x0][0x3f8] ;  /* 0x0000fe00ff2e8b82 */ /* 0x004e620000000a00 */
[----:B---3--:R-:W-:Y:S02]  /*19e0*/  @!P1 MOV R30, R4 ;  /* 0x00000004001e9202 */ /* 0x008fe40000000f00 */
[----:B------:R-:W-:-:S05]  /*19f0*/  @!P1 MOV R31, R7 ;  /* 0x00000007001f9202 */ /* 0x000fca0000000f00 */
[----:B0-----:R-:W0:Y:S01]  /*1a00*/  @!P1 LDC.64 R34, c[0x0][0x3a0] ;  /* 0x0000e800ff229b82 */ /* 0x001e220000000a00 */
[----:B------:R-:W-:Y:S01]  /*1a10*/  @!P1 IMAD.WIDE.U32 R40, R51, R40, R30 ;  /* 0x0000002833289225 */ /* 0x000fe200078e001e */
[----:B------:R-:W-:Y:S02]  /*1a20*/  CS2R R30, SRZ ;  /* 0x00000000001e7805 */ /* 0x000fe4000001ff00 */
[----:B------:R-:W-:Y:S02]  /*1a30*/  CS2R R58, SRZ ;  /* 0x00000000003a7805 */ /* 0x000fe4000001ff00 */
[C---:B------:R-:W-:Y:S02]  /*1a40*/  @!P2 IADD3.X R33, PT, PT, R39.reuse, R33, RZ, P4, !PT ;  /* 0x000000212721a210 */ /* 0x040fe400027fe4ff */
[----:B------:R2:W5:Y:S01]  /*1a50*/  @!P3 LDG.E.64 R30, desc[UR8][R44.64] ;  /* 0x000000082c1eb981 */ /* 0x000562000c1e1b00 */
[----:B------:R-:W-:-:S03]  /*1a60*/  @!P2 IADD3.X R37, PT, PT, R39, R37, RZ, P5, !PT ;  /* 0x000000252725a210 */ /* 0x000fc60002ffe4ff */
[----:B------:R3:W5:Y:S01]  /*1a70*/  @!P2 LDG.E.64 R58, desc[UR8][R32.64] ;  /* 0x00000008203aa981 */ /* 0x000762000c1e1b00 */
[----:B--2---:R-:W2:Y:S01]  /*1a80*/  @!P1 LDC.64 R44, c[0x0][0x398] ;  /* 0x0000e600ff2c9b82 */ /* 0x004ea20000000a00 */
[----:B------:R-:W-:Y:S02]  /*1a90*/  @!P1 IADD3 R39, PT, PT, R41, R48, RZ ;  /* 0x0000003029279210 */ /* 0x000fe40007ffe0ff */
[----:B---3--:R-:W-:Y:S02]  /*1aa0*/  CS2R R32, SRZ ;  /* 0x0000000000207805 */ /* 0x008fe4000001ff00 */
[C---:B------:R-:W-:Y:S02]  /*1ab0*/  @!P1 SHF.L.U64.HI R39, R40.reuse, 0x2, R39 ;  /* 0x0000000228279819 */ /* 0x040fe40000010227 */
[----:B------:R-:W-:Y:S02]  /*1ac0*/  @!P1 SHF.L.U32 R52, R40, 0x2, RZ ;  /* 0x0000000228349819 */ /* 0x000fe400000006ff */
[----:B------:R-:W3:Y:S01]  /*1ad0*/  @!P0 LDC.64 R40, c[0x0][0x398] ;  /* 0x0000e600ff288b82 */ /* 0x000ee20000000a00 */
[----:B------:R4:W5:Y:S01]  /*1ae0*/  @!P2 LDG.E.64 R32, desc[UR8][R36.64] ;  /* 0x000000082420a981 */ /* 0x000962000c1e1b00 */
[----:B-1----:R-:W-:Y:S01]  /*1af0*/  @!P0 IMAD R51, R49, R46, RZ ;  /* 0x0000002e31338224 */ /* 0x002fe200078e02ff */
[----:B0-----:R-:W-:-:S05]  /*1b00*/  @!P1 IADD3 R34, P2, PT, R52, R34, RZ ;  /* 0x0000002234229210 */ /* 0x001fca0007f5e0ff */
[----:B----4-:R-:W0:Y:S01]  /*1b10*/  @!P0 LDC.64 R36, c[0x0][0x3a0] ;  /* 0x0000e800ff248b82 */ /* 0x010e220000000a00 */
[----:B------:R-:W-:Y:S02]  /*1b20*/  @!P0 MOV R48, R4 ;  /* 0x0000000400308202 */ /* 0x000fe40000000f00 */
[----:B------:R-:W-:Y:S02]  /*1b30*/  @!P0 MOV R49, R7 ;  /* 0x0000000700318202 */ /* 0x000fe40000000f00 */
[----:B------:R-:W-:Y:S02]  /*1b40*/  CS2R R56, SRZ ;  /* 0x0000000000387805 */ /* 0x000fe4000001ff00 */
[C---:B------:R-:W-:Y:S01]  /*1b50*/  @!P1 IADD3.X R35, PT, PT, R39.reuse, R35, RZ, P2, !PT ;  /* 0x0000002327239210 */ /* 0x040fe200017fe4ff */
[C---:B------:R-:W-:Y:S01]  /*1b60*/  @!P0 IMAD R51, R50.reuse, R47, R51 ;  /* 0x0000002f32338224 */ /* 0x040fe200078e0233 */
[----:B------:R-:W-:Y:S01]  /*1b70*/  ISETP.NE.AND P2, PT, RZ, UR10, PT ;  /* 0x0000000aff007c0c */ /* 0x000fe2000bf45270 */
[----:B------:R-:W-:Y:S01]  /*1b80*/  @!P0 IMAD.WIDE.U32 R46, R50, R46, R48 ;  /* 0x0000002e322e8225 */ /* 0x000fe200078e0030 */
[----:B--2---:R-:W-:Y:S01]  /*1b90*/  @!P1 IADD3 R44, P3, PT, R52, R44, RZ ;  /* 0x0000002c342c9210 */ /* 0x004fe20007f7e0ff */
[----:B------:R1:W5:Y:S03]  /*1ba0*/  @!P1 LDG.E.64 R56, desc[UR8][R34.64] ;  /* 0x0000000822389981 */ /* 0x000366000c1e1b00 */
[----:B------:R-:W-:-:S02]  /*1bb0*/  @!P1 IADD3.X R45, PT, PT, R39, R45, RZ, P3, !PT ;  /* 0x0000002d272d9210 */ /* 0x000fc40001ffe4ff */
[----:B------:R-:W-:Y:S02]  /*1bc0*/  @!P0 IADD3 R39, PT, PT, R47, R51, RZ ;  /* 0x000000332f278210 */ /* 0x000fe40007ffe0ff */
[C---:B------:R-:W-:Y:S02]  /*1bd0*/  @!P0 SHF.L.U32 R47, R46.reuse, 0x2, RZ ;  /* 0x000000022e2f8819 */ /* 0x040fe400000006ff */
[----:B-1----:R-:W-:Y:S02]  /*1be0*/  CS2R R34, SRZ ;  /* 0x0000000000227805 */ /* 0x002fe4000001ff00 */
[----:B------:R-:W-:Y:S02]  /*1bf0*/  @!P0 SHF.L.U64.HI R39, R46, 0x2, R39 ;  /* 0x000000022e278819 */ /* 0x000fe40000010227 */
[C---:B---3--:R-:W-:Y:S02]  /*1c00*/  @!P0 IADD3 R40, P4, PT, R47.reuse, R40, RZ ;  /* 0x000000282f288210 */ /* 0x048fe40007f9e0ff */
[----:B0-----:R-:W-:Y:S01]  /*1c10*/  @!P0 IADD3 R36, P3, PT, R47, R36, RZ ;  /* 0x000000242f248210 */ /* 0x001fe20007f7e0ff */
[----:B------:R0:W5:Y:S01]  /*1c20*/  @!P1 LDG.E.64 R34, desc[UR8][R44.64] ;  /* 0x000000082c229981 */ /* 0x000162000c1e1b00 */
[----:B------:R-:W1:Y:S08]  /*1c30*/  LDC.64 R46, c[0x0][0x3a8] ;  /* 0x0000ea00ff2e7b82 */ /* 0x000e700000000a00 */
[----:B0-----:R-:W0:Y:S01]  /*1c40*/  @P2 LDC.64 R44, c[0x0][0x3b0] ;  /* 0x0000ec00ff2c2b82 */ /* 0x001e220000000a00 */
[----:B------:R-:W-:-:S02]  /*1c50*/  CS2R R54, SRZ ;  /* 0x0000000000367805 */ /* 0x000fc4000001ff00 */
[C---:B------:R-:W-:Y:S02]  /*1c60*/  @!P0 IADD3.X R37, PT, PT, R39.reuse, R37, RZ, P3, !PT ;  /* 0x0000002527258210 */ /* 0x040fe40001ffe4ff */
[----:B------:R-:W-:-:S03]  /*1c70*/  @!P0 IADD3.X R41, PT, PT, R39, R41, RZ, P4, !PT ;  /* 0x0000002927298210 */ /* 0x000fc600027fe4ff */
[----:B------:R2:W5:Y:S01]  /*1c80*/  @!P0 LDG.E.64 R54, desc[UR8][R36.64] ;  /* 0x0000000824368981 */ /* 0x000562000c1e1b00 */
[----:B------:R-:W-:Y:S01]  /*1c90*/  IMAD R39, R53, 0x46, R38 ;  /* 0x0000004635277824 */ /* 0x000fe200078e0226 */
[----:B--2---:R-:W-:-:S06]  /*1ca0*/  CS2R R36, SRZ ;  /* 0x0000000000247805 */ /* 0x004fcc000001ff00 */
[----:B------:R1:W5:Y:S01]  /*1cb0*/  @!P0 LDG.E.64 R36, desc[UR8][R40.64] ;  /* 0x0000000828248981 */ /* 0x000362000c1e1b00 */
[----:B0-----:R-:W-:-:S04]  /*1cc0*/  @P2 IMAD.WIDE R44, R39, 0x4, R44 ;  /* 0x00000004272c2825 */ /* 0x001fc800078e022c */
[----:B-1----:R-:W-:Y:S01]  /*1cd0*/  IMAD.WIDE R40, R39, 0x4, R46 ;  /* 0x0000000427287825 */ /* 0x002fe200078e022e */
[----:B------:R-:W-:-:S05]  /*1ce0*/  CS2R R38, SRZ ;  /* 0x0000000000267805 */ /* 0x000fca000001ff00 */
[----:B------:R-:W5:Y:S04]  /*1cf0*/  LDG.E.64 R40, desc[UR8][R40.64] ;  /* 0x0000000828287981 */ /* 0x000f68000c1e1b00 */
        /* <DEDUP_REMOVED lines=15> */
[----:B------:R-:W-:Y:S01]  /*1df0*/  FADD.FTZ R43, R75, -UR11 ;  /* 0x8000000b4b2b7e21 */ /* 0x000fe20008010000 */
[----:B-----5:R-:W-:Y:S01]  /*1e00*/  FMUL.FTZ R44, R2, R40 ;  /* 0x00000028022c7220 */ /* 0x020fe20000410000 */
[----:B------:R-:W-:Y:S01]  /*1e10*/  FADD.FTZ R42, R74, -UR11 ;  /* 0x8000000b4a2a7e21 */ /* 0x000fe20008010000 */
[----:B------:R-:W-:Y:S01]  /*1e20*/  FMUL.FTZ R45, R3, R41 ;  /* 0x00000029032d7220 */ /* 0x000fe20000410000 */
[----:B------:R-:W-:Y:S01]  /*1e30*/  FMUL.FTZ R43, R43, UR12 ;  /* 0x0000000c2b2b7c20 */ /* 0x000fe20008410000 */
[----:B------:R-:W-:Y:S01]  /*1e40*/  FADD.FTZ R46, RZ, R44 ;  /* 0x0000002cff2e7221 */ /* 0x000fe20000010000 */
[----:B------:R-:W-:Y:S02]  /*1e50*/  FMUL.FTZ R42, R42, UR12 ;  /* 0x0000000c2a2a7c20 */ /* 0x000fe40008410000 */
[----:B------:R-:W-:Y:S01]  /*1e60*/  FFMA.FTZ R47, R43, R44, RZ ;  /* 0x0000002c2b2f7223 */ /* 0x000fe200000100ff */
[----:B------:R-:W-:Y:S01]  /*1e70*/  FADD.FTZ R44, R45, R46 ;  /* 0x0000002e2d2c7221 */ /* 0x000fe20000010000 */
[----:B------:R-:W-:Y:S01]  /*1e80*/  FADD.FTZ R46, R92, -UR11 ;  /* 0x8000000b5c2e7e21 */ /* 0x000fe20008010000 */
[----:B------:R-:W-:Y:S01]  /*1e90*/  FFMA.FTZ R43, R2, R43, RZ ;  /* 0x0000002b022b7223 */ /* 0x000fe200000100ff */
[----:B------:R-:W-:Y:S01]  /*1ea0*/  FFMA.FTZ R45, R42, R45, R47 ;  /* 0x0000002d2a2d7223 */ /* 0x000fe2000001002f */
[----:B------:R-:W-:Y:S01]  /*1eb0*/  FMUL.FTZ R47, R16, R40 ;  /* 0x00000028102f7220 */ /* 0x000fe20000410000 */
[----:B------:R-:W-:Y:S01]  /*1ec0*/  FMUL.FTZ R46, R46, UR12 ;  /* 0x0000000c2e2e7c20 */ /* 0x000fe20008410000 */
[----:B------:R-:W-:-:S03]  /*1ed0*/  FFMA.FTZ R42, R3, R42, RZ ;  /* 0x0000002a032a7223 */ /* 0x000fc600000100ff */
[----:B------:R-:W-:Y:S01]  /*1ee0*/  FFMA.FTZ R45, R46, R47, R45 ;  /* 0x0000002f2e2d7223 */ /* 0x000fe2000001002d */
[----:B------:R-:W-:Y:S01]  /*1ef0*/  FADD.FTZ R47, R44, R47 ;  /* 0x0000002f2c2f7221 */ /* 0x000fe20000010000 */
[----:B------:R-:W-:Y:S01]  /*1f00*/  FADD.FTZ R44, R93, -UR11 ;  /* 0x8000000b5d2c7e21 */ /* 0x000fe20008010000 */
[----:B------:R-:W-:Y:S01]  /*1f10*/  FFMA.FTZ R43, R16, R46, R43 ;  /* 0x0000002e102b7223 */ /* 0x000fe2000001002b */
[C---:B------:R-:W-:Y:S02]  /*1f20*/  FMUL.FTZ R46, R17.reuse, R41 ;  /* 0x00000029112e7220 */ /* 0x040fe40000410000 */
[----:B------:R-:W-:Y:S02]  /*1f30*/  FMUL.FTZ R44, R44, UR12 ;  /* 0x0000000c2c2c7c20 */ /* 0x000fe40008410000 */
[----:B------:R-:W-:Y:S02]  /*1f40*/  FADD.FTZ R47, R46, R47 ;  /* 0x0000002f2e2f7221 */ /* 0x000fe40000010000 */
[----:B------:R-:W-:Y:S01]  /*1f50*/  FFMA.FTZ R42, R17, R44, R42 ;  /* 0x0000002c112a7223 */ /* 0x000fe2000001002a */
[----:B------:R-:W-:Y:S01]  /*1f60*/  FFMA.FTZ R45, R44, R46, R45 ;  /* 0x0000002e2c2d7223 */ /* 0x000fe2000001002d */
[----:B------:R-:W-:Y:S01]  /*1f70*/  FADD.FTZ R44, R90, -UR11 ;  /* 0x8000000b5a2c7e21 */ /* 0x000fe20008010000 */
[----:B------:R-:W-:-:S03]  /*1f80*/  FMUL.FTZ R46, R8, R40 ;  /* 0x00000028082e7220 */ /* 0x000fc60000410000 */
[----:B------:R-:W-:-:S04]  /*1f90*/  FMUL.FTZ R44, R44, UR12 ;  /* 0x0000000c2c2c7c20 */ /* 0x000fc80008410000 */
[----:B------:R-:W-:Y:S01]  /*1fa0*/  FFMA.FTZ R43, R8, R44, R43 ;  /* 0x0000002c082b7223 */ /* 0x000fe2000001002b */
[----:B------:R-:W-:Y:S01]  /*1fb0*/  FFMA.FTZ R49, R44, R46, R45 ;  /* 0x0000002e2c317223 */ /* 0x000fe2000001002d */
[----:B------:R-:W-:Y:S01]  /*1fc0*/  FADD.FTZ R44, R91, -UR11 ;  /* 0x8000000b5b2c7e21 */ /* 0x000fe20008010000 */
[----:B------:R-:W-:Y:S01]  /*1fd0*/  FMUL.FTZ R45, R9, R41 ;  /* 0x00000029092d7220 */ /* 0x000fe20000410000 */
[----:B------:R-:W-:Y:S01]  /*1fe0*/  FADD.FTZ R46, R47, R46 ;  /* 0x0000002e2f2e7221 */ /* 0x000fe20000010000 */
[----:B------:R-:W-:Y:S01]  /*1ff0*/  FMUL.FTZ R47, R34, R40 ;  /* 0x00000028222f7220 */ /* 0x000fe20000410000 */
[----:B------:R-:W-:Y:S02]  /*2000*/  FMUL.FTZ R44, R44, UR12 ;  /* 0x0000000c2c2c7c20 */ /* 0x000fe40008410000 */
[----:B------:R-:W-:Y:S02]  /*2010*/  FADD.FTZ R46, R45, R46 ;  /* 0x0000002e2d2e7221 */ /* 0x000fe40000010000 */
[----:B------:R-:W-:Y:S01]  /*2020*/  FFMA.FTZ R42, R9, R44, R42 ;  /* 0x0000002c092a7223 */ /* 0x000fe2000001002a */
[----:B------:R-:W-:Y:S01]  /*2030*/  FFMA.FTZ R49, R44, R45, R49 ;  /* 0x0000002d2c317223 */ /* 0x000fe20000010031 */
[----:B------:R-:W-:Y:S01]  /*2040*/  FADD.FTZ R44, R88, -UR11 ;  /* 0x8000000b582c7e21 */ /* 0x000fe20008010000 */
[----:B------:R-:W-:-:S03]  /*2050*/  FMUL.FTZ R45, R18, R40 ;  /* 0x00000028122d7220 */ /* 0x000fc60000410000 */
[----:B------:R-:W-:Y:S01]  /*2060*/  FMUL.FTZ R44, R44, UR12 ;  /* 0x0000000c2c2c7c20 */ /* 0x000fe20008410000 */
[----:B------:R-:W-:-:S03]  /*2070*/  FADD.FTZ R46, R46, R45 ;  /* 0x0000002d2e2e7221 */ /* 0x000fc60000010000 */
        /* <DEDUP_REMOVED lines=128> */
[----:B------:R-:W-:-:S04]  /*2880*/  FADD.FTZ R44, R56, -UR11 ;  /* 0x8000000b382c7e21 */ /* 0x000fc80008010000 */
[----:B------:R-:W-:-:S04]  /*2890*/  FMUL.FTZ R44, R44, UR12 ;  /* 0x0000000c2c2c7c20 */ /* 0x000fc80008410000 */
[----:B------:R-:W-:Y:S01]  /*28a0*/  FFMA.FTZ R45, R34, R44, R43 ;  /* 0x0000002c222d7223 */ /* 0x000fe2000001002b */
[----:B------:R-:W-:Y:S01]  /*28b0*/  FADD.FTZ R43, R57, -UR11 ;  /* 0x8000000b392b7e21 */ /* 0x000fe20008010000 */
[----:B------:R-:W-:Y:S01]  /*28c0*/  FFMA.FTZ R48, R44, R47, R49 ;  /* 0x0000002f2c307223 */ /* 0x000fe20000010031 */
[----:B------:R-:W-:Y:S01]  /*28d0*/  FADD.FTZ R47, R46, R47 ;  /* 0x0000002f2e2f7221 */ /* 0x000fe20000010000 */
[----:B------:R-:W-:Y:S01]  /*28e0*/  FMUL.FTZ R44, R35, R41 ;  /* 0x00000029232c7220 */ /* 0x000fe20000410000 */
[----:B------:R-:W-:Y:S01]  /*28f0*/  FMUL.FTZ R43, R43, UR12 ;  /* 0x0000000c2b2b7c20 */ /* 0x000fe20008410000 */
[----:B------:R-:W-:Y:S02]  /*2900*/  FMUL.FTZ R46, R36, R40 ;  /* 0x00000028242e7220 */ /* 0x000fe40000410000 */
[----:B------:R-:W-:Y:S01]  /*2910*/  FADD.FTZ R47, R44, R47 ;  /* 0x0000002f2c2f7221 */ /* 0x000fe20000010000 */
[----:B------:R-:W-:Y:S01]  /*2920*/  FFMA.FTZ R42, R35, R43, R42 ;  /* 0x0000002b232a7223 */ /* 0x000fe2000001002a */
[----:B------:R-:W-:Y:S01]  /*2930*/  FFMA.FTZ R43, R43, R44, R48 ;  /* 0x0000002c2b2b7223 */ /* 0x000fe20000010030 */
[----:B------:R-:W-:Y:S01]  /*2940*/  FADD.FTZ R44, R54, -UR11 ;  /* 0x8000000b362c7e21 */ /* 0x000fe20008010000 */
[----:B------:R-:W-:Y:S01]  /*2950*/  FADD.FTZ R48, R47, R46 ;  /* 0x0000002e2f307221 */ /* 0x000fe20000010000 */
[----:B------:R-:W-:-:S02]  /*2960*/  FMUL.FTZ R47, R37, R41 ;  /* 0x00000029252f7220 */ /* 0x000fc40000410000 */
[----:B------:R-:W-:-:S04]  /*2970*/  FMUL.FTZ R44, R44, UR12 ;  /* 0x0000000c2c2c7c20 */ /* 0x000fc80008410000 */
[----:B------:R-:W-:Y:S01]  /*2980*/  FFMA.FTZ R49, R44, R46, R43 ;  /* 0x0000002e2c317223 */ /* 0x000fe2000001002b */
[----:B------:R-:W-:Y:S01]  /*2990*/  FADD.FTZ R43, R55, -UR11 ;  /* 0x8000000b372b7e21 */ /* 0x000fe20008010000 */
[----:B------:R-:W-:-:S03]  /*29a0*/  FFMA.FTZ R44, R36, R44, R45 ;  /* 0x0000002c242c7223 */ /* 0x000fc6000001002d */
[----:B------:R-:W-:Y:S01]  /*29b0*/  FMUL.FTZ R46, R43, UR12 ;  /* 0x0000000c2b2e7c20 */ /* 0x000fe20008410000 */
[----:B------:R-:W-:-:S03]  /*29c0*/  FADD.FTZ R43, R47, R48 ;  /* 0x000000302f2b7221 */ /* 0x000fc60000010000 */
[----:B------:R-:W-:Y:S01]  /*29d0*/  FFMA.FTZ R48, R46, R47, R49 ;  /* 0x0000002f2e307223 */ /* 0x000fe20000010031 */
[----:B------:R-:W-:Y:S01]  /*29e0*/  FFMA.FTZ R45, R37, R46, R42 ;  /* 0x0000002e252d7223 */ /* 0x000fe2000001002a */
[----:B------:R-:W-:Y:S01]  /*29f0*/  FADD.FTZ R47, RZ, R2 ;  /* 0x00000002ff2f7221 */ /* 0x000fe20000010000 */
[----:B------:R-:W-:-:S03]  /*2a00*/  FADD.FTZ R42, RZ, R3 ;  /* 0x00000003ff2a7221 */ /* 0x000fc60000010000 */
[----:B------:R-:W-:Y:S01]  /*2a10*/  FADD.FTZ R47, R16, R47 ;  /* 0x0000002f102f7221 */ /* 0x000fe20000010000 */
[----:B------:R-:W-:-:S03]  /*2a20*/  FADD.FTZ R42, R17, R42 ;  /* 0x0000002a112a7221 */ /* 0x000fc60000010000 */
        /* <DEDUP_REMOVED lines=27> */
[----:B------:R-:W-:Y:S01]  /*2be0*/  FADD.FTZ R47, R37, R42 ;  /* 0x0000002a252f7221 */ /* 0x000fe20000010000 */
[----:B------:R-:W-:Y:S06]  /*2bf0*/  BRA `(.L_x_1290) ;  /* 0x0000002000007947 */ /* 0x000fec0003800000 */
.L_x_1289:
[----:B------:R-:W-:Y:S01]  /*2c00*/  FADD.FTZ R43, R75, -UR11 ;  /* 0x8000000b4b2b7e21 */ /* 0x000fe20008010000 */
[----:B------:R-:W-:-:S03]  /*2c10*/  FADD.FTZ R42, R74, -UR11 ;  /* 0x8000000b4a2a7e21 */ /* 0x000fc60008010000 */
[----:B------:R-:W-:Y:S01]  /*2c20*/  FMUL.FTZ R43, R43, UR12 ;  /* 0x0000000c2b2b7c20 */ /* 0x000fe20008410000 */
[----:B------:R-:W-:-:S03]  /*2c30*/  FMUL.FTZ R42, R42, UR12 ;  /* 0x0000000c2a2a7c20 */ /* 0x000fc60008410000 */
[----:B-----5:R-:W-:Y:S01]  /*2c40*/  FFMA.FTZ R44, R40, R43, R38 ;  /* 0x0000002b282c7223 */ /* 0x020fe20000010026 */
        /* <DEDUP_REMOVED lines=9> */
[----:B0-----:R-:W-:-:S04]  /*2ce0*/  FADD.FTZ R51, -R49, 1 ;  /* 0x3f80000031337421 */ /* 0x001fc80000010100 */
[----:B------:R-:W-:Y:S01]  /*2cf0*/  FFMA.FTZ R51, R44, R51, 1 ;  /* 0x3f8000002c337423 */ /* 0x000fe20000010033 */
[----:B------:R-:W-:Y:S01]  /*2d00*/  FMUL.FTZ R44, R2, R49 ;  /* 0x00000031022c7220 */ /* 0x000fe20000410000 */
[----:B------:R-:W-:-:S03]  /*2d10*/  FADD.FTZ R49, R92, -UR11 ;  /* 0x8000000b5c317e21 */ /* 0x000fc60008010000 */
[----:B------:R-:W-:Y:S01]  /*2d20*/  FMUL.FTZ R44, R44, R51 ;  /* 0x000000332c2c7220 */ /* 0x000fe20000410000 */
[----:B-1----:R-:W-:Y:S01]  /*2d30*/  FADD.FTZ R52, -R46, 1 ;  /* 0x3f8000002e347421 */ /* 0x002fe20000010100 */
[----:B------:R-:W-:Y:S02]  /*2d40*/  FMUL.FTZ R49, R49, UR12 ;  /* 0x0000000c31317c20 */ /* 0x000fe40008410000 */
[C---:B------:R-:W-:Y:S01]  /*2d50*/  FMUL.FTZ R48, R40.reuse, R44 ;  /* 0x0000002c28307220 */ /* 0x040fe20000410000 */
[----:B------:R-:W-:Y:S01]  /*2d60*/  FFMA.FTZ R52, R45, R52, 1 ;  /* 0x3f8000002d347423 */ /* 0x000fe20000010034 */
[----:B------:R-:W-:Y:S01]  /*2d70*/  FMUL.FTZ R45, R3, R46 ;  /* 0x0000002e032d7220 */ /* 0x000fe20000410000 */
[C---:B------:R-:W-:Y:S01]  /*2d80*/  FFMA.FTZ R50, R43.reuse, R44, RZ ;  /* 0x0000002c2b327223 */ /* 0x040fe200000100ff */
[----:B------:R-:W-:Y:S01]  /*2d90*/  FFMA.FTZ R47, R43, R48, RZ ;  /* 0x000000302b2f7223 */ /* 0x000fe200000100ff */
[----:B------:R-:W-:Y:S01]  /*2da0*/  FADD.FTZ R46, RZ, R48 ;  /* 0x00000030ff2e7221 */ /* 0x000fe20000010000 */
[----:B------:R-:W-:Y:S01]  /*2db0*/  FFMA.FTZ R48, R40, R49, R38 ;  /* 0x0000003128307223 */ /* 0x000fe20000010026 */
[----:B------:R-:W-:Y:S01]  /*2dc0*/  FMUL.FTZ R45, R45, R52 ;  /* 0x000000342d2d7220 */ /* 0x000fe20000410000 */
[----:B------:R-:W-:-:S02]  /*2dd0*/  FADD.FTZ R43, RZ, R44 ;  /* 0x0000002cff2b7221 */ /* 0x000fc40000010000 */
[----:B------:R-:W-:Y:S01]  /*2de0*/  FMUL.FTZ R52, R48, -1.4426950216293334961 ;  /* 0xbfb8aa3b30347820 */ /* 0x000fe20000410000 */
[----:B------:R-:W-:-:S04]  /*2df0*/  FMUL.FTZ R51, R41, R45 ;  /* 0x0000002d29337220 */ /* 0x000fc80000410000 */
[----:B------:R-:W-:Y:S01]  /*2e00*/  FFMA.FTZ R47, R42, R51, R47 ;  /* 0x000000332a2f7223 */ /* 0x000fe2000001002f */
[----:B------:R-:W0:Y:S01]  /*2e10*/  MUFU.EX2 R52, R52 ;  /* 0x0000003400347308 */ /* 0x000e220000000800 */
[----:B------:R-:W-:Y:S01]  /*2e20*/  FADD.FTZ R46, R51, R46 ;  /* 0x0000002e332e7221 */ /* 0x000fe20000010000 */
[----:B0-----:R-:W-:-:S06]  /*2e30*/  FADD.FTZ R51, R52, 1 ;  /* 0x3f80000034337421 */ /* 0x001fcc0000010000 */
[----:B------:R-:W0:Y:S02]  /*2e40*/  MUFU.RCP R51, R51 ;  /* 0x0000003300337308 */ /* 0x000e240000001000 */
[----:B0-----:R-:W-:-:S04]  /*2e50*/  FADD.FTZ R75, -R51, 1 ;  /* 0x3f800000334b7421 */ /* 0x001fc80000010100 */
[----:B------:R-:W-:Y:S01]  /*2e60*/  FFMA.FTZ R75, R48, R75, 1 ;  /* 0x3f800000304b7423 */ /* 0x000fe2000001004b */
[----:B------:R-:W-:Y:S01]  /*2e70*/  FMUL.FTZ R48, R16, R51 ;  /* 0x0000003310307220 */ /* 0x000fe20000410000 */
[----:B------:R-:W-:Y:S01]  /*2e80*/  FFMA.FTZ R51, R42, R45, RZ ;  /* 0x0000002d2a337223 */ /* 0x000fe200000100ff */
[----:B------:R-:W-:Y:S02]  /*2e90*/  FADD.FTZ R42, RZ, R45 ;  /* 0x0000002dff2a7221 */ /* 0x000fe40000010000 */
[----:B------:R-:W-:-:S04]  /*2ea0*/  FMUL.FTZ R48, R48, R75 ;  /* 0x0000004b30307220 */ /* 0x000fc80000410000 */
[----:B------:R-:W-:Y:S01]  /*2eb0*/  FADD.FTZ R44, R43, R48 ;  /* 0x000000302b2c7221 */ /* 0x000fe20000010000 */
        /* <DEDUP_REMOVED lines=13> */
[----:B------:R-:W-:-:S04]  /*2f90*/  FMUL.FTZ R49, R17, R50 ;  /* 0x0000003211317220 */ /* 0x000fc80000410000 */
[----:B------:R-:W-:-:S04]  /*2fa0*/  FMUL.FTZ R49, R49, R76 ;  /* 0x0000004c31317220 */ /* 0x000fc80000410000 */
[-C--:B------:R-:W-:Y:S01]  /*2fb0*/  FMUL.FTZ R50, R41, R49.reuse ;  /* 0x0000003129327220 */ /* 0x080fe20000410000 */
[----:B------:R-:W-:Y:S01]  /*2fc0*/  FADD.FTZ R45, R42, R49 ;  /* 0x000000312a2d7221 */ /* 0x000fe20000010000 */
[C---:B------:R-:W-:Y:S02]  /*2fd0*/  FFMA.FTZ R42, R48.reuse, R49, R51 ;  /* 0x00000031302a7223 */ /* 0x040fe40000010033 */
[----:B------:R-:W-:Y:S01]  /*2fe0*/  FFMA.FTZ R47, R48, R50, R47 ;  /* 0x00000032302f7223 */ /* 0x000fe2000001002f */
        /* <DEDUP_REMOVED lines=13> */
[----:B------:R-:W-:Y:S01]  /*30c0*/  FFMA.FTZ R43, R48, R49, R43 ;  /* 0x00000031302b7223 */ /* 0x000fe2000001002b */
[----:B------:R-:W-:Y:S02]  /*30d0*/  FADD.FTZ R44, R44, R49 ;  /* 0x000000312c2c7221 */ /* 0x000fe40000010000 */
        /* <DEDUP_REMOVED lines=12> */
[----:B------:R-:W-:-:S04]  /*31a0*/  FMUL.FTZ R50, R50, R49 ;  /* 0x0000003132327220 */ /* 0x000fc80000410000 */
[----:B------:R-:W-:Y:S01]  /*31b0*/  FADD.FTZ R45, R45, R50 ;  /* 0x000000322d2d7221 */ /* 0x000fe20000010000 */
[-C--:B------:R-:W-:Y:S01]  /*31c0*/  FFMA.FTZ R42, R48, R50.reuse, R42 ;  /* 0x00000032302a7223 */ /* 0x080fe2000001002a */
[----:B------:R-:W-:-:S04]  /*31d0*/  FMUL.FTZ R50, R41, R50 ;  /* 0x0000003229327220 */ /* 0x000fc80000410000 */
        /* <DEDUP_REMOVED lines=383> */
[-C--:B------:R-:W-:Y:S01]  /*49d0*/  FFMA.FTZ R42, R48, R50.reuse, R42 ;  /* 0x00000032302a7223 */ /* 0x080fe2000001002a */
[----:B------:R-:W-:Y:S01]  /*49e0*/  FMUL.FTZ R50, R41, R50 ;  /* 0x0000003229327220 */ /* 0x000fe20000410000 */
[----:B------:R-:W-:-:S03]  /*49f0*/  FMUL.FTZ R49, R49, UR12 ;  /* 0x0000000c31317c20 */ /* 0x000fc60008410000 */
[----:B------:R-:W-:Y:S01]  /*4a00*/  FFMA.FTZ R48, R48, R50, R47 ;  /* 0x0000003230307223 */ /* 0x000fe2000001002f */
[----:B------:R-:W-:Y:S01]  /*4a10*/  FADD.FTZ R47, R50, R46 ;  /* 0x0000002e322f7221 */ /* 0x000fe20000010000 */
        /* <DEDUP_REMOVED lines=29> */
[----:B------:R-:W-:-:S07]  /*4bf0*/  FADD.FTZ R43, R75, R43 ;  /* 0x0000002b4b2b7221 */ /* 0x000fce0000010000 */
.L_x_1290:
[----:B------:R-:W0:Y:S01]  /*4c00*/  S2R R51, SR_LANEID ;  /* 0x0000000000337919 */ /* 0x000e220000000000 */
[C---:B------:R-:W-:Y:S01]  /*4c10*/  LOP3.LUT R42, R77.reuse, 0x3e0, RZ, 0xc0, !PT ;  /* 0x000003e04d2a7812 */ /* 0x040fe200078ec0ff */
[----:B------:R-:W1:Y:S01]  /*4c20*/  S2UR UR14, SR_CgaCtaId ;  /* 0x00000000000e79c3 */ /* 0x000e620000008800 */
[----:B------:R-:W-:Y:S01]  /*4c30*/  UMOV UR6, 0x400 ;  /* 0x0000040000067882 */ /* 0x000fe20000000000 */
[----:B------:R-:W-:Y:S01]  /*4c40*/  ISETP.NE.AND P1, PT, R77, RZ, PT ;  /* 0x000000ff4d00720c */ /* 0x000fe20003f25270 */
[----:B------:R-:W-:Y:S01]  /*4c50*/  UIADD3 UR5, UPT, UPT, UR6, 0xc0, URZ ;  /* 0x000000c006057890 */ /* 0x000fe2000fffe0ff */
[C---:B------:R-:W-:Y:S01]  /*4c60*/  ISETP.GT.U32.AND P0, PT, R42.reuse, 0x210, PT ;  /* 0x000002102a00780c */ /* 0x040fe20003f04070 */
[----:B------:R-:W-:Y:S01]  /*4c70*/  BSSY.RECONVERGENT B0, `(.L_x_1291) ;  /* 0x0000059000007945 */ /* 0x000fe20003800200 */
[----:B------:R-:W-:Y:S02]  /*4c80*/  IADD3 R49, PT, PT, -R42, 0x22f, RZ ;  /* 0x0000022f2a317810 */ /* 0x000fe40007ffe1ff */
[----:B------:R-:W-:-:S02]  /*4c90*/  MOV R42, R48 ;  /* 0x00000030002a7202 */ /* 0x000fc40000000f00 */
[----:B------:R-:W-:-:S05]  /*4ca0*/  SEL R48, R49, 0x1f, P0 ;  /* 0x0000001f31307807 */ /* 0x000fca0000000000 */
[----:B------:R-:W2:Y:S04]  /*4cb0*/  SHFL.DOWN PT, R49, R42, 0x1, R48 ;  /* 0x082000002a317989 */ /* 0x000ea800000e0030 */
[----:B------:R-:W3:Y:S01]  /*4cc0*/  SHFL.DOWN PT, R50, R43, 0x1, R48 ;  /* 0x082000002b327989 */ /* 0x000ee200000e0030 */
[----:B-1----:R-:W-:Y:S01]  /*4cd0*/  ULEA UR5, UR14, UR5, 0x18 ;  /* 0x000000050e057291 */ /* 0x002fe2000f8ec0ff */
[C---:B0-----:R-:W-:Y:S02]  /*4ce0*/  ISETP.GE.AND P0, PT, R51.reuse, R48, PT ;  /* 0x000000303300720c */ /* 0x041fe40003f06270 */
[----:B------:R-:W-:-:S03]  /*4cf0*/  ISETP.NE.AND P3, PT, R51, RZ, PT ;  /* 0x000000ff3300720c */ /* 0x000fc60003f65270 */
[----:B------:R-:W-:-:S05]  /*4d00*/  LEA R52, R77, UR5, 0x4 ;  /* 0x000000054d347c11 */ /* 0x000fca000f8e20ff */
[----:B------:R-:W-:Y:S03]  /*4d10*/  STS.128 [R52], R44 ;  /* 0x0000002c34007388 */ /* 0x000fe60000000c00 */
[----:B--2---:R-:W-:Y:S01]  /*4d20*/  @!P0 FADD.FTZ R42, R49, R42 ;  /* 0x0000002a312a8221 */ /* 0x004fe20000010000 */
[----:B------:R-:W-:Y:S01]  /*4d30*/  IADD3 R49, PT, PT, R51, 0x2, RZ ;  /* 0x0000000233317810 */ /* 0x000fe20007ffe0ff */
[----:B---3--:R-:W-:Y:S01]  /*4d40*/  @!P0 FADD.FTZ R43, R50, R43 ;  /* 0x0000002b322b8221 */ /* 0x008fe20000010000 */
[----:B------:R-:W-:Y:S02]  /*4d50*/  VOTEU.ALL UP0, P3 ;  /* 0x0000000000ff7886 */ /* 0x000fe40001800000 */
[----:B------:R-:W-:Y:S02]  /*4d60*/  ISETP.GT.AND P0, PT, R49, R48, PT ;  /* 0x000000303100720c */ /* 0x000fe40003f04270 */
[----:B------:R-:W0:Y:S01]  /*4d70*/  SHFL.DOWN PT, R49, R42, 0x2, R48 ;  /* 0x084000002a317989 */ /* 0x000e2200000e0030 */
[----:B------:R-:W-:-:S03]  /*4d80*/  @!UP0 ULEA UR13, UR14, UR6, 0x18 ;  /* 0x000000060e0d8291 */ /* 0x000fc6000f8ec0ff */
[----:B------:R-:W1:Y:S07]  /*4d90*/  SHFL.DOWN PT, R50, R43, 0x2, R48 ;  /* 0x084000002b327989 */ /* 0x000e6e00000e0030 */
[----:B0-----:R-:W-:Y:S01]  /*4da0*/  @!P0 FADD.FTZ R42, R42, R49 ;  /* 0x000000312a2a8221 */ /* 0x001fe20000010000 */
[----:B------:R-:W-:Y:S01]  /*4db0*/  IADD3 R49, PT, PT, R51, 0x4, RZ ;  /* 0x0000000433317810 */ /* 0x000fe20007ffe0ff */
[----:B-1----:R-:W-:-:S03]  /*4dc0*/  @!P0 FADD.FTZ R43, R43, R50 ;  /* 0x000000322b2b8221 */ /* 0x002fc60000010000 */
[----:B------:R-:W-:Y:S02]  /*4dd0*/  ISETP.GT.AND P0, PT, R49, R48, PT ;  /* 0x000000303100720c */ /* 0x000fe40003f04270 */
[----:B------:R-:W0:Y:S04]  /*4de0*/  SHFL.DOWN PT, R49, R42, 0x4, R48 ;  /* 0x088000002a317989 */ /* 0x000e2800000e0030 */
        /* <DEDUP_REMOVED lines=14> */
[----:B------:R-:W-:Y:S01]  /*4ed0*/  @!P3 SHF.R.U32.HI R49, RZ, 0x2, R77 ;  /* 0x00000002ff31b819 */ /* 0x000fe2000001164d */
[----:B-1----:R-:W-:-:S03]  /*4ee0*/  @!P0 FADD.FTZ R43, R43, R50 ;  /* 0x000000322b2b8221 */ /* 0x002fc60000010000 */
[----:B------:R-:W-:Y:S02]  /*4ef0*/  @!P3 LOP3.LUT R49, R49, 0xf8, RZ, 0xc0, !PT ;  /* 0x000000f83131b812 */ /* 0x000fe400078ec0ff */
[----:B------:R-:W-:-:S03]  /*4f00*/  ISETP.GT.U32.AND P0, PT, R77, 0x22, PT ;  /* 0x000000224d00780c */ /* 0x000fc60003f04070 */
        /* <DEDUP_REMOVED lines=8> */
[----:B------:R-:W-:Y:S02]  /*4f90*/  FADD.FTZ R43, R48, R51 ;  /* 0x00000033302b7221 */ /* 0x000fe40000010000 */
[----:B------:R-:W0:Y:S02]  /*4fa0*/  LDS.128 R48, [UR5+0x30] ;  /* 0x00003005ff307984 */ /* 0x000e240008000c00 */
        /* <DEDUP_REMOVED lines=34> */
[----:B------:R-:W0:Y:S02]  /*51d0*/  LDS.64 R42, [UR5+0xa0] ;  /* 0x0000a005ff2a7984 */ /* 0x000e240008000a00 */
[----:B0-----:R-:W-:Y:S01]  /*51e0*/  FADD.FTZ R42, R75, R42 ;  /* 0x0000002a4b2a7221 */ /* 0x001fe20000010000 */
[----:B------:R-:W-:-:S07]  /*51f0*/  FADD.FTZ R43, R48, R43 ;  /* 0x0000002b302b7221 */ /* 0x000fce0000010000 */
.L_x_1292:
[----:B------:R-:W-:Y:S05]  /*5200*/  BSYNC.RECONVERGENT B0 ;  /* 0x0000000000007941 */ /* 0x000fea0003800200 */
.L_x_1291:
[----:B------:R-:W-:Y:S06]  /*5210*/  BAR.SYNC.DEFER_BLOCKING 0x0 ;  /* 0x0000000000007b1d */ /* 0x000fec0000010000 */
[----:B------:R-:W-:Y:S04]  /*5220*/  BSSY.RECONVERGENT B0, `(.L_x_1293) ;  /* 0x000004d000007945 */ /* 0x000fe80003800200 */
[----:B------:R-:W-:Y:S05]  /*5230*/  @P0 BRA `(.L_x_1294) ;  /* 0x00000004002c0947 */ /* 0x000fea0003800000 */
[----:B0-----:R-:W0:Y:S02]  /*5240*/  LDS.128 R48, [R52+0x230] ;  /* 0x0002300034307984 */ /* 0x001e240000000c00 */
        /* <DEDUP_REMOVED lines=8> */
[----:B------:R-:W-:-:S02]  /*52d0*/  FADD.FTZ R51, R51, R47 ;  /* 0x0000002f33337221 */ /* 0x000fc40000010000 */
[----:B------:R-:W0:Y:S02]  /*52e0*/  LDS.128 R44, [R52+0x690] ;  /* 0x00069000342c7984 */ /* 0x000e240000000c00 */
        /* <DEDUP_REMOVED lines=63> */
[----:B------:R-:W-:-:S07]  /*56e0*/  FADD.FTZ R47, R51, R47 ;  /* 0x0000002f332f7221 */ /* 0x000fce0000010000 */
.L_x_1294:
[----:B------:R-:W-:Y:S05]  /*56f0*/  BSYNC.RECONVERGENT B0 ;  /* 0x0000000000007941 */ /* 0x000fea0003800200 */
.L_x_1293:
[----:B------:R-:W-:Y:S04]  /*5700*/  BSSY.RECONVERGENT B0, `(.L_x_1295) ;  /* 0x000001d000007945 */ /* 0x000fe80003800200 */
[----:B------:R-:W-:Y:S05]  /*5710*/  @P0 BRA `(.L_x_1296) ;  /* 0x00000000006c0947 */ /* 0x000fea0003800000 */
[----:B0-----:R-:W0:Y:S01]  /*5720*/  LDC.64 R48, c[0x0][0x3f8] ;  /* 0x0000fe00ff307b82 */ /* 0x001e220000000a00 */
[----:B------:R-:W-:-:S07]  /*5730*/  IMAD R53, R53, 0x23, R77 ;  /* 0x0000002335357824 */ /* 0x000fce00078e024d */
[----:B------:R-:W1:Y:S01]  /*5740*/  LDC.64 R50, c[0x0][0x3d8] ;  /* 0x0000f600ff327b82 */ /* 0x000e620000000a00 */
[----:B0-----:R-:W-:Y:S01]  /*5750*/  LEA.HI R52, P0, R49, R48, RZ, 0x1 ;  /* 0x0000003031347211 */ /* 0x001fe200078108ff */
[----:B-1----:R-:W-:-:S03]  /*5760*/  IMAD.WIDE R50, R53, 0x4, R50 ;  /* 0x0000000435327825 */ /* 0x002fc600078e0232 */
[----:B------:R-:W-:-:S04]  /*5770*/  IADD3.X R53, PT, PT, RZ, R49, RZ, P0, !PT ;  /* 0x00000031ff357210 */ /* 0x000fc800007fe4ff */
[C---:B------:R-:W-:Y:S01]  /*5780*/  SHF.L.U64.HI R53, R52.reuse, 0x1, R53 ;  /* 0x0000000134357819 */ /* 0x040fe20000010235 */
[----:B------:R-:W-:Y:S01]  /*5790*/  REDG.E.ADD.F32.FTZ.RN.STRONG.GPU desc[UR8][R50.64], R44 ;  /* 0x0000002c320079a6 */ /* 0x000fe2000c12f308 */
[----:B------:R-:W-:-:S04]  /*57a0*/  SHF.L.U32 R52, R52, 0x1, RZ ;  /* 0x0000000134347819 */ /* 0x000fc800000006ff */
[----:B------:R-:W-:-:S04]  /*57b0*/  LOP3.LUT R52, R52, 0xfffffffc, RZ, 0xc0, !PT ;  /* 0xfffffffc34347812 */ /* 0x000fc800078ec0ff */
[----:B------:R-:W-:-:S04]  /*57c0*/  IADD3 R52, P0, PT, R50, R52, RZ ;  /* 0x0000003432347210 */ /* 0x000fc80007f1e0ff */
[----:B------:R-:W-:Y:S02]  /*57d0*/  IADD3.X R53, PT, PT, R51, R53, RZ, P0, !PT ;  /* 0x0000003533357210 */ /* 0x000fe400007fe4ff */
[----:B------:R-:W-:-:S03]  /*57e0*/  LEA R75, R49, R49, 0x1 ;  /* 0x00000031314b7211 */ /* 0x000fc600078e08ff */
[----:B------:R0:W-:Y:S02]  /*57f0*/  REDG.E.ADD.F32.FTZ.RN.STRONG.GPU desc[UR8][R52.64], R45 ;  /* 0x0000002d340079a6 */ /* 0x0001e4000c12f308 */
[----:B0-----:R-:W-:-:S05]  /*5800*/  IMAD.WIDE.U32 R44, R48, 0x3, RZ ;  /* 0x00000003302c7825 */ /* 0x001fca00078e00ff */
[----:B------:R-:W-:-:S04]  /*5810*/  IADD3 R75, PT, PT, R45, R75, RZ ;  /* 0x0000004b2d4b7210 */ /* 0x000fc80007ffe0ff */
[----:B------:R-:W-:-:S04]  /*5820*/  LEA.HI R74, P0, R75, R44, RZ, 0x1 ;  /* 0x0000002c4b4a7211 */ /* 0x000fc800078108ff */
[----:B------:R-:W-:Y:S02]  /*5830*/  IADD3.X R77, PT, PT, RZ, R75, RZ, P0, !PT ;  /* 0x0000004bff4d7210 */ /* 0x000fe400007fe4ff */
[----:B------:R-:W-:-:S04]  /*5840*/  SHF.L.U32 R75, R74, 0x1, RZ ;  /* 0x000000014a4b7819 */ /* 0x000fc800000006ff */
[----:B------:R-:W-:Y:S02]  /*5850*/  LOP3.LUT R45, R75, 0xfffffffc, RZ, 0xc0, !PT ;  /* 0xfffffffc4b2d7812 */ /* 0x000fe400078ec0ff */
[----:B------:R-:W-:Y:S02]  /*5860*/  LEA R44, P0, R48, R50, 0x2 ;  /* 0x00000032302c7211 */ /* 0x000fe400078010ff */
[----:B------:R-:W-:Y:S02]  /*5870*/  SHF.L.U64.HI R52, R74, 0x1, R77 ;  /* 0x000000014a347819 */ /* 0x000fe4000001024d */
[----:B------:R-:W-:Y:S02]  /*5880*/  IADD3 R50, P3, PT, R50, R45, RZ ;  /* 0x0000002d32327210 */ /* 0x000fe40007f7e0ff */
[----:B------:R-:W-:Y:S02]  /*5890*/  LEA.HI.X R45, R48, R51, R49, 0x2, P0 ;  /* 0x00000033302d7211 */ /* 0x000fe400000f1431 */
[----:B------:R-:W-:-:S03]  /*58a0*/  IADD3.X R51, PT, PT, R51, R52, RZ, P3, !PT ;  /* 0x0000003433337210 */ /* 0x000fc60001ffe4ff */
[----:B------:R1:W-:Y:S04]  /*58b0*/  REDG.E.ADD.F32.FTZ.RN.STRONG.GPU desc[UR8][R44.64], R46 ;  /* 0x0000002e2c0079a6 */ /* 0x0003e8000c12f308 */
[----:B------:R1:W-:Y:S02]  /*58c0*/  REDG.E.ADD.F32.FTZ.RN.STRONG.GPU desc[UR8][R50.64], R47 ;  /* 0x0000002f320079a6 */ /* 0x0003e4000c12f308 */
.L_x_1296:
[----:B------:R-:W-:Y:S05]  /*58d0*/  BSYNC.RECONVERGENT B0 ;  /* 0x0000000000007941 */ /* 0x000fea0003800200 */
.L_x_1295:
[----:B------:R-:W2:Y:S02]  /*58e0*/  LDCU UR5, c[0x0][0x370] ;  /* 0x00006e00ff0577ac */ /* 0x000ea40008000800 */
[----:B--2---:R-:W-:-:S09]  /*58f0*/  UISETP.GE.U32.AND UP0, UPT, UR5, 0x2, UPT ;  /* 0x000000020500788c */ /* 0x004fd2000bf06070 */
[----:B------:R-:W-:Y:S05]  /*5900*/  BRA.U !UP0, `(.L_x_1297) ;  /* 0x0000000908c47547 */ /* 0x000fea000b800000 */
[----:B-1----:R-:W2:Y:S01]  /*5910*/  LDL R50, [R1+0x1c] ;  /* 0x00001c0001327983 */ /* 0x002ea20000100800 */
[----:B------:R-:W1:Y:S08]  /*5920*/  LDC R47, c[0x0][0x370] ;  /* 0x0000dc00ff2f7b82 */ /* 0x000e700000000800 */
[----:B------:R-:W3:Y:S01]  /*5930*/  LDC.64 R74, c[0x0][0x3d0] ;  /* 0x0000f400ff4a7b82 */ /* 0x000ee20000000a00 */
[----:B--2---:R-:W-:-:S05]  /*5940*/  LOP3.LUT R45, R50, 0x1, RZ, 0xc0, !PT ;  /* 0x00000001322d7812 */ /* 0x004fca00078ec0ff */
[----:B------:R-:W-:-:S04]  /*5950*/  IMAD R48, R45, R0, RZ ;  /* 0x000000002d307224 */ /* 0x000fc800078e02ff */
[----:B-1----:R-:W-:-:S05]  /*5960*/  IMAD R44, R48, R47, RZ ;  /* 0x0000002f302c7224 */ /* 0x002fca00078e02ff */
[----:B------:R-:W-:-:S05]  /*5970*/  SHF.L.U32 R45, R44, 0x1, RZ ;  /* 0x000000012c2d7819 */ /* 0x000fca00000006ff */
[----:B---3--:R-:W-:Y:S01]  /*5980*/  IMAD.WIDE R74, R45, 0x4, R74 ;  /* 0x000000042d4a7825 */ /* 0x008fe200078e024a */
[----:B------:R-:W-:Y:S06]  /*5990*/  @P1 BRA `(.L_x_1298) ;  /* 0x0000000000581947 */ /* 0x000fec0003800000 */
[----:B0-----:R-:W0:Y:S01]  /*59a0*/  S2R R49, SR_CTAID.Y ;  /* 0x0000000000317919 */ /* 0x001e220000002600 */
[----:B------:R-:W1:Y:S01]  /*59b0*/  LDC.64 R46, c[0x0][0x3c8] ;  /* 0x0000f200ff2e7b82 */ /* 0x000e620000000a00 */
[----:B0-----:R-:W-:Y:S01]  /*59c0*/  IMAD R45, R0, UR7, R49 ;  /* 0x00000007002d7c24 */ /* 0x001fe2000f8e0231 */
[----:B------:R-:W-:-:S03]  /*59d0*/  IADD3 R49, PT, PT, R48, R49, RZ ;  /* 0x0000003130317210 */ /* 0x000fc60007ffe0ff */
[----:B------:R-:W-:-:S05]  /*59e0*/  IMAD.WIDE.U32 R44, R45, 0x8, R74 ;  /* 0x000000082d2c7825 */ /* 0x000fca00078e004a */
[----:B------:R1:W-:Y:S02]  /*59f0*/  STG.E.64 desc[UR8][R44.64], R42 ;  /* 0x0000002a2c007986 */ /* 0x0003e4000c101b08 */
[----:B-1----:R-:W-:Y:S01]  /*5a00*/  IMAD.WIDE.U32 R44, R49, 0x4, R46 ;  /* 0x00000004312c7825 */ /* 0x002fe200078e002e */
[----:B------:R-:W-:-:S04]  /*5a10*/  LOP3.LUT P0, R46, R50, 0x2, RZ, 0xc0, !PT ;  /* 0x00000002322e7812 */ /* 0x000fc8000780c0ff */
[----:B------:R-:W-:Y:S02]  /*5a20*/  IADD3 R47, PT, PT, -R46, 0x1, RZ ;  /* 0x000000012e2f7810 */ /* 0x000fe40007ffe1ff */
[----:B------:R-:W0:Y:S01]  /*5a30*/  LDC R46, c[0x0][0x370] ;  /* 0x0000dc00ff2e7b82 */ /* 0x000e220000000800 */
[----:B------:R-:W-:Y:S06]  /*5a40*/  MEMBAR.ALL.GPU ;  /* 0x0000000000007992 */ /* 0x000fec000000a000 */
[----:B------:R-:W-:-:S00]  /*5a50*/  ERRBAR ;  /* 0x00000000000079ab */ /* 0x000fc00000000000 */
[----:B------:R-:W-:Y:S06]  /*5a60*/  CGAERRBAR ;  /* 0x00000000000075ab */ /* 0x000fec0000000000 */
[----:B------:R1:W-:Y:S01]  /*5a70*/  REDG.E.ADD.S32.STRONG.GPU desc[UR8][R44.64], R47 ;  /* 0x0000002f2c00798e */ /* 0x0003e2000c12e308 */
[----:B0-----:R-:W-:-:S04]  /*5a80*/  SEL R49, R46, RZ, !P0 ;  /* 0x000000ff2e317207 */ /* 0x001fc80004000000 */
[----:B------:R-:W-:-:S13]  /*5a90*/  ISETP.NE.AND P0, PT, R49, -0x1, PT ;  /* 0xffffffff3100780c */ /* 0x000fda0003f05270 */
[----:B-1----:R-:W-:Y:S05]  /*5aa0*/  @!P0 BRA `(.L_x_1298) ;  /* 0x0000000000148947 */ /* 0x002fea0003800000 */
.L_x_1299:
[----:B------:R-:W2:Y:S04]  /*5ab0*/  LDG.E.STRONG.GPU R46, desc[UR8][R44.64] ;  /* 0x000000082c2e7981 */ /* 0x000ea8000c1ef900 */
[----:B--2---:R-:W-:Y:S01]  /*5ac0*/  CCTL.IVALL ;  /* 0x00000000ff00798f */ /* 0x004fe20002000000 */
[----:B------:R-:W-:Y:S05]  /*5ad0*/  YIELD ;  /* 0x0000000000007946 */ /* 0x000fea0003800000 */
[----:B------:R-:W-:-:S13]  /*5ae0*/  ISETP.NE.AND P0, PT, R46, R49, PT ;  /* 0x000000312e00720c */ /* 0x000fda0003f05270 */
[----:B------:R-:W-:Y:S05]  /*5af0*/  @P0 BRA `(.L_x_1299) ;  /* 0xfffffffc00ec0947 */ /* 0x000fea000383ffff */
.L_x_1298:
[----:B------:R-:W1:Y:S01]  /*5b00*/  LDC R44, c[0x0][0x370] ;  /* 0x0000dc00ff2c7b82 */ /* 0x000e620000000800 */
[----:B------:R-:W-:Y:S05]  /*5b10*/  WARPSYNC.ALL ;  /* 0x0000000000007948 */ /* 0x000fea0003800000 */
[----:B-1----:R-:W-:Y:S02]  /*5b20*/  ISETP.GE.U32.AND P0, PT, R44, 0x8, PT ;  /* 0x000000082c00780c */ /* 0x002fe40003f06070 */
[----:B------:R-:W-:Y:S01]  /*5b30*/  BAR.SYNC.DEFER_BLOCKING 0x0 ;  /* 0x0000000000007b1d */ /* 0x000fe20000010000 */
[----:B------:R-:W-:-:S10]  /*5b40*/  HFMA2 R44, -RZ, RZ, 0, 0 ;  /* 0x00000000ff2c7431 */ /* 0x000fd400000001ff */
[----:B------:R-:W-:Y:S05]  /*5b50*/  @!P0 BRA `(.L_x_1300) ;  /* 0x0000000400208947 */ /* 0x000fea0003800000 */
[----:B------:R-:W1:Y:S01]  /*5b60*/  S2R R52, SR_CTAID.Y ;  /* 0x0000000000347919 */ /* 0x000e620000002600 */
[----:B------:R-:W-:Y:S01]  /*5b70*/  MOV R51, RZ ;  /* 0x000000ff00337202 */ /* 0x000fe20000000f00 */
[----:B------:R-:W-:Y:S01]  /*5b80*/  UIADD3 UR5, UPT, UPT, -UR7, URZ, URZ ;  /* 0x000000ff07057290 */ /* 0x000fe2000fffe1ff */
[CC--:B-1----:R-:W-:Y:S01]  /*5b90*/  LEA R44, R0.reuse, R52.reuse, 0x1 ;  /* 0x00000034002c7211 */ /* 0x0c2fe200078e08ff */
[C-C-:B------:R-:W-:Y:S01]  /*5ba0*/  IMAD R46, R0.reuse, 0x6, R52.reuse ;  /* 0x00000006002e7824 */ /* 0x140fe200078e0234 */
[C---:B------:R-:W-:Y:S01]  /*5bb0*/  LEA R45, R0.reuse, R52, 0x2 ;  /* 0x00000034002d7211 */ /* 0x040fe200078e10ff */
[--C-:B------:R-:W-:Y:S01]  /*5bc0*/  IMAD R47, R0, 0x5, R52.reuse ;  /* 0x00000005002f7824 */ /* 0x100fe200078e0234 */
[----:B------:R-:W-:Y:S01]  /*5bd0*/  IADD3 R50, PT, PT, R52, R0, RZ ;  /* 0x0000000034327210 */ /* 0x000fe20007ffe0ff */
[C-C-:B------:R-:W-:Y:S02]  /*5be0*/  IMAD R48, R0.reuse, 0x3, R52.reuse ;  /* 0x0000000300307824 */ /* 0x140fe400078e0234 */
[----:B0-----:R-:W-:-:S07]  /*5bf0*/  IMAD R49, R0, 0x7, R52 ;  /* 0x0000000700317824 */ /* 0x001fce00078e0234 */
.L_x_1301:
        /* <DEDUP_REMOVED lines=10> */
[----:B------:R-:W-:Y:S01]  /*5ca0*/  @!P5 IMAD.WIDE.U32 R80, R44, 0x8, R74 ;  /* 0x000000082c50d825 */ /* 0x000fe200078e004a */
[----:B------:R-:W3:Y:S01]  /*5cb0*/  @!P4 LDG.E.64 R76, desc[UR8][R76.64] ;  /* 0x000000084c4cc981 */ /* 0x000ee2000c1e1b00 */
[----:B------:R-:W-:-:S04]  /*5cc0*/  IADD3 R53, PT, PT, R51, 0x4, RZ ;  /* 0x0000000433357810 */ /* 0x000fc80007ffe0ff */
[----:B------:R-:W4:Y:S01]  /*5cd0*/  @!P5 LDG.E.64 R80, desc[UR8][R80.64] ;  /* 0x000000085050d981 */ /* 0x000f22000c1e1b00 */
[----:B--2---:R-:W-:Y:S01]  /*5ce0*/  @!P3 FADD.FTZ R42, R42, R78 ;  /* 0x0000004e2a2ab221 */ /* 0x004fe20000010000 */
[----:B------:R-:W-:Y:S01]  /*5cf0*/  @!P3 FADD.FTZ R43, R43, R79 ;  /* 0x0000004f2b2bb221 */ /* 0x000fe20000010000 */
[----:B------:R-:W-:Y:S01]  /*5d00*/  @!P0 IMAD.WIDE.U32 R78, R48, 0x8, R74 ;  /* 0x00000008304e8825 */ /* 0x000fe200078e004a */
[----:B------:R-:W-:-:S05]  /*5d10*/  ISETP.EQ.OR P3, PT, R53, UR7, P1 ;  /* 0x0000000735007c0c */ /* 0x000fca0008f62670 */
[----:B------:R-:W2:Y:S01]  /*5d20*/  @!P0 LDG.E.64 R78, desc[UR8][R78.64] ;  /* 0x000000084e4e8981 */ /* 0x000ea2000c1e1b00 */
[----:B------:R-:W-:Y:S01]  /*5d30*/  IADD3 R53, PT, PT, R51, 0x5, RZ ;  /* 0x0000000533357810 */ /* 0x000fe20007ffe0ff */
[----:B---3--:R-:W-:Y:S01]  /*5d40*/  @!P4 FADD.FTZ R42, R42, R76 ;  /* 0x0000004c2a2ac221 */ /* 0x008fe20000010000 */
[----:B------:R-:W-:Y:S02]  /*5d50*/  @!P4 FADD.FTZ R43, R43, R77 ;  /* 0x0000004d2b2bc221 */ /* 0x000fe40000010000 */
[----:B------:R-:W-:Y:S02]  /*5d60*/  ISETP.EQ.OR P4, PT, R53, UR7, P1 ;  /* 0x0000000735007c0c */ /* 0x000fe40008f82670 */
[----:B------:R-:W-:Y:S01]  /*5d70*/  IADD3 R53, PT, PT, R51, 0x6, RZ ;  /* 0x0000000633357810 */ /* 0x000fe20007ffe0ff */
[----:B----4-:R-:W-:Y:S01]  /*5d80*/  @!P5 FADD.FTZ R42, R42, R80 ;  /* 0x000000502a2ad221 */ /* 0x010fe20000010000 */
[----:B------:R-:W-:Y:S01]  /*5d90*/  @!P5 FADD.FTZ R43, R43, R81 ;  /* 0x000000512b2bd221 */ /* 0x000fe20000010000 */
[----:B------:R-:W-:-:S06]  /*5da0*/  @!P3 IMAD.WIDE.U32 R82, R45, 0x8, R74 ;  /* 0x000000082d52b825 */ /* 0x000fcc00078e004a */
[----:B------:R-:W3:Y:S02]  /*5db0*/  @!P3 LDG.E.64 R82, desc[UR8][R82.64] ;  /* 0x000000085252b981 */ /* 0x000ee4000c1e1b00 */
[----:B------:R-:W-:-:S06]  /*5dc0*/  @!P4 IMAD.WIDE.U32 R76, R47, 0x8, R74 ;  /* 0x000000082f4cc825 */ /* 0x000fcc00078e004a */
[----:B------:R-:W4:Y:S01]  /*5dd0*/  @!P4 LDG.E.64 R76, desc[UR8][R76.64] ;  /* 0x000000084c4cc981 */ /* 0x000f22000c1e1b00 */
[----:B--2---:R-:W-:Y:S01]  /*5de0*/  @!P0 FADD.FTZ R42, R42, R78 ;  /* 0x0000004e2a2a8221 */ /* 0x004fe20000010000 */
[----:B------:R-:W-:Y:S01]  /*5df0*/  @!P0 FADD.FTZ R43, R43, R79 ;  /* 0x0000004f2b2b8221 */ /* 0x000fe20000010000 */
[----:B------:R-:W-:Y:S02]  /*5e00*/  ISETP.EQ.OR P0, PT, R53, UR7, P1 ;  /* 0x0000000735007c0c */ /* 0x000fe40008f02670 */
[----:B------:R-:W-:-:S04]  /*5e10*/  IADD3 R53, PT, PT, R51, 0x7, RZ ;  /* 0x0000000733357810 */ /* 0x000fc80007ffe0ff */
[----:B------:R-:W-:-:S07]  /*5e20*/  ISETP.EQ.OR P5, PT, R53, UR7, P1 ;  /* 0x0000000735007c0c */ /* 0x000fce0008fa2670 */
[----:B------:R-:W-:-:S06]  /*5e30*/  @!P0 IMAD.WIDE.U32 R78, R46, 0x8, R74 ;  /* 0x000000082e4e8825 */ /* 0x000fcc00078e004a */
[----:B------:R-:W2:Y:S01]  /*5e40*/  @!P0 LDG.E.64 R78, desc[UR8][R78.64] ;  /* 0x000000084e4e8981 */ /* 0x000ea2000c1e1b00 */
[----:B------:R-:W-:-:S06]  /*5e50*/  @!P5 IMAD.WIDE.U32 R80, R49, 0x8, R74 ;  /* 0x000000083150d825 */ /* 0x000fcc00078e004a */
[----:B------:R-:W5:Y:S01]  /*5e60*/  @!P5 LDG.E.64 R80, desc[UR8][R80.64] ;  /* 0x000000085050d981 */ /* 0x000f62000c1e1b00 */
[----:B------:R-:W0:Y:S01]  /*5e70*/  LDC R53, c[0x0][0x370] ;  /* 0x0000dc00ff357b82 */ /* 0x000e220000000800 */
[----:B---3--:R-:W-:Y:S01]  /*5e80*/  @!P3 FADD.FTZ R42, R42, R82 ;  /* 0x000000522a2ab221 */ /* 0x008fe20000010000 */
[----:B------:R-:W-:Y:S01]  /*5e90*/  @!P3 FADD.FTZ R43, R43, R83 ;  /* 0x000000532b2bb221 */ /* 0x000fe20000010000 */
[----:B------:R-:W-:Y:S02]  /*5ea0*/  IADD3 R51, PT, PT, R51, 0x8, RZ ;  /* 0x0000000833337810 */ /* 0x000fe40007ffe0ff */
[----:B----4-:R-:W-:Y:S01]  /*5eb0*/  @!P4 FADD.FTZ R42, R42, R76 ;  /* 0x0000004c2a2ac221 */ /* 0x010fe20000010000 */
[----:B------:R-:W-:Y:S01]  /*5ec0*/  @!P4 FADD.FTZ R43, R43, R77 ;  /* 0x0000004d2b2bc221 */ /* 0x000fe20000010000 */
[----:B0-----:R-:W-:Y:S01]  /*5ed0*/  LOP3.LUT R53, R53, 0x7ffffff8, RZ, 0xc0, !PT ;  /* 0x7ffffff835357812 */ /* 0x001fe200078ec0ff */
[----:B------:R-:W-:Y:S01]  /*5ee0*/  UIADD3 UR5, UPT, UPT, UR5, 0x8, URZ ;  /* 0x0000000805057890 */ /* 0x000fe2000fffe0ff */
[----:B------:R-:W-:-:S02]  /*5ef0*/  LEA R52, R0, R52, 0x3 ;  /* 0x0000003400347211 */ /* 0x000fc400078e18ff */
        /* <DEDUP_REMOVED lines=8> */
[----:B------:R-:W-:Y:S01]  /*5f80*/  @!P0 FADD.FTZ R43, R43, R79 ;  /* 0x0000004f2b2b8221 */ /* 0x000fe20000010000 */
[----:B------:R-:W-:Y:S02]  /*5f90*/  ISETP.NE.AND P0, PT, R51, R53, PT ;  /* 0x000000353300720c */ /* 0x000fe40003f05270 */
[----:B-----5:R-:W-:Y:S01]  /*5fa0*/  @!P5 FADD.FTZ R42, R42, R80 ;  /* 0x000000502a2ad221 */ /* 0x020fe20000010000 */
[----:B------:R-:W-:-:S10]  /*5fb0*/  @!P5 FADD.FTZ R43, R43, R81 ;  /* 0x000000512b2bd221 */ /* 0x000fd40000010000 */
[----:B------:R-:W-:Y:S05]  /*5fc0*/  @P0 BRA `(.L_x_1301) ;  /* 0xfffffffc000c0947 */ /* 0x000fea000383ffff */
[----:B------:R-:W-:-:S07]  /*5fd0*/  MOV R44, R53 ;  /* 0x00000035002c7202 */ /* 0x000fce0000000f00 */
.L_x_1300:
[----:B------:R-:W1:Y:S02]  /*5fe0*/  LDCU UR5, c[0x0][0x370] ;  /* 0x00006e00ff0577ac */ /* 0x000e640008000800 */
[----:B-1----:R-:W-:-:S09]  /*5ff0*/  ULOP3.LUT UP0, URZ, UR5, 0x7, URZ, 0xc0, !UPT ;  /* 0x0000000705ff7892 */ /* 0x002fd2000f80c0ff */
[----:B------:R-:W-:Y:S05]  /*6000*/  BRA.U !UP0, `(.L_x_1297) ;  /* 0x0000000508047547 */ /* 0x000fea000b800000 */
[----:B------:R-:W1:Y:S01]  /*6010*/  LDCU UR5, c[0x0][0x370] ;  /* 0x00006e00ff0577ac */ /* 0x000e620008000800 */
[----:B------:R-:W2:Y:S01]  /*6020*/  S2R R50, SR_CTAID.Y ;  /* 0x0000000000327919 */ /* 0x000ea20000002600 */
[----:B------:R-:W3:Y:S01]  /*6030*/  LDCU UR6, c[0x0][0x370] ;  /* 0x00006e00ff0677ac */ /* 0x000ee20008000800 */
[----:B-1----:R-:W-:-:S04]  /*6040*/  ULOP3.LUT UR5, UR5, 0x7, URZ, 0xc0, !UPT ;  /* 0x0000000705057892 */ /* 0x002fc8000f8ec0ff */
[----:B------:R-:W-:Y:S02]  /*6050*/  UIADD3 UR5, UPT, UPT, UR5, -0x1, URZ ;  /* 0xffffffff05057890 */ /* 0x000fe4000fffe0ff */
[----:B---3--:R-:W-:Y:S02]  /*6060*/  ULOP3.LUT UP1, UR6, UR6, 0x3, URZ, 0xc0, !UPT ;  /* 0x0000000306067892 */ /* 0x008fe4000f82c0ff */
[----:B------:R-:W-:-:S09]  /*6070*/  UISETP.GE.U32.AND UP0, UPT, UR5, 0x3, UPT ;  /* 0x000000030500788c */ /* 0x000fd2000bf06070 */
[----:B--2---:R-:W-:Y:S05]  /*6080*/  BRA.U !UP0, `(.L_x_1302) ;  /* 0x0000000108707547 */ /* 0x004fea000b800000 */
[C---:B------:R-:W-:Y:S02]  /*6090*/  ISETP.EQ.OR P0, PT, R44.reuse, UR7, P1 ;  /* 0x000000072c007c0c */ /* 0x040fe40008f02670 */
[----:B0-----:R-:W-:-:S04]  /*60a0*/  IADD3 R49, PT, PT, R44, 0x1, RZ ;  /* 0x000000012c317810 */ /* 0x001fc80007ffe0ff */
[----:B------:R-:W-:-:S07]  /*60b0*/  ISETP.EQ.OR P3, PT, R49, UR7, P1 ;  /* 0x0000000731007c0c */ /* 0x000fce0008f62670 */
[----:B------:R-:W-:-:S04]  /*60c0*/  @!P0 IMAD R47, R44, R0, R50 ;  /* 0x000000002c2f8224 */ /* 0x000fc800078e0232 */
[----:B------:R-:W-:-:S06]  /*60d0*/  @!P0 IMAD.WIDE.U32 R46, R47, 0x8, R74 ;  /* 0x000000082f2e8825 */ /* 0x000fcc00078e004a */
[----:B------:R-:W2:Y:S01]  /*60e0*/  @!P0 LDG.E.64 R46, desc[UR8][R46.64] ;  /* 0x000000082e2e8981 */ /* 0x000ea2000c1e1b00 */
[----:B------:R-:W-:-:S04]  /*60f0*/  @!P3 IMAD R49, R49, R0, R50 ;  /* 0x000000003131b224 */ /* 0x000fc800078e0232 */
[----:B------:R-:W-:-:S06]  /*6100*/  @!P3 IMAD.WIDE.U32 R48, R49, 0x8, R74 ;  /* 0x000000083130b825 */ /* 0x000fcc00078e004a */
[----:B------:R-:W3:Y:S01]  /*6110*/  @!P3 LDG.E.64 R48, desc[UR8][R48.64] ;  /* 0x000000083030b981 */ /* 0x000ee2000c1e1b00 */
[C---:B------:R-:W-:Y:S02]  /*6120*/  IADD3 R51, PT, PT, R44.reuse, 0x2, RZ ;  /* 0x000000022c337810 */ /* 0x040fe40007ffe0ff */
[----:B------:R-:W-:-:S04]  /*6130*/  IADD3 R45, PT, PT, R44, 0x3, RZ ;  /* 0x000000032c2d7810 */ /* 0x000fc80007ffe0ff */
[----:B------:R-:W-:Y:S01]  /*6140*/  ISETP.EQ.OR P4, PT, R45, UR7, P1 ;  /* 0x000000072d007c0c */ /* 0x000fe20008f82670 */
[----:B--2---:R-:W-:Y:S01]  /*6150*/  @!P0 FADD.FTZ R42, R42, R46 ;  /* 0x0000002e2a2a8221 */ /* 0x004fe20000010000 */
[----:B------:R-:W-:Y:S01]  /*6160*/  @!P0 FADD.FTZ R43, R43, R47 ;  /* 0x0000002f2b2b8221 */ /* 0x000fe20000010000 */
[----:B------:R-:W-:-:S03]  /*6170*/  ISETP.EQ.OR P0, PT, R51, UR7, P1 ;  /* 0x0000000733007c0c */ /* 0x000fc60008f02670 */
[----:B---3--:R-:W-:-:S07]  /*6180*/  @!P3 FADD.FTZ R43, R43, R49 ;  /* 0x000000312b2bb221 */ /* 0x008fce0000010000 */
[-C--:B------:R-:W-:Y:S02]  /*6190*/  @!P4 IMAD R49, R45, R0.reuse, R50 ;  /* 0x000000002d31c224 */ /* 0x080fe400078e0232 */
[----:B------:R-:W-:Y:S01]  /*61a0*/  @!P3 FADD.FTZ R42, R42, R48 ;  /* 0x000000302a2ab221 */ /* 0x000fe20000010000 */
[----:B------:R-:W-:-:S04]  /*61b0*/  @!P0 IMAD R47, R51, R0, R50 ;  /* 0x00000000332f8224 */ /* 0x000fc800078e0232 */
        /* <DEDUP_REMOVED lines=9> */
.L_x_1302:
[----:B------:R-:W-:Y:S05]  /*6250*/  BRA.U !UP1, `(.L_x_1297) ;  /* 0x0000000109707547 */ /* 0x000fea000b800000 */
[----:B------:R-:W-:-:S09]  /*6260*/  UISETP.NE.AND UP0, UPT, UR6, 0x1, UPT ;  /* 0x000000010600788c */ /* 0x000fd2000bf05270 */
[----:B------:R-:W-:Y:S05]  /*6270*/  BRA.U !UP0, `(.L_x_1303) ;  /* 0x0000000108387547 */ /* 0x000fea000b800000 */
[C---:B------:R-:W-:Y:S02]  /*6280*/  ISETP.EQ.OR P3, PT, R44.reuse, UR7, P1 ;  /* 0x000000072c007c0c */ /* 0x040fe40008f62670 */
[----:B0-----:R-:W-:-:S04]  /*6290*/  IADD3 R49, PT, PT, R44, 0x1, RZ ;  /* 0x000000012c317810 */ /* 0x001fc80007ffe0ff */
[----:B------:R-:W-:-:S07]  /*62a0*/  ISETP.EQ.OR P0, PT, R49, UR7, P1 ;  /* 0x0000000731007c0c */ /* 0x000fce0008f02670 */
[----:B------:R-:W-:-:S04]  /*62b0*/  @!P3 IMAD R47, R44, R0, R50 ;  /* 0x000000002c2fb224 */ /* 0x000fc800078e0232 */
[----:B------:R-:W-:-:S04]  /*62c0*/  @!P3 IMAD.WIDE.U32 R46, R47, 0x8, R74 ;  /* 0x000000082f2eb825 */ /* 0x000fc800078e004a */
[----:B------:R-:W-:Y:S02]  /*62d0*/  @!P0 IMAD R49, R49, R0, R50 ;  /* 0x0000000031318224 */ /* 0x000fe400078e0232 */
[----:B------:R-:W2:Y:S02]  /*62e0*/  @!P3 LDG.E.64 R46, desc[UR8][R46.64] ;  /* 0x000000082e2eb981 */ /* 0x000ea4000c1e1b00 */
[----:B------:R-:W-:-:S06]  /*62f0*/  @!P0 IMAD.WIDE.U32 R48, R49, 0x8, R74 ;  /* 0x0000000831308825 */ /* 0x000fcc00078e004a */
[----:B------:R-:W3:Y:S01]  /*6300*/  @!P0 LDG.E.64 R48, desc[UR8][R48.64] ;  /* 0x0000000830308981 */ /* 0x000ee2000c1e1b00 */
[----:B------:R-:W-:Y:S01]  /*6310*/  IADD3 R44, PT, PT, R44, 0x2, RZ ;  /* 0x000000022c2c7810 */ /* 0x000fe20007ffe0ff */
[----:B--2---:R-:W-:Y:S01]  /*6320*/  @!P3 FADD.FTZ R42, R42, R46 ;  /* 0x0000002e2a2ab221 */ /* 0x004fe20000010000 */
[----:B------:R-:W-:-:S03]  /*6330*/  @!P3 FADD.FTZ R43, R43, R47 ;  /* 0x0000002f2b2bb221 */ /* 0x000fc60000010000 */
[----:B---3--:R-:W-:Y:S01]  /*6340*/  @!P0 FADD.FTZ R42, R42, R48 ;  /* 0x000000302a2a8221 */ /* 0x008fe20000010000 */
[----:B------:R-:W-:-:S07]  /*6350*/  @!P0 FADD.FTZ R43, R43, R49 ;  /* 0x000000312b2b8221 */ /* 0x000fce0000010000 */
.L_x_1303:
[----:B------:R-:W1:Y:S01]  /*6360*/  LDC R45, c[0x0][0x370] ;  /* 0x0000dc00ff2d7b82 */ /* 0x000e620000000800 */
[----:B------:R-:W-:Y:S01]  /*6370*/  ISETP.EQ.OR P0, PT, R44, UR7, P1 ;  /* 0x000000072c007c0c */ /* 0x000fe20008f02670 */
[----:B------:R-:W-:Y:S01]  /*6380*/  BSSY.RECONVERGENT B0, `(.L_x_1297) ;  /* 0x0000009000007945 */ /* 0x000fe20003800200 */
[----:B-1----:R-:W-:-:S04]  /*6390*/  LOP3.LUT R45, R45, 0x1, RZ, 0xc0, !PT ;  /* 0x000000012d2d7812 */ /* 0x002fc800078ec0ff */
[----:B------:R-:W-:-:S13]  /*63a0*/  ISETP.NE.U32.OR P0, PT, R45, 0x1, P0 ;  /* 0x000000012d00780c */ /* 0x000fda0000705470 */
[----:B------:R-:W-:Y:S05]  /*63b0*/  @P0 BRA `(.L_x_1304) ;  /* 0x0000000000140947 */ /* 0x000fea0003800000 */
[----:B------:R-:W-:-:S04]  /*63c0*/  IMAD R45, R0, R44, R50 ;  /* 0x0000002c002d7224 */ /* 0x000fc800078e0232 */
[----:B------:R-:W-:-:S06]  /*63d0*/  IMAD.WIDE.U32 R74, R45, 0x8, R74 ;  /* 0x000000082d4a7825 */ /* 0x000fcc00078e004a */
[----:B------:R-:W0:Y:S02]  /*63e0*/  LDG.E.64 R74, desc[UR8][R74.64] ;  /* 0x000000084a4a7981 */ /* 0x000e24000c1e1b00 */
[----:B0-----:R-:W-:Y:S01]  /*63f0*/  FADD.FTZ R42, R42, R74 ;  /* 0x0000004a2a2a7221 */ /* 0x001fe20000010000 */
[----:B------:R-:W-:-:S07]  /*6400*/  FADD.FTZ R43, R43, R75 ;  /* 0x0000004b2b2b7221 */ /* 0x000fce0000010000 */
.L_x_1304:
[----:B------:R-:W-:Y:S05]  /*6410*/  BSYNC.RECONVERGENT B0 ;  /* 0x0000000000007941 */ /* 0x000fea0003800200 */
.L_x_1297:
[----:B------:R-:W2:Y:S01]  /*6420*/  LDL.LU R48, [R1] ;  /* 0x0000000001307983 */ /* 0x000ea20000300800 */
[----:B------:R-:W3:Y:S01]  /*6430*/  S2UR UR6, SR_CgaCtaId ;  /* 0x00000000000679c3 */ /* 0x000ee20000008800 */
[----:B------:R-:W-:Y:S01]  /*6440*/  UMOV UR5, 0x400 ;  /* 0x0000040000057882 */ /* 0x000fe20000000000 */
[----:B------:R-:W4:Y:S01]  /*6450*/  LDCU.64 UR14, c[0x0][0x400] ;  /* 0x00008000ff0e77ac */ /* 0x000f220008000a00 */
[----:B-1----:R-:W5:Y:S01]  /*6460*/  LDL.LU R47, [R1+0x4] ;  /* 0x00000400012f7983 */ /* 0x002f620000300800 */
[----:B------:R-:W1:Y:S04]  /*6470*/  S2R R45, SR_TID.X ;  /* 0x00000000002d7919 */ /* 0x000e680000002100 */
[----:B------:R-:W0:Y:S01]  /*6480*/  LDC R44, c[0x0][0x41c] ;  /* 0x00010700ff2c7b82 */ /* 0x000e220000000800 */
[----:B---3--:R-:W-:Y:S01]  /*6490*/  ULEA UR5, UR6, UR5, 0x18 ;  /* 0x0000000506057291 */ /* 0x008fe2000f8ec0ff */
[----:B------:R-:W3:Y:S08]  /*64a0*/  LDCU UR6, c[0x0][0x42c] ;  /* 0x00008580ff0677ac */ /* 0x000ef00008000800 */
[----:B------:R-:W-:Y:S01]  /*64b0*/  @!P1 STS.64 [UR5+0xb0], R42 ;  /* 0x0000b02aff009988 */ /* 0x000fe20008000a05 */
[----:B------:R-:W-:Y:S01]  /*64c0*/  BAR.SYNC.DEFER_BLOCKING 0x0 ;  /* 0x0000000000007b1d */ /* 0x000fe20000010000 */
[----:B-1----:R-:W-:-:S05]  /*64d0*/  LOP3.LUT R45, R45, 0xffff, RZ, 0xc0, !PT ;  /* 0x0000ffff2d2d7812 */ /* 0x002fca00078ec0ff */
[----:B------:R-:W-:-:S05]  /*64e0*/  IMAD R45, R45, 0x751, RZ ;  /* 0x000007512d2d7824 */ /* 0x000fca00078e02ff */
[----:B------:R-:W-:-:S05]  /*64f0*/  SHF.R.U32.HI R45, RZ, 0x10, R45 ;  /* 0x00000010ff2d7819 */ /* 0x000fca000001162d */
[----:B0-----:R-:W-:-:S05]  /*6500*/  IMAD R44, R44, UR7, R45 ;  /* 0x000000072c2c7c24 */ /* 0x001fca000f8e022d */
[C---:B------:R-:W-:Y:S01]  /*6510*/  IADD3 R46, PT, PT, R44.reuse, 0x10, RZ ;  /* 0x000000102c2e7810 */ /* 0x040fe20007ffe0ff */
[----:B------:R-:W3:Y:S01]  /*6520*/  LDS.64 R42, [UR5+0xb0] ;  /* 0x0000b005ff2a7984 */ /* 0x000ee20008000a00 */
[----:B----4-:R-:W-:Y:S02]  /*6530*/  ISETP.GE.U32.AND P0, PT, R44, UR14, PT ;  /* 0x0000000e2c007c0c */ /* 0x010fe4000bf06070 */
[----:B------:R-:W-:Y:S01]  /*6540*/  ISETP.GE.U32.AND P1, PT, R46, UR14, PT ;  /* 0x0000000e2e007c0c */ /* 0x000fe2000bf26070 */
[----:B---3--:R-:W-:Y:S01]  /*6550*/  FMUL.FTZ R45, R42, UR6 ;  /* 0x000000062a2d7c20 */ /* 0x008fe20008410000 */
[----:B------:R-:W-:-:S04]  /*6560*/  SHF.R.S32.HI R42, RZ, 0x1f, R44 ;  /* 0x0000001fff2a7819 */ /* 0x000fc8000001142c */
[----:B------:R-:W-:Y:S02]  /*6570*/  R2UR UR5, R45 ;  /* 0x000000002d0572ca */ /* 0x000fe400000e0000 */
[----:B------:R-:W-:Y:S02]  /*6580*/  SHF.R.S32.HI R45, RZ, 0x1f, R46 ;  /* 0x0000001fff2d7819 */ /* 0x000fe4000001142e */
[----:B------:R-:W-:Y:S02]  /*6590*/  ISETP.GE.AND.EX P0, PT, R42, UR15, PT, P0 ;  /* 0x0000000f2a007c0c */ /* 0x000fe4000bf06300 */
[----:B------:R-:W-:Y:S01]  /*65a0*/  ISETP.GE.AND.EX P1, PT, R45, UR15, PT, P1 ;  /* 0x0000000f2d007c0c */ /* 0x000fe2000bf26310 */
[----:B--2---:R-:W-:Y:S01]  /*65b0*/  FADD.FTZ R50, R48, -UR11 ;  /* 0x8000000b30327e21 */ /* 0x004fe20008010000 */
[----:B-----5:R-:W-:Y:S01]  /*65c0*/  FADD.FTZ R48, R47, -UR11 ;  /* 0x8000000b2f307e21 */ /* 0x020fe20008010000 */
[----:B------:R-:W-:Y:S02]  /*65d0*/  FMUL.FTZ R47, R43, UR6 ;  /* 0x000000062b2f7c20 */ /* 0x000fe40008410000 */
[----:B------:R-:W-:Y:S01]  /*65e0*/  FMUL.FTZ R50, R50, UR12 ;  /* 0x0000000c32327c20 */ /* 0x000fe20008410000 */
[----:B------:R-:W-:Y:S01]  /*65f0*/  FMUL.FTZ R48, R48, UR12 ;  /* 0x0000000c30307c20 */ /* 0x000fe20008410000 */
        /* <DEDUP_REMOVED lines=19> */
.L_x_1305:
[--C-:B------:R-:W-:Y:S01]  /*6730*/  FFMA.FTZ R43, R50, UR5, R47.reuse ;  /* 0x00000005322b7c23 */ /* 0x100fe2000801002f */
[----:B------:R-:W-:Y:S01]  /*6740*/  FFMA.FTZ R50, R48, UR5, R47 ;  /* 0x0000000530327c23 */ /* 0x000fe2000801002f */
[----:B------:R-:W-:Y:S01]  /*6750*/  BSSY.RECONVERGENT B0, `(.L_x_1306) ;  /* 0x0000012000007945 */ /* 0x000fe20003800200 */
[----:B------:R-:W-:Y:S01]  /*6760*/  FADD.FTZ R92, R92, -UR11 ;  /* 0x8000000b5c5c7e21 */ /* 0x000fe20008010000 */
[----:B------:R-:W-:Y:S01]  /*6770*/  FFMA.FTZ R48, R40, R2, -R43 ;  /* 0x0000000228307223 */ /* 0x000fe2000001082b */
[----:B------:R-:W-:Y:S01]  /*6780*/  FFMA.FTZ R49, R41, R3, -R50 ;  /* 0x0000000329317223 */ /* 0x000fe20000010832 */
[----:B------:R-:W-:Y:S06]  /*6790*/  @P0 BRA `(.L_x_1307) ;  /* 0x0000000000340947 */ /* 0x000fec0003800000 */
[----:B------:R-:W0:Y:S01]  /*67a0*/  LDCU.64 UR18, c[0x0][0x3f8] ;  /* 0x00007f00ff1277ac */ /* 0x000e220008000a00 */
[----:B------:R-:W-:Y:S01]  /*67b0*/  MOV R43, R7 ;  /* 0x00000007002b7202 */ /* 0x000fe20000000f00 */
[----:B------:R-:W1:Y:S01]  /*67c0*/  LDCU.64 UR16, c[0x0][0x380] ;  /* 0x00007000ff1077ac */ /* 0x000e620008000a00 */
[----:B0-----:R-:W-:Y:S01]  /*67d0*/  IMAD R3, R42, UR18, RZ ;  /* 0x000000122a037c24 */ /* 0x001fe2000f8e02ff */
[----:B------:R-:W-:-:S03]  /*67e0*/  MOV R42, R4 ;  /* 0x00000004002a7202 */ /* 0x000fc60000000f00 */
[C---:B------:R-:W-:Y:S02]  /*67f0*/  IMAD R3, R44.reuse, UR19, R3 ;  /* 0x000000132c037c24 */ /* 0x040fe4000f8e0203 */
[----:B------:R-:W-:-:S05]  /*6800*/  IMAD.WIDE.U32 R42, R44, UR18, R42 ;  /* 0x000000122c2a7c25 */ /* 0x000fca000f8e002a */
[----:B------:R-:W-:Y:S01]  /*6810*/  IADD3 R3, PT, PT, R43, R3, RZ ;  /* 0x000000032b037210 */ /* 0x000fe20007ffe0ff */
[----:B------:R-:W-:Y:S01]  /*6820*/  FMUL.FTZ R43, R49, UR12 ;  /* 0x0000000c312b7c20 */ /* 0x000fe20008410000 */
[----:B-1----:R-:W-:-:S04]  /*6830*/  LEA R2, P0, R42, UR16, 0x2 ;  /* 0x000000102a027c11 */ /* 0x002fc8000f8010ff */
[----:B------:R-:W-:Y:S01]  /*6840*/  LEA.HI.X R3, R42, UR17, R3, 0x2, P0 ;  /* 0x000000112a037c11 */ /* 0x000fe200080f1403 */
[----:B------:R-:W-:-:S05]  /*6850*/  FMUL.FTZ R42, R48, UR12 ;  /* 0x0000000c302a7c20 */ /* 0x000fca0008410000 */
[----:B------:R0:W-:Y:S03]  /*6860*/  STG.E.64 desc[UR8][R2.64], R42 ;  /* 0x0000002a02007986 */ /* 0x0001e6000c101b08 */
.L_x_1307:
[----:B------:R-:W-:Y:S05]  /*6870*/  BSYNC.RECONVERGENT B0 ;  /* 0x0000000000007941 */ /* 0x000fea0003800200 */
.L_x_1306:
[----:B------:R-:W-:Y:S01]  /*6880*/  UISETP.NE.AND UP0, UPT, UR10, URZ, UPT ;  /* 0x000000ff0a00728c */ /* 0x000fe2000bf05270 */
[----:B0-----:R-:W-:Y:S01]  /*6890*/  FADD.FTZ R2, R93, -UR11 ;  /* 0x8000000b5d027e21 */ /* 0x001fe20008010000 */
[----:B------:R-:W-:-:S03]  /*68a0*/  FMUL.FTZ R92, R92, UR12 ;  /* 0x0000000c5c5c7c20 */ /* 0x000fc60008410000 */
[----:B------:R-:W-:Y:S01]  /*68b0*/  FMUL.FTZ R2, R2, UR12 ;  /* 0x0000000c02027c20 */ /* 0x000fe20008410000 */
[----:B------:R-:W-:-:S03]  /*68c0*/  FFMA.FTZ R3, R92, UR5, R47 ;  /* 0x000000055c037c23 */ /* 0x000fc6000801002f */
        /* <DEDUP_REMOVED lines=19> */
.L_x_1308:
[----:B------:R-:W2:Y:S01]  /*6a00*/  LDL R77, [R1+0x14] ;  /* 0x00001400014d7983 */ /* 0x000ea20000100800 */
[----:B------:R-:W-:Y:S01]  /*6a10*/  FFMA.FTZ R2, R2, UR5, R47 ;  /* 0x0000000502027c23 */ /* 0x000fe2000801002f */
[----:B------:R-:W-:Y:S01]  /*6a20*/  BSSY.RECONVERGENT B0, `(.L_x_1309) ;  /* 0x0000013000007945 */ /* 0x000fe20003800200 */
[----:B------:R-:W-:Y:S01]  /*6a30*/  FFMA.FTZ R42, R40, R16, -R3 ;  /* 0x00000010282a7223 */ /* 0x000fe20000010803 */
[----:B------:R-:W-:Y:S01]  /*6a40*/  FADD.FTZ R90, R90, -UR11 ;  /* 0x8000000b5a5a7e21 */ /* 0x000fe20008010000 */
[----:B------:R-:W-:Y:S01]  /*6a50*/  FFMA.FTZ R43, R41, R17, -R2 ;  /* 0x00000011292b7223 */ /* 0x000fe20000010802 */
[----:B--2---:R-:W-:Y:S01]  /*6a60*/  SHF.R.S32.HI R48, RZ, 0x1f, R77 ;  /* 0x0000001fff307819 */ /* 0x004fe2000001144d */
        /* <DEDUP_REMOVED lines=14> */
.L_x_1310:
[----:B------:R-:W-:Y:S05]  /*6b50*/  BSYNC.RECONVERGENT B0 ;  /* 0x0000000000007941 */ /* 0x000fea0003800200 */
.L_x_1309:
[----:B------:R-:W2:Y:S04]  /*6b60*/  LDL R81, [R1+0x10] ;  /* 0x0000100001517983 */ /* 0x000ea80000100800 */
[----:B------:R-:W3:Y:S04]  /*6b70*/  LDL R80, [R1+0xc] ;  /* 0x00000c0001507983 */ /* 0x000ee80000100800 */
[----:B------:R-:W4:Y:S01]  /*6b80*/  LDL R79, [R1+0x8] ;  /* 0x00000800014f7983 */ /* 0x000f220000100800 */
[----:B------:R-:W-:Y:S01]  /*6b90*/  IADD3 R46, PT, PT, R44, 0x30, RZ ;  /* 0x000000302c2e7810 */ /* 0x000fe20007ffe0ff */
[----:B------:R-:W-:Y:S01]  /*6ba0*/  FMUL.FTZ R90, R90, UR12 ;  /* 0x0000000c5a5a7c20 */ /* 0x000fe20008410000 */
[----:B0-----:R-:W-:Y:S01]  /*6bb0*/  IADD3 R17, PT, PT, R44, 0x40, RZ ;  /* 0x000000402c117810 */ /* 0x001fe20007ffe0ff */
[----:B------:R-:W-:Y:S01]  /*6bc0*/  FADD.FTZ R42, R91, -UR11 ;  /* 0x8000000b5b2a7e21 */ /* 0x000fe20008010000 */
[----:B------:R-:W-:Y:S01]  /*6bd0*/  ISETP.GE.U32.AND P1, PT, R77, UR14, PT ;  /* 0x0000000e4d007c0c */ /* 0x000fe2000bf26070 */
[----:B------:R-:W-:Y:S01]  /*6be0*/  FFMA.FTZ R43, R90, UR5, R47 ;  /* 0x000000055a2b7c23 */ /* 0x000fe2000801002f */
[----:B------:R-:W-:Y:S01]  /*6bf0*/  ISETP.GE.U32.AND P2, PT, R46, UR14, PT ;  /* 0x0000000e2e007c0c */ /* 0x000fe2000bf46070 */
[----:B------:R-:W-:Y:S01]  /*6c00*/  FMUL.FTZ R42, R42, UR12 ;  /* 0x0000000c2a2a7c20 */ /* 0x000fe20008410000 */
[----:B------:R-:W-:-:S02]  /*6c10*/  ISETP.GE.U32.AND P3, PT, R17, UR14, PT ;  /* 0x0000000e11007c0c */ /* 0x000fc4000bf66070 */
[----:B------:R-:W-:Y:S02]  /*6c20*/  SHF.R.S32.HI R50, RZ, 0x1f, R46 ;  /* 0x0000001fff327819 */ /* 0x000fe4000001142e */
[----:B------:R-:W-:Y:S02]  /*6c30*/  SHF.R.S32.HI R45, RZ, 0x1f, R17 ;  /* 0x0000001fff2d7819 */ /* 0x000fe40000011411 */
[----:B------:R-:W-:Y:S02]  /*6c40*/  ISETP.GE.AND.EX P1, PT, R48, UR15, PT, P1 ;  /* 0x0000000f30007c0c */ /* 0x000fe4000bf26310 */
[----:B------:R-:W-:Y:S02]  /*6c50*/  ISETP.GE.AND.EX P2, PT, R50, UR15, PT, P2 ;  /* 0x0000000f32007c0c */ /* 0x000fe4000bf46320 */
[----:B------:R-:W-:Y:S02]  /*6c60*/  ISETP.GE.AND.EX P3, PT, R45, UR15, PT, P3 ;  /* 0x0000000f2d007c0c */ /* 0x000fe4000bf66330 */
[----:B--2---:R-:W-:-:S02]  /*6c70*/  SHF.R.S32.HI R2, RZ, 0x1f, R81 ;  /* 0x0000001fff027819 */ /* 0x004fc40000011451 */
[----:B------:R-:W-:Y:S02]  /*6c80*/  ISETP.GE.U32.AND P0, PT, R81, UR14, PT ;  /* 0x0000000e51007c0c */ /* 0x000fe4000bf06070 */
[----:B---3--:R-:W-:Y:S02]  /*6c90*/  SHF.R.S32.HI R3, RZ, 0x1f, R80 ;  /* 0x0000001fff037819 */ /* 0x008fe40000011450 */
[----:B------:R-:W-:Y:S02]  /*6ca0*/  ISETP.GE.U32.AND P4, PT, R80, UR14, PT ;  /* 0x0000000e50007c0c */ /* 0x000fe4000bf86070 */
[----:B----4-:R-:W-:Y:S02]  /*6cb0*/  SHF.R.S32.HI R16, RZ, 0x1f, R79 ;  /* 0x0000001fff107819 */ /* 0x010fe4000001144f */
[----:B------:R-:W-:Y:S02]  /*6cc0*/  ISETP.GE.U32.AND P5, PT, R79, UR14, PT ;  /* 0x0000000e4f007c0c */ /* 0x000fe4000bfa6070 */
[----:B------:R-:W-:-:S02]  /*6cd0*/  ISETP.GE.AND.EX P0, PT, R2, UR15, PT, P0 ;  /* 0x0000000f02007c0c */ /* 0x000fc4000bf06300 */
        /* <DEDUP_REMOVED lines=21> */
.L_x_1311:
[----:B------:R-:W-:Y:S01]  /*6e30*/  FADD.FTZ R52, R88, -UR11 ;  /* 0x8000000b58347e21 */ /* 0x000fe20008010000 */
[----:B------:R-:W-:Y:S01]  /*6e40*/  FFMA.FTZ R42, R42, UR5, R47 ;  /* 0x000000052a2a7c23 */ /* 0x000fe2000801002f */
        /* <DEDUP_REMOVED lines=19> */
.L_x_1313:
[----:B------:R-:W-:Y:S05]  /*6f80*/  BSYNC.RECONVERGENT B0 ;  /* 0x0000000000007941 */ /* 0x000fea0003800200 */
.L_x_1312:
        /* <DEDUP_REMOVED lines=21> */
.L_x_1314:
[----:B------:R-:W-:Y:S01]  /*70e0*/  FADD.FTZ R86, R86, -UR11 ;  /* 0x8000000b56567e21 */ /* 0x000fe20008010000 */
[----:B------:R-:W-:Y:S01]  /*70f0*/  FFMA.FTZ R8, R8, UR5, R47 ;  /* 0x0000000508087c23 */ /* 0x000fe2000801002f */
[----:B------:R-:W-:Y:S01]  /*7100*/  BSSY.RECONVERGENT B0, `(.L_x_1315) ;  /* 0x0000013000007945 */ /* 0x000fe20003800200 */
[----:B0-----:R-:W-:Y:S01]  /*7110*/  FFMA.FTZ R42, R40, R18, -R9 ;  /* 0x00000012282a7223 */ /* 0x001fe20000010809 */
        /* <DEDUP_REMOVED lines=17> */
.L_x_1316:
[----:B------:R-:W-:Y:S05]  /*7230*/  BSYNC.RECONVERGENT B0 ;  /* 0x0000000000007941 */ /* 0x000fea0003800200 */
.L_x_1315:
        /* <DEDUP_REMOVED lines=21> */
.L_x_1317:
        /* <DEDUP_REMOVED lines=21> */
.L_x_1319:
[----:B------:R-:W-:Y:S05]  /*74e0*/  BSYNC.RECONVERGENT B0 ;  /* 0x0000000000007941 */ /* 0x000fea0003800200 */
.L_x_1318:
[----:B------:R-:W-:Y:S01]  /*74f0*/  FFMA.FTZ R45, R84, UR5, R47 ;  /* 0x00000005542d7c23 */ /* 0x000fe2000801002f */
[----:B------:R-:W-:Y:S01]  /*7500*/  FMUL.FTZ R48, R85, UR12 ;  /* 0x0000000c55307c20 */ /* 0x000fe20008410000 */
        /* <DEDUP_REMOVED lines=19> */
.L_x_1320:
[----:B------:R-:W-:Y:S01]  /*7640*/  FADD.FTZ R72, R72, -UR11 ;  /* 0x8000000b48487e21 */ /* 0x000fe20008010000 */
[----:B------:R-:W-:Y:S01]  /*7650*/  FFMA.FTZ R8, R48, UR5, R47 ;  /* 0x0000000530087c23 */ /* 0x000fe2000801002f */
[----:B------:R-:W-:Y:S01]  /*7660*/  BSSY.RECONVERGENT B0, `(.L_x_1321) ;  /* 0x0000013000007945 */ /* 0x000fe20003800200 */
[----:B------:R-:W-:Y:S01]  /*7670*/  FFMA.FTZ R45, R40, R10, -R45 ;  /* 0x0000000a282d7223 */ /* 0x000fe2000001082d */
[----:B------:R-:W-:Y:S01]  /*7680*/  FADD.FTZ R73, R73, -UR11 ;  /* 0x8000000b49497e21 */ /* 0x000fe20008010000 */
[----:B------:R-:W-:Y:S01]  /*7690*/  FMUL.FTZ R72, R72, UR12 ;  /* 0x0000000c48487c20 */ /* 0x000fe20008410000 */
[----:B01----:R-:W-:Y:S01]  /*76a0*/  FFMA.FTZ R19, R41, R11, -R8 ;  /* 0x0000000b29137223 */ /* 0x003fe20000010808 */
        /* <DEDUP_REMOVED lines=14> */
.L_x_1322:
[----:B------:R-:W-:Y:S05]  /*7790*/  BSYNC.RECONVERGENT B0 ;  /* 0x0000000000007941 */ /* 0x000fea0003800200 */
.L_x_1321:
        /* <DEDUP_REMOVED lines=21> */
.L_x_1323:
[----:B------:R-:W-:Y:S01]  /*78f0*/  FADD.FTZ R70, R70, -UR11 ;  /* 0x8000000b46467e21 */ /* 0x000fe20008010000 */
[----:B------:R-:W-:Y:S01]  /*7900*/  FFMA.FTZ R2, R20, UR5, R47 ;  /* 0x0000000514027c23 */ /* 0x000fe2000801002f */
[----:B------:R-:W-:Y:S01]  /*7910*/  BSSY.RECONVERGENT B0, `(.L_x_1324) ;  /* 0x0000013000007945 */ /* 0x000fe20003800200 */
[----:B------:R-:W-:Y:S01]  /*7920*/  FFMA.FTZ R43, R40, R12, -R43 ;  /* 0x0000000c282b7223 */ /* 0x000fe2000001082b */
[----:B------:R-:W-:Y:S01]  /*7930*/  FADD.FTZ R71, R71, -UR11 ;  /* 0x8000000b47477e21 */ /* 0x000fe20008010000 */
[----:B------:R-:W-:Y:S01]  /*7940*/  FMUL.FTZ R70, R70, UR12 ;  /* 0x0000000c46467c20 */ /* 0x000fe20008410000 */
[----:B0-----:R-:W-:Y:S01]  /*7950*/  FFMA.FTZ R11, R41, R13, -R2 ;  /* 0x0000000d290b7223 */ /* 0x001fe20000010802 */
[----:B------:R-:W-:Y:S06]  /*7960*/  @P4 BRA `(.L_x_1325) ;  /* 0x0000000000344947 */ /* 0x000fec0003800000 */
[----:B------:R-:W0:Y:S01]  /*7970*/  LDCU.64 UR16, c[0x0][0x3f8] ;  /* 0x00007f00ff1077ac */ /* 0x000e220008000a00 */
[----:B------:R-:W-:Y:S01]  /*7980*/  MOV R2, R4 ;  /* 0x0000000400027202 */ /* 0x000fe20000000f00 */
[----:B------:R-:W-:Y:S01]  /*7990*/  FMUL.FTZ R11, R11, UR12 ;  /* 0x0000000c0b0b7c20 */ /* 0x000fe20008410000 */
[----:B------:R-:W1:Y:S01]  /*79a0*/  LDCU.64 UR18, c[0x0][0x380] ;  /* 0x00007000ff1277ac */ /* 0x000e620008000a00 */
[----:B0-----:R-:W-:Y:S01]  /*79b0*/  IMAD R10, R3, UR16, RZ ;  /* 0x00000010030a7c24 */ /* 0x001fe2000f8e02ff */
[----:B------:R-:W-:-:S03]  /*79c0*/  MOV R3, R7 ;  /* 0x0000000700037202 */ /* 0x000fc60000000f00 */
[----:B------:R-:W-:-:S04]  /*79d0*/  IMAD.WIDE.U32 R8, R80, UR16, R2 ;  /* 0x0000001050087c25 */ /* 0x000fc8000f8e0002 */
[----:B------:R-:W-:Y:S01]  /*79e0*/  IMAD R3, R80, UR17, R10 ;  /* 0x0000001150037c24 */ /* 0x000fe2000f8e020a */
[----:B-1----:R-:W-:Y:S01]  /*79f0*/  LEA R2, P0, R8, UR18, 0x2 ;  /* 0x0000001208027c11 */ /* 0x002fe2000f8010ff */
[----:B------:R-:W-:-:S03]  /*7a00*/  FMUL.FTZ R10, R43, UR12 ;  /* 0x0000000c2b0a7c20 */ /* 0x000fc60008410000 */
[----:B------:R-:W-:-:S04]  /*7a10*/  IADD3 R3, PT, PT, R9, R3, RZ ;  /* 0x0000000309037210 */ /* 0x000fc80007ffe0ff */
[----:B------:R-:W-:-:S05]  /*7a20*/  LEA.HI.X R3, R8, UR19, R3, 0x2, P0 ;  /* 0x0000001308037c11 */ /* 0x000fca00080f1403 */
[----:B------:R0:W-:Y:S02]  /*7a30*/  STG.E.64 desc[UR8][R2.64], R10 ;  /* 0x0000000a02007986 */ /* 0x0001e4000c101b08 */
.L_x_1325:
[----:B------:R-:W-:Y:S05]  /*7a40*/  BSYNC.RECONVERGENT B0 ;  /* 0x0000000000007941 */ /* 0x000fea0003800200 */
.L_x_1324:
        /* <DEDUP_REMOVED lines=21> */
.L_x_1326:
[----:B0-----:R-:W-:Y:S01]  /*7ba0*/  FFMA.FTZ R2, R20, UR5, R47 ;  /* 0x0000000514027c23 */ /* 0x001fe2000801002f */
[----:B------:R-:W-:Y:S01]  /*7bb0*/  BSSY.RECONVERGENT B0, `(.L_x_1327) ;  /* 0x0000013000007945 */ /* 0x000fe20003800200 */
[----:B------:R-:W-:Y:S01]  /*7bc0*/  FFMA.FTZ R14, R40, R14, -R17 ;  /* 0x0000000e280e7223 */ /* 0x000fe20000010811 */
        /* <DEDUP_REMOVED lines=17> */
.L_x_1328:
[----:B------:R-:W-:Y:S05]  /*7ce0*/  BSYNC.RECONVERGENT B0 ;  /* 0x0000000000007941 */ /* 0x000fea0003800200 */
.L_x_1327:
[----:B0-----:R-:W-:Y:S01]  /*7cf0*/  IADD3 R15, PT, PT, R44, 0x90, RZ ;  /* 0x000000902c0f7810 */ /* 0x001fe20007ffe0ff */
[----:B------:R-:W-:Y:S01]  /*7d00*/  FMUL.FTZ R68, R68, UR12 ;  /* 0x0000000c44447c20 */ /* 0x000fe20008410000 */
[C---:B------:R-:W-:Y:S01]  /*7d10*/  IADD3 R13, PT, PT, R44.reuse, 0xa0, RZ ;  /* 0x000000a02c0d7810 */ /* 0x040fe20007ffe0ff */
[----:B------:R-:W-:Y:S01]  /*7d20*/  FADD.FTZ R69, R69, -UR11 ;  /* 0x8000000b45457e21 */ /* 0x000fe20008010000 */
[----:B------:R-:W-:Y:S01]  /*7d30*/  IADD3 R11, PT, PT, R44, 0xb0, RZ ;  /* 0x000000b02c0b7810 */ /* 0x000fe20007ffe0ff */
[----:B------:R-:W-:Y:S01]  /*7d40*/  FFMA.FTZ R49, R68, UR5, R47 ;  /* 0x0000000544317c23 */ /* 0x000fe2000801002f */
[C---:B------:R-:W-:Y:S01]  /*7d50*/  IADD3 R9, PT, PT, R44.reuse, 0xc0, RZ ;  /* 0x000000c02c097810 */ /* 0x040fe20007ffe0ff */
[----:B------:R-:W-:Y:S01]  /*7d60*/  FMUL.FTZ R50, R69, UR12 ;  /* 0x0000000c45327c20 */ /* 0x000fe20008410000 */
[C---:B------:R-:W-:Y:S02]  /*7d70*/  IADD3 R3, PT, PT, R44.reuse, 0xd0, RZ ;  /* 0x000000d02c037810 */ /* 0x040fe40007ffe0ff */
[----:B------:R-:W-:-:S02]  /*7d80*/  IADD3 R2, PT, PT, R44, 0xe0, RZ ;  /* 0x000000e02c027810 */ /* 0x000fc40007ffe0ff */
[----:B------:R-:W-:Y:S02]  /*7d90*/  ISETP.GE.U32.AND P2, PT, R17, UR14, PT ;  /* 0x0000000e11007c0c */ /* 0x000fe4000bf46070 */
[----:B------:R-:W-:Y:S02]  /*7da0*/  ISETP.GE.U32.AND P1, PT, R15, UR14, PT ;  /* 0x0000000e0f007c0c */ /* 0x000fe4000bf26070 */
[----:B------:R-:W-:Y:S02]  /*7db0*/  ISETP.GE.U32.AND P0, PT, R13, UR14, PT ;  /* 0x0000000e0d007c0c */ /* 0x000fe4000bf06070 */
[----:B------:R-:W-:Y:S02]  /*7dc0*/  ISETP.GE.U32.AND P6, PT, R11, UR14, PT ;  /* 0x0000000e0b007c0c */ /* 0x000fe4000bfc6070 */
[----:B------:R-:W-:Y:S02]  /*7dd0*/  ISETP.GE.U32.AND P4, PT, R9, UR14, PT ;  /* 0x0000000e09007c0c */ /* 0x000fe4000bf86070 */
[----:B------:R-:W-:-:S02]  /*7de0*/  ISETP.GE.U32.AND P5, PT, R3, UR14, PT ;  /* 0x0000000e03007c0c */ /* 0x000fc4000bfa6070 */
[----:B------:R-:W-:Y:S02]  /*7df0*/  SHF.R.S32.HI R51, RZ, 0x1f, R17 ;  /* 0x0000001fff337819 */ /* 0x000fe40000011411 */
[----:B------:R-:W-:Y:S02]  /*7e00*/  SHF.R.S32.HI R16, RZ, 0x1f, R15 ;  /* 0x0000001fff107819 */ /* 0x000fe4000001140f */
[----:B------:R-:W-:Y:S02]  /*7e10*/  SHF.R.S32.HI R14, RZ, 0x1f, R13 ;  /* 0x0000001fff0e7819 */ /* 0x000fe4000001140d */
[----:B------:R-:W-:Y:S02]  /*7e20*/  SHF.R.S32.HI R12, RZ, 0x1f, R11 ;  /* 0x0000001fff0c7819 */ /* 0x000fe4000001140b */
[----:B------:R-:W-:Y:S02]  /*7e30*/  SHF.R.S32.HI R10, RZ, 0x1f, R9 ;  /* 0x0000001fff0a7819 */ /* 0x000fe40000011409 */
[----:B------:R-:W-:-:S02]  /*7e40*/  SHF.R.S32.HI R8, RZ, 0x1f, R3 ;  /* 0x0000001fff087819 */ /* 0x000fc40000011403 */
[----:B------:R-:W-:Y:S02]  /*7e50*/  ISETP.GE.U32.AND P3, PT, R2, UR14, PT ;  /* 0x0000000e02007c0c */ /* 0x000fe4000bf66070 */
[----:B------:R-:W-:Y:S02]  /*7e60*/  ISETP.GE.AND.EX P2, PT, R51, UR15, PT, P2 ;  /* 0x0000000f33007c0c */ /* 0x000fe4000bf46320 */
[----:B------:R-:W-:Y:S02]  /*7e70*/  ISETP.GE.AND.EX P1, PT, R16, UR15, PT, P1 ;  /* 0x0000000f10007c0c */ /* 0x000fe4000bf26310 */
[----:B------:R-:W-:Y:S02]  /*7e80*/  ISETP.GE.AND.EX P0, PT, R14, UR15, PT, P0 ;  /* 0x0000000f0e007c0c */ /* 0x000fe4000bf06300 */
[----:B------:R-:W-:Y:S02]  /*7e90*/  ISETP.GE.AND.EX P6, PT, R12, UR15, PT, P6 ;  /* 0x0000000f0c007c0c */ /* 0x000fe4000bfc6360 */
        /* <DEDUP_REMOVED lines=21> */
.L_x_1329:
        /* <DEDUP_REMOVED lines=21> */
.L_x_1331:
[----:B------:R-:W-:Y:S05]  /*8140*/  BSYNC.RECONVERGENT B0 ;  /* 0x0000000000007941 */ /* 0x000fea0003800200 */
.L_x_1330:
[----:B------:R-:W-:Y:S01]  /*8150*/  FFMA.FTZ R45, R66, UR5, R47 ;  /* 0x00000005422d7c23 */ /* 0x000fe2000801002f */
[----:B------:R-:W-:Y:S01]  /*8160*/  FMUL.FTZ R48, R67, UR12 ;  /* 0x0000000c43307c20 */ /* 0x000fe20008410000 */
        /* <DEDUP_REMOVED lines=19> */
.L_x_1332:
        /* <DEDUP_REMOVED lines=18> */
[----:B------:R-:W-:-:S04]  /*83c0*/  IADD3 R15, PT, PT, R17, R15, RZ ;  /* 0x0000000f110f7210 */ /* 0x000fc80007ffe0ff */
[----:B------:R-:W-:-:S05]  /*83d0*/  LEA.HI.X R19, R16, UR19, R15, 0x2, P1 ;  /* 0x0000001310137c11 */ /* 0x000fca00088f140f */
[----:B------:R0:W-:Y:S02]  /*83e0*/  STG.E.64 desc[UR8][R18.64], R20 ;  /* 0x0000001412007986 */ /* 0x0001e4000c101b08 */
.L_x_1334:
[----:B------:R-:W-:Y:S05]  /*83f0*/  BSYNC.RECONVERGENT B0 ;  /* 0x0000000000007941 */ /* 0x000fea0003800200 */
.L_x_1333:
        /* <DEDUP_REMOVED lines=21> */
.L_x_1335:
        /* <DEDUP_REMOVED lines=13> */
[----:B------:R-:W-:-:S05]  /*8620*/  MOV R14, R4 ;  /* 0x00000004000e7202 */ /* 0x000fca0000000f00 */
[----:B------:R-:W-:-:S04]  /*8630*/  IMAD.WIDE.U32 R16, R13, UR16, R14 ;  /* 0x000000100d107c25 */ /* 0x000fc8000f8e000e */
[----:B------:R-:W-:Y:S01]  /*8640*/  IMAD R13, R13, UR17, R18 ;  /* 0x000000110d0d7c24 */ /* 0x000fe2000f8e0212 */
[----:B-1----:R-:W-:Y:S01]  /*8650*/  LEA R14, P0, R16, UR18, 0x2 ;  /* 0x00000012100e7c11 */ /* 0x002fe2000f8010ff */
[----:B------:R-:W-:-:S03]  /*8660*/  FMUL.FTZ R18, R25, UR12 ;  /* 0x0000000c19127c20 */ /* 0x000fc60008410000 */
[----:B------:R-:W-:-:S04]  /*8670*/  IADD3 R13, PT, PT, R17, R13, RZ ;  /* 0x0000000d110d7210 */ /* 0x000fc80007ffe0ff */
[----:B------:R-:W-:-:S05]  /*8680*/  LEA.HI.X R15, R16, UR19, R13, 0x2, P0 ;  /* 0x00000013100f7c11 */ /* 0x000fca00080f140d */
[----:B------:R0:W-:Y:S02]  /*8690*/  STG.E.64 desc[UR8][R14.64], R18 ;  /* 0x000000120e007986 */ /* 0x0001e4000c101b08 */
.L_x_1337:
[----:B------:R-:W-:Y:S05]  /*86a0*/  BSYNC.RECONVERGENT B0 ;  /* 0x0000000000007941 */ /* 0x000fea0003800200 */
.L_x_1336:
        /* <DEDUP_REMOVED lines=21> */
.L_x_1338:
[----:B------:R-:W-:Y:S01]  /*8800*/  FADD.FTZ R60, R60, -UR11 ;  /* 0x8000000b3c3c7e21 */ /* 0x000fe20008010000 */
[----:B0-----:R-:W-:Y:S01]  /*8810*/  FFMA.FTZ R14, R24, UR5, R47 ;  /* 0x00000005180e7c23 */ /* 0x001fe2000801002f */
        /* <DEDUP_REMOVED lines=19> */
.L_x_1340:
[----:B------:R-:W-:Y:S05]  /*8950*/  BSYNC.RECONVERGENT B0 ;  /* 0x0000000000007941 */ /* 0x000fea0003800200 */
.L_x_1339:
        /* <DEDUP_REMOVED lines=21> */
.L_x_1341:
        /* <DEDUP_REMOVED lines=21> */
.L_x_1343:
[----:B------:R-:W-:Y:S05]  /*8c00*/  BSYNC.RECONVERGENT B0 ;  /* 0x0000000000007941 */ /* 0x000fea0003800200 */
.L_x_1342:
        /* <DEDUP_REMOVED lines=21> */
.L_x_1344:
        /* <DEDUP_REMOVED lines=21> */
.L_x_1346:
[----:B------:R-:W-:Y:S05]  /*8eb0*/  BSYNC.RECONVERGENT B0 ;  /* 0x0000000000007941 */ /* 0x000fea0003800200 */
.L_x_1345:
        /* <DEDUP_REMOVED lines=21> */
.L_x_1347:
[----:B------:R-:W-:Y:S01]  /*9010*/  SHF.R.S32.HI R3, RZ, 0x1f, R2 ;  /* 0x0000001fff037819 */ /* 0x000fe20000011402 */
[----:B------:R-:W-:Y:S01]  /*9020*/  FADD.FTZ R54, R54, -UR11 ;  /* 0x8000000b36367e21 */ /* 0x000fe20008010000 */
[----:B------:R-:W-:Y:S01]  /*9030*/  FADD.FTZ R55, R55, -UR11 ;  /* 0x8000000b37377e21 */ /* 0x000fe20008010000 */
[----:B------:R-:W-:Y:S01]  /*9040*/  IADD3 R15, PT, PT, R44, 0xf0, RZ ;  /* 0x000000f02c0f7810 */ /* 0x000fe20007ffe0ff */
[----:B0-----:R-:W-:Y:S01]  /*9050*/  FFMA.FTZ R8, R18, UR5, R47 ;  /* 0x0000000512087c23 */ /* 0x001fe2000801002f */
[----:B------:R-:W-:Y:S01]  /*9060*/  ISETP.GE.AND.EX P3, PT, R3, UR15, PT, P3 ;  /* 0x0000000f03007c0c */ /* 0x000fe2000bf66330 */
[----:B------:R-:W-:Y:S01]  /*9070*/  FMUL.FTZ R54, R54, UR12 ;  /* 0x0000000c36367c20 */ /* 0x000fe20008410000 */
[----:B------:R-:W-:Y:S01]  /*9080*/  FMUL.FTZ R12, R55, UR12 ;  /* 0x0000000c370c7c20 */ /* 0x000fe20008410000 */
[----:B------:R-:W-:Y:S01]  /*9090*/  BSSY.RECONVERGENT B0, `(.L_x_1348) ;  /* 0x0000015000007945 */ /* 0x000fe20003800200 */
[----:B------:R-:W-:Y:S01]  /*90a0*/  FFMA.FTZ R17, R40, R34, -R17 ;  /* 0x0000002228117223 */ /* 0x000fe20000010811 */
[----:B------:R-:W-:Y:S01]  /*90b0*/  ISETP.GE.U32.AND P0, PT, R15, UR14, PT ;  /* 0x0000000e0f007c0c */ /* 0x000fe2000bf06070 */
[----:B------:R-:W-:Y:S01]  /*90c0*/  FFMA.FTZ R13, R54, UR5, R47 ;  /* 0x00000005360d7c23 */ /* 0x000fe2000801002f */
[----:B------:R-:W-:Y:S01]  /*90d0*/  SHF.R.S32.HI R16, RZ, 0x1f, R15 ;  /* 0x0000001fff107819 */ /* 0x000fe2000001140f */
[----:B------:R-:W-:Y:S01]  /*90e0*/  FFMA.FTZ R14, R12, UR5, R47 ;  /* 0x000000050c0e7c23 */ /* 0x000fe2000801002f */
[----:B------:R-:W-:-:S04]  /*90f0*/  FFMA.FTZ R11, R41, R35, -R8 ;  /* 0x00000023290b7223 */ /* 0x000fc80000010808 */
        /* <DEDUP_REMOVED lines=14> */
.L_x_1349:
[----:B------:R-:W-:Y:S05]  /*91e0*/  BSYNC.RECONVERGENT B0 ;  /* 0x0000000000007941 */ /* 0x000fea0003800200 */
.L_x_1348:
[----:B------:R-:W-:Y:S05]  /*91f0*/  BRA.U !UP0, `(.L_x_1350) ;  /* 0x0000000108487547 */ /* 0x000fea000b800000 */
        /* <DEDUP_REMOVED lines=18> */
.L_x_1350:
        /* <DEDUP_REMOVED lines=9> */
[----:B------:R-:W0:Y:S01]  /*93b0*/  LDCU.64 UR14, c[0x0][0x380] ;  /* 0x00007000ff0e77ac */ /* 0x000e220008000a00 */
[----:B-1----:R-:W-:Y:S02]  /*93c0*/  IMAD R16, R16, UR12, RZ ;  /* 0x0000000c10107c24 */ /* 0x002fe4000f8e02ff */
[----:B------:R-:W-:-:S04]  /*93d0*/  IMAD.WIDE.U32 R4, R15, UR12, R4 ;  /* 0x0000000c0f047c25 */ /* 0x000fc8000f8e0004 */
[----:B------:R-:W-:Y:S01]  /*93e0*/  IMAD R15, R15, UR13, R16 ;  /* 0x0000000d0f0f7c24 */ /* 0x000fe2000f8e0210 */
[----:B0-----:R-:W-:-:S04]  /*93f0*/  LEA R2, P0, R4, UR14, 0x2 ;  /* 0x0000000e04027c11 */ /* 0x001fc8000f8010ff */
[----:B------:R-:W-:-:S04]  /*9400*/  IADD3 R15, PT, PT, R5, R15, RZ ;  /* 0x0000000f050f7210 */ /* 0x000fc80007ffe0ff */
[----:B------:R-:W-:-:S05]  /*9410*/  LEA.HI.X R3, R4, UR15, R15, 0x2, P0 ;  /* 0x0000000f04037c11 */ /* 0x000fca00080f140f */
[----:B------:R1:W-:Y:S02]  /*9420*/  STG.E.64 desc[UR8][R2.64], R8 ;  /* 0x0000000802007986 */ /* 0x0003e4000c101b08 */
.L_x_1352:
[----:B------:R-:W-:Y:S05]  /*9430*/  BSYNC.RECONVERGENT B0 ;  /* 0x0000000000007941 */ /* 0x000fea0003800200 */
.L_x_1351:
[----:B01----:R-:W2:Y:S04]  /*9440*/  LDL.LU R3, [R1+0x18] ;  /* 0x0000180001037983 */ /* 0x003ea80000300800 */
[----:B------:R-:W3:Y:S01]  /*9450*/  LDL.LU R2, [R1+0x1c] ;  /* 0x00001c0001027983 */ /* 0x000ee20000300800 */
[----:B--2---:R-:W-:Y:S02]  /*9460*/  IADD3 R3, PT, PT, R0, R3, RZ ;  /* 0x0000000300037210 */ /* 0x004fe40007ffe0ff */
[----:B---3--:R-:W-:-:S03]  /*9470*/  IADD3 R2, PT, PT, R2, 0x1, RZ ;  /* 0x0000000102027810 */ /* 0x008fc60007ffe0ff */
[----:B------:R0:W-:Y:S01]  /*9480*/  STL [R1+0x18], R3 ;  /* 0x0000180301007387 */ /* 0x0001e20000100800 */
[----:B------:R-:W-:-:S03]  /*9490*/  ISETP.GE.AND P0, PT, R3, UR4, PT ;  /* 0x0000000403007c0c */ /* 0x000fc6000bf06270 */
[----:B------:R0:W-:Y:S10]  /*94a0*/  STL [R1+0x1c], R2 ;  /* 0x00001c0201007387 */ /* 0x0001f40000100800 */
[----:B0-----:R-:W-:Y:S05]  /*94b0*/  @!P0 BRA `(.L_x_1353) ;  /* 0xffffff6c00448947 */ /* 0x001fea000383ffff */
.L_x_1288:
[----:B------:R-:W0:Y:S01]  /*94c0*/  S2R R6, SR_TID.X ;  /* 0x0000000000067919 */ /* 0x000e220000002100 */
[----:B------:R-:W1:Y:S01]  /*94d0*/  LDC R4, c[0x0][0x370] ;  /* 0x0000dc00ff047b82 */ /* 0x000e620000000800 */
[----:B------:R-:W-:Y:S01]  /*94e0*/  BSSY.RECONVERGENT B0, `(.L_x_1354) ;  /* 0x0000013000007945 */ /* 0x000fe20003800200 */
[----:B------:R-:W2:Y:S06]  /*94f0*/  S2R R8, SR_CTAID.Y ;  /* 0x0000000000087919 */ /* 0x000eac0000002600 */
[----:B------:R-:W3:Y:S08]  /*9500*/  LDC R7, c[0x0][0x374] ;  /* 0x0000dd00ff077b82 */ /* 0x000ef00000000800 */
[----:B------:R-:W4:Y:S01]  /*9510*/  LDC.64 R2, c[0x0][0x3c8] ;  /* 0x0000f200ff027b82 */ /* 0x000f220000000a00 */
[----:B-1----:R-:W-:-:S02]  /*9520*/  IADD3 R5, PT, PT, R4, -0x1, RZ ;  /* 0xffffffff04057810 */ /* 0x002fc40007ffe0ff */
[----:B------:R-:W-:Y:S02]  /*9530*/  ISETP.NE.AND P1, PT, R4, 0x1, PT ;  /* 0x000000010400780c */ /* 0x000fe40003f25270 */
[----:B0-----:R-:W-:Y:S02]  /*9540*/  ISETP.NE.AND P2, PT, R6, RZ, PT ;  /* 0x000000ff0600720c */ /* 0x001fe40003f45270 */
[----:B---3--:R-:W-:-:S04]  /*9550*/  IADD3 R0, PT, PT, R7, -0x1, RZ ;  /* 0xffffffff07007810 */ /* 0x008fc80007ffe0ff */
[----:B--2---:R-:W-:Y:S02]  /*9560*/  ISETP.NE.AND P0, PT, R8, R0, PT ;  /* 0x000000000800720c */ /* 0x004fe40003f05270 */
[----:B------:R-:W-:Y:S02]  /*9570*/  SHF.L.U32 R0, R7, 0x1, RZ ;  /* 0x0000000107007819 */ /* 0x000fe400000006ff */
[----:B------:R-:W-:Y:S02]  /*9580*/  ISETP.NE.OR P0, PT, R5, UR7, P0 ;  /* 0x0000000705007c0c */ /* 0x000fe40008705670 */
[----:B------:R-:W-:-:S05]  /*9590*/  SEL R5, R0, RZ, P1 ;  /* 0x000000ff00057207 */ /* 0x000fca0000800000 */
[----:B----4-:R-:W-:Y:S01]  /*95a0*/  IMAD.WIDE.U32 R2, R5, 0x4, R2 ;  /* 0x0000000405027825 */ /* 0x010fe200078e0002 */
[----:B------:R-:W-:Y:S06]  /*95b0*/  @P2 BRA `(.L_x_1355) ;  /* 0x0000000000142947 */ /* 0x000fec0003800000 */
[----:B------:R-:W-:Y:S01]  /*95c0*/  HFMA2 R5, -RZ, RZ, 0, 5.9604644775390625e-08 ;  /* 0x00000001ff057431 */ /* 0x000fe200000001ff */
[----:B------:R-:W-:Y:S06]  /*95d0*/  MEMBAR.ALL.GPU ;  /* 0x0000000000007992 */ /* 0x000fec000000a000 */
[----:B------:R-:W-:-:S00]  /*95e0*/  ERRBAR ;  /* 0x00000000000079ab */ /* 0x000fc00000000000 */
[----:B------:R-:W-:Y:S06]  /*95f0*/  CGAERRBAR ;  /* 0x00000000000075ab */ /* 0x000fec0000000000 */
[----:B------:R0:W-:Y:S02]  /*9600*/  REDG.E.ADD.S32.STRONG.GPU desc[UR8][R2.64], R5 ;  /* 0x000000050200798e */ /* 0x0001e4000c12e308 */
.L_x_1355:
[----:B------:R-:W-:Y:S05]  /*9610*/  BSYNC.RECONVERGENT B0 ;  /* 0x0000000000007941 */ /* 0x000fea0003800200 */
.L_x_1354:
[----:B------:R-:W-:Y:S05]  /*9620*/  @P0 EXIT ;  /* 0x000000000000094d */ /* 0x000fea0003800000 */
[----:B------:R-:W-:Y:S05]  /*9630*/  @P2 BRA `(.L_x_1356) ;  /* 0x0000000000202947 */ /* 0x000fea0003800000 */
[----:B------:R-:W-:-:S05]  /*9640*/  IMAD R0, R4, R7, RZ ;  /* 0x0000000704007224 */ /* 0x000fca00078e02ff */
[----:B------:R-:W-:-:S13]  /*9650*/  ISETP.NE.AND P0, PT, R0, -0x1, PT ;  /* 0xffffffff0000780c */ /* 0x000fda0003f05270 */
[----:B------:R-:W-:Y:S05]  /*9660*/  @!P0 BRA `(.L_x_1356) ;  /* 0x0000000000148947 */ /* 0x000fea0003800000 */
.L_x_1357:
[----:B0-----:R-:W2:Y:S04]  /*9670*/  LDG.E.STRONG.GPU R5, desc[UR8][R2.64] ;  /* 0x0000000802057981 */ /* 0x001ea8000c1ef900 */
[----:B--2---:R-:W-:Y:S01]  /*9680*/  CCTL.IVALL ;  /* 0x00000000ff00798f */ /* 0x004fe20002000000 */
[----:B------:R-:W-:Y:S05]  /*9690*/  YIELD ;  /* 0x0000000000007946 */ /* 0x000fea0003800000 */
[----:B------:R-:W-:-:S13]  /*96a0*/  ISETP.NE.AND P0, PT, R5, R0, PT ;  /* 0x000000000500720c */ /* 0x000fda0003f05270 */
[----:B------:R-:W-:Y:S05]  /*96b0*/  @P0 BRA `(.L_x_1357) ;  /* 0xfffffffc00ec0947 */ /* 0x000fea000383ffff */
.L_x_1356:
[----:B------:R-:W-:Y:S05]  /*96c0*/  WARPSYNC.ALL ;  /* 0x0000000000007948 */ /* 0x000fea0003800000 */
[----:B0-----:R-:W0:Y:S01]  /*96d0*/  LDC.64 R4, c[0x0][0x3f8] ;  /* 0x0000fe00ff047b82 */ /* 0x001e220000000a00 */
[----:B------:R-:W1:Y:S07]  /*96e0*/  S2R R6, SR_TID.X ;  /* 0x0000000000067919 */ /* 0x000e6e0000002100 */
[----:B------:R-:W-:Y:S01]  /*96f0*/  BAR.SYNC.DEFER_BLOCKING 0x0 ;  /* 0x0000000000007b1d */ /* 0x000fe20000010000 */
[----:B0-----:R-:W-:-:S04]  /*9700*/  LEA.HI R0, P0, R5, R4, RZ, 0x1 ;  /* 0x0000000405007211 */ /* 0x001fc800078108ff */
[----:B------:R-:W-:-:S04]  /*9710*/  IADD3.X R3, PT, PT, RZ, R5, RZ, P0, !PT ;  /* 0x00000005ff037210 */ /* 0x000fc800007fe4ff */
[--C-:B------:R-:W-:Y:S02]  /*9720*/  SHF.R.S64 R0, R0, 0x1, R3.reuse ;  /* 0x0000000100007819 */ /* 0x100fe40000001003 */
[----:B------:R-:W-:Y:S02]  /*9730*/  SHF.R.S32.HI R3, RZ, 0x1, R3 ;  /* 0x00000001ff037819 */ /* 0x000fe40000011403 */
[----:B-1----:R-:W-:-:S04]  /*9740*/  ISETP.GT.U32.AND P0, PT, R0, R6, PT ;  /* 0x000000060000720c */ /* 0x002fc80003f04070 */
        /* <DEDUP_REMOVED lines=66> */
.L_x_1360:
        /* <DEDUP_REMOVED lines=29> */
.L_x_1359:
[----:B------:R-:W-:Y:S05]  /*9d40*/  BSYNC.RECONVERGENT B0 ;  /* 0x0000000000007941 */ /* 0x000fea0003800200 */
.L_x_1358:
        /* <DEDUP_REMOVED lines=10> */
.L_x_1361:
        /* <DEDUP_REMOVED lines=82> */
.L_x_1362:
        /* <DEDUP_REMOVED lines=15> */
.L_x_4378:


//--------------------- .text._Z35group_norm_nhwc_bwd_one_pass_kernelI11Fp32IOFp32WLi512ELi70ELi560EEv26Group_norm_nhwc_bwd_params --------------------------
	.section	.text._Z35group_norm_nhwc_bwd_one_pass_kernelI11Fp32IOFp32WLi512ELi70ELi560EEv26Group_norm_nhwc_bwd_params,"ax",@progbits
	.align	128
        .global         _Z35group_norm_nhwc_bwd_one_pass_kernelI11Fp32IOFp32WLi512ELi70ELi560EEv26Group_norm_nhwc_bwd_params
        .type           _Z35group_norm_nhwc_bwd_one_pass_kernelI11Fp32IOFp32WLi512ELi70ELi560EEv26Group_norm_nhwc_bwd_params,@function
        .size           _Z35group_norm_nhwc_bwd_one_pass_kernelI11Fp32IOFp32WLi512ELi70ELi560EEv26Group_norm_nhwc_bwd_params,(.L_x_4379 - _Z35group_norm_nhwc_bwd_one_pass_kernelI11Fp32IOFp32WLi512ELi70ELi560EEv26Group_norm_nhwc_bwd_params)
        .other          _Z35group_norm_nhwc_bwd_one_pass_kernelI11Fp32IOFp32WLi512ELi70ELi560EEv26Group_norm_nhwc_bwd_params,@"STO_CUDA_ENTRY STV_DEFAULT"
_Z35group_norm_nhwc_bwd_one_pass_kernelI11Fp32IOFp32WLi512ELi70ELi560EEv26Group_norm_nhwc_bwd_params:
.text._Z35group_norm_nhwc_bwd_one_pass_kernelI11Fp32IOFp32WLi512ELi70ELi560EEv26Group_norm_nhwc_bwd_params:
        /* <DEDUP_REMOVED lines=28> */
.L_x_1387:
        /* <DEDUP_REMOVED lines=37> */
[----:B------:R-:W-:-:S02]  /*0410*/  @!UP2 UIADD3 UR7, UPT, UPT, -UR7, URZ, URZ ;  /* 0x000000ff0707a290 */ /* 0x000fc4000fffe1ff */
[----:B------:R-:W-:Y:S02]  /*0420*/  UIMAD UR5, UR13, 0x46, URZ ;  /* 0x000000460d0578a4 */ /* 0x000fe4000f8e02ff */
[----:B------:R-:W-:Y:S01]  /*0430*/  USEL UR7, UR9, UR7, !UP0 ;  /* 0x0000000709077287 */ /* 0x000fe2000c000000 */
[----:B------:R-:W-:-:S03]  /*0440*/  IADD3 R17, PT, PT, R0, 0x10, RZ ;  /* 0x0000001000117810 */ /* 0x000fc60007ffe0ff */
[----:B------:R-:W-:Y:S02]  /*0450*/  MOV R3, UR5 ;  /* 0x0000000500037c02 */ /* 0x000fe40008000f00 */
[----:B------:R-:W-:Y:S02]  /*0460*/  ISETP.GE.U32.AND P1, PT, R17, UR16, PT ;  /* 0x0000001011007c0c */ /* 0x000fe4000bf26070 */
[----:B------:R-:W-:Y:S02]  /*0470*/  SHF.R.S32.HI R13, RZ, 0x1f, R17 ;  /* 0x0000001fff0d7819 */ /* 0x000fe40000011411 */
[----:B------:R-:W-:Y:S02]  /*0480*/  IADD3 R30, PT, PT, R0, 0x20, RZ ;  /* 0x00000020001e7810 */ /* 0x000fe40007ffe0ff */
[----:B------:R-:W-:Y:S02]  /*0490*/  ISETP.GE.AND.EX P4, PT, R13, UR17, PT, P1 ;  /* 0x000000110d007c0c */ /* 0x000fe4000bf86310 */
[----:B------:R-:W-:-:S02]  /*04a0*/  ISETP.GE.U32.AND P1, PT, R30, UR16, PT ;  /* 0x000000101e007c0c */ /* 0x000fc4000bf26070 */
[----:B------:R-:W-:-:S04]  /*04b0*/  SHF.R.S32.HI R27, RZ, 0x1f, R30 ;  /* 0x0000001fff1b7819 */ /* 0x000fc8000001141e */
[----:B------:R-:W-:Y:S02]  /*04c0*/  ISETP.GE.AND.EX P3, PT, R27, UR17, PT, P1 ;  /* 0x000000111b007c0c */ /* 0x000fe4000bf66310 */
[----:B------:R-:W-:-:S03]  /*04d0*/  LOP3.LUT R22, R22, 0xfeffffff, RZ, 0xc0, !PT ;  /* 0xfeffffff16167812 */ /* 0x000fc600078ec0ff */
[----:B------:R-:W0:Y:S01]  /*04e0*/  @!P4 LDC.64 R14, c[0x0][0x3f8] ;  /* 0x0000fe00ff0ecb82 */ /* 0x000e220000000a00 */
[----:B------:R-:W-:Y:S02]  /*04f0*/  @P4 LOP3.LUT R22, R22, 0x1000000, RZ, 0xfc, !PT ;  /* 0x0100000016164812 */ /* 0x000fe400078efcff */
[----:B------:R-:W-:Y:S02]  /*0500*/  IADD3 R28, PT, PT, R0, 0x30, RZ ;  /* 0x00000030001c7810 */ /* 0x000fe40007ffe0ff */
[----:B------:R-:W-:-:S03]  /*0510*/  LOP3.LUT R22, R22, 0xff7fffff, RZ, 0xc0, !PT ;  /* 0xff7fffff16167812 */ /* 0x000fc600078ec0ff */
[----:B------:R-:W1:Y:S01]  /*0520*/  @!P3 LDC.64 R18, c[0x0][0x3f8] ;  /* 0x0000fe00ff12bb82 */ /* 0x000e620000000a00 */
[----:B------:R-:W-:Y:S02]  /*0530*/  @P3 LOP3.LUT R22, R22, 0x800000, RZ, 0xfc, !PT ;  /* 0x0080000016163812 */ /* 0x000fe400078efcff */
[----:B------:R-:W-:Y:S02]  /*0540*/  ISETP.GE.U32.AND P1, PT, R28, UR16, PT ;  /* 0x000000101c007c0c */ /* 0x000fe4000bf26070 */
[----:B------:R-:W-:-:S04]  /*0550*/  IADD3 R26, PT, PT, R0, 0x40, RZ ;  /* 0x00000040001a7810 */ /* 0x000fc80007ffe0ff */
[----:B------:R-:W-:Y:S01]  /*0560*/  SHF.R.S32.HI R29, RZ, 0x1f, R26 ;  /* 0x0000001fff1d7819 */ /* 0x000fe2000001141a */
[----:B0-----:R-:W-:Y:S01]  /*0570*/  @!P4 IMAD R16, R13, R14, RZ ;  /* 0x0000000e0d10c224 */ /* 0x001fe200078e02ff */
[----:B------:R-:W-:Y:S01]  /*0580*/  IADD3 R23, PT, PT, R0, 0x50, RZ ;  /* 0x0000005000177810 */ /* 0x000fe20007ffe0ff */
[----:B------:R-:W0:Y:S02]  /*0590*/  @!P4 LDC.64 R12, c[0x0][0x398] ;  /* 0x0000e600ff0ccb82 */ /* 0x000e240000000a00 */
[----:B------:R-:W-:Y:S01]  /*05a0*/  @!P4 IMAD R31, R17, R15, R16 ;  /* 0x0000000f111fc224 */ /* 0x000fe200078e0210 */
[----:B--2---:R-:W-:-:S13]  /*05b0*/  ISETP.GE.AND.EX P0, PT, R6, UR17, PT, P0 ;  /* 0x0000001106007c0c */ /* 0x004fda000bf06300 */
[----:B------:R-:W2:Y:S01]  /*05c0*/  @!P0 LDC.64 R10, c[0x0][0x3f8] ;  /* 0x0000fe00ff0a8b82 */ /* 0x000ea20000000a00 */
[----:B---3--:R-:W-:Y:S01]  /*05d0*/  IADD3 R2, P2, PT, R5, UR5, RZ ;  /* 0x0000000505027c10 */ /* 0x008fe2000ff5e0ff */
[----:B------:R-:W-:Y:S01]  /*05e0*/  USHF.R.S32.HI UR5, URZ, 0x1f, UR7 ;  /* 0x0000001fff057899 */ /* 0x000fe20008011407 */
[----:B------:R-:W-:Y:S02]  /*05f0*/  MOV R5, UR18 ;  /* 0x0000001200057c02 */ /* 0x000fe40008000f00 */
[----:B------:R-:W-:Y:S01]  /*0600*/  LEA.HI.X.SX32 R3, R3, RZ, 0x1, P2 ;  /* 0x000000ff03037211 */ /* 0x000fe200010f0eff */
[----:B------:R-:W-:Y:S01]  /*0610*/  UIMAD UR5, UR5, UR18, URZ ;  /* 0x00000012050572a4 */ /* 0x000fe2000f8e02ff */
[----:B------:R-:W-:Y:S01]  /*0620*/  @!P0 SHF.R.S32.HI R6, RZ, 0x1f, R0 ;  /* 0x0000001fff068819 */ /* 0x000fe20000011400 */
[----:B------:R-:W3:Y:S02]  /*0630*/  @!P0 LDC.64 R8, c[0x0][0x398] ;  /* 0x0000e600ff088b82 */ /* 0x000ee40000000a00 */
[----:B------:R-:W-:-:S02]  /*0640*/  UIMAD UR5, UR7, UR19, UR5 ;  /* 0x00000013070572a4 */ /* 0x000fc4000f8e0205 */
[----:B------:R-:W-:-:S04]  /*0650*/  IMAD.WIDE.U32 R2, R5, UR7, R2 ;  /* 0x0000000705027c25 */ /* 0x000fc8000f8e0002 */
[----:B------:R-:W4:Y:S01]  /*0660*/  @!P0 LDC.64 R48, c[0x0][0x3a0] ;  /* 0x0000e800ff308b82 */ /* 0x000f220000000a00 */
[----:B------:R-:W-:Y:S01]  /*0670*/  IADD3 R5, PT, PT, R3, UR5, RZ ;  /* 0x0000000503057c10 */ /* 0x000fe2000fffe0ff */
[----:B--2---:R-:W-:Y:S01]  /*0680*/  @!P0 IMAD R4, R6, R10, RZ ;  /* 0x0000000a06048224 */ /* 0x004fe200078e02ff */
[----:B------:R2:W-:Y:S01]  /*0690*/  @!P0 STL [R1+0x484], R6 ;  /* 0x0004840601008387 */ /* 0x0005e20000100800 */
[C---:B------:R-:W-:Y:S01]  /*06a0*/  IADD3 R52, PT, PT, R0.reuse, 0xa0, RZ ;  /* 0x000000a000347810 */ /* 0x040fe20007ffe0ff */
[----:B------:R-:W0:Y:S01]  /*06b0*/  LDCU.64 UR6, c[0x0][0x3b8] ;  /* 0x00007700ff0677ac */ /* 0x000e220008000a00 */
[----:B------:R-:W-:Y:S01]  /*06c0*/  @!P0 IMAD R11, R0, R11, R4 ;  /* 0x0000000b000b8224 */ /* 0x000fe200078e0204 */
[----:B------:R-:W-:-:S05]  /*06d0*/  @!P0 MOV R4, R2 ;  /* 0x0000000200048202 */ /* 0x000fca0000000f00 */
[----:B--2---:R-:W-:-:S05]  /*06e0*/  @!P0 IMAD.WIDE.U32 R6, R0, R10, R4 ;  /* 0x0000000a00068225 */ /* 0x004fca00078e0004 */
[----:B------:R-:W-:Y:S02]  /*06f0*/  @!P0 IADD3 R7, PT, PT, R7, R11, RZ ;  /* 0x0000000b07078210 */ /* 0x000fe40007ffe0ff */
[C---:B------:R-:W-:Y:S02]  /*0700*/  @!P0 SHF.L.U32 R11, R6.reuse, 0x2, RZ ;  /* 0x00000002060b8819 */ /* 0x040fe400000006ff */
[----:B------:R-:W-:Y:S02]  /*0710*/  @!P0 SHF.L.U64.HI R6, R6, 0x2, R7 ;  /* 0x0000000206068819 */ /* 0x000fe40000010207 */
[----:B------:R-:W-:Y:S02]  /*0720*/  SHF.R.S32.HI R7, RZ, 0x1f, R28 ;  /* 0x0000001fff077819 */ /* 0x000fe4000001141c */
[C---:B---3--:R-:W-:Y:S02]  /*0730*/  @!P0 IADD3 R8, P3, PT, R11.reuse, R8, RZ ;  /* 0x000000080b088210 */ /* 0x048fe40007f7e0ff */
[----:B----4-:R-:W-:-:S02]  /*0740*/  @!P0 IADD3 R48, P2, PT, R11, R48, RZ ;  /* 0x000000300b308210 */ /* 0x010fc40007f5e0ff */
[----:B------:R-:W2:Y:S01]  /*0750*/  @!P4 LDC.64 R10, c[0x0][0x3a0] ;  /* 0x0000e800ff0acb82 */ /* 0x000ea20000000a00 */
[----:B------:R-:W-:Y:S02]  /*0760*/  ISETP.GE.AND.EX P6, PT, R7, UR17, PT, P1 ;  /* 0x0000001107007c0c */ /* 0x000fe4000bfc6310 */
[----:B------:R-:W-:Y:S02]  /*0770*/  @!P0 IADD3.X R9, PT, PT, R6, R9, RZ, P3, !PT ;  /* 0x0000000906098210 */ /* 0x000fe40001ffe4ff */
[----:B------:R-:W-:Y:S02]  /*0780*/  LOP3.LUT P3, RZ, R22, 0x800000, RZ, 0xc0, !PT ;  /* 0x0080000016ff7812 */ /* 0x000fe4000786c0ff */
[----:B------:R-:W-:Y:S02]  /*0790*/  ISETP.GE.U32.AND P1, PT, R26, UR16, PT ;  /* 0x000000101a007c0c */ /* 0x000fe4000bf26070 */
[----:B------:R-:W-:Y:S02]  /*07a0*/  LOP3.LUT R22, R22, 0xffbfffff, RZ, 0xc0, !PT ;  /* 0xffbfffff16167812 */ /* 0x000fe400078ec0ff */
[----:B------:R-:W-:-:S02]  /*07b0*/  ISETP.GE.AND.EX P5, PT, R29, UR17, PT, P1 ;  /* 0x000000111d007c0c */ /* 0x000fc4000bfa6310 */
[----:B------:R-:W-:Y:S01]  /*07c0*/  @!P4 MOV R20, R2 ;  /* 0x000000020014c202 */ /* 0x000fe20000000f00 */
[----:B------:R-:W3:Y:S01]  /*07d0*/  @!P6 LDC.64 R24, c[0x0][0x3f8] ;  /* 0x0000fe00ff18eb82 */ /* 0x000ee20000000a00 */
[----:B------:R-:W-:Y:S02]  /*07e0*/  @!P4 MOV R21, R5 ;  /* 0x000000050015c202 */ /* 0x000fe40000000f00 */
[----:B------:R-:W-:Y:S01]  /*07f0*/  @P6 LOP3.LUT R22, R22, 0x400000, RZ, 0xfc, !PT ;  /* 0x0040000016166812 */ /* 0x000fe200078efcff */
[----:B-1----:R-:W-:Y:S02]  /*0800*/  @!P3 IMAD R27, R27, R18, RZ ;  /* 0x000000121b1bb224 */ /* 0x002fe400078e02ff */
[----:B------:R-:W-:Y:S01]  /*0810*/  @!P4 IMAD.WIDE.U32 R20, R17, R14, R20 ;  /* 0x0000000e1114c225 */ /* 0x000fe200078e0014 */
[----:B------:R-:W-:Y:S01]  /*0820*/  LOP3.LUT R22, R22, 0xffdfffff, RZ, 0xc0, !PT ;  /* 0xffdfffff16167812 */ /* 0x000fe200078ec0ff */
[----:B------:R-:W1:Y:S01]  /*0830*/  @!P3 LDC.64 R14, c[0x0][0x3a0] ;  /* 0x0000e800ff0ebb82 */ /* 0x000e620000000a00 */
[----:B------:R-:W-:Y:S01]  /*0840*/  @!P0 IADD3.X R49, PT, PT, R6, R49, RZ, P2, !PT ;  /* 0x0000003106318210 */ /* 0x000fe200017fe4ff */
[----:B------:R-:W-:Y:S01]  /*0850*/  @!P3 IMAD R19, R30, R19, R27 ;  /* 0x000000131e13b224 */ /* 0x000fe200078e021b */
[----:B------:R-:W-:-:S02]  /*0860*/  @!P4 IADD3 R21, PT, PT, R21, R31, RZ ;  /* 0x0000001f1515c210 */ /* 0x000fc40007ffe0ff */
[----:B------:R-:W-:Y:S02]  /*0870*/  @!P4 SHF.L.U32 R33, R20, 0x2, RZ ;  /* 0x000000021421c819 */ /* 0x000fe400000006ff */
[----:B------:R-:W-:Y:S01]  /*0880*/  ISETP.GE.U32.AND P2, PT, R23, UR16, PT ;  /* 0x0000001017007c0c */ /* 0x000fe2000bf46070 */
[----:B------:R-:W4:Y:S01]  /*0890*/  @!P3 LDC.64 R16, c[0x0][0x398] ;  /* 0x0000e600ff10bb82 */ /* 0x000f220000000a00 */
[----:B------:R-:W-:Y:S02]  /*08a0*/  SHF.R.S32.HI R27, RZ, 0x1f, R23 ;  /* 0x0000001fff1b7819 */ /* 0x000fe40000011417 */
[----:B------:R-:W-:Y:S02]  /*08b0*/  @P5 LOP3.LUT R22, R22, 0x200000, RZ, 0xfc, !PT ;  /* 0x0020000016165812 */ /* 0x000fe400078efcff */
[----:B------:R-:W-:Y:S02]  /*08c0*/  @!P4 SHF.L.U64.HI R6, R20, 0x2, R21 ;  /* 0x000000021406c819 */ /* 0x000fe40000010215 */
[----:B--2---:R-:W-:Y:S01]  /*08d0*/  @!P4 IADD3 R10, P1, PT, R33, R10, RZ ;  /* 0x0000000a210ac210 */ /* 0x004fe20007f3e0ff */
[----:B------:R-:W2:Y:S01]  /*08e0*/  @!P6 LDC.64 R46, c[0x0][0x398] ;  /* 0x0000e600ff2eeb82 */ /* 0x000ea20000000a00 */
[----:B------:R-:W-:-:S02]  /*08f0*/  ISETP.GE.AND.EX P4, PT, R27, UR17, PT, P2 ;  /* 0x000000111b007c0c */ /* 0x000fc4000bf86320 */
[----:B------:R-:W-:Y:S02]  /*0900*/  LOP3.LUT P2, RZ, R22, 0x1000000, RZ, 0xc0, !PT ;  /* 0x0100000016ff7812 */ /* 0x000fe4000784c0ff */
[----:B------:R-:W-:Y:S02]  /*0910*/  @!P3 MOV R20, R2 ;  /* 0x000000020014b202 */ /* 0x000fe40000000f00 */
[----:B------:R-:W-:-:S03]  /*0920*/  @!P3 MOV R21, R5 ;  /* 0x000000050015b202 */ /* 0x000fc60000000f00 */
[----:B------:R-:W-:-:S03]  /*0930*/  @!P3 IMAD.WIDE.U32 R30, R30, R18, R20 ;  /* 0x000000121e1eb225 */ /* 0x000fc600078e0014 */
[----:B------:R-:W2:Y:S03]  /*0940*/  @!P5 LDC.64 R20, c[0x0][0x3f8] ;  /* 0x0000fe00ff14db82 */ /* 0x000ea60000000a00 */
[----:B------:R-:W-:Y:S02]  /*0950*/  @!P2 IADD3.X R11, PT, PT, R6, R11, RZ, P1, !PT ;  /* 0x0000000b060ba210 */ /* 0x000fe40000ffe4ff */
[----:B0-----:R-:W-:Y:S02]  /*0960*/  @!P2 IADD3 R12, P1, PT, R33, R12, RZ ;  /* 0x0000000c210ca210 */ /* 0x001fe40007f3e0ff */
[----:B------:R-:W-:Y:S02]  /*0970*/  @!P3 IADD3 R33, PT, PT, R31, R19, RZ ;  /* 0x000000131f21b210 */ /* 0x000fe40007ffe0ff */
[----:B------:R-:W-:Y:S01]  /*0980*/  @!P3 SHF.L.U32 R31, R30, 0x2, RZ ;  /* 0x000000021e1fb819 */ /* 0x000fe200000006ff */
[----:B------:R-:W0:Y:S01]  /*0990*/  @!P6 LDC.64 R18, c[0x0][0x3a0] ;  /* 0x0000e800ff12eb82 */ /* 0x000e220000000a00 */
[----:B------:R-:W-:-:S02]  /*09a0*/  @!P2 IADD3.X R13, PT, PT, R6, R13, RZ, P1, !PT ;  /* 0x0000000d060da210 */ /* 0x000fc40000ffe4ff */
[----:B------:R-:W-:Y:S02]  /*09b0*/  @!P3 SHF.L.U64.HI R30, R30, 0x2, R33 ;  /* 0x000000021e1eb819 */ /* 0x000fe40000010221 */
[----:B-1----:R-:W-:Y:S01]  /*09c0*/  @!P3 IADD3 R14, P1, PT, R31, R14, RZ ;  /* 0x0000000e1f0eb210 */ /* 0x002fe20007f3e0ff */
[----:B---3--:R-:W-:Y:S01]  /*09d0*/  @!P6 IMAD R32, R7, R24, RZ ;  /* 0x000000180720e224 */ /* 0x008fe200078e02ff */
[----:B------:R-:W-:Y:S01]  /*09e0*/  @!P6 MOV R33, R5 ;  /* 0x000000050021e202 */ /* 0x000fe20000000f00 */
[----:B------:R-:W1:Y:S01]  /*09f0*/  @!P4 LDC.64 R6, c[0x0][0x3f8] ;  /* 0x0000fe00ff06cb82 */ /* 0x000e620000000a00 */
[----:B------:R-:W-:Y:S02]  /*0a00*/  @!P3 IADD3.X R15, PT, PT, R30, R15, RZ, P1, !PT ;  /* 0x0000000f1e0fb210 */ /* 0x000fe40000ffe4ff */
[----:B----4-:R-:W-:Y:S01]  /*0a10*/  @!P3 IADD3 R16, P1, PT, R31, R16, RZ ;  /* 0x000000101f10b210 */ /* 0x010fe20007f3e0ff */
[----:B------:R-:W-:Y:S01]  /*0a20*/  @!P6 IMAD R31, R28, R25, R32 ;  /* 0x000000191c1fe224 */ /* 0x000fe200078e0220 */
[----:B------:R-:W-:-:S05]  /*0a30*/  @!P6 MOV R32, R2 ;  /* 0x000000020020e202 */ /* 0x000fca0000000f00 */
[----:B------:R-:W-:Y:S02]  /*0a40*/  @!P6 IMAD.WIDE.U32 R32, R28, R24, R32 ;  /* 0x000000181c20e225 */ /* 0x000fe400078e0020 */
[----:B------:R-:W3:Y:S03]  /*0a50*/  @!P5 LDC.64 R24, c[0x0][0x3a0] ;  /* 0x0000e800ff18db82 */ /* 0x000ee60000000a00 */
[----:B------:R-:W-:Y:S02]  /*0a60*/  @!P6 IADD3 R33, PT, PT, R33, R31, RZ ;  /* 0x0000001f2121e210 */ /* 0x000fe40007ffe0ff */
[C---:B------:R-:W-:Y:S02]  /*0a70*/  @!P6 SHF.L.U32 R35, R32.reuse, 0x2, RZ ;  /* 0x000000022023e819 */ /* 0x040fe400000006ff */
[----:B------:R-:W-:Y:S01]  /*0a80*/  @!P6 SHF.L.U64.HI R34, R32, 0x2, R33 ;  /* 0x000000022022e819 */ /* 0x000fe20000010221 */
[----:B--2---:R-:W-:Y:S01]  /*0a90*/  @!P5 IMAD R29, R29, R20, RZ ;  /* 0x000000141d1dd224 */ /* 0x004fe200078e02ff */
[----:B------:R-:W-:-:S02]  /*0aa0*/  @!P5 MOV R32, R2 ;  /* 0x000000020020d202 */ /* 0x000fc40000000f00 */
[----:B------:R-:W-:Y:S02]  /*0ab0*/  @!P5 MOV R33, R5 ;  /* 0x000000050021d202 */ /* 0x000fe40000000f00 */
[----:B------:R-:W-:Y:S02]  /*0ac0*/  @!P3 IADD3.X R17, PT, PT, R30, R17, RZ, P1, !PT ;  /* 0x000000111e11b210 */ /* 0x000fe40000ffe4ff */
[----:B------:R-:W2:Y:S01]  /*0ad0*/  @!P5 LDC.64 R30, c[0x0][0x398] ;  /* 0x0000e600ff1edb82 */ /* 0x000ea20000000a00 */
[----:B0-----:R-:W-:Y:S01]  /*0ae0*/  @!P6 IADD3 R18, P1, PT, R35, R18, RZ ;  /* 0x000000122312e210 */ /* 0x001fe20007f3e0ff */
[C---:B------:R-:W-:Y:S02]  /*0af0*/  @!P5 IMAD R37, R26.reuse, R21, R29 ;  /* 0x000000151a25d224 */ /* 0x040fe400078e021d */
[----:B------:R-:W-:Y:S01]  /*0b00*/  @!P5 IMAD.WIDE.U32 R32, R26, R20, R32 ;  /* 0x000000141a20d225 */ /* 0x000fe200078e0020 */
[----:B------:R-:W-:-:S03]  /*0b10*/  @!P6 IADD3.X R19, PT, PT, R34, R19, RZ, P1, !PT ;  /* 0x000000132213e210 */ /* 0x000fc60000ffe4ff */
[----:B------:R-:W0:Y:S01]  /*0b20*/  @!P4 LDC.64 R28, c[0x0][0x3a0] ;  /* 0x0000e800ff1ccb82 */ /* 0x000e220000000a00 */
[----:B------:R-:W-:Y:S01]  /*0b30*/  @!P6 IADD3 R46, P1, PT, R35, R46, RZ ;  /* 0x0000002e232ee210 */ /* 0x000fe20007f3e0ff */
[----:B-1----:R-:W-:Y:S01]  /*0b40*/  @!P4 IMAD R26, R27, R6, RZ ;  /* 0x000000061b1ac224 */ /* 0x002fe200078e02ff */
[----:B------:R-:W-:Y:S02]  /*0b50*/  @!P5 IADD3 R35, PT, PT, R33, R37, RZ ;  /* 0x000000252123d210 */ /* 0x000fe40007ffe0ff */
[----:B------:R-:W-:-:S03]  /*0b60*/  @!P5 SHF.L.U32 R33, R32, 0x2, RZ ;  /* 0x000000022021d819 */ /* 0x000fc600000006ff */
[----:B------:R-:W1:Y:S01]  /*0b70*/  @!P4 LDC.64 R20, c[0x0][0x398] ;  /* 0x0000e600ff14cb82 */ /* 0x000e620000000a00 */
[----:B------:R-:W-:Y:S01]  /*0b80*/  @!P5 SHF.L.U64.HI R32, R32, 0x2, R35 ;  /* 0x000000022020d819 */ /* 0x000fe20000010223 */
[----:B------:R-:W-:Y:S01]  /*0b90*/  @!P4 IMAD R35, R23, R7, R26 ;  /* 0x000000071723c224 */ /* 0x000fe200078e021a */
[----:B------:R-:W-:Y:S02]  /*0ba0*/  @!P4 MOV R26, R2 ;  /* 0x00000002001ac202 */ /* 0x000fe40000000f00 */
[----:B------:R-:W-:Y:S02]  /*0bb0*/  @!P4 MOV R27, R5 ;  /* 0x00000005001bc202 */ /* 0x000fe40000000f00 */
[----:B------:R-:W-:Y:S02]  /*0bc0*/  @!P6 IADD3.X R47, PT, PT, R34, R47, RZ, P1, !PT ;  /* 0x0000002f222fe210 */ /* 0x000fe40000ffe4ff */
        /* <DEDUP_REMOVED lines=8> */
[C---:B0-----:R-:W-:Y:S02]  /*0c50*/  @!P4 IADD3 R28, P1, PT, R7.reuse, R28, RZ ;  /* 0x0000001c071cc210 */ /* 0x041fe40007f3e0ff */
[----:B------:R-:W-:Y:S02]  /*0c60*/  IADD3 R23, PT, PT, R0, 0x60, RZ ;  /* 0x0000006000177810 */ /* 0x000fe40007ffe0ff */
[C---:B------:R-:W-:Y:S02]  /*0c70*/  @!P4 IADD3.X R29, PT, PT, R6.reuse, R29, RZ, P1, !PT ;  /* 0x0000001d061dc210 */ /* 0x040fe40000ffe4ff */
[----:B-1----:R-:W-:Y:S02]  /*0c80*/  @!P4 IADD3 R30, P1, PT, R7, R20, RZ ;  /* 0x00000014071ec210 */ /* 0x002fe40007f3e0ff */
        /* <DEDUP_REMOVED lines=39> */
[----:B------:R-:W-:Y:S02]  /*0f00*/  IADD3 R23, PT, PT, R0, 0x80, RZ ;  /* 0x0000008000177810 */ /* 0x000fe40007ffe0ff */
[----:B------:R-:W-:Y:S02]  /*0f10*/  @!P2 IADD3.X R37, PT, PT, R6, R37, RZ, P1, !PT ;  /* 0x000000250625a210 */ /* 0x000fe40000ffe4ff */
        /* <DEDUP_REMOVED lines=41> */
[----:B------:R0:W-:Y:S01]  /*11b0*/  STL.64 [R1+0x4d0], R44 ;  /* 0x0004d02c01007387 */ /* 0x0001e20000100a00 */
[----:B------:R-:W-:Y:S02]  /*11c0*/  LOP3.LUT R22, R22, 0xfffeffff, RZ, 0xc0, !PT ;  /* 0xfffeffff16167812 */ /* 0x000fe400078ec0ff */
[----:B------:R-:W-:Y:S02]  /*11d0*/  SHF.R.S32.HI R23, RZ, 0x1f, R52 ;  /* 0x0000001fff177819 */ /* 0x000fe40000011434 */
[----:B------:R-:W-:Y:S02]  /*11e0*/  @P2 LOP3.LUT R22, R22, 0x10000, RZ, 0xfc, !PT ;  /* 0x0001000016162812 */ /* 0x000fe400078efcff */
[----:B0-----:R-:W-:-:S04]  /*11f0*/  @!P2 IADD3 R44, P1, PT, R21, R6, RZ ;  /* 0x00000006152ca210 */ /* 0x001fc80007f3e0ff */
[----:B------:R-:W-:Y:S02]  /*1200*/  @!P2 IADD3.X R45, PT, PT, R20, R7, RZ, P1, !PT ;  /* 0x00000007142da210 */ /* 0x000fe40000ffe4ff */
[----:B------:R-:W-:-:S04]  /*1210*/  ISETP.GE.U32.AND P1, PT, R52, UR16, PT ;  /* 0x0000001034007c0c */ /* 0x000fc8000bf26070 */
[----:B------:R-:W-:-:S13]  /*1220*/  ISETP.GE.AND.EX P2, PT, R23, UR17, PT, P1 ;  /* 0x0000001117007c0c */ /* 0x000fda000bf46310 */
[----:B------:R-:W0:Y:S08]  /*1230*/  @!P2 LDC.64 R20, c[0x0][0x3f8] ;  /* 0x0000fe00ff14ab82 */ /* 0x000e300000000a00 */
[----:B------:R-:W1:Y:S01]  /*1240*/  @!P2 LDC.64 R6, c[0x0][0x3a0] ;  /* 0x0000e800ff06ab82 */ /* 0x000e620000000a00 */
[----:B------:R-:W-:Y:S02]  /*1250*/  @!P2 MOV R50, R2 ;  /* 0x000000020032a202 */ /* 0x000fe40000000f00 */
[----:B------:R-:W-:Y:S01]  /*1260*/  @!P2 MOV R51, R5 ;  /* 0x000000050033a202 */ /* 0x000fe20000000f00 */
[----:B0-----:R-:W-:-:S04]  /*1270*/  @!P2 IMAD R23, R23, R20, RZ ;  /* 0x000000141717a224 */ /* 0x001fc800078e02ff */
[C---:B------:R-:W-:Y:S02]  /*1280*/  @!P2 IMAD R23, R52.reuse, R21, R23 ;  /* 0x000000153417a224 */ /* 0x040fe400078e0217 */
[----:B------:R-:W-:Y:S01]  /*1290*/  @!P2 IMAD.WIDE.U32 R20, R52, R20, R50 ;  /* 0x000000143414a225 */ /* 0x000fe200078e0032 */
[----:B------:R1:W-:Y:S04]  /*12a0*/  STL.64 [R1+0x538], R48 ;  /* 0x0005383001007387 */ /* 0x0003e80000100a00 */
[----:B------:R-:W-:Y:S02]  /*12b0*/  @!P2 IADD3 R23, PT, PT, R21, R23, RZ ;  /* 0x000000171517a210 */ /* 0x000fe40007ffe0ff */
[C---:B------:R-:W-:Y:S02]  /*12c0*/  @!P2 SHF.L.U32 R21, R20.reuse, 0x2, RZ ;  /* 0x000000021415a819 */ /* 0x040fe400000006ff */
[----:B------:R-:W-:-:S02]  /*12d0*/  @!P2 SHF.L.U64.HI R20, R20, 0x2, R23 ;  /* 0x000000021414a819 */ /* 0x000fc40000010217 */
[----:B-1----:R-:W-:-:S04]  /*12e0*/  @!P2 IADD3 R48, P1, PT, R21, R6, RZ ;  /* 0x000000061530a210 */ /* 0x002fc80007f3e0ff */
[----:B------:R-:W-:Y:S02]  /*12f0*/  @!P2 IADD3.X R49, PT, PT, R20, R7, RZ, P1, !PT ;  /* 0x000000071431a210 */ /* 0x000fe40000ffe4ff */
[----:B------:R-:W0:Y:S01]  /*1300*/  @!P2 LDC.64 R6, c[0x0][0x398] ;  /* 0x0000e600ff06ab82 */ /* 0x000e220000000a00 */
[----:B------:R0:W-:Y:S01]  /*1310*/  STL.64 [R1+0x540], R8 ;  /* 0x0005400801007387 */ /* 0x0001e20000100a00 */
[----:B------:R-:W-:Y:S02]  /*1320*/  IADD3 R52, PT, PT, R0, 0xb0, RZ ;  /* 0x000000b000347810 */ /* 0x000fe40007ffe0ff */
[----:B------:R-:W-:Y:S02]  /*1330*/  LOP3.LUT R22, R22, 0xffff7fff, RZ, 0xc0, !PT ;  /* 0xffff7fff16167812 */ /* 0x000fe400078ec0ff */
[----:B------:R-:W-:Y:S01]  /*1340*/  SHF.R.S32.HI R23, RZ, 0x1f, R52 ;  /* 0x0000001fff177819 */ /* 0x000fe20000011434 */
[----:B------:R-:W-:Y:S01]  /*1350*/  @!P2 STL.64 [R1+0x370], R48 ;  /* 0x000370300100a387 */ /* 0x000fe20000100a00 */
[----:B------:R-:W-:-:S02]  /*1360*/  @P2 LOP3.LUT R22, R22, 0x8000, RZ, 0xfc, !PT ;  /* 0x0000800016162812 */ /* 0x000fc400078efcff */
[----:B0-----:R-:W-:-:S04]  /*1370*/  @!P2 IADD3 R8, P1, PT, R21, R6, RZ ;  /* 0x000000061508a210 */ /* 0x001fc80007f3e0ff */
[----:B------:R-:W-:Y:S02]  /*1380*/  @!P2 IADD3.X R9, PT, PT, R20, R7, RZ, P1, !PT ;  /* 0x000000071409a210 */ /* 0x000fe40000ffe4ff */
[----:B------:R-:W-:-:S03]  /*1390*/  ISETP.GE.U32.AND P1, PT, R52, UR16, PT ;  /* 0x0000001034007c0c */ /* 0x000fc6000bf26070 */
[----:B------:R0:W-:Y:S01]  /*13a0*/  @!P2 STL.64 [R1+0x3e8], R8 ;  /* 0x0003e8080100a387 */ /* 0x0001e20000100a00 */
[----:B------:R-:W-:-:S13]  /*13b0*/  ISETP.GE.AND.EX P2, PT, R23, UR17, PT, P1 ;  /* 0x0000001117007c0c */ /* 0x000fda000bf46310 */
[----:B------:R-:W1:Y:S08]  /*13c0*/  @!P2 LDC.64 R20, c[0x0][0x3f8] ;  /* 0x0000fe00ff14ab82 */ /* 0x000e700000000a00 */
[----:B------:R-:W0:Y:S01]  /*13d0*/  @!P2 LDC.64 R6, c[0x0][0x3a0] ;  /* 0x0000e800ff06ab82 */ /* 0x000e220000000a00 */
[----:B------:R-:W-:Y:S02]  /*13e0*/  @!P2 MOV R50, R2 ;  /* 0x000000020032a202 */ /* 0x000fe40000000f00 */
[----:B------:R-:W-:Y:S01]  /*13f0*/  @!P2 MOV R51, R5 ;  /* 0x000000050033a202 */ /* 0x000fe20000000f00 */
[----:B-1----:R-:W-:-:S04]  /*1400*/  @!P2 IMAD R23, R23, R20, RZ ;  /* 0x000000141717a224 */ /* 0x002fc800078e02ff */
[C---:B------:R-:W-:Y:S02]  /*1410*/  @!P2 IMAD R23, R52.reuse, R21, R23 ;  /* 0x000000153417a224 */ /* 0x040fe400078e0217 */
[----:B------:R-:W-:-:S05]  /*1420*/  @!P2 IMAD.WIDE.U32 R20, R52, R20, R50 ;  /* 0x000000143414a225 */ /* 0x000fca00078e0032 */
[----:B------:R-:W-:Y:S02]  /*1430*/  @!P2 IADD3 R23, PT, PT, R21, R23, RZ ;  /* 0x000000171517a210 */ /* 0x000fe40007ffe0ff */
[C---:B------:R-:W-:Y:S02]  /*1440*/  @!P2 SHF.L.U32 R21, R20.reuse, 0x2, RZ ;  /* 0x000000021415a819 */ /* 0x040fe400000006ff */
[----:B------:R-:W-:Y:S02]  /*1450*/  @!P2 SHF.L.U64.HI R20, R20, 0x2, R23 ;  /* 0x000000021414a819 */ /* 0x000fe40000010217 */
[----:B0-----:R-:W-:-:S04]  /*1460*/  @!P2 IADD3 R8, P1, PT, R21, R6, RZ ;  /* 0x000000061508a210 */ /* 0x001fc80007f3e0ff */
[----:B------:R-:W-:Y:S02]  /*1470*/  @!P2 IADD3.X R9, PT, PT, R20, R7, RZ, P1, !PT ;  /* 0x000000071409a210 */ /* 0x000fe40000ffe4ff */
[----:B------:R-:W0:Y:S03]  /*1480*/  @!P2 LDC.64 R6, c[0x0][0x398] ;  /* 0x0000e600ff06ab82 */ /* 0x000e260000000a00 */
[----:B------:R0:W-:Y:S01]  /*1490*/  @!P2 STL.64 [R1+0x3d0], R8 ;  /* 0x0003d0080100a387 */ /* 0x0001e20000100a00 */
[----:B------:R-:W-:Y:S02]  /*14a0*/  IADD3 R52, PT, PT, R0, 0xc0, RZ ;  /* 0x000000c000347810 */ /* 0x000fe40007ffe0ff */
[----:B------:R-:W-:Y:S02]  /*14b0*/  LOP3.LUT R22, R22, 0xffffbfff, RZ, 0xc0, !PT ;  /* 0xffffbfff16167812 */ /* 0x000fe400078ec0ff */
[----:B------:R-:W-:-:S02]  /*14c0*/  SHF.R.S32.HI R23, RZ, 0x1f, R52 ;  /* 0x0000001fff177819 */ /* 0x000fc40000011434 */
[----:B------:R-:W-:Y:S02]  /*14d0*/  @P2 LOP3.LUT R22, R22, 0x4000, RZ, 0xfc, !PT ;  /* 0x0000400016162812 */ /* 0x000fe400078efcff */
        /* <DEDUP_REMOVED lines=111> */
[----:B------:R0:W-:Y:S01]  /*1bd0*/  @!P2 STL.64 [R1+0x220], R8 ;  /* 0x000220080100a387 */ /* 0x0001e20000100a00 */
[----:B------:R-:W-:Y:S02]  /*1be0*/  LOP3.LUT R22, R22, 0xfffffdff, RZ, 0xc0, !PT ;  /* 0xfffffdff16167812 */ /* 0x000fe400078ec0ff */
[----:B------:R-:W-:Y:S02]  /*1bf0*/  SHF.R.S32.HI R23, RZ, 0x1f, R52 ;  /* 0x0000001fff177819 */ /* 0x000fe40000011434 */
[----:B------:R-:W-:-:S02]  /*1c00*/  @P2 LOP3.LUT R22, R22, 0x200, RZ, 0xfc, !PT ;  /* 0x0000020016162812 */ /* 0x000fc400078efcff */
        /* <DEDUP_REMOVED lines=18> */
[----:B------:R-:W-:Y:S02]  /*1d30*/  IADD3 R52, PT, PT, R0, 0x120, RZ ;  /* 0x0000012000347810 */ /* 0x000fe40007ffe0ff */
[----:B------:R-:W-:Y:S02]  /*1d40*/  LOP3.LUT R22, R22, 0xfffffeff, RZ, 0xc0, !PT ;  /* 0xfffffeff16167812 */ /* 0x000fe400078ec0ff */
[----:B------:R-:W-:Y:S01]  /*1d50*/  SHF.R.S32.HI R23, RZ, 0x1f, R52 ;  /* 0x0000001fff177819 */ /* 0x000fe20000011434 */
[----:B------:R1:W-:Y:S01]  /*1d60*/  @!P2 STL.64 [R1+0x218], R10 ;  /* 0x0002180a0100a387 */ /* 0x0003e20000100a00 */
        /* <DEDUP_REMOVED lines=18> */
[----:B------:R0:W-:Y:S01]  /*1e90*/  STL.64 [R1+0x548], R12 ;  /* 0x0005480c01007387 */ /* 0x0001e20000100a00 */
[----:B------:R-:W-:Y:S02]  /*1ea0*/  IADD3 R52, PT, PT, R0, 0x130, RZ ;  /* 0x0000013000347810 */ /* 0x000fe40007ffe0ff */
[----:B------:R-:W-:Y:S02]  /*1eb0*/  LOP3.LUT R22, R22, 0xffffff7f, RZ, 0xc0, !PT ;  /* 0xffffff7f16167812 */ /* 0x000fe400078ec0ff */
[----:B------:R-:W-:Y:S01]  /*1ec0*/  SHF.R.S32.HI R23, RZ, 0x1f, R52 ;  /* 0x0000001fff177819 */ /* 0x000fe20000011434 */
[----:B------:R1:W-:Y:S01]  /*1ed0*/  @!P2 STL.64 [R1+0x210], R10 ;  /* 0x0002100a0100a387 */ /* 0x0003e20000100a00 */
        /* <DEDUP_REMOVED lines=44> */
[----:B------:R-:W-:Y:S02]  /*21a0*/  SHF.R.S32.HI R23, RZ, 0x1f, R52 ;  /* 0x0000001fff177819 */ /* 0x000fe40000011434 */
[----:B------:R-:W-:Y:S02]  /*21b0*/  @P2 LOP3.LUT R22, R22, 0x20, RZ, 0xfc, !PT ;  /* 0x0000002016162812 */ /* 0x000fe400078efcff */
[----:B0-----:R-:W-:-:S04]  /*21c0*/  @!P2 IADD3 R10, P1, PT, R21, R6, RZ ;  /* 0x00000006150aa210 */ /* 0x001fc80007f3e0ff */
[----:B------:R-:W-:Y:S02]  /*21d0*/  @!P2 IADD3.X R11, PT, PT, R20, R7, RZ, P1, !PT ;  /* 0x00000007140ba210 */ /* 0x000fe40000ffe4ff */
[----:B------:R-:W-:-:S03]  /*21e0*/  ISETP.GE.U32.AND P1, PT, R52, UR16, PT ;  /* 0x0000001034007c0c */ /* 0x000fc6000bf26070 */
[----:B------:R-:W-:Y:S01]  /*21f0*/  @!P2 STL.64 [R1+0x348], R10 ;  /* 0x0003480a0100a387 */ /* 0x000fe20000100a00 */
        /* <DEDUP_REMOVED lines=107> */
[----:B------:R-:W-:-:S04]  /*28b0*/  IADD3 R52, PT, PT, R0, 0x1a0, RZ ;  /* 0x000001a000347810 */ /* 0x000fc80007ffe0ff */
[----:B------:R-:W-:Y:S02]  /*28c0*/  SHF.R.S32.HI R23, RZ, 0x1f, R52 ;  /* 0x0000001fff177819 */ /* 0x000fe40000011434 */
[----:B0-----:R-:W-:-:S04]  /*28d0*/  @!P2 IADD3 R32, P1, PT, R21, R6, RZ ;  /* 0x000000061520a210 */ /* 0x001fc80007f3e0ff */
[----:B------:R-:W-:Y:S02]  /*28e0*/  @!P2 IADD3.X R33, PT, PT, R20, R7, RZ, P1, !PT ;  /* 0x000000071421a210 */ /* 0x000fe40000ffe4ff */
[----:B------:R-:W-:-:S04]  /*28f0*/  ISETP.GE.U32.AND P1, PT, R52, UR16, PT ;  /* 0x0000001034007c0c */ /* 0x000fc8000bf26070 */
[----:B------:R-:W-:-:S13]  /*2900*/  ISETP.GE.AND.EX P1, PT, R23, UR17, PT, P1 ;  /* 0x0000001117007c0c */ /* 0x000fda000bf26310 */
[----:B------:R-:W0:Y:S08]  /*2910*/  @!P1 LDC.64 R20, c[0x0][0x3f8] ;  /* 0x0000fe00ff149b82 */ /* 0x000e300000000a00 */
[----:B------:R-:W1:Y:S01]  /*2920*/  @!P1 LDC.64 R6, c[0x0][0x3a0] ;  /* 0x0000e800ff069b82 */ /* 0x000e620000000a00 */
[----:B------:R-:W-:Y:S02]  /*2930*/  @!P1 MOV R50, R2 ;  /* 0x0000000200329202 */ /* 0x000fe40000000f00 */
[----:B------:R-:W-:-:S02]  /*2940*/  @!P1 MOV R51, R5 ;  /* 0x0000000500339202 */ /* 0x000fc40000000f00 */
[----:B------:R-:W-:Y:S01]  /*2950*/  LOP3.LUT R22, R22, 0xfffffffe, RZ, 0xc0, !PT ;  /* 0xfffffffe16167812 */ /* 0x000fe200078ec0ff */
[----:B0-----:R-:W-:-:S04]  /*2960*/  @!P1 IMAD R23, R23, R20, RZ ;  /* 0x0000001417179224 */ /* 0x001fc800078e02ff */
[C---:B------:R-:W-:Y:S02]  /*2970*/  @!P1 IMAD R23, R52.reuse, R21, R23 ;  /* 0x0000001534179224 */ /* 0x040fe400078e0217 */
[----:B------:R-:W-:Y:S01]  /*2980*/  @!P1 IMAD.WIDE.U32 R20, R52, R20, R50 ;  /* 0x0000001434149225 */ /* 0x000fe200078e0032 */
[----:B------:R-:W-:-:S04]  /*2990*/  @P2 LOP3.LUT R22, R22, 0x1, RZ, 0xfc, !PT ;  /* 0x0000000116162812 */ /* 0x000fc800078efcff */
[----:B------:R-:W-:Y:S02]  /*29a0*/  @!P1 IADD3 R23, PT, PT, R21, R23, RZ ;  /* 0x0000001715179210 */ /* 0x000fe40007ffe0ff */
[C---:B------:R-:W-:Y:S02]  /*29b0*/  @!P1 SHF.L.U32 R21, R20.reuse, 0x2, RZ ;  /* 0x0000000214159819 */ /* 0x040fe400000006ff */
[----:B------:R-:W-:Y:S02]  /*29c0*/  @!P1 SHF.L.U64.HI R20, R20, 0x2, R23 ;  /* 0x0000000214149819 */ /* 0x000fe40000010217 */
[----:B-1----:R-:W-:-:S04]  /*29d0*/  @!P1 IADD3 R50, P2, PT, R21, R6, RZ ;  /* 0x0000000615329210 */ /* 0x002fc80007f5e0ff */
[----:B------:R-:W-:Y:S02]  /*29e0*/  @!P1 IADD3.X R51, PT, PT, R20, R7, RZ, P2, !PT ;  /* 0x0000000714339210 */ /* 0x000fe400017fe4ff */
[----:B------:R-:W0:Y:S01]  /*29f0*/  @!P1 LDC.64 R6, c[0x0][0x398] ;  /* 0x0000e600ff069b82 */ /* 0x000e220000000a00 */
[----:B------:R-:W-:Y:S02]  /*2a00*/  IADD3 R52, PT, PT, R0, 0x1b0, RZ ;  /* 0x000001b000347810 */ /* 0x000fe40007ffe0ff */
[----:B------:R0:W-:Y:S02]  /*2a10*/  @!P1 STL.64 [R1+0x2a0], R50 ;  /* 0x0002a03201009387 */ /* 0x0001e40000100a00 */
[----:B------:R-:W-:Y:S02]  /*2a20*/  SHF.R.S32.HI R23, RZ, 0x1f, R52 ;  /* 0x0000001fff177819 */ /* 0x000fe40000011434 */
[----:B0-----:R-:W-:-:S04]  /*2a30*/  @!P1 IADD3 R50, P2, PT, R21, R6, RZ ;  /* 0x0000000615329210 */ /* 0x001fc80007f5e0ff */
[----:B------:R-:W-:Y:S02]  /*2a40*/  @!P1 IADD3.X R51, PT, PT, R20, R7, RZ, P2, !PT ;  /* 0x0000000714339210 */ /* 0x000fe400017fe4ff */
[----:B------:R-:W-:-:S04]  /*2a50*/  ISETP.GE.U32.AND P2, PT, R52, UR16, PT ;  /* 0x0000001034007c0c */ /* 0x000fc8000bf46070 */
[----:B------:R-:W-:-:S13]  /*2a60*/  ISETP.GE.AND.EX P2, PT, R23, UR17, PT, P2 ;  /* 0x0000001117007c0c */ /* 0x000fda000bf46320 */
[----:B------:R-:W0:Y:S08]  /*2a70*/  @!P2 LDC.64 R20, c[0x0][0x3f8] ;  /* 0x0000fe00ff14ab82 */ /* 0x000e300000000a00 */
[----:B------:R-:W1:Y:S01]  /*2a80*/  @!P2 LDC.64 R6, c[0x0][0x3a0] ;  /* 0x0000e800ff06ab82 */ /* 0x000e620000000a00 */
[----:B------:R2:W-:Y:S02]  /*2a90*/  @!P1 STL.64 [R1+0x2b0], R50 ;  /* 0x0002b03201009387 */ /* 0x0005e40000100a00 */
[----:B--2---:R-:W-:-:S02]  /*2aa0*/  @!P2 MOV R50, R2 ;  /* 0x000000020032a202 */ /* 0x004fc40000000f00 */
        /* <DEDUP_REMOVED lines=75> */
[----:B0-----:R-:W-:-:S04]  /*2f60*/  @!P5 IADD3 R52, P6, PT, R21, R6, RZ ;  /* 0x000000061534d210 */ /* 0x001fc80007fde0ff */
[----:B------:R-:W-:Y:S02]  /*2f70*/  @!P5 IADD3.X R53, PT, PT, R20, R7, RZ, P6, !PT ;  /* 0x000000071435d210 */ /* 0x000fe400037fe4ff */
[----:B------:R-:W-:Y:S02]  /*2f80*/  SHF.R.S32.HI R20, RZ, 0x1f, R23 ;  /* 0x0000001fff147819 */ /* 0x000fe40000011417 */
[----:B------:R-:W-:-:S04]  /*2f90*/  ISETP.GE.U32.AND P6, PT, R23, UR16, PT ;  /* 0x0000001017007c0c */ /* 0x000fc8000bfc6070 */
[----:B------:R-:W-:-:S13]  /*2fa0*/  ISETP.GE.AND.EX P6, PT, R20, UR17, PT, P6 ;  /* 0x0000001114007c0c */ /* 0x000fda000bfc6360 */
[----:B------:R-:W0:Y:S01]  /*2fb0*/  @!P6 LDC.64 R6, c[0x0][0x3f8] ;  /* 0x0000fe00ff06eb82 */ /* 0x000e220000000a00 */
[----:B------:R-:W-:Y:S01]  /*2fc0*/  @!P6 MOV R21, R5 ;  /* 0x000000050015e202 */ /* 0x000fe20000000f00 */
[----:B------:R1:W-:Y:S01]  /*2fd0*/  STL.64 [R1+0x490], R2 ;  /* 0x0004900201007387 */ /* 0x0003e20000100a00 */
[----:B0-----:R-:W-:-:S04]  /*2fe0*/  @!P6 IMAD R20, R20, R6, RZ ;  /* 0x000000061414e224 */ /* 0x001fc800078e02ff */
[----:B------:R-:W-:Y:S01]  /*2ff0*/  @!P6 IMAD R7, R23, R7, R20 ;  /* 0x000000071707e224 */ /* 0x000fe200078e0214 */
[----:B------:R-:W-:-:S05]  /*3000*/  @!P6 MOV R20, R2 ;  /* 0x000000020014e202 */ /* 0x000fca0000000f00 */
[----:B------:R-:W-:-:S05]  /*3010*/  @!P6 IMAD.WIDE.U32 R20, R23, R6, R20 ;  /* 0x000000061714e225 */ /* 0x000fca00078e0014 */
[----:B------:R-:W-:Y:S02]  /*3020*/  @!P6 IADD3 R7, PT, PT, R21, R7, RZ ;  /* 0x000000071507e210 */ /* 0x000fe40007ffe0ff */
[----:B------:R-:W-:Y:S02]  /*3030*/  MOV R6, R48 ;  /* 0x0000003000067202 */ /* 0x000fe40000000f00 */
[C---:B-1----:R-:W-:Y:S02]  /*3040*/  @!P6 SHF.L.U64.HI R3, R20.reuse, 0x2, R7 ;  /* 0x000000021403e819 */ /* 0x042fe40000010207 */
[----:B------:R-:W-:Y:S02]  /*3050*/  MOV R7, R49 ;  /* 0x0000003100077202 */ /* 0x000fe40000000f00 */
[----:B------:R-:W-:Y:S01]  /*3060*/  @!P6 SHF.L.U32 R2, R20, 0x2, RZ ;  /* 0x000000021402e819 */ /* 0x000fe200000006ff */
[----:B------:R-:W2:Y:S01]  /*3070*/  LDL.LU.64 R48, [R1+0x538] ;  /* 0x0005380001307983 */ /* 0x000ea20000300a00 */
[----:B------:R-:W-:-:S02]  /*3080*/  MOV R20, R8 ;  /* 0x0000000800147202 */ /* 0x000fc40000000f00 */
[----:B------:R-:W-:Y:S02]  /*3090*/  MOV R21, R9 ;  /* 0x0000000900157202 */ /* 0x000fe40000000f00 */
[----:B------:R-:W3:Y:S04]  /*30a0*/  LDL.LU.64 R8, [R1+0x540] ;  /* 0x0005400001087983 */ /* 0x000ee80000300a00 */
[----:B------:R0:W-:Y:S02]  /*30b0*/  @!P5 STL.64 [R1+0x258], R52 ;  /* 0x000258340100d387 */ /* 0x0001e40000100a00 */
[----:B0-----:R-:W0:Y:S01]  /*30c0*/  @!P6 LDC.64 R52, c[0x0][0x3a0] ;  /* 0x0000e800ff34eb82 */ /* 0x001e220000000a00 */
[----:B------:R-:W-:-:S04]  /*30d0*/  LOP3.LUT R22, R22, 0xfbffffff, RZ, 0xc0, !PT ;  /* 0xfbffffff16167812 */ /* 0x000fc800078ec0ff */
[----:B------:R-:W-:Y:S01]  /*30e0*/  @P1 LOP3.LUT R22, R22, 0x4000000, RZ, 0xfc, !PT ;  /* 0x0400000016161812 */ /* 0x000fe200078efcff */
[----:B------:R1:W-:Y:S01]  /*30f0*/  STL.64 [R1+0x4a0], R2 ;  /* 0x0004a00201007387 */ /* 0x0003e20000100a00 */
[----:B0-----:R-:W-:-:S04]  /*3100*/  @!P6 IADD3 R52, P1, PT, R2, R52, RZ ;  /* 0x000000340234e210 */ /* 0x001fc80007f3e0ff */
[----:B------:R-:W-:Y:S02]  /*3110*/  @!P6 IADD3.X R53, PT, PT, R3, R53, RZ, P1, !PT ;  /* 0x000000350335e210 */ /* 0x000fe40000ffe4ff */
[----:B-1----:R-:W-:-:S03]  /*3120*/  MOV R2, R6 ;  /* 0x0000000600027202 */ /* 0x002fc60000000f00 */
[----:B------:R0:W-:Y:S01]  /*3130*/  STL.64 [R1+0x4a8], R52 ;  /* 0x0004a83401007387 */ /* 0x0001e20000100a00 */
[----:B------:R-:W-:Y:S02]  /*3140*/  MOV R3, R7 ;  /* 0x0000000700037202 */ /* 0x000fe40000000f00 */
[----:B------:R-:W-:Y:S02]  /*3150*/  CS2R R6, SRZ ;  /* 0x0000000000067805 */ /* 0x000fe4000001ff00 */
[----:B0-----:R-:W-:Y:S02]  /*3160*/  MOV R52, R20 ;  /* 0x0000001400347202 */ /* 0x001fe40000000f00 */
[----:B------:R-:W-:Y:S02]  /*3170*/  MOV R53, R21 ;  /* 0x0000001500357202 */ /* 0x000fe40000000f00 */
[----:B------:R-:W-:Y:S01]  /*3180*/  CS2R R20, SRZ ;  /* 0x0000000000147805 */ /* 0x000fe2000001ff00 */
[----:B------:R0:W-:Y:S04]  /*3190*/  STL [R1+0x48c], R5 ;  /* 0x00048c0501007387 */ /* 0x0001e80000100800 */
[----:B------:R1:W-:Y:S01]  /*31a0*/  STL [R1+0x498], R4 ;  /* 0x0004980401007387 */ /* 0x0003e20000100800 */
[----:B0-----:R-:W-:-:S02]  /*31b0*/  MOV R5, R13 ;  /* 0x0000000d00057202 */ /* 0x001fc40000000f00 */
[----:B-1----:R-:W-:Y:S02]  /*31c0*/  MOV R4, R12 ;  /* 0x0000000c00047202 */ /* 0x002fe40000000f00 */
[----:B------:R-:W4:Y:S04]  /*31d0*/  LDL.LU.64 R12, [R1+0x548] ;  /* 0x00054800010c7983 */ /* 0x000f280000300a00 */
[----:B--2---:R0:W2:Y:S04]  /*31e0*/  @!P0 LDG.E.64 R20, desc[UR10][R48.64] ;  /* 0x0000000a30148981 */ /* 0x0040a8000c1e1b00 */
[----:B---3--:R1:W3:Y:S01]  /*31f0*/  @!P0 LDG.E.64 R6, desc[UR10][R8.64] ;  /* 0x0000000a08068981 */ /* 0x0082e2000c1e1b00 */
[----:B0-----:R-:W-:-:S02]  /*3200*/  MOV R48, R10 ;  /* 0x0000000a00307202 */ /* 0x001fc40000000f00 */
[----:B------:R-:W-:Y:S02]  /*3210*/  MOV R49, R11 ;  /* 0x0000000b00317202 */ /* 0x000fe40000000f00 */
[----:B------:R-:W4:Y:S01]  /*3220*/  LDL.LU.64 R10, [R1+0x530] ;  /* 0x00053000010a7983 */ /* 0x000f220000300a00 */
[----:B------:R-:W-:-:S03]  /*3230*/  LOP3.LUT R22, R22, 0xf7ffffff, RZ, 0xc0, !PT ;  /* 0xf7ffffff16167812 */ /* 0x000fc600078ec0ff */
[----:B------:R0:W-:Y:S01]  /*3240*/  STL [R1+0x4d8], R41 ;  /* 0x0004d82901007387 */ /* 0x0001e20000100800 */
[----:B-1----:R-:W-:-:S03]  /*3250*/  CS2R R8, SRZ ;  /* 0x0000000000087805 */ /* 0x002fc6000001ff00 */
[----:B------:R1:W-:Y:S01]  /*3260*/  STL [R1+0x488], R0 ;  /* 0x0004880001007387 */ /* 0x0003e20000100800 */
[----:B------:R-:W-:Y:S01]  /*3270*/  @P2 LOP3.LUT R22, R22, 0x8000000, RZ, 0xfc, !PT ;  /* 0x0800000016162812 */ /* 0x000fe200078efcff */
[----:B0-----:R-:W-:Y:S02]  /*3280*/  HFMA2 R41, -RZ, RZ, 0, 0 ;  /* 0x00000000ff297431 */ /* 0x001fe400000001ff */
[----:B-1----:R-:W-:Y:S01]  /*3290*/  HFMA2 R0, -RZ, RZ, 0, 0 ;  /* 0x00000000ff007431 */ /* 0x002fe200000001ff */
[----:B------:R-:W-:Y:S02]  /*32a0*/  MOV R23, RZ ;  /* 0x000000ff00177202 */ /* 0x000fe40000000f00 */
[----:B------:R-:W-:Y:S02]  /*32b0*/  MOV R50, R14 ;  /* 0x0000000e00327202 */ /* 0x000fe40000000f00 */
[----:B------:R-:W-:Y:S02]  /*32c0*/  MOV R51, R15 ;  /* 0x0000000f00337202 */ /* 0x000fe40000000f00 */
[----:B------:R-:W4:Y:S01]  /*32d0*/  LDL.LU.64 R14, [R1+0x550] ;  /* 0x00055000010e7983 */ /* 0x000f220000300a00 */
[----:B--2---:R-:W-:-:S02]  /*32e0*/  @!P0 MOV R9, R20 ;  /* 0x0000001400098202 */ /* 0x004fc40000000f00 */
[----:B------:R-:W-:Y:S02]  /*32f0*/  @!P0 MOV R41, R21 ;  /* 0x0000001500298202 */ /* 0x000fe40000000f00 */
[----:B---3--:R-:W-:Y:S02]  /*3300*/  @!P0 MOV R23, R6 ;  /* 0x0000000600178202 */ /* 0x008fe40000000f00 */
[----:B------:R-:W-:Y:S02]  /*3310*/  @!P0 MOV R0, R7 ;  /* 0x0000000700008202 */ /* 0x000fe40000000f00 */
[----:B------:R-:W-:Y:S01]  /*3320*/  LOP3.LUT P0, RZ, R22, 0x1000000, RZ, 0xc0, !PT ;  /* 0x0100000016ff7812 */ /* 0x000fe2000780c0ff */
[----:B------:R0:W-:Y:S02]  /*3330*/  STL [R1+0x2f4], R9 ;  /* 0x0002f40901007387 */ /* 0x0001e40000100800 */
[----:B0-----:R-:W-:-:S10]  /*3340*/  HFMA2 R9, -RZ, RZ, 0, 0 ;  /* 0x00000000ff097431 */ /* 0x001fd400000001ff */
[----:B----4-:R0:W2:Y:S02]  /*3350*/  @!P0 LDG.E.64 R8, desc[UR10][R10.64] ;  /* 0x0000000a0a088981 */ /* 0x0100a4000c1e1b00 */
[----:B0-----:R-:W-:-:S06]  /*3360*/  CS2R R10, SRZ ;  /* 0x00000000000a7805 */ /* 0x001fcc000001ff00 */
[----:B------:R0:W3:Y:S01]  /*3370*/  @!P0 LDG.E.64 R10, desc[UR10][R12.64] ;  /* 0x0000000a0c0a8981 */ /* 0x0000e2000c1e1b00 */
[----:B------:R-:W-:Y:S02]  /*3380*/  LOP3.LUT P2, RZ, R22, 0x800000, RZ, 0xc0, !PT ;  /* 0x0080000016ff7812 */ /* 0x000fe4000784c0ff */
[----:B0-----:R-:W-:Y:S02]  /*3390*/  CS2R R12, SRZ ;  /* 0x00000000000c7805 */ /* 0x001fe4000001ff00 */
[----:B--2---:R-:W-:-:S05]  /*33a0*/  @!P0 MOV R13, R9 ;  /* 0x00000009000d8202 */ /* 0x004fca0000000f00 */
[----:B------:R-:W-:Y:S01]  /*33b0*/  STL [R1+0x364], R13 ;  /* 0x0003640d01007387 */ /* 0x000fe20000100800 */
[----:B---3--:R-:W-:-:S05]  /*33c0*/  @!P0 MOV R12, R10 ;  /* 0x0000000a000c8202 */ /* 0x008fca0000000f00 */
[----:B------:R0:W-:Y:S02]  /*33d0*/  STL [R1+0x260], R12 ;  /* 0x0002600c01007387 */ /* 0x0001e40000100800 */
[----:B0-----:R-:W-:-:S06]  /*33e0*/  CS2R R12, SRZ ;  /* 0x00000000000c7805 */ /* 0x001fcc000001ff00 */
[----:B------:R0:W2:Y:S02]  /*33f0*/  @!P2 LDG.E.64 R12, desc[UR10][R14.64] ;  /* 0x0000000a0e0ca981 */ /* 0x0000a4000c1e1b00 */
[----:B0-----:R-:W-:-:S06]  /*3400*/  CS2R R14, SRZ ;  /* 0x00000000000e7805 */ /* 0x001fcc000001ff00 */
[----:B------:R0:W3:Y:S01]  /*3410*/  @!P2 LDG.E.64 R14, desc[UR10][R16.64] ;  /* 0x0000000a100ea981 */ /* 0x0000e2000c1e1b00 */
[----:B------:R-:W-:Y:S02]  /*3420*/  LOP3.LUT P1, RZ, R22, 0x400000, RZ, 0xc0, !PT ;  /* 0x0040000016ff7812 */ /* 0x000fe4000782c0ff */
[----:B0-----:R-:W-:Y:S01]  /*3430*/  CS2R R16, SRZ ;  /* 0x0000000000107805 */ /* 0x001fe2000001ff00 */
[----:B------:R0:W-:Y:S02]  /*3440*/  STL.64 [R1+0x10], R20 ;  /* 0x0000101401007387 */ /* 0x0001e40000100a00 */
[----:B0-----:R-:W-:Y:S02]  /*3450*/  MOV R20, R24 ;  /* 0x0000001800147202 */ /* 0x001fe40000000f00 */
[----:B------:R-:W-:Y:S02]  /*3460*/  MOV R21, R25 ;  /* 0x0000001900157202 */ /* 0x000fe40000000f00 */
[----:B------:R-:W4:Y:S01]  /*3470*/  LDL.LU.64 R24, [R1+0x520] ;  /* 0x0005200001187983 */ /* 0x000f220000300a00 */
[----:B--2---:R-:W-:-:S05]  /*3480*/  @!P2 MOV R17, R13 ;  /* 0x0000000d0011a202 */ /* 0x004fca0000000f00 */
[----:B------:R-:W-:Y:S01]  /*3490*/  STL [R1+0x39c], R17 ;  /* 0x00039c1101007387 */ /* 0x000fe20000100800 */
[----:B---3--:R-:W-:-:S05]  /*34a0*/  @!P2 MOV R16, R14 ;  /* 0x0000000e0010a202 */ /* 0x008fca0000000f00 */
[----:B------:R0:W-:Y:S02]  /*34b0*/  STL [R1+0x264], R16 ;  /* 0x0002641001007387 */ /* 0x0001e40000100800 */
[----:B0-----:R-:W-:-:S06]  /*34c0*/  CS2R R16, SRZ ;  /* 0x0000000000107805 */ /* 0x001fcc000001ff00 */
[----:B------:R0:W2:Y:S02]  /*34d0*/  @!P1 LDG.E.64 R16, desc[UR10][R18.64] ;  /* 0x0000000a12109981 */ /* 0x0000a4000c1e1b00 */
[----:B0-----:R-:W-:-:S06]  /*34e0*/  CS2R R18, SRZ ;  /* 0x0000000000127805 */ /* 0x001fcc000001ff00 */
[----:B------:R0:W3:Y:S02]  /*34f0*/  @!P1 LDG.E.64 R18, desc[UR10][R46.64] ;  /* 0x0000000a2e129981 */ /* 0x0000e4000c1e1b00 */
[----:B0-----:R-:W-:Y:S02]  /*3500*/  MOV R46, R26 ;  /* 0x0000001a002e7202 */ /* 0x001fe40000000f00 */
[----:B------:R-:W-:Y:S02]  /*3510*/  MOV R47, R27 ;  /* 0x0000001b002f7202 */ /* 0x000fe40000000f00 */
[----:B------:R-:W2:Y:S04]  /*3520*/  LDL.LU.64 R26, [R1+0x528] ;  /* 0x00052800011a7983 */ /* 0x000ea80000300a00 */
[----:B------:R0:W-:Y:S02]  /*3530*/  STL [R1+0x244], R0 ;  /* 0x0002440001007387 */ /* 0x0001e40000100800 */
[----:B0-----:R-:W-:-:S02]  /*3540*/  MOV R0, RZ ;  /* 0x000000ff00007202 */ /* 0x001fc40000000f00 */
[----:B------:R-:W-:-:S05]  /*3550*/  @!P0 MOV R0, R8 ;  /* 0x0000000800008202 */ /* 0x000fca0000000f00 */
[----:B------:R0:W-:Y:S02]  /*3560*/  STL [R1+0x334], R0 ;  /* 0x0003340001007387 */ /* 0x0001e40000100800 */
[----:B0-----:R-:W-:Y:S01]  /*3570*/  HFMA2 R0, -RZ, RZ, 0, 0 ;  /* 0x00000000ff007431 */ /* 0x001fe200000001ff */
[----:B------:R-:W-:Y:S02]  /*3580*/  @!P0 MOV R0, R11 ;  /* 0x0000000b00008202 */ /* 0x000fe40000000f00 */
[----:B------:R-:W-:Y:S01]  /*3590*/  LOP3.LUT P0, RZ, R22, 0x200000, RZ, 0xc0, !PT ;  /* 0x0020000016ff7812 */ /* 0x000fe2000780c0ff */
[----:B------:R0:W-:Y:S04]  /*35a0*/  STL.64 [R1+0x110], R6 ;  /* 0x0001100601007387 */ /* 0x0001e80000100a00 */
[----:B------:R1:W-:Y:S01]  /*35b0*/  STL.64 [R1+0x18], R8 ;  /* 0x0000180801007387 */ /* 0x0003e20000100a00 */
[----:B0-----:R-:W-:-:S02]  /*35c0*/  CS2R R6, SRZ ;  /* 0x0000000000067805 */ /* 0x001fc4000001ff00 */
[----:B-1----:R-:W-:-:S05]  /*35d0*/  MOV R8, R28 ;  /* 0x0000001c00087202 */ /* 0x002fca0000000f00 */
[----:B----4-:R0:W4:Y:S01]  /*35e0*/  @!P0 LDG.E.64 R6, desc[UR10][R24.64] ;  /* 0x0000000a18068981 */ /* 0x010122000c1e1b00 */
[----:B------:R-:W-:-:S03]  /*35f0*/  MOV R9, R29 ;  /* 0x0000001d00097202 */ /* 0x000fc60000000f00 */
[----:B------:R-:W3:Y:S01]  /*3600*/  LDL.LU.64 R28, [R1+0x510] ;  /* 0x00051000011c7983 */ /* 0x000ee20000300a00 */
[----:B0-----:R-:W-:Y:S02]  /*3610*/  MOV R24, R20 ;  /* 0x0000001400187202 */ /* 0x001fe40000000f00 */
[----:B------:R-:W-:Y:S02]  /*3620*/  MOV R25, R21 ;  /* 0x0000001500197202 */ /* 0x000fe40000000f00 */
[----:B------:R-:W-:-:S06]  /*3630*/  CS2R R20, SRZ ;  /* 0x0000000000147805 */ /* 0x000fcc000001ff00 */
[----:B--2---:R0:W2:Y:S02]  /*3640*/  @!P0 LDG.E.64 R20, desc[UR10][R26.64] ;  /* 0x0000000a1a148981 */ /* 0x0040a4000c1e1b00 */
[----:B0-----:R-:W-:Y:S02]  /*3650*/  MOV R26, R30 ;  /* 0x0000001e001a7202 */ /* 0x001fe40000000f00 */
[----:B------:R-:W-:Y:S02]  /*3660*/  MOV R27, R31 ;  /* 0x0000001f001b7202 */ /* 0x000fe40000000f00 */
[----:B------:R-:W4:Y:S04]  /*3670*/  LDL.LU.64 R30, [R1+0x518] ;  /* 0x00051800011e7983 */ /* 0x000f280000300a00 */
[----:B------:R0:W-:Y:S02]  /*3680*/  STL [R1+0x288], R0 ;  /* 0x0002880001007387 */ /* 0x0001e40000100800 */
[----:B0-----:R-:W-:Y:S01]  /*3690*/  HFMA2 R0, -RZ, RZ, 0, 0 ;  /* 0x00000000ff007431 */ /* 0x001fe200000001ff */
[----:B------:R-:W-:-:S05]  /*36a0*/  @!P2 MOV R0, R12 ;  /* 0x0000000c0000a202 */ /* 0x000fca0000000f00 */
[----:B------:R0:W-:Y:S02]  /*36b0*/  STL [R1+0x384], R0 ;  /* 0x0003840001007387 */ /* 0x0001e40000100800 */
[----:B0-----:R-:W-:Y:S02]  /*36c0*/  HFMA2 R0, -RZ, RZ, 0, 0 ;  /* 0x00000000ff007431 */ /* 0x001fe400000001ff */
[----:B------:R0:W-:Y:S01]  /*36d0*/  STL.64 [R1+0x118], R10 ;  /* 0x0001180a01007387 */ /* 0x0001e20000100a00 */
[----:B------:R-:W-:Y:S02]  /*36e0*/  @!P2 MOV R0, R15 ;  /* 0x0000000f0000a202 */ /* 0x000fe40000000f00 */
[----:B------:R-:W-:Y:S02]  /*36f0*/  LOP3.LUT P2, RZ, R22, 0x100000, RZ, 0xc0, !PT ;  /* 0x0010000016ff7812 */ /* 0x000fe4000784c0ff */
[----:B0-----:R-:W-:Y:S01]  /*3700*/  MOV R10, R8 ;  /* 0x00000008000a7202 */ /* 0x001fe20000000f00 */
[----:B------:R-:W-:Y:S01]  /*3710*/  HFMA2 R8, -RZ, RZ, 0, 0 ;  /* 0x00000000ff087431 */ /* 0x000fe200000001ff */
[----:B------:R-:W-:-:S02]  /*3720*/  MOV R11, R9 ;  /* 0x00000009000b7202 */ /* 0x000fc40000000f00 */
[----:B------:R-:W-:Y:S01]  /*3730*/  MOV R9, RZ ;  /* 0x000000ff00097202 */ /* 0x000fe20000000f00 */
[----:B------:R0:W-:Y:S06]  /*3740*/  STL.64 [R1+0x20], R12 ;  /* 0x0000200c01007387 */ /* 0x0001ec0000100a00 */
[----:B---3--:R1:W3:Y:S01]  /*3750*/  @!P2 LDG.E.64 R8, desc[UR10][R28.64] ;  /* 0x0000000a1c08a981 */ /* 0x0082e2000c1e1b00 */
[----:B0-----:R-:W-:Y:S02]  /*3760*/  MOV R12, R32 ;  /* 0x00000020000c7202 */ /* 0x001fe40000000f00 */
[----:B------:R-:W-:-:S02]  /*3770*/  MOV R13, R33 ;  /* 0x00000021000d7202 */ /* 0x000fc40000000f00 */
[----:B-1----:R-:W-:Y:S01]  /*3780*/  MOV R28, R10 ;  /* 0x0000000a001c7202 */ /* 0x002fe20000000f00 */
[----:B------:R-:W2:Y:S01]  /*3790*/  LDL.LU.64 R32, [R1+0x500] ;  /* 0x0005000001207983 */ /* 0x000ea20000300a00 */
[----:B------:R-:W-:Y:S02]  /*37a0*/  MOV R29, R11 ;  /* 0x0000000b001d7202 */ /* 0x000fe40000000f00 */
[----:B------:R-:W-:-:S06]  /*37b0*/  CS2R R10, SRZ ;  /* 0x00000000000a7805 */ /* 0x000fcc000001ff00 */
[----:B----4-:R0:W4:Y:S02]  /*37c0*/  @!P2 LDG.E.64 R10, desc[UR10][R30.64] ;  /* 0x0000000a1e0aa981 */ /* 0x010124000c1e1b00 */
[----:B0-----:R-:W-:Y:S02]  /*37d0*/  MOV R30, R34 ;  /* 0x00000022001e7202 */ /* 0x001fe40000000f00 */
[----:B------:R-:W-:Y:S02]  /*37e0*/  MOV R31, R35 ;  /* 0x00000023001f7202 */ /* 0x000fe40000000f00 */
[----:B------:R-:W3:Y:S04]  /*37f0*/  LDL.LU.64 R34, [R1+0x508] ;  /* 0x0005080001227983 */ /* 0x000ee80000300a00 */
[----:B------:R0:W-:Y:S02]  /*3800*/  STL [R1+0x2a8], R0 ;  /* 0x0002a80001007387 */ /* 0x0001e40000100800 */
[----:B0-----:R-:W-:-:S02]  /*3810*/  HFMA2 R0, -RZ, RZ, 0, 0 ;  /* 0x00000000ff007431 */ /* 0x001fc400000001ff */
[----:B------:R0:W-:Y:S01]  /*3820*/  STL [R1+0x304], R41 ;  /* 0x0003042901007387 */ /* 0x0001e20000100800 */
[----:B------:R-:W-:-:S05]  /*3830*/  @!P1 MOV R0, R16 ;  /* 0x0000001000009202 */ /* 0x000fca0000000f00 */
[----:B------:R1:W-:Y:S01]  /*3840*/  STL [R1+0x3b0], R0 ;  /* 0x0003b00001007387 */ /* 0x0003e20000100800 */
[----:B0-----:R-:W-:-:S03]  /*3850*/  HFMA2 R41, -RZ, RZ, 0, 0 ;  /* 0x00000000ff297431 */ /* 0x001fc600000001ff */
[----:B------:R0:W-:Y:S01]  /*3860*/  STL [R1+0x250], R23 ;  /* 0x0002501701007387 */ /* 0x0001e20000100800 */
[----:B-1----:R-:W-:Y:S01]  /*3870*/  HFMA2 R0, -RZ, RZ, 0, 0 ;  /* 0x00000000ff007431 */ /* 0x002fe200000001ff */
[----:B------:R-:W-:Y:S02]  /*3880*/  @!P1 MOV R41, R17 ;  /* 0x0000001100299202 */ /* 0x000fe40000000f00 */
[----:B0-----:R-:W-:Y:S02]  /*3890*/  MOV R23, RZ ;  /* 0x000000ff00177202 */ /* 0x001fe40000000f00 */
[----:B------:R-:W-:Y:S02]  /*38a0*/  @!P1 MOV R23, R18 ;  /* 0x0000001200179202 */ /* 0x000fe40000000f00 */
[----:B------:R-:W-:Y:S02]  /*38b0*/  @!P1 MOV R0, R19 ;  /* 0x0000001300009202 */ /* 0x000fe40000000f00 */
[----:B------:R-:W-:Y:S01]  /*38c0*/  LOP3.LUT P1, RZ, R22, 0x80000, RZ, 0xc0, !PT ;  /* 0x0008000016ff7812 */ /* 0x000fe2000782c0ff */
[----:B------:R0:W-:Y:S04]  /*38d0*/  STL.64 [R1+0x120], R14 ;  /* 0x0001200e01007387 */ /* 0x0001e80000100a00 */
[----:B------:R1:W-:Y:S01]  /*38e0*/  STL.64 [R1+0x28], R16 ;  /* 0x0000281001007387 */ /* 0x0003e20000100a00 */
[----:B0-----:R-:W-:-:S02]  /*38f0*/  MOV R14, R12 ;  /* 0x0000000c000e7202 */ /* 0x001fc40000000f00 */
[----:B------:R-:W-:Y:S02]  /*3900*/  MOV R15, R13 ;  /* 0x0000000d000f7202 */ /* 0x000fe40000000f00 */
[----:B------:R-:W-:Y:S02]  /*3910*/  CS2R R12, SRZ ;  /* 0x00000000000c7805 */ /* 0x000fe4000001ff00 */
[----:B-1----:R-:W-:Y:S02]  /*3920*/  MOV R16, R36 ;  /* 0x0000002400107202 */ /* 0x002fe40000000f00 */
[----:B------:R-:W-:Y:S02]  /*3930*/  MOV R17, R37 ;  /* 0x0000002500117202 */ /* 0x000fe40000000f00 */
[----:B------:R-:W4:Y:S04]  /*3940*/  LDL.LU.64 R36, [R1+0x4f0] ;  /* 0x0004f00001247983 */ /* 0x000f280000300a00 */
[----:B--2---:R0:W2:Y:S02]  /*3950*/  @!P1 LDG.E.64 R12, desc[UR10][R32.64] ;  /* 0x0000000a200c9981 */ /* 0x0040a4000c1e1b00 */
[----:B0-----:R-:W-:-:S02]  /*3960*/  MOV R32, R14 ;  /* 0x0000000e00207202 */ /* 0x001fc40000000f00 */
[----:B------:R-:W-:Y:S02]  /*3970*/  MOV R33, R15 ;  /* 0x0000000f00217202 */ /* 0x000fe40000000f00 */
[----:B------:R-:W-:-:S06]  /*3980*/  CS2R R14, SRZ ;  /* 0x00000000000e7805 */ /* 0x000fcc000001ff00 */
[----:B---3--:R0:W3:Y:S02]  /*3990*/  @!P1 LDG.E.64 R14, desc[UR10][R34.64] ;  /* 0x0000000a220e9981 */ /* 0x0080e4000c1e1b00 */
[----:B0-----:R-:W-:Y:S02]  /*39a0*/  MOV R34, R38 ;  /* 0x0000002600227202 */ /* 0x001fe40000000f00 */
[----:B------:R-:W-:Y:S02]  /*39b0*/  MOV R35, R39 ;  /* 0x0000002700237202 */ /* 0x000fe40000000f00 */
[----:B------:R-:W2:Y:S04]  /*39c0*/  LDL.LU.64 R38, [R1+0x4f8] ;  /* 0x0004f80001267983 */ /* 0x000ea80000300a00 */
        /* <DEDUP_REMOVED lines=13> */
[----:B------:R0:W-:Y:S02]  /*3aa0*/  STL.64 [R1+0x128], R18 ;  /* 0x0001281201007387 */ /* 0x0001e40000100a00 */
[----:B0-----:R-:W-:-:S02]  /*3ab0*/  MOV R18, R16 ;  /* 0x0000001000127202 */ /* 0x001fc40000000f00 */
[----:B------:R-:W-:Y:S02]  /*3ac0*/  MOV R19, R17 ;  /* 0x0000001100137202 */ /* 0x000fe40000000f00 */
[----:B------:R-:W-:-:S06]  /*3ad0*/  CS2R R16, SRZ ;  /* 0x0000000000107805 */ /* 0x000fcc000001ff00 */
[----:B----4-:R0:W4:Y:S02]  /*3ae0*/  @!P0 LDG.E.64 R16, desc[UR10][R36.64] ;  /* 0x0000000a24108981 */ /* 0x010124000c1e1b00 */
[----:B0-----:R-:W-:Y:S02]  /*3af0*/  MOV R36, R18 ;  /* 0x0000001200247202 */ /* 0x001fe40000000f00 */
[----:B------:R-:W-:Y:S02]  /*3b00*/  MOV R37, R19 ;  /* 0x0000001300257202 */ /* 0x000fe40000000f00 */
[----:B------:R-:W-:-:S06]  /*3b10*/  CS2R R18, SRZ ;  /* 0x0000000000127805 */ /* 0x000fcc000001ff00 */
[----:B--2---:R0:W2:Y:S02]  /*3b20*/  @!P0 LDG.E.64 R18, desc[UR10][R38.64] ;  /* 0x0000000a26128981 */ /* 0x0040a4000c1e1b00 */
[----:B0-----:R-:W-:Y:S02]  /*3b30*/  MOV R38, R44 ;  /* 0x0000002c00267202 */ /* 0x001fe40000000f00 */
[----:B------:R-:W-:Y:S02]  /*3b40*/  MOV R39, R45 ;  /* 0x0000002d00277202 */ /* 0x000fe40000000f00 */
[----:B------:R-:W3:Y:S04]  /*3b50*/  LDL.LU.64 R44, [R1+0x4e8] ;  /* 0x0004e800012c7983 */ /* 0x000ee80000300a00 */
[----:B------:R0:W-:Y:S04]  /*3b60*/  STL [R1+0x3e4], R41 ;  /* 0x0003e42901007387 */ /* 0x0001e80000100800 */
[----:B------:R1:W-:Y:S01]  /*3b70*/  STL [R1+0x2c4], R0 ;  /* 0x0002c40001007387 */ /* 0x0003e20000100800 */
[----:B0-----:R-:W-:-:S02]  /*3b80*/  HFMA2 R41, -RZ, RZ, 0, 0 ;  /* 0x00000000ff297431 */ /* 0x001fc400000001ff */
[----:B-1----:R-:W-:Y:S01]  /*3b90*/  HFMA2 R0, -RZ, RZ, 0, 0 ;  /* 0x00000000ff007431 */ /* 0x002fe200000001ff */
[----:B------:R-:W-:Y:S01]  /*3ba0*/  STL.64 [R1+0x38], R8 ;  /* 0x0000380801007387 */ /* 0x000fe20000100a00 */
[----:B------:R-:W-:Y:S02]  /*3bb0*/  @!P2 MOV R41, R9 ;  /* 0x000000090029a202 */ /* 0x000fe40000000f00 */
[----:B------:R-:W-:-:S05]  /*3bc0*/  @!P2 MOV R0, R8 ;  /* 0x000000080000a202 */ /* 0x000fca0000000f00 */
[----:B------:R0:W-:Y:S02]  /*3bd0*/  STL [R1+0x3f0], R0 ;  /* 0x0003f00001007387 */ /* 0x0001e40000100800 */
[----:B0-----:R-:W-:Y:S01]  /*3be0*/  HFMA2 R0, -RZ, RZ, 0, 0 ;  /* 0x00000000ff007431 */ /* 0x001fe200000001ff */
[----:B---3--:R-:W-:Y:S02]  /*3bf0*/  MOV R8, R44 ;  /* 0x0000002c00087202 */ /* 0x008fe40000000f00 */
[----:B------:R-:W-:Y:S02]  /*3c00*/  MOV R9, R45 ;  /* 0x0000002d00097202 */ /* 0x000fe40000000f00 */
[----:B------:R-:W3:Y:S01]  /*3c10*/  LDL.LU.64 R44, [R1+0x4d0] ;  /* 0x0004d000012c7983 */ /* 0x000ee20000300a00 */
[----:B------:R-:W-:-:S05]  /*3c20*/  @!P2 MOV R0, R11 ;  /* 0x0000000b0000a202 */ /* 0x000fca0000000f00 */
[----:B------:R0:W-:Y:S02]  /*3c30*/  STL [R1+0x2d4], R0 ;  /* 0x0002d40001007387 */ /* 0x0001e40000100800 */
[----:B0-----:R-:W-:Y:S02]  /*3c40*/  HFMA2 R0, -RZ, RZ, 0, 0 ;  /* 0x00000000ff007431 */ /* 0x001fe400000001ff */
[----:B------:R0:W-:Y:S01]  /*3c50*/  STL [R1+0x2ac], R23 ;  /* 0x0002ac1701007387 */ /* 0x0001e20000100800 */
[----:B------:R-:W-:-:S03]  /*3c60*/  @!P1 MOV R0, R12 ;  /* 0x0000000c00009202 */ /* 0x000fc60000000f00 */
[----:B------:R1:W-:Y:S01]  /*3c70*/  STL [R1+0x3f4], R41 ;  /* 0x0003f42901007387 */ /* 0x0003e20000100800 */
[----:B0-----:R-:W-:-:S03]  /*3c80*/  MOV R23, RZ ;  /* 0x000000ff00177202 */ /* 0x001fc60000000f00 */
[----:B------:R0:W-:Y:S01]  /*3c90*/  STL [R1+0x3f8], R0 ;  /* 0x0003f80001007387 */ /* 0x0001e20000100800 */
[----:B------:R-:W-:Y:S01]  /*3ca0*/  @!P2 MOV R23, R10 ;  /* 0x0000000a0017a202 */ /* 0x000fe20000000f00 */
[----:B-1----:R-:W-:-:S04]  /*3cb0*/  HFMA2 R41, -RZ, RZ, 0, 0 ;  /* 0x00000000ff297431 */ /* 0x002fc800000001ff */
[----:B------:R1:W-:Y:S01]  /*3cc0*/  STL [R1+0x2c0], R23 ;  /* 0x0002c01701007387 */ /* 0x0003e20000100800 */
[----:B0-----:R-:W-:Y:S01]  /*3cd0*/  HFMA2 R0, -RZ, RZ, 0, 0 ;  /* 0x00000000ff007431 */ /* 0x001fe200000001ff */
[----:B------:R-:W-:Y:S02]  /*3ce0*/  @!P1 MOV R41, R13 ;  /* 0x0000000d00299202 */ /* 0x000fe40000000f00 */
[----:B-1----:R-:W-:Y:S02]  /*3cf0*/  MOV R23, RZ ;  /* 0x000000ff00177202 */ /* 0x002fe40000000f00 */
[----:B------:R-:W-:Y:S02]  /*3d00*/  @!P1 MOV R23, R14 ;  /* 0x0000000e00179202 */ /* 0x000fe40000000f00 */
[----:B------:R-:W-:Y:S02]  /*3d10*/  @!P1 MOV R0, R15 ;  /* 0x0000000f00009202 */ /* 0x000fe40000000f00 */
[----:B------:R-:W-:Y:S01]  /*3d20*/  LOP3.LUT P1, RZ, R22, 0x10000, RZ, 0xc0, !PT ;  /* 0x0001000016ff7812 */ /* 0x000fe2000782c0ff */
[----:B------:R0:W-:Y:S04]  /*3d30*/  STL [R1+0x3fc], R41 ;  /* 0x0003fc2901007387 */ /* 0x0001e80000100800 */
[----:B------:R1:W-:Y:S01]  /*3d40*/  STL.64 [R1+0x138], R10 ;  /* 0x0001380a01007387 */ /* 0x0003e20000100a00 */
[----:B0-----:R-:W-:Y:S01]  /*3d50*/  HFMA2 R41, -RZ, RZ, 0, 0 ;  /* 0x00000000ff297431 */ /* 0x001fe200000001ff */
[----:B-1----:R-:W-:-:S02]  /*3d60*/  MOV R10, R24 ;  /* 0x00000018000a7202 */ /* 0x002fc40000000f00 */
[----:B------:R-:W-:Y:S02]  /*3d70*/  MOV R11, R25 ;  /* 0x00000019000b7202 */ /* 0x000fe40000000f00 */
[----:B------:R-:W-:Y:S02]  /*3d80*/  CS2R R24, SRZ ;  /* 0x0000000000187805 */ /* 0x000fe4000001ff00 */
[----:B----4-:R-:W-:-:S05]  /*3d90*/  @!P0 MOV R41, R17 ;  /* 0x0000001100298202 */ /* 0x010fca0000000f00 */
[----:B------:R0:W-:Y:S04]  /*3da0*/  STL [R1+0x404], R41 ;  /* 0x0004042901007387 */ /* 0x0001e80000100800 */
[----:B------:R1:W-:Y:S04]  /*3db0*/  STL.64 [R1+0x30], R6 ;  /* 0x0000300601007387 */ /* 0x0003e80000100a00 */
[----:B0-----:R-:W4:Y:S01]  /*3dc0*/  LDL.LU R41, [R1+0x4d8] ;  /* 0x0004d80001297983 */ /* 0x001f220000300800 */
[----:B-1----:R-:W-:Y:S02]  /*3dd0*/  MOV R6, R42 ;  /* 0x0000002a00067202 */ /* 0x002fe40000000f00 */
[----:B------:R-:W-:-:S02]  /*3de0*/  MOV R7, R43 ;  /* 0x0000002b00077202 */ /* 0x000fc40000000f00 */
[----:B------:R-:W4:Y:S04]  /*3df0*/  LDL.LU.64 R42, [R1+0x4e0] ;  /* 0x0004e000012a7983 */ /* 0x000f280000300a00 */
[----:B---3--:R0:W3:Y:S02]  /*3e00*/  @!P1 LDG.E.64 R24, desc[UR10][R44.64] ;  /* 0x0000000a2c189981 */ /* 0x0080e4000c1e1b00 */
[----:B0-----:R-:W-:Y:S02]  /*3e10*/  MOV R44, R26 ;  /* 0x0000001a002c7202 */ /* 0x001fe40000000f00 */
[----:B------:R-:W-:Y:S02]  /*3e20*/  MOV R45, R27 ;  /* 0x0000001b002d7202 */ /* 0x000fe40000000f00 */
[----:B------:R-:W-:-:S06]  /*3e30*/  CS2R R26, SRZ ;  /* 0x00000000001a7805 */ /* 0x000fcc000001ff00 */
[----:B------:R-:W3:Y:S04]  /*3e40*/  @!P1 LDG.E.64 R26, desc[UR10][R8.64] ;  /* 0x0000000a081a9981 */ /* 0x000ee8000c1e1b00 */
[----:B------:R-:W3:Y:S01]  /*3e50*/  LDL.LU.64 R8, [R1+0x370] ;  /* 0x0003700001087983 */ /* 0x000ee20000300a00 */
[----:B------:R-:W-:-:S03]  /*3e60*/  LOP3.LUT P2, RZ, R22, 0x20000, RZ, 0xc0, !PT ;  /* 0x0002000016ff7812 */ /* 0x000fc6000784c0ff */
[----:B------:R0:W-:Y:S04]  /*3e70*/  STL [R1+0x300], R0 ;  /* 0x0003000001007387 */ /* 0x0001e80000100800 */
[----:B------:R1:W-:Y:S01]  /*3e80*/  STL.64 [R1+0x130], R20 ;  /* 0x0001301401007387 */ /* 0x0003e20000100a00 */
[----:B0-----:R-:W-:Y:S01]  /*3e90*/  HFMA2 R0, -RZ, RZ, 0, 0 ;  /* 0x00000000ff007431 */ /* 0x001fe200000001ff */
[----:B-1----:R-:W-:Y:S02]  /*3ea0*/  MOV R20, R6 ;  /* 0x0000000600147202 */ /* 0x002fe40000000f00 */
[----:B------:R-:W-:Y:S02]  /*3eb0*/  MOV R21, R7 ;  /* 0x0000000700157202 */ /* 0x000fe40000000f00 */
[----:B------:R-:W-:-:S02]  /*3ec0*/  CS2R R6, SRZ ;  /* 0x0000000000067805 */ /* 0x000fc4000001ff00 */
[----:B------:R-:W-:Y:S01]  /*3ed0*/  @!P0 MOV R0, R16 ;  /* 0x0000001000008202 */ /* 0x000fe20000000f00 */
[----:B------:R-:W-:Y:S04]  /*3ee0*/  STL.64 [R1+0x40], R12 ;  /* 0x0000400c01007387 */ /* 0x000fe80000100a00 */
[----:B------:R0:W-:Y:S04]  /*3ef0*/  STL [R1+0x400], R0 ;  /* 0x0004000001007387 */ /* 0x0001e80000100800 */
[----:B------:R1:W-:Y:S01]  /*3f00*/  STL [R1+0x2d0], R23 ;  /* 0x0002d01701007387 */ /* 0x0003e20000100800 */
[----:B0-----:R-:W-:Y:S01]  /*3f10*/  HFMA2 R0, -RZ, RZ, 0, 0 ;  /* 0x00000000ff007431 */ /* 0x001fe200000001ff */
[----:B------:R-:W-:-:S02]  /*3f20*/  CS2R R12, SRZ ;  /* 0x00000000000c7805 */ /* 0x000fc4000001ff00 */
[----:B-1----:R-:W-:Y:S02]  /*3f30*/  MOV R23, RZ ;  /* 0x000000ff00177202 */ /* 0x002fe40000000f00 */
[----:B--2---:R-:W-:Y:S02]  /*3f40*/  @!P0 MOV R23, R18 ;  /* 0x0000001200178202 */ /* 0x004fe40000000f00 */
[----:B------:R-:W-:Y:S02]  /*3f50*/  @!P0 MOV R0, R19 ;  /* 0x0000001300008202 */ /* 0x000fe40000000f00 */
[----:B------:R-:W-:Y:S01]  /*3f60*/  LOP3.LUT P0, RZ, R22, 0x8000, RZ, 0xc0, !PT ;  /* 0x0000800016ff7812 */ /* 0x000fe2000780c0ff */
[----:B----4-:R0:W2:Y:S02]  /*3f70*/  @!P2 LDG.E.64 R6, desc[UR10][R40.64] ;  /* 0x0000000a2806a981 */ /* 0x0100a4000c1e1b00 */
[----:B0-----:R-:W-:Y:S02]  /*3f80*/  MOV R40, R20 ;  /* 0x0000001400287202 */ /* 0x001fe40000000f00 */
[----:B------:R-:W-:-:S02]  /*3f90*/  MOV R41, R21 ;  /* 0x0000001500297202 */ /* 0x000fc40000000f00 */
[----:B------:R-:W-:-:S06]  /*3fa0*/  CS2R R20, SRZ ;  /* 0x0000000000147805 */ /* 0x000fcc000001ff00 */
[----:B------:R-:W4:Y:S04]  /*3fb0*/  @!P2 LDG.E.64 R20, desc[UR10][R42.64] ;  /* 0x0000000a2a14a981 */ /* 0x000f28000c1e1b00 */
[----:B------:R0:W-:Y:S01]  /*3fc0*/  STL.64 [R1+0x140], R14 ;  /* 0x0001400e01007387 */ /* 0x0001e20000100a00 */
[----:B---3--:R-:W-:-:S03]  /*3fd0*/  @!P1 MOV R13, R25 ;  /* 0x00000019000d9202 */ /* 0x008fc60000000f00 */
[----:B0-----:R-:W3:Y:S04]  /*3fe0*/  LDL.LU.64 R14, [R1+0x3e8] ;  /* 0x0003e800010e7983 */ /* 0x001ee80000300a00 */
[----:B------:R0:W-:Y:S01]  /*3ff0*/  STL [R1+0x414], R13 ;  /* 0x0004140d01007387 */ /* 0x0001e20000100800 */
[----:B------:R-:W-:-:S03]  /*4000*/  @!P1 MOV R12, R26 ;  /* 0x0000001a000c9202 */ /* 0x000fc60000000f00 */
[----:B------:R-:W-:Y:S01]  /*4010*/  STL [R1+0x4c8], R18 ;  /* 0x0004c81201007387 */ /* 0x000fe20000100800 */
[----:B0-----:R-:W-:-:S03]  /*4020*/  MOV R13, R31 ;  /* 0x0000001f000d7202 */ /* 0x001fc60000000f00 */
[----:B------:R0:W-:Y:S01]  /*4030*/  STL [R1+0x340], R12 ;  /* 0x0003400c01007387 */ /* 0x0001e20000100800 */
[----:B------:R-:W-:-:S03]  /*4040*/  MOV R31, R29 ;  /* 0x0000001d001f7202 */ /* 0x000fc60000000f00 */
[----:B------:R1:W-:Y:S04]  /*4050*/  STL [R1+0x314], R0 ;  /* 0x0003140001007387 */ /* 0x0003e80000100800 */
[----:B------:R1:W-:Y:S01]  /*4060*/  STL.64 [R1+0x48], R16 ;  /* 0x0000481001007387 */ /* 0x0003e20000100a00 */
[----:B0-----:R-:W-:Y:S02]  /*4070*/  MOV R12, R30 ;  /* 0x0000001e000c7202 */ /* 0x001fe40000000f00 */
[----:B------:R-:W-:Y:S02]  /*4080*/  MOV R30, R28 ;  /* 0x0000001c001e7202 */ /* 0x000fe40000000f00 */
[----:B------:R-:W-:Y:S01]  /*4090*/  CS2R R28, SRZ ;  /* 0x00000000001c7805 */ /* 0x000fe2000001ff00 */
[----:B------:R-:W-:Y:S04]  /*40a0*/  STL.64 [R1+0x4c0], R24 ;  /* 0x0004c01801007387 */ /* 0x000fe80000100a00 */
[----:B------:R-:W-:Y:S04]  /*40b0*/  STL [R1+0x2f0], R23 ;  /* 0x0002f01701007387 */ /* 0x000fe80000100800 */
[----:B------:R0:W3:Y:S01]  /*40c0*/  @!P0 LDG.E.64 R28, desc[UR10][R8.64] ;  /* 0x0000000a081c8981 */ /* 0x0000e2000c1e1b00 */
[----:B------:R-:W-:Y:S01]  /*40d0*/  MOV R18, RZ ;  /* 0x000000ff00127202 */ /* 0x000fe20000000f00 */
[----:B-1----:R-:W-:-:S02]  /*40e0*/  HFMA2 R0, -RZ, RZ, 0, 0 ;  /* 0x00000000ff007431 */ /* 0x002fc400000001ff */
[----:B------:R-:W3:Y:S04]  /*40f0*/  LDL.LU.64 R16, [R1+0x3d0] ;  /* 0x0003d00001107983 */ /* 0x000ee80000300a00 */
[----:B------:R-:W-:Y:S01]  /*4100*/  STL.64 [R1+0x158], R26 ;  /* 0x0001581a01007387 */ /* 0x000fe20000100a00 */
[----:B0-----:R-:W-:Y:S01]  /*4110*/  HFMA2 R8, -RZ, RZ, 0, 0 ;  /* 0x00000000ff087431 */ /* 0x001fe200000001ff */
[----:B------:R-:W-:Y:S02]  /*4120*/  MOV R9, RZ ;  /* 0x000000ff00097202 */ /* 0x000fe40000000f00 */
[----:B------:R-:W3:Y:S01]  /*4130*/  LDL.LU.64 R42, [R1+0x348] ;  /* 0x00034800012a7983 */ /* 0x000ee20000300a00 */
[----:B--2---:R-:W-:Y:S02]  /*4140*/  @!P2 MOV R0, R6 ;  /* 0x000000060000a202 */ /* 0x004fe40000000f00 */
[----:B----4-:R-:W-:-:S05]  /*4150*/  @!P2 MOV R18, R20 ;  /* 0x000000140012a202 */ /* 0x010fca0000000f00 */
[----:B------:R0:W-:Y:S02]  /*4160*/  STL [R1+0x310], R18 ;  /* 0x0003101201007387 */ /* 0x0001e40000100800 */
[----:B0-----:R-:W-:Y:S02]  /*4170*/  HFMA2 R18, -RZ, RZ, 0, 0 ;  /* 0x00000000ff127431 */ /* 0x001fe400000001ff */
[----:B------:R0:W-:Y:S02]  /*4180*/  STL [R1+0x408], R0 ;  /* 0x0004080001007387 */ /* 0x0001e40000100800 */
[----:B0-----:R-:W-:Y:S01]  /*4190*/  HFMA2 R0, -RZ, RZ, 0, 0 ;  /* 0x00000000ff007431 */ /* 0x001fe200000001ff */
[----:B------:R-:W-:-:S05]  /*41a0*/  @!P2 MOV R0, R21 ;  /* 0x000000150000a202 */ /* 0x000fca0000000f00 */
[----:B------:R0:W-:Y:S02]  /*41b0*/  STL [R1+0x330], R0 ;  /* 0x0003300001007387 */ /* 0x0001e40000100800 */
[----:B0-----:R-:W-:Y:S01]  /*41c0*/  HFMA2 R0, -RZ, RZ, 0, 0 ;  /* 0x00000000ff007431 */ /* 0x001fe200000001ff */
[----:B------:R-:W-:Y:S02]  /*41d0*/  @!P1 MOV R0, R24 ;  /* 0x0000001800009202 */ /* 0x000fe40000000f00 */
[----:B------:R-:W2:Y:S04]  /*41e0*/  LDL.LU.64 R24, [R1+0x350] ;  /* 0x0003500001187983 */ /* 0x000ea80000300a00 */
[----:B---3--:R-:W3:Y:S04]  /*41f0*/  @!P0 LDG.E.64 R8, desc[UR10][R14.64] ;  /* 0x0000000a0e088981 */ /* 0x008ee8000c1e1b00 */
[----:B------:R-:W4:Y:S01]  /*4200*/  LDL.LU.64 R14, [R1+0x3d8] ;  /* 0x0003d800010e7983 */ /* 0x000f220000300a00 */
[----:B------:R-:W-:-:S05]  /*4210*/  @!P0 MOV R18, R29 ;  /* 0x0000001d00128202 */ /* 0x000fca0000000f00 */
[----:B------:R0:W-:Y:S04]  /*4220*/  STL [R1+0x3ec], R18 ;  /* 0x0003ec1201007387 */ /* 0x0001e80000100800 */
[----:B0-----:R-:W3:Y:S01]  /*4230*/  LDL.LU R18, [R1+0x4c8] ;  /* 0x0004c80001127983 */ /* 0x001ee20000300800 */
[----:B------:R-:W-:Y:S01]  /*4240*/  HFMA2 R23, -RZ, RZ, 0, 0 ;  /* 0x00000000ff177431 */ /* 0x000fe200000001ff */
[----:B------:R-:W-:Y:S02]  /*4250*/  @!P2 MOV R23, R7 ;  /* 0x000000070017a202 */ /* 0x000fe40000000f00 */
[----:B------:R-:W-:Y:S01]  /*4260*/  LOP3.LUT P2, RZ, R22, 0x4000, RZ, 0xc0, !PT ;  /* 0x0000400016ff7812 */ /* 0x000fe2000784c0ff */
[----:B------:R2:W-:Y:S02]  /*4270*/  STL.64 [R1+0x50], R6 ;  /* 0x0000500601007387 */ /* 0x0005e40000100a00 */
[----:B--2---:R-:W-:-:S02]  /*4280*/  MOV R6, R24 ;  /* 0x0000001800067202 */ /* 0x004fc40000000f00 */
[----:B------:R-:W-:Y:S02]  /*4290*/  MOV R7, R25 ;  /* 0x0000001900077202 */ /* 0x000fe40000000f00 */
[----:B------:R-:W2:Y:S04]  /*42a0*/  LDL.LU.64 R24, [R1+0x3c8] ;  /* 0x0003c80001187983 */ /* 0x000ea80000300a00 */
[----:B---3--:R0:W-:Y:S02]  /*42b0*/  STL.64 [R1+0x148], R18 ;  /* 0x0001481201007387 */ /* 0x0081e40000100a00 */
[----:B0-----:R-:W-:-:S06]  /*42c0*/  CS2R R18, SRZ ;  /* 0x0000000000127805 */ /* 0x001fcc000001ff00 */
[----:B------:R0:W3:Y:S02]  /*42d0*/  @!P2 LDG.E.64 R18, desc[UR10][R16.64] ;  /* 0x0000000a1012a981 */ /* 0x0000e4000c1e1b00 */
[----:B0-----:R-:W-:-:S06]  /*42e0*/  CS2R R16, SRZ ;  /* 0x0000000000107805 */ /* 0x001fcc000001ff00 */
[----:B----4-:R-:W4:Y:S04]  /*42f0*/  @!P2 LDG.E.64 R16, desc[UR10][R14.64] ;  /* 0x0000000a0e10a981 */ /* 0x010f28000c1e1b00 */
[----:B------:R-:W2:Y:S04]  /*4300*/  LDL.LU.64 R14, [R1+0x3c0] ;  /* 0x0003c000010e7983 */ /* 0x000ea80000300a00 */
[----:B------:R0:W-:Y:S02]  /*4310*/  STL [R1+0x410], R0 ;  /* 0x0004100001007387 */ /* 0x0001e40000100800 */
[----:B0-----:R-:W-:Y:S01]  /*4320*/  HFMA2 R0, -RZ, RZ, 0, 0 ;  /* 0x00000000ff007431 */ /* 0x001fe200000001ff */
[----:B------:R-:W-:-:S02]  /*4330*/  @!P1 MOV R0, R27 ;  /* 0x0000001b00009202 */ /* 0x000fc40000000f00 */
[----:B------:R-:W-:Y:S01]  /*4340*/  LOP3.LUT P1, RZ, R22, 0x2000, RZ, 0xc0, !PT ;  /* 0x0000200016ff7812 */ /* 0x000fe2000782c0ff */
[----:B------:R0:W-:Y:S04]  /*4350*/  STL.64 [R1+0x150], R20 ;  /* 0x0001501401007387 */ /* 0x0001e80000100a00 */
[----:B------:R-:W4:Y:S01]  /*4360*/  LDL.LU.64 R26, [R1+0x238] ;  /* 0x00023800011a7983 */ /* 0x000f220000300a00 */
[----:B0-----:R-:W-:-:S03]  /*4370*/  CS2R R20, SRZ ;  /* 0x0000000000147805 */ /* 0x001fc6000001ff00 */
[----:B------:R0:W-:Y:S04]  /*4380*/  STL [R1+0x344], R0 ;  /* 0x0003440001007387 */ /* 0x0001e80000100800 */
[----:B--2---:R1:W2:Y:S02]  /*4390*/  @!P1 LDG.E.64 R20, desc[UR10][R14.64] ;  /* 0x0000000a0e149981 */ /* 0x0042a4000c1e1b00 */
[----:B-1----:R-:W-:Y:S02]  /*43a0*/  MOV R14, R44 ;  /* 0x0000002c000e7202 */ /* 0x002fe40000000f00 */
[----:B------:R-:W-:Y:S02]  /*43b0*/  MOV R15, R45 ;  /* 0x0000002d000f7202 */ /* 0x000fe40000000f00 */
[----:B------:R-:W-:-:S02]  /*43c0*/  MOV R44, R10 ;  /* 0x0000000a002c7202 */ /* 0x000fc40000000f00 */
[----:B------:R-:W-:Y:S02]  /*43d0*/  MOV R45, R11 ;  /* 0x0000000b002d7202 */ /* 0x000fe40000000f00 */
[----:B------:R-:W-:-:S06]  /*43e0*/  CS2R R10, SRZ ;  /* 0x00000000000a7805 */ /* 0x000fcc000001ff00 */
[----:B------:R1:W2:Y:S04]  /*43f0*/  @!P1 LDG.E.64 R10, desc[UR10][R24.64] ;  /* 0x0000000a180a9981 */ /* 0x0002a8000c1e1b00 */
[----:B------:R-:W2:Y:S01]  /*4400*/  LDL.LU.64 R24, [R1+0x4c0] ;  /* 0x0004c00001187983 */ /* 0x000ea20000300a00 */
[----:B0-----:R-:W-:Y:S01]  /*4410*/  HFMA2 R0, -RZ, RZ, 0, 0 ;  /* 0x00000000ff007431 */ /* 0x001fe200000001ff */
[----:B------:R-:W-:-:S05]  /*4420*/  @!P0 MOV R0, R28 ;  /* 0x0000001c00008202 */ /* 0x000fca0000000f00 */
[----:B------:R0:W-:Y:S02]  /*4430*/  STL [R1+0x3e8], R0 ;  /* 0x0003e80001007387 */ /* 0x0001e40000100800 */
[----:B0-----:R-:W-:Y:S01]  /*4440*/  HFMA2 R0, -RZ, RZ, 0, 0 ;  /* 0x00000000ff007431 */ /* 0x001fe200000001ff */
[----:B------:R-:W-:-:S05]  /*4450*/  @!P0 MOV R0, R9 ;  /* 0x0000000900008202 */ /* 0x000fca0000000f00 */
[----:B------:R0:W-:Y:S04]  /*4460*/  STL [R1+0x370], R0 ;  /* 0x0003700001007387 */ /* 0x0001e80000100800 */
[----:B------:R3:W-:Y:S01]  /*4470*/  STL [R1+0x40c], R23 ;  /* 0x00040c1701007387 */ /* 0x0007e20000100800 */
[----:B0-----:R-:W-:Y:S01]  /*4480*/  HFMA2 R0, -RZ, RZ, 0, 0 ;  /* 0x00000000ff007431 */ /* 0x001fe200000001ff */
[----:B---3--:R-:W-:Y:S02]  /*4490*/  MOV R23, RZ ;  /* 0x000000ff00177202 */ /* 0x008fe40000000f00 */
[----:B------:R-:W-:Y:S02]  /*44a0*/  @!P0 MOV R23, R8 ;  /* 0x0000000800178202 */ /* 0x000fe40000000f00 */
[----:B------:R-:W-:-:S03]  /*44b0*/  @!P2 MOV R0, R18 ;  /* 0x000000120000a202 */ /* 0x000fc60000000f00 */
[----:B------:R0:W-:Y:S04]  /*44c0*/  STL [R1+0x360], R23 ;  /* 0x0003601701007387 */ /* 0x0001e80000100800 */
[----:B------:R3:W-:Y:S01]  /*44d0*/  STL [R1+0x3d0], R0 ;  /* 0x0003d00001007387 */ /* 0x0007e20000100800 */
[----:B0-----:R-:W-:Y:S02]  /*44e0*/  HFMA2 R23, -RZ, RZ, 0, 0 ;  /* 0x00000000ff177431 */ /* 0x001fe400000001ff */
[----:B---3--:R-:W-:Y:S01]  /*44f0*/  HFMA2 R0, -RZ, RZ, 0, 0 ;  /* 0x00000000ff007431 */ /* 0x008fe200000001ff */
[----:B------:R-:W-:Y:S02]  /*4500*/  @!P2 MOV R23, R19 ;  /* 0x000000130017a202 */ /* 0x000fe40000000f00 */
[----:B----4-:R-:W-:-:S03]  /*4510*/  @!P2 MOV R0, R17 ;  /* 0x000000110000a202 */ /* 0x010fc60000000f00 */
[----:B------:R0:W-:Y:S01]  /*4520*/  STL [R1+0x3d4], R23 ;  /* 0x0003d41701007387 */ /* 0x0001e20000100800 */
[----:B------:R-:W-:-:S03]  /*4530*/  LOP3.LUT P0, RZ, R22, 0x1000, RZ, 0xc0, !PT ;  /* 0x0000100016ff7812 */ /* 0x000fc6000780c0ff */
[----:B------:R3:W-:Y:S01]  /*4540*/  STL [R1+0x380], R0 ;  /* 0x0003800001007387 */ /* 0x0007e20000100800 */
[----:B0-----:R-:W-:Y:S02]  /*4550*/  HFMA2 R23, -RZ, RZ, 0, 0 ;  /* 0x00000000ff177431 */ /* 0x001fe400000001ff */
[----:B---3--:R-:W-:Y:S01]  /*4560*/  HFMA2 R0, -RZ, RZ, 0, 0 ;  /* 0x00000000ff007431 */ /* 0x008fe200000001ff */
[----:B--2---:R-:W-:Y:S01]  /*4570*/  @!P1 MOV R0, R20 ;  /* 0x0000001400009202 */ /* 0x004fe20000000f00 */
[----:B------:R-:W-:Y:S01]  /*4580*/  STL.64 [R1+0x4b0], R20 ;  /* 0x0004b01401007387 */ /* 0x000fe20000100a00 */
[----:B------:R-:W-:-:S03]  /*4590*/  @!P1 MOV R23, R21 ;  /* 0x0000001500179202 */ /* 0x000fc60000000f00 */
[----:B------:R1:W-:Y:S02]  /*45a0*/  STL.64 [R1+0x58], R24 ;  /* 0x0000581801007387 */ /* 0x0003e40000100a00 */
[----:B-1----:R-:W-:Y:S02]  /*45b0*/  MOV R24, R6 ;  /* 0x0000000600187202 */ /* 0x002fe40000000f00 */
[----:B------:R-:W-:Y:S02]  /*45c0*/  MOV R25, R7 ;  /* 0x0000000700197202 */ /* 0x000fe40000000f00 */
[----:B------:R-:W-:Y:S01]  /*45d0*/  MOV R20, R24 ;  /* 0x0000001800147202 */ /* 0x000fe20000000f00 */
[----:B------:R-:W2:Y:S01]  /*45e0*/  LDL.LU.64 R6, [R1+0x3b8] ;  /* 0x0003b80001067983 */ /* 0x000ea20000300a00 */
[----:B------:R-:W-:Y:S02]  /*45f0*/  MOV R21, R25 ;  /* 0x0000001900157202 */ /* 0x000fe40000000f00 */
[----:B------:R-:W-:-:S02]  /*4600*/  MOV R24, R14 ;  /* 0x0000000e00187202 */ /* 0x000fc40000000f00 */
[----:B------:R-:W-:Y:S02]  /*4610*/  MOV R25, R15 ;  /* 0x0000000f00197202 */ /* 0x000fe40000000f00 */
[----:B------:R-:W-:-:S06]  /*4620*/  CS2R R14, SRZ ;  /* 0x00000000000e7805 */ /* 0x000fcc000001ff00 */
[----:B------:R0:W3:Y:S04]  /*4630*/  @!P0 LDG.E.64 R14, desc[UR10][R26.64] ;  /* 0x0000000a1a0e8981 */ /* 0x0000e8000c1e1b00 */
[----:B------:R1:W-:Y:S02]  /*4640*/  STL [R1+0x4b8], R8 ;  /* 0x0004b80801007387 */ /* 0x0003e40000100800 */
[----:B-1----:R-:W-:Y:S02]  /*4650*/  MOV R8, RZ ;  /* 0x000000ff00087202 */ /* 0x002fe40000000f00 */
[----:B------:R-:W-:-:S05]  /*4660*/  @!P2 MOV R8, R16 ;  /* 0x000000100008a202 */ /* 0x000fca0000000f00 */
[----:B------:R1:W-:Y:S02]  /*4670*/  STL [R1+0x374], R8 ;  /* 0x0003740801007387 */ /* 0x0003e40000100800 */
[----:B-1----:R-:W-:Y:S02]  /*4680*/  MOV R8, RZ ;  /* 0x000000ff00087202 */ /* 0x002fe40000000f00 */
[----:B------:R-:W-:-:S05]  /*4690*/  @!P1 MOV R8, R10 ;  /* 0x0000000a00089202 */ /* 0x000fca0000000f00 */
[----:B------:R1:W-:Y:S02]  /*46a0*/  STL [R1+0x240], R8 ;  /* 0x0002400801007387 */ /* 0x0003e40000100800 */
[----:B-1----:R-:W-:Y:S01]  /*46b0*/  HFMA2 R8, -RZ, RZ, 0, 0 ;  /* 0x00000000ff087431 */ /* 0x002fe200000001ff */
[----:B0-----:R-:W-:Y:S02]  /*46c0*/  MOV R26, R12 ;  /* 0x0000000c001a7202 */ /* 0x001fe40000000f00 */
[----:B------:R-:W-:Y:S02]  /*46d0*/  MOV R27, R13 ;  /* 0x0000000d001b7202 */ /* 0x000fe40000000f00 */
[----:B------:R-:W-:Y:S01]  /*46e0*/  CS2R R12, SRZ ;  /* 0x00000000000c7805 */ /* 0x000fe2000001ff00 */
[----:B------:R0:W-:Y:S02]  /*46f0*/  STL.64 [R1+0x60], R28 ;  /* 0x0000601c01007387 */ /* 0x0001e40000100a00 */
[----:B0-----:R-:W-:-:S02]  /*4700*/  MOV R28, R20 ;  /* 0x00000014001c7202 */ /* 0x001fc40000000f00 */
[----:B------:R-:W-:Y:S02]  /*4710*/  MOV R29, R21 ;  /* 0x00000015001d7202 */ /* 0x000fe40000000f00 */
[----:B------:R-:W4:Y:S04]  /*4720*/  LDL.LU.64 R20, [R1+0x3a8] ;  /* 0x0003a80001147983 */ /* 0x000f280000300a00 */
[----:B--2---:R-:W2:Y:S04]  /*4730*/  @!P0 LDG.E.64 R12, desc[UR10][R6.64] ;  /* 0x0000000a060c8981 */ /* 0x004ea8000c1e1b00 */
[----:B------:R-:W4:Y:S01]  /*4740*/  LDL.LU.64 R6, [R1+0x230] ;  /* 0x0002300001067983 */ /* 0x000f220000300a00 */
[----:B---3--:R-:W-:-:S05]  /*4750*/  @!P0 MOV R8, R15 ;  /* 0x0000000f00088202 */ /* 0x008fca0000000f00 */
[----:B------:R0:W-:Y:S04]  /*4760*/  STL [R1+0x3bc], R8 ;  /* 0x0003bc0801007387 */ /* 0x0001e80000100800 */
[----:B0-----:R-:W3:Y:S01]  /*4770*/  LDL.LU R8, [R1+0x4b8] ;  /* 0x0004b80001087983 */ /* 0x001ee20000300800 */
[----:B------:R-:W-:-:S03]  /*4780*/  LOP3.LUT P2, RZ, R22, 0x800, RZ, 0xc0, !PT ;  /* 0x0000080016ff7812 */ /* 0x000fc6000784c0ff */
[----:B------:R0:W-:Y:S04]  /*4790*/  STL.64 [R1+0x168], R16 ;  /* 0x0001681001007387 */ /* 0x0001e80000100a00 */
[----:B0-----:R-:W2:Y:S04]  /*47a0*/  LDL.LU.64 R16, [R1+0x228] ;  /* 0x0002280001107983 */ /* 0x001ea80000300a00 */
[----:B---3--:R0:W-:Y:S02]  /*47b0*/  STL.64 [R1+0x160], R8 ;  /* 0x0001600801007387 */ /* 0x0081e40000100a00 */
[----:B0-----:R-:W-:-:S06]  /*47c0*/  CS2R R8, SRZ ;  /* 0x0000000000087805 */ /* 0x001fcc000001ff00 */
[----:B----4-:R0:W3:Y:S02]  /*47d0*/  @!P2 LDG.E.64 R8, desc[UR10][R6.64] ;  /* 0x0000000a0608a981 */ /* 0x0100e4000c1e1b00 */
[----:B0-----:R-:W-:-:S06]  /*47e0*/  CS2R R6, SRZ ;  /* 0x0000000000067805 */ /* 0x001fcc000001ff00 */
[----:B------:R-:W4:Y:S04]  /*47f0*/  @!P2 LDG.E.64 R6, desc[UR10][R20.64] ;  /* 0x0000000a1406a981 */ /* 0x000f28000c1e1b00 */
[----:B------:R-:W2:Y:S04]  /*4800*/  LDL.LU.64 R20, [R1+0x3a0] ;  /* 0x0003a00001147983 */ /* 0x000ea80000300a00 */
[----:B------:R0:W-:Y:S04]  /*4810*/  STL [R1+0x3c0], R0 ;  /* 0x0003c00001007387 */ /* 0x0001e80000100800 */
[----:B------:R1:W-:Y:S01]  /*4820*/  STL.64 [R1+0x68], R18 ;  /* 0x0000681201007387 */ /* 0x0003e20000100a00 */
[----:B0-----:R-:W-:Y:S01]  /*4830*/  HFMA2 R0, -RZ, RZ, 0, 0 ;  /* 0x00000000ff007431 */ /* 0x001fe200000001ff */
[----:B------:R-:W-:-:S02]  /*4840*/  @!P1 MOV R0, R11 ;  /* 0x0000000b00009202 */ /* 0x000fc40000000f00 */
[----:B-1----:R-:W-:Y:S02]  /*4850*/  CS2R R18, SRZ ;  /* 0x0000000000127805 */ /* 0x002fe4000001ff00 */
[----:B------:R-:W-:Y:S01]  /*4860*/  LOP3.LUT P1, RZ, R22, 0x400, RZ, 0xc0, !PT ;  /* 0x0000040016ff7812 */ /* 0x000fe2000782c0ff */
[----:B------:R0:W-:Y:S04]  /*4870*/  STL.64 [R1+0x170], R10 ;  /* 0x0001700a01007387 */ /* 0x0001e80000100a00 */
[----:B0-----:R-:W2:Y:S01]  /*4880*/  LDL.LU.64 R10, [R1+0x220] ;  /* 0x00022000010a7983 */ /* 0x001ea20000300a00 */
[----:B---3--:R-:W-:-:S05]  /*4890*/  @!P2 MOV R19, R9 ;  /* 0x000000090013a202 */ /* 0x008fca0000000f00 */
[----:B------:R-:W-:Y:S01]  /*48a0*/  STL [R1+0x3ac], R19 ;  /* 0x0003ac1301007387 */ /* 0x000fe20000100800 */
[----:B----4-:R-:W-:-:S05]  /*48b0*/  @!P2 MOV R18, R6 ;  /* 0x000000060012a202 */ /* 0x010fca0000000f00 */
[----:B------:R0:W-:Y:S02]  /*48c0*/  STL [R1+0x234], R18 ;  /* 0x0002341201007387 */ /* 0x0001e40000100800 */
[----:B0-----:R-:W-:-:S06]  /*48d0*/  CS2R R18, SRZ ;  /* 0x0000000000127805 */ /* 0x001fcc000001ff00 */
[----:B--2---:R0:W2:Y:S02]  /*48e0*/  @!P1 LDG.E.64 R18, desc[UR10][R16.64] ;  /* 0x0000000a10129981 */ /* 0x0040a4000c1e1b00 */
[----:B0-----:R-:W-:-:S06]  /*48f0*/  CS2R R16, SRZ ;  /* 0x0000000000107805 */ /* 0x001fcc000001ff00 */
[----:B------:R0:W3:Y:S04]  /*4900*/  @!P1 LDG.E.64 R16, desc[UR10][R20.64] ;  /* 0x0000000a14109981 */ /* 0x0000e8000c1e1b00 */
[----:B------:R-:W4:Y:S04]  /*4910*/  LDL.LU.64 R20, [R1+0x4b0] ;  /* 0x0004b00001147983 */ /* 0x000f280000300a00 */
[----:B------:R1:W-:Y:S02]  /*4920*/  STL [R1+0x398], R0 ;  /* 0x0003980001007387 */ /* 0x0003e40000100800 */
[----:B-1----:R-:W-:Y:S01]  /*4930*/  HFMA2 R0, -RZ, RZ, 0, 0 ;  /* 0x00000000ff007431 */ /* 0x002fe200000001ff */
[----:B------:R-:W-:-:S05]  /*4940*/  @!P0 MOV R0, R14 ;  /* 0x0000000e00008202 */ /* 0x000fca0000000f00 */
[----:B------:R1:W-:Y:S04]  /*4950*/  STL [R1+0x3b8], R0 ;  /* 0x0003b80001007387 */ /* 0x0003e80000100800 */
[----:B------:R0:W-:Y:S01]  /*4960*/  STL [R1+0x3c4], R23 ;  /* 0x0003c41701007387 */ /* 0x0001e20000100800 */
[----:B-1----:R-:W-:Y:S01]  /*4970*/  HFMA2 R0, -RZ, RZ, 0, 0 ;  /* 0x00000000ff007431 */ /* 0x002fe200000001ff */
[----:B0-----:R-:W-:Y:S02]  /*4980*/  MOV R23, RZ ;  /* 0x000000ff00177202 */ /* 0x001fe40000000f00 */
[----:B------:R-:W-:Y:S02]  /*4990*/  @!P0 MOV R23, R12 ;  /* 0x0000000c00178202 */ /* 0x000fe40000000f00 */
[----:B------:R-:W-:-:S02]  /*49a0*/  @!P0 MOV R0, R13 ;  /* 0x0000000d00008202 */ /* 0x000fc40000000f00 */
[----:B------:R-:W-:Y:S01]  /*49b0*/  LOP3.LUT P0, RZ, R22, 0x200, RZ, 0xc0, !PT ;  /* 0x0000020016ff7812 */ /* 0x000fe2000780c0ff */
[----:B------:R0:W-:Y:S04]  /*49c0*/  STL.64 [R1+0x178], R12 ;  /* 0x0001780c01007387 */ /* 0x0001e80000100a00 */
[----:B0-----:R-:W3:Y:S04]  /*49d0*/  LDL.LU.64 R12, [R1+0x218] ;  /* 0x00021800010c7983 */ /* 0x001ee80000300a00 */
[----:B----4-:R0:W-:Y:S02]  /*49e0*/  STL.64 [R1+0x70], R20 ;  /* 0x0000701401007387 */ /* 0x0101e40000100a00 */
[----:B0-----:R-:W-:-:S02]  /*49f0*/  CS2R R20, SRZ ;  /* 0x0000000000147805 */ /* 0x001fc4000001ff00 */
[----:B--2---:R-:W-:Y:S02]  /*4a00*/  @!P1 MOV R21, R19 ;  /* 0x0000001300159202 */ /* 0x004fe40000000f00 */
[----:B---3--:R-:W-:-:S03]  /*4a10*/  @!P1 MOV R20, R16 ;  /* 0x0000001000149202 */ /* 0x008fc60000000f00 */
[----:B------:R-:W-:Y:S04]  /*4a20*/  STL [R1+0x3a4], R21 ;  /* 0x0003a41501007387 */ /* 0x000fe80000100800 */
[----:B------:R0:W-:Y:S02]  /*4a30*/  STL [R1+0x22c], R20 ;  /* 0x00022c1401007387 */ /* 0x0001e40000100800 */
[----:B0-----:R-:W-:-:S06]  /*4a40*/  CS2R R20, SRZ ;  /* 0x0000000000147805 */ /* 0x001fcc000001ff00 */
[----:B------:R0:W2:Y:S02]  /*4a50*/  @!P0 LDG.E.64 R20, desc[UR10][R10.64] ;  /* 0x0000000a0a148981 */ /* 0x0000a4000c1e1b00 */
[----:B0-----:R-:W-:-:S06]  /*4a60*/  CS2R R10, SRZ ;  /* 0x00000000000a7805 */ /* 0x001fcc000001ff00 */
[----:B------:R-:W3:Y:S04]  /*4a70*/  @!P0 LDG.E.64 R10, desc[UR10][R52.64] ;  /* 0x0000000a340a8981 */ /* 0x000ee8000c1e1b00 */
[----:B------:R0:W-:Y:S04]  /*4a80*/  STL [R1+0x238], R0 ;  /* 0x0002380001007387 */ /* 0x0001e80000100800 */
[----:B------:R1:W-:Y:S04]  /*4a90*/  STL.64 [R1+0x78], R14 ;  /* 0x0000780e01007387 */ /* 0x0003e80000100a00 */
[----:B------:R-:W-:Y:S01]  /*4aa0*/  STL.64 [R1+0x180], R6 ;  /* 0x0001800601007387 */ /* 0x000fe20000100a00 */
[----:B0-----:R-:W-:-:S03]  /*4ab0*/  HFMA2 R0, -RZ, RZ, 0, 0 ;  /* 0x00000000ff007431 */ /* 0x001fc600000001ff */
[----:B------:R-:W-:Y:S01]  /*4ac0*/  STL.64 [R1+0x80], R8 ;  /* 0x0000800801007387 */ /* 0x000fe20000100a00 */
[----:B------:R-:W-:-:S03]  /*4ad0*/  @!P2 MOV R0, R8 ;  /* 0x000000080000a202 */ /* 0x000fc60000000f00 */
[----:B------:R-:W-:Y:S04]  /*4ae0*/  STL.64 [R1+0x88], R18 ;  /* 0x0000881201007387 */ /* 0x000fe80000100a00 */
[----:B------:R0:W-:Y:S01]  /*4af0*/  STL [R1+0x3a8], R0 ;  /* 0x0003a80001007387 */ /* 0x0001e20000100800 */
[----:B-1----:R-:W-:-:S03]  /*4b00*/  CS2R R14, SRZ ;  /* 0x00000000000e7805 */ /* 0x002fc6000001ff00 */
[----:B------:R-:W-:Y:S04]  /*4b10*/  STL.64 [R1+0x188], R16 ;  /* 0x0001881001007387 */ /* 0x000fe80000100a00 */
[----:B------:R-:W-:Y:S01]  /*4b20*/  STL [R1+0x23c], R23 ;  /* 0x00023c1701007387 */ /* 0x000fe20000100800 */
[----:B0-----:R-:W-:Y:S01]  /*4b30*/  HFMA2 R0, -RZ, RZ, 0, 0 ;  /* 0x00000000ff007431 */ /* 0x001fe200000001ff */
[----:B------:R-:W-:Y:S02]  /*4b40*/  UIMAD.WIDE UR6, UR8, 0x8, UR6 ;  /* 0x00000008080678a5 */ /* 0x000fe4000f8e0206 */
[----:B------:R-:W4:Y:S01]  /*4b50*/  LDL.LU.64 R52, [R1+0x4a8] ;  /* 0x0004a80001347983 */ /* 0x000f220000300a00 */
[----:B------:R-:W-:Y:S02]  /*4b60*/  @!P2 MOV R0, R7 ;  /* 0x000000070000a202 */ /* 0x000fe40000000f00 */
[----:B------:R-:W-:Y:S01]  /*4b70*/  LOP3.LUT P2, RZ, R22, 0x100, RZ, 0xc0, !PT ;  /* 0x0000010016ff7812 */ /* 0x000fe2000784c0ff */
        /* <DEDUP_REMOVED lines=8> */
[----:B------:R-:W3:Y:S04]  /*4c00*/  @!P2 LDG.E.64 R12, desc[UR10][R2.64] ;  /* 0x0000000a020ca981 */ /* 0x000ee8000c1e1b00 */
[----:B------:R0:W-:Y:S01]  /*4c10*/  STL [R1+0x230], R0 ;  /* 0x0002300001007387 */ /* 0x0001e20000100800 */
[----:B------:R-:W-:-:S03]  /*4c20*/  CS2R R8, SRZ ;  /* 0x0000000000087805 */ /* 0x000fc6000001ff00 */
[----:B------:R-:W-:Y:S04]  /*4c30*/  STL.64 [R1+0x90], R20 ;  /* 0x0000901401007387 */ /* 0x000fe80000100a00 */
[----:B------:R-:W-:Y:S01]  /*4c40*/  STL.64 [R1+0x190], R10 ;  /* 0x0001900a01007387 */ /* 0x000fe20000100a00 */
[----:B0-----:R-:W-:-:S03]  /*4c50*/  HFMA2 R0, -RZ, RZ, 0, 0 ;  /* 0x00000000ff007431 */ /* 0x001fc600000001ff */
[----:B------:R-:W4:Y:S01]  /*4c60*/  LDL.LU.64 R2, [R1+0x4a0] ;  /* 0x0004a00001027983 */ /* 0x000f220000300a00 */
[----:B------:R-:W-:-:S05]  /*4c70*/  @!P1 MOV R0, R18 ;  /* 0x0000001200009202 */ /* 0x000fca0000000f00 */
[----:B------:R0:W-:Y:S02]  /*4c80*/  STL [R1+0x3a0], R0 ;  /* 0x0003a00001007387 */ /* 0x0001e40000100800 */
[----:B0-----:R-:W-:Y:S01]  /*4c90*/  HFMA2 R0, -RZ, RZ, 0, 0 ;  /* 0x00000000ff007431 */ /* 0x001fe200000001ff */
[----:B------:R-:W-:Y:S02]  /*4ca0*/  @!P1 MOV R0, R17 ;  /* 0x0000001100009202 */ /* 0x000fe40000000f00 */
[----:B------:R-:W-:Y:S02]  /*4cb0*/  LOP3.LUT P1, RZ, R22, 0x80, RZ, 0xc0, !PT ;  /* 0x0000008016ff7812 */ /* 0x000fe4000782c0ff */
[----:B--2---:R-:W-:-:S05]  /*4cc0*/  @!P2 MOV R9, R15 ;  /* 0x0000000f0009a202 */ /* 0x004fca0000000f00 */
[----:B------:R-:W-:Y:S01]  /*4cd0*/  STL [R1+0x37c], R9 ;  /* 0x00037c0901007387 */ /* 0x000fe20000100800 */
[----:B---3--:R-:W-:-:S05]  /*4ce0*/  @!P2 MOV R8, R12 ;  /* 0x0000000c0008a202 */ /* 0x008fca0000000f00 */
[----:B------:R0:W-:Y:S02]  /*4cf0*/  STL [R1+0x21c], R8 ;  /* 0x00021c0801007387 */ /* 0x0001e40000100800 */
[----:B0-----:R-:W-:-:S06]  /*4d00*/  CS2R R8, SRZ ;  /* 0x0000000000087805 */ /* 0x001fcc000001ff00 */
[----:B----4-:R0:W2:Y:S02]  /*4d10*/  @!P1 LDG.E.64 R8, desc[UR10][R6.64] ;  /* 0x0000000a06089981 */ /* 0x0100a4000c1e1b00 */
[----:B0-----:R-:W-:-:S06]  /*4d20*/  CS2R R6, SRZ ;  /* 0x0000000000067805 */ /* 0x001fcc000001ff00 */
[----:B------:R0:W3:Y:S04]  /*4d30*/  @!P1 LDG.E.64 R6, desc[UR10][R4.64] ;  /* 0x0000000a04069981 */ /* 0x0000e8000c1e1b00 */
[----:B------:R1:W-:Y:S01]  /*4d40*/  STL [R1+0x228], R0 ;  /* 0x0002280001007387 */ /* 0x0003e20000100800 */
[----:B------:R-:W-:Y:S01]  /*4d50*/  HFMA2 R18, -RZ, RZ, 0, 0 ;  /* 0x00000000ff127431 */ /* 0x000fe200000001ff */
[----:B------:R-:W-:Y:S02]  /*4d60*/  CS2R R16, SRZ ;  /* 0x0000000000107805 */ /* 0x000fe4000001ff00 */
[----:B0-----:R-:W-:Y:S01]  /*4d70*/  MOV R5, RZ ;  /* 0x000000ff00057202 */ /* 0x001fe20000000f00 */
[----:B------:R-:W-:Y:S01]  /*4d80*/  STL.64 [R1+0x98], R14 ;  /* 0x0000980e01007387 */ /* 0x000fe20000100a00 */
[----:B-1----:R-:W-:-:S03]  /*4d90*/  HFMA2 R0, -RZ, RZ, 0, 0 ;  /* 0x00000000ff007431 */ /* 0x002fc600000001ff */
[----:B------:R-:W-:Y:S04]  /*4da0*/  STL.64 [R1+0x198], R12 ;  /* 0x0001980c01007387 */ /* 0x000fe80000100a00 */
[----:B------:R-:W5:Y:S01]  /*4db0*/  LDL.LU R4, [R1+0x498] ;  /* 0x0004980001047983 */ /* 0x000f620000300800 */
[----:B------:R-:W-:-:S05]  /*4dc0*/  @!P0 MOV R0, R20 ;  /* 0x0000001400008202 */ /* 0x000fca0000000f00 */
[----:B------:R0:W-:Y:S02]  /*4dd0*/  STL [R1+0x388], R0 ;  /* 0x0003880001007387 */ /* 0x0001e40000100800 */
[----:B0-----:R-:W-:Y:S01]  /*4de0*/  HFMA2 R0, -RZ, RZ, 0, 0 ;  /* 0x00000000ff007431 */ /* 0x001fe200000001ff */
[----:B------:R-:W-:Y:S02]  /*4df0*/  @!P0 MOV R0, R11 ;  /* 0x0000000b00008202 */ /* 0x000fe40000000f00 */
[----:B------:R-:W-:-:S03]  /*4e00*/  LOP3.LUT P0, RZ, R22, 0x40, RZ, 0xc0, !PT ;  /* 0x0000004016ff7812 */ /* 0x000fc6000780c0ff */
[----:B------:R0:W-:Y:S02]  /*4e10*/  STL [R1+0x220], R0 ;  /* 0x0002200001007387 */ /* 0x0001e40000100800 */
[----:B0-----:R-:W-:-:S08]  /*4e20*/  HFMA2 R0, -RZ, RZ, 0, 0 ;  /* 0x00000000ff007431 */ /* 0x001fd000000001ff */
[----:B------:R0:W4:Y:S01]  /*4e30*/  @!P0 LDG.E.64 R16, desc[UR10][R40.64] ;  /* 0x0000000a28108981 */ /* 0x000122000c1e1b00 */
[----:B------:R-:W-:-:S05]  /*4e40*/  @!P2 MOV R0, R14 ;  /* 0x0000000e0000a202 */ /* 0x000fca0000000f00 */
[----:B------:R1:W-:Y:S02]  /*4e50*/  STL [R1+0x378], R0 ;  /* 0x0003780001007387 */ /* 0x0003e40000100800 */
[----:B-1----:R-:W-:Y:S01]  /*4e60*/  HFMA2 R0, -RZ, RZ, 0, 0 ;  /* 0x00000000ff007431 */ /* 0x002fe200000001ff */
[----:B------:R-:W-:Y:S02]  /*4e70*/  @!P2 MOV R0, R13 ;  /* 0x0000000d0000a202 */ /* 0x000fe40000000f00 */
[----:B------:R-:W-:-:S03]  /*4e80*/  LOP3.LUT P2, RZ, R22, 0x20, RZ, 0xc0, !PT ;  /* 0x0000002016ff7812 */ /* 0x000fc6000784c0ff */
[----:B------:R1:W-:Y:S01]  /*4e90*/  STL [R1+0x218], R0 ;  /* 0x0002180001007387 */ /* 0x0003e20000100800 */
[----:B------:R-:W-:Y:S01]  /*4ea0*/  CS2R R20, SRZ ;  /* 0x0000000000147805 */ /* 0x000fe2000001ff00 */
[----:B-1----:R-:W-:-:S08]  /*4eb0*/  HFMA2 R0, -RZ, RZ, 0, 0 ;  /* 0x00000000ff007431 */ /* 0x002fd000000001ff */
[----:B------:R-:W4:Y:S01]  /*4ec0*/  @!P2 LDG.E.64 R20, desc[UR10][R26.64] ;  /* 0x0000000a1a14a981 */ /* 0x000f22000c1e1b00 */
[----:B------:R-:W-:-:S06]  /*4ed0*/  CS2R R10, SRZ ;  /* 0x00000000000a7805 */ /* 0x000fcc000001ff00 */
[----:B------:R1:W4:Y:S01]  /*4ee0*/  @!P2 LDG.E.64 R10, desc[UR10][R42.64] ;  /* 0x0000000a2a0aa981 */ /* 0x000322000c1e1b00 */
[----:B------:R-:W-:Y:S02]  /*4ef0*/  CS2R R14, SRZ ;  /* 0x00000000000e7805 */ /* 0x000fe4000001ff00 */
[----:B------:R-:W-:Y:S02]  /*4f00*/  CS2R R12, SRZ ;  /* 0x00000000000c7805 */ /* 0x000fe4000001ff00 */
[----:B--2---:R-:W-:Y:S02]  /*4f10*/  @!P1 MOV R18, R9 ;  /* 0x0000000900129202 */ /* 0x004fe40000000f00 */
[----:B---3--:R-:W-:-:S03]  /*4f20*/  @!P1 MOV R5, R6 ;  /* 0x0000000600059202 */ /* 0x008fc60000000f00 */
[----:B------:R2:W-:Y:S01]  /*4f30*/  STL [R1+0x36c], R18 ;  /* 0x00036c1201007387 */ /* 0x0005e20000100800 */
[----:B------:R-:W-:Y:S01]  /*4f40*/  @!P1 MOV R0, R8 ;  /* 0x0000000800009202 */ /* 0x000fe20000000f00 */
[----:B0-----:R-:W-:Y:S01]  /*4f50*/  HFMA2 R41, -RZ, RZ, 0, 0 ;  /* 0x00000000ff297431 */ /* 0x001fe200000001ff */
[----:B------:R-:W-:Y:S01]  /*4f60*/  MOV R40, RZ ;  /* 0x000000ff00287202 */ /* 0x000fe20000000f00 */
[----:B------:R-:W-:Y:S04]  /*4f70*/  STL.64 [R1+0x1a0], R6 ;  /* 0x0001a00601007387 */ /* 0x000fe80000100a00 */
[----:B------:R-:W-:Y:S01]  /*4f80*/  STL.64 [R1+0xa0], R8 ;  /* 0x0000a00801007387 */ /* 0x000fe20000100a00 */
[----:B--2---:R-:W-:-:S03]  /*4f90*/  CS2R R18, SRZ ;  /* 0x0000000000127805 */ /* 0x004fc6000001ff00 */
[----:B------:R-:W2:Y:S04]  /*4fa0*/  LDL.LU.64 R26, [R1+0x278] ;  /* 0x00027800011a7983 */ /* 0x000ea80000300a00 */
[----:B------:R-:W3:Y:S04]  /*4fb0*/  @!P0 LDG.E.64 R18, desc[UR10][R28.64] ;  /* 0x0000000a1c128981 */ /* 0x000ee8000c1e1b00 */
[----:B------:R0:W-:Y:S01]  /*4fc0*/  STL [R1+0x368], R0 ;  /* 0x0003680001007387 */ /* 0x0001e20000100800 */
[----:B-1----:R-:W-:Y:S02]  /*4fd0*/  CS2R R42, SRZ ;  /* 0x00000000002a7805 */ /* 0x002fe4000001ff00 */
[----:B----4-:R-:W-:Y:S01]  /*4fe0*/  @!P0 MOV R40, R16 ;  /* 0x0000001000288202 */ /* 0x010fe20000000f00 */
[----:B0-----:R-:W-:Y:S01]  /*4ff0*/  HFMA2 R0, -RZ, RZ, 0, 0 ;  /* 0x00000000ff007431 */ /* 0x001fe200000001ff */
[----:B------:R-:W-:Y:S01]  /*5000*/  @!P0 MOV R41, R17 ;  /* 0x0000001100298202 */ /* 0x000fe20000000f00 */
[----:B------:R0:W-:Y:S01]  /*5010*/  STL.64 [R1+0x1a8], R16 ;  /* 0x0001a81001007387 */ /* 0x0001e20000100a00 */
[----:B------:R-:W-:-:S02]  /*5020*/  @!P1 MOV R0, R7 ;  /* 0x0000000700009202 */ /* 0x000fc40000000f00 */
[----:B------:R-:W-:Y:S02]  /*5030*/  CS2R R8, SRZ ;  /* 0x0000000000087805 */ /* 0x000fe4000001ff00 */
[----:B------:R-:W-:Y:S01]  /*5040*/  LOP3.LUT P1, RZ, R22, 0x10, RZ, 0xc0, !PT ;  /* 0x0000001016ff7812 */ /* 0x000fe2000782c0ff */
[----:B------:R-:W4:-:S12]  /*5050*/  LDL.LU.64 R28, [R1+0x290] ;  /* 0x00029000011c7983 */ /* 0x000f180000300a00 */
[----:B------:R-:W2:Y:S04]  /*5060*/  @!P1 LDG.E.64 R14, desc[UR10][R24.64] ;  /* 0x0000000a180e9981 */ /* 0x000ea8000c1e1b00 */
[----:B------:R1:W4:Y:S04]  /*5070*/  @!P1 LDG.E.64 R12, desc[UR10][R44.64] ;  /* 0x0000000a2c0c9981 */ /* 0x000328000c1e1b00 */
[----:B------:R1:W-:Y:S01]  /*5080*/  STL [R1+0x210], R0 ;  /* 0x0002100001007387 */ /* 0x0003e20000100800 */
[----:B------:R-:W-:Y:S02]  /*5090*/  CS2R R6, SRZ ;  /* 0x0000000000067805 */ /* 0x000fe4000001ff00 */
[----:B0-----:R-:W-:Y:S01]  /*50a0*/  CS2R R16, SRZ ;  /* 0x0000000000107805 */ /* 0x001fe2000001ff00 */
[----:B------:R-:W4:Y:S01]  /*50b0*/  LDL.LU.64 R24, [R1+0x298] ;  /* 0x0002980001187983 */ /* 0x000f220000300a00 */
[----:B-1----:R-:W-:Y:S01]  /*50c0*/  HFMA2 R0, -RZ, RZ, 0, 0 ;  /* 0x00000000ff007431 */ /* 0x002fe200000001ff */
[----:B------:R-:W-:-:S02]  /*50d0*/  @!P2 MOV R42, R10 ;  /* 0x0000000a002aa202 */ /* 0x000fc40000000f00 */
[----:B------:R-:W-:Y:S02]  /*50e0*/  @!P2 MOV R43, R11 ;  /* 0x0000000b002ba202 */ /* 0x000fe40000000f00 */
[----:B------:R-:W-:Y:S01]  /*50f0*/  CS2R R44, SRZ ;  /* 0x00000000002c7805 */ /* 0x000fe2000001ff00 */
[----:B------:R-:W-:Y:S04]  /*5100*/  STL.64 [R1+0xb0], R20 ;  /* 0x0000b01401007387 */ /* 0x000fe80000100a00 */
[----:B------:R0:W-:Y:S02]  /*5110*/  STL.64 [R1+0x1b0], R10 ;  /* 0x0001b00a01007387 */ /* 0x0001e40000100a00 */
[----:B0-----:R-:W-:Y:S02]  /*5120*/  CS2R R10, SRZ ;  /* 0x00000000000a7805 */ /* 0x001fe4000001ff00 */
[----:B---3--:R-:W-:-:S05]  /*5130*/  @!P0 MOV R0, R18 ;  /* 0x0000001200008202 */ /* 0x008fca0000000f00 */
[----:B------:R0:W-:Y:S02]  /*5140*/  STL [R1+0x350], R0 ;  /* 0x0003500001007387 */ /* 0x0001e40000100800 */
[----:B0-----:R-:W-:Y:S01]  /*5150*/  HFMA2 R0, -RZ, RZ, 0, 0 ;  /* 0x00000000ff007431 */ /* 0x001fe200000001ff */
[----:B------:R-:W-:Y:S02]  /*5160*/  @!P0 MOV R0, R19 ;  /* 0x0000001300008202 */ /* 0x000fe40000000f00 */
[----:B------:R-:W-:-:S03]  /*5170*/  LOP3.LUT P0, RZ, R22, 0x8, RZ, 0xc0, !PT ;  /* 0x0000000816ff7812 */ /* 0x000fc6000780c0ff */
[----:B------:R0:W-:Y:S02]  /*5180*/  STL [R1+0x354], R0 ;  /* 0x0003540001007387 */ /* 0x0001e40000100800 */
[----:B0-----:R-:W-:-:S08]  /*5190*/  HFMA2 R0, -RZ, RZ, 0, 0 ;  /* 0x00000000ff007431 */ /* 0x001fd000000001ff */
[----:B------:R-:W3:Y:S04]  /*51a0*/  @!P0 LDG.E.64 R6, desc[UR10][R38.64] ;  /* 0x0000000a26068981 */ /* 0x000ee8000c1e1b00 */
[----:B------:R0:W3:Y:S01]  /*51b0*/  @!P0 LDG.E.64 R8, desc[UR10][R34.64] ;  /* 0x0000000a22088981 */ /* 0x0000e2000c1e1b00 */
[----:B------:R-:W-:-:S05]  /*51c0*/  @!P2 MOV R0, R20 ;  /* 0x000000140000a202 */ /* 0x000fca0000000f00 */
[----:B------:R1:W-:Y:S04]  /*51d0*/  STL [R1+0x338], R0 ;  /* 0x0003380001007387 */ /* 0x0003e80000100800 */
[----:B------:R-:W-:Y:S04]  /*51e0*/  STL.64 [R1+0xa8], R18 ;  /* 0x0000a81201007387 */ /* 0x000fe80000100a00 */
[----:B------:R-:W3:Y:S01]  /*51f0*/  LDL.LU.64 R38, [R1+0x280] ;  /* 0x0002800001267983 */ /* 0x000ee20000300a00 */
[----:B-1----:R-:W-:Y:S01]  /*5200*/  HFMA2 R0, -RZ, RZ, 0, 0 ;  /* 0x00000000ff007431 */ /* 0x002fe200000001ff */
[----:B------:R-:W-:-:S02]  /*5210*/  @!P2 MOV R0, R21 ;  /* 0x000000150000a202 */ /* 0x000fc40000000f00 */
[----:B------:R-:W-:-:S03]  /*5220*/  LOP3.LUT P2, RZ, R22, 0x4, RZ, 0xc0, !PT ;  /* 0x0000000416ff7812 */ /* 0x000fc6000784c0ff */
[----:B------:R1:W-:Y:S02]  /*5230*/  STL [R1+0x33c], R0 ;  /* 0x00033c0001007387 */ /* 0x0003e40000100800 */
[----:B-1----:R-:W-:-:S08]  /*5240*/  HFMA2 R0, -RZ, RZ, 0, 0 ;  /* 0x00000000ff007431 */ /* 0x002fd000000001ff */
[----:B------:R-:W3:Y:S01]  /*5250*/  @!P2 LDG.E.64 R16, desc[UR10][R36.64] ;  /* 0x0000000a2410a981 */ /* 0x000ee2000c1e1b00 */
[----:B--2---:R-:W-:-:S05]  /*5260*/  @!P1 MOV R0, R14 ;  /* 0x0000000e00009202 */ /* 0x004fca0000000f00 */
[----:B------:R1:W-:Y:S01]  /*5270*/  STL [R1+0x348], R0 ;  /* 0x0003480001007387 */ /* 0x0003e20000100800 */
[----:B----4-:R-:W-:Y:S02]  /*5280*/  @!P1 MOV R44, R12 ;  /* 0x0000000c002c9202 */ /* 0x010fe40000000f00 */
[----:B------:R-:W-:Y:S02]  /*5290*/  @!P1 MOV R45, R13 ;  /* 0x0000000d002d9202 */ /* 0x000fe40000000f00 */
[----:B------:R-:W-:Y:S02]  /*52a0*/  CS2R R20, SRZ ;  /* 0x0000000000147805 */ /* 0x000fe4000001ff00 */
[----:B0-----:R-:W-:Y:S02]  /*52b0*/  MOV R34, R46 ;  /* 0x0000002e00227202 */ /* 0x001fe40000000f00 */
[----:B------:R-:W-:Y:S02]  /*52c0*/  MOV R35, R47 ;  /* 0x0000002f00237202 */ /* 0x000fe40000000f00 */
[----:B------:R-:W-:Y:S01]  /*52d0*/  CS2R R18, SRZ ;  /* 0x0000000000127805 */ /* 0x000fe2000001ff00 */
[----:B------:R-:W-:Y:S01]  /*52e0*/  STL.64 [R1+0x1b8], R12 ;  /* 0x0001b80c01007387 */ /* 0x000fe20000100a00 */
[----:B-1----:R-:W-:-:S03]  /*52f0*/  HFMA2 R0, -RZ, RZ, 0, 0 ;  /* 0x00000000ff007431 */ /* 0x002fc600000001ff */
[----:B------:R-:W-:Y:S01]  /*5300*/  STL.64 [R1+0xb8], R14 ;  /* 0x0000b80e01007387 */ /* 0x000fe20000100a00 */
[----:B------:R-:W-:-:S03]  /*5310*/  @!P1 MOV R0, R15 ;  /* 0x0000000f00009202 */ /* 0x000fc60000000f00 */
[----:B------:R0:W2:Y:S01]  /*5320*/  @!P2 LDG.E.64 R18, desc[UR10][R30.64] ;  /* 0x0000000a1e12a981 */ /* 0x0000a2000c1e1b00 */
[----:B------:R-:W-:-:S03]  /*5330*/  LOP3.LUT P1, RZ, R22, 0x2, RZ, 0xc0, !PT ;  /* 0x0000000216ff7812 */ /* 0x000fc6000782c0ff */
[----:B------:R-:W4:Y:S10]  /*5340*/  LDL.LU.64 R36, [R1+0x258] ;  /* 0x0002580001247983 */ /* 0x000f340000300a00 */
[----:B------:R-:W2:Y:S04]  /*5350*/  @!P1 LDG.E.64 R20, desc[UR10][R34.64] ;  /* 0x0000000a22149981 */ /* 0x000ea8000c1e1b00 */
[----:B------:R1:W4:Y:S04]  /*5360*/  @!P1 LDG.E.64 R10, desc[UR10][R50.64] ;  /* 0x0000000a320a9981 */ /* 0x000328000c1e1b00 */
[----:B------:R1:W-:Y:S01]  /*5370*/  STL [R1+0x358], R0 ;  /* 0x0003580001007387 */ /* 0x0003e20000100800 */
[----:B0-----:R-:W-:-:S02]  /*5380*/  MOV R30, R48 ;  /* 0x00000030001e7202 */ /* 0x001fc40000000f00 */
[----:B------:R-:W-:Y:S02]  /*5390*/  CS2R R46, SRZ ;  /* 0x00000000002e7805 */ /* 0x000fe4000001ff00 */
[----:B------:R-:W-:Y:S01]  /*53a0*/  MOV R31, R49 ;  /* 0x00000031001f7202 */ /* 0x000fe20000000f00 */
[----:B---3--:R-:W-:Y:S01]  /*53b0*/  STL.64 [R1+0xc0], R6 ;  /* 0x0000c00601007387 */ /* 0x008fe20000100a00 */
[----:B-1----:R-:W-:Y:S01]  /*53c0*/  HFMA2 R0, -RZ, RZ, 0, 0 ;  /* 0x00000000ff007431 */ /* 0x002fe200000001ff */
[----:B------:R-:W-:Y:S02]  /*53d0*/  CS2R R12, SRZ ;  /* 0x00000000000c7805 */ /* 0x000fe4000001ff00 */
[----:B------:R-:W-:Y:S01]  /*53e0*/  CS2R R14, SRZ ;  /* 0x00000000000e7805 */ /* 0x000fe2000001ff00 */
[----:B------:R-:W3:Y:S01]  /*53f0*/  LDL.LU.64 R34, [R1+0x248] ;  /* 0x0002480001227983 */ /* 0x000ee20000300a00 */
[----:B------:R-:W-:-:S05]  /*5400*/  @!P0 MOV R0, R6 ;  /* 0x0000000600008202 */ /* 0x000fca0000000f00 */
[----:B------:R0:W-:Y:S02]  /*5410*/  STL [R1+0x35c], R0 ;  /* 0x00035c0001007387 */ /* 0x0001e40000100800 */
[----:B0-----:R-:W-:Y:S01]  /*5420*/  HFMA2 R0, -RZ, RZ, 0, 0 ;  /* 0x00000000ff007431 */ /* 0x001fe200000001ff */
[----:B------:R-:W-:Y:S02]  /*5430*/  @!P0 MOV R0, R7 ;  /* 0x0000000700008202 */ /* 0x000fe40000000f00 */
[----:B------:R-:W-:Y:S02]  /*5440*/  CS2R R48, SRZ ;  /* 0x0000000000307805 */ /* 0x000fe4000001ff00 */
[----:B------:R-:W-:Y:S02]  /*5450*/  CS2R R50, SRZ ;  /* 0x0000000000327805 */ /* 0x000fe4000001ff00 */
[----:B------:R-:W-:Y:S01]  /*5460*/  @!P0 MOV R46, R8 ;  /* 0x00000008002e8202 */ /* 0x000fe20000000f00 */
[----:B------:R-:W3:Y:S04]  /*5470*/  LDL.LU.64 R6, [R1+0x2a0] ;  /* 0x0002a00001067983 */ /* 0x000ee80000300a00 */
[----:B------:R0:W-:Y:S02]  /*5480*/  STL [R1+0x3c8], R0 ;  /* 0x0003c80001007387 */ /* 0x0001e40000100800 */
[----:B0-----:R-:W-:Y:S01]  /*5490*/  HFMA2 R0, -RZ, RZ, 0, 0 ;  /* 0x00000000ff007431 */ /* 0x001fe200000001ff */
[----:B------:R-:W-:-:S05]  /*54a0*/  @!P2 MOV R0, R16 ;  /* 0x000000100000a202 */ /* 0x000fca0000000f00 */
[----:B------:R0:W-:Y:S02]  /*54b0*/  STL [R1+0x3d8], R0 ;  /* 0x0003d80001007387 */ /* 0x0001e40000100800 */
[----:B0-----:R-:W-:Y:S01]  /*54c0*/  HFMA2 R0, -RZ, RZ, 0, 0 ;  /* 0x00000000ff007431 */ /* 0x001fe200000001ff */
[----:B------:R-:W-:-:S05]  /*54d0*/  @!P2 MOV R0, R17 ;  /* 0x000000110000a202 */ /* 0x000fca0000000f00 */
[----:B------:R0:W-:Y:S02]  /*54e0*/  STL [R1+0x420], R0 ;  /* 0x0004200001007387 */ /* 0x0001e40000100800 */
[----:B0-----:R-:W-:Y:S01]  /*54f0*/  HFMA2 R0, -RZ, RZ, 0, 0 ;  /* 0x00000000ff007431 */ /* 0x001fe200000001ff */
[----:B--2---:R-:W-:-:S05]  /*5500*/  @!P1 MOV R0, R20 ;  /* 0x0000001400009202 */ /* 0x004fca0000000f00 */
[----:B------:R0:W-:Y:S01]  /*5510*/  STL [R1+0x424], R0 ;  /* 0x0004240001007387 */ /* 0x0001e20000100800 */
[----:B------:R-:W-:Y:S02]  /*5520*/  @!P0 MOV R47, R9 ;  /* 0x00000009002f8202 */ /* 0x000fe40000000f00 */
[----:B------:R-:W-:Y:S01]  /*5530*/  @!P2 MOV R48, R18 ;  /* 0x000000120030a202 */ /* 0x000fe20000000f00 */
[----:B0-----:R-:W-:Y:S01]  /*5540*/  HFMA2 R0, -RZ, RZ, 0, 0 ;  /* 0x00000000ff007431 */ /* 0x001fe200000001ff */
[----:B------:R-:W-:Y:S02]  /*5550*/  @!P2 MOV R49, R19 ;  /* 0x000000130031a202 */ /* 0x000fe40000000f00 */
[----:B----4-:R-:W-:Y:S02]  /*5560*/  @!P1 MOV R50, R10 ;  /* 0x0000000a00329202 */ /* 0x010fe40000000f00 */
[----:B------:R-:W-:Y:S02]  /*5570*/  @!P1 MOV R51, R11 ;  /* 0x0000000b00339202 */ /* 0x000fe40000000f00 */
[----:B------:R-:W-:-:S02]  /*5580*/  @!P1 MOV R0, R21 ;  /* 0x0000001500009202 */ /* 0x000fc40000000f00 */
[C---:B------:R-:W-:Y:S02]  /*5590*/  LOP3.LUT P0, RZ, R22.reuse, 0x1, RZ, 0xc0, !PT ;  /* 0x0000000116ff7812 */ /* 0x040fe4000780c0ff */
[C---:B------:R-:W-:Y:S02]  /*55a0*/  LOP3.LUT P2, RZ, R22.reuse, 0x8000000, RZ, 0xc0, !PT ;  /* 0x0800000016ff7812 */ /* 0x040fe4000784c0ff */
[----:B------:R-:W-:Y:S02]  /*55b0*/  LOP3.LUT P1, RZ, R22, 0x4000000, RZ, 0xc0, !PT ;  /* 0x0400000016ff7812 */ /* 0x000fe4000782c0ff */
[----:B------:R-:W2:Y:S07]  /*55c0*/  LDL.LU.64 R22, [R1+0x2b0] ;  /* 0x0002b00001167983 */ /* 0x000eae0000300a00 */
[----:B------:R-:W4:Y:S04]  /*55d0*/  @!P0 LDG.E.64 R12, desc[UR10][R30.64] ;  /* 0x0000000a1e0c8981 */ /* 0x000f28000c1e1b00 */
[----:B------:R-:W4:Y:S04]  /*55e0*/  @!P0 LDG.E.64 R14, desc[UR10][R32.64] ;  /* 0x0000000a200e8981 */ /* 0x000f28000c1e1b00 */
[----:B------:R-:W4:Y:S04]  /*55f0*/  LDL.LU.64 R30, [R1+0x268] ;  /* 0x00026800011e7983 */ /* 0x000f280000300a00 */
[----:B------:R-:W4:Y:S04]  /*5600*/  LDL.LU.64 R32, [R1+0x270] ;  /* 0x0002700001207983 */ /* 0x000f280000300a00 */
[----:B------:R0:W-:Y:S02]  /*5610*/  STL.64 [R1+0x1c8], R18 ;  /* 0x0001c81201007387 */ /* 0x0001e40000100a00 */
[----:B0-----:R-:W-:-:S02]  /*5620*/  CS2R R18, SRZ ;  /* 0x0000000000127805 */ /* 0x001fc4000001ff00 */
[----:B------:R0:W-:Y:S02]  /*5630*/  STL.64 [R1+0xc8], R16 ;  /* 0x0000c81001007387 */ /* 0x0001e40000100a00 */
[----:B0-----:R-:W-:-:S06]  /*5640*/  CS2R R16, SRZ ;  /* 0x0000000000107805 */ /* 0x001fcc000001ff00 */
[----:B---3--:R0:W3:Y:S02]  /*5650*/  @!P1 LDG.E.64 R16, desc[UR10][R6.64] ;  /* 0x0000000a06109981 */ /* 0x0080e4000c1e1b00 */
[----:B0-----:R-:W-:Y:S02]  /*5660*/  MOV R6, UR6 ;  /* 0x0000000600067c02 */ /* 0x001fe40008000f00 */
[----:B------:R0:W-:Y:S01]  /*5670*/  STL.64 [R1+0xd0], R20 ;  /* 0x0000d01401007387 */ /* 0x0001e20000100a00 */
[----:B------:R-:W-:Y:S01]  /*5680*/  MOV R7, UR7 ;  /* 0x0000000700077c02 */ /* 0x000fe20008000f00 */
[----:B------:R-:W1:Y:S02]  /*5690*/  LDCU.U8 UR6, c[0x0][0x414] ;  /* 0x00008280ff0677ac */ /* 0x000e640008000000 */
[----:B--2---:R2:W3:Y:S02]  /*56a0*/  @!P1 LDG.E.64 R18, desc[UR10][R22.64] ;  /* 0x0000000a16129981 */ /* 0x0044e4000c1e1b00 */
[----:B--2---:R-:W-:Y:S01]  /*56b0*/  HFMA2 R22, -RZ, RZ, 0, 0 ;  /* 0x00000000ff167431 */ /* 0x004fe200000001ff */
[----:B------:R-:W-:-:S06]  /*56c0*/  MOV R23, RZ ;  /* 0x000000ff00177202 */ /* 0x000fcc0000000f00 */
[----:B------:R2:W3:Y:S02]  /*56d0*/  @!P2 LDG.E.64 R22, desc[UR10][R24.64] ;  /* 0x0000000a1816a981 */ /* 0x0004e4000c1e1b00 */
[----:B--2---:R-:W-:-:S06]  /*56e0*/  CS2R R24, SRZ ;  /* 0x0000000000187805 */ /* 0x004fcc000001ff00 */
[----:B------:R2:W3:Y:S02]  /*56f0*/  @!P3 LDG.E.64 R24, desc[UR10][R26.64] ;  /* 0x0000000a1a18b981 */ /* 0x0004e4000c1e1b00 */
[----:B--2---:R-:W-:-:S06]  /*5700*/  CS2R R26, SRZ ;  /* 0x00000000001a7805 */ /* 0x004fcc000001ff00 */
[----:B------:R-:W2:Y:S04]  /*5710*/  @!P3 LDG.E.64 R26, desc[UR10][R38.64] ;  /* 0x0000000a261ab981 */ /* 0x000ea8000c1e1b00 */
[----:B------:R1:W3:Y:S01]  /*5720*/  LDG.E.64 R38, desc[UR10][R6.64] ;  /* 0x0000000a06267981 */ /* 0x0002e2000c1e1b00 */
[----:B0-----:R-:W-:-:S06]  /*5730*/  CS2R R20, SRZ ;  /* 0x0000000000147805 */ /* 0x001fcc000001ff00 */
[----:B------:R0:W2:Y:S01]  /*5740*/  @!P2 LDG.E.64 R20, desc[UR10][R28.64] ;  /* 0x0000000a1c14a981 */ /* 0x0000a2000c1e1b00 */
[----:B-1----:R-:W1:Y:S01]  /*5750*/  @!P6 LDC.64 R6, c[0x0][0x398] ;  /* 0x0000e600ff06eb82 */ /* 0x002e620000000a00 */
[----:B0-----:R-:W-:-:S06]  /*5760*/  CS2R R28, SRZ ;  /* 0x00000000001c7805 */ /* 0x001fcc000001ff00 */
[----:B----4-:R0:W4:Y:S02]  /*5770*/  @!P4 LDG.E.64 R28, desc[UR10][R30.64] ;  /* 0x0000000a1e1cc981 */ /* 0x010124000c1e1b00 */
[----:B0-----:R-:W-:-:S06]  /*5780*/  CS2R R30, SRZ ;  /* 0x00000000001e7805 */ /* 0x001fcc000001ff00 */
[----:B------:R0:W2:Y:S02]  /*5790*/  @!P4 LDG.E.64 R30, desc[UR10][R32.64] ;  /* 0x0000000a201ec981 */ /* 0x0000a4000c1e1b00 */
[----:B0-----:R-:W-:-:S06]  /*57a0*/  CS2R R32, SRZ ;  /* 0x0000000000207805 */ /* 0x001fcc000001ff00 */
[----:B------:R0:W2:Y:S02]  /*57b0*/  @!P5 LDG.E.64 R32, desc[UR10][R34.64] ;  /* 0x0000000a2220d981 */ /* 0x0000a4000c1e1b00 */
[----:B0-----:R-:W-:-:S06]  /*57c0*/  CS2R R34, SRZ ;  /* 0x0000000000227805 */ /* 0x001fcc000001ff00 */
[----:B------:R0:W2:Y:S04]  /*57d0*/  @!P5 LDG.E.64 R34, desc[UR10][R36.64] ;  /* 0x0000000a2422d981 */ /* 0x0000a8000c1e1b00 */
[----:B------:R-:W-:Y:S01]  /*57e0*/  STL [R1+0x214], R5 ;  /* 0x0002140501007387 */ /* 0x000fe20000100800 */
[----:B0-----:R-:W-:-:S06]  /*57f0*/  CS2R R36, SRZ ;  /* 0x0000000000247805 */ /* 0x001fcc000001ff00 */
[----:B------:R0:W2:Y:S04]  /*5800*/  @!P6 LDG.E.64 R36, desc[UR10][R52.64] ;  /* 0x0000000a3424e981 */ /* 0x0000a8000c1e1b00 */
[----:B------:R-:W-:Y:S01]  /*5810*/  STL [R1+0x434], R0 ;  /* 0x0004340001007387 */ /* 0x000fe20000100800 */
[----:B0-----:R-:W-:Y:S02]  /*5820*/  CS2R R52, SRZ ;  /* 0x0000000000347805 */ /* 0x001fe4000001ff00 */
[----:B------:R-:W-:Y:S02]  /*5830*/  @!P0 MOV R52, R14 ;  /* 0x0000000e00348202 */ /* 0x000fe40000000f00 */
[----:B------:R-:W-:Y:S01]  /*5840*/  @!P0 MOV R53, R15 ;  /* 0x0000000f00358202 */ /* 0x000fe20000000f00 */
[----:B------:R0:W-:Y:S02]  /*5850*/  STL.64 [R1+0x1c0], R8 ;  /* 0x0001c00801007387 */ /* 0x0001e40000100a00 */
[----:B0-----:R-:W0:Y:S01]  /*5860*/  S2R R9, SR_TID.X ;  /* 0x0000000000097919 */ /* 0x001e220000002100 */
[----:B---3--:R-:W-:Y:S01]  /*5870*/  MOV R5, R38 ;  /* 0x0000002600057202 */ /* 0x008fe20000000f00 */
[----:B------:R-:W-:Y:S01]  /*5880*/  HFMA2 R38, -RZ, RZ, 0, 0 ;  /* 0x00000000ff267431 */ /* 0x000fe200000001ff */
[----:B------:R-:W-:-:S05]  /*5890*/  @!P0 MOV R38, R12 ;  /* 0x0000000c00268202 */ /* 0x000fca0000000f00 */
[----:B------:R3:W-:Y:S02]  /*58a0*/  STL [R1+0x26c], R38 ;  /* 0x00026c2601007387 */ /* 0x0007e40000100800 */
[----:B---3--:R-:W-:Y:S01]  /*58b0*/  HFMA2 R38, -RZ, RZ, 0, 0 ;  /* 0x00000000ff267431 */ /* 0x008fe200000001ff */
[----:B------:R-:W-:Y:S02]  /*58c0*/  MOV R0, R39 ;  /* 0x0000002700007202 */ /* 0x000fe40000000f00 */
[----:B------:R-:W-:Y:S02]  /*58d0*/  @!P0 MOV R38, R13 ;  /* 0x0000000d00268202 */ /* 0x000fe40000000f00 */
[----:B-1----:R-:W-:-:S03]  /*58e0*/  @!P6 IADD3 R6, P0, PT, R2, R6, RZ ;  /* 0x000000060206e210 */ /* 0x002fc60007f1e0ff */
[----:B------:R1:W-:Y:S01]  /*58f0*/  STL [R1+0x3dc], R38 ;  /* 0x0003dc2601007387 */ /* 0x0003e20000100800 */
[----:B------:R-:W-:Y:S02]  /*5900*/  @!P6 IADD3.X R7, PT, PT, R3, R7, RZ, P0, !PT ;  /* 0x000000070307e210 */ /* 0x000fe400007fe4ff */
[----:B-1----:R-:W-:-:S06]  /*5910*/  CS2R R38, SRZ ;  /* 0x0000000000267805 */ /* 0x002fcc000001ff00 */
[----:B------:R1:W3:Y:S01]  /*5920*/  @!P6 LDG.E.64 R38, desc[UR10][R6.64] ;  /* 0x0000000a0626e981 */ /* 0x0002e2000c1e1b00 */
[----:B0-----:R-:W-:-:S03]  /*5930*/  LOP3.LUT R8, R9, 0xffff, RZ, 0xc0, !PT ;  /* 0x0000ffff09087812 */ /* 0x001fc600078ec0ff */
[----:B------:R0:W-:Y:S04]  /*5940*/  STL.64 [R1+0x1d0], R10 ;  /* 0x0001d00a01007387 */ /* 0x0001e80000100a00 */
[----:B------:R4:W-:Y:S01]  /*5950*/  STL.64 [R1+0x1d8], R14 ;  /* 0x0001d80e01007387 */ /* 0x0009e20000100a00 */
[----:B------:R-:W-:Y:S01]  /*5960*/  IMAD R8, R8, 0x751, RZ ;  /* 0x0000075108087824 */ /* 0x000fe200078e02ff */
[----:B0-----:R-:W-:-:S04]  /*5970*/  MOV R10, R5 ;  /* 0x00000005000a7202 */ /* 0x001fc80000000f00 */
[----:B------:R-:W-:Y:S01]  /*5980*/  SHF.R.U32.HI R8, RZ, 0x10, R8 ;  /* 0x00000010ff087819 */ /* 0x000fe20000011608 */
[----:B------:R-:W-:Y:S01]  /*5990*/  STL.64 [R1+0x1e0], R18 ;  /* 0x0001e01201007387 */ /* 0x000fe20000100a00 */
[----:B----4-:R-:W-:Y:S01]  /*59a0*/  MOV R14, R10 ;  /* 0x0000000a000e7202 */ /* 0x010fe20000000f00 */
[----:B------:R-:W-:Y:S01]  /*59b0*/  HFMA2 R10, -RZ, RZ, 0, 0 ;  /* 0x00000000ff0a7431 */ /* 0x000fe200000001ff */
[----:B------:R-:W-:Y:S01]  /*59c0*/  ISETP.NE.AND P0, PT, RZ, UR6, PT ;  /* 0x00000006ff007c0c */ /* 0x000fe2000bf05270 */
[----:B------:R0:W-:Y:S01]  /*59d0*/  STL.64 [R1+0xe0], R16 ;  /* 0x0000e01001007387 */ /* 0x0001e20000100a00 */
[----:B------:R-:W-:-:S03]  /*59e0*/  @!P1 MOV R10, R16 ;  /* 0x00000010000a9202 */ /* 0x000fc60000000f00 */
[----:B------:R-:W-:Y:S01]  /*59f0*/  STL.64 [R1+0xf8], R28 ;  /* 0x0000f81c01007387 */ /* 0x000fe20000100a00 */
[----:B------:R-:W-:-:S03]  /*5a00*/  PRMT R8, R8, 0x9910, RZ ;  /* 0x0000991008087816 */ /* 0x000fc600000000ff */
[----:B------:R4:W-:Y:S02]  /*5a10*/  STL [R1+0x390], R10 ;  /* 0x0003900a01007387 */ /* 0x0009e40000100800 */
[----:B------:R-:W-:Y:S01]  /*5a20*/  IMAD R8, R8, 0x23, RZ ;  /* 0x0000002308087824 */ /* 0x000fe200078e02ff */
[----:B------:R-:W-:Y:S01]  /*5a30*/  MOV R11, R0 ;  /* 0x00000000000b7202 */ /* 0x000fe20000000f00 */
[----:B------:R-:W1:Y:S01]  /*5a40*/  @P0 LDC.64 R2, c[0x0][0x3b0] ;  /* 0x0000ec00ff020b82 */ /* 0x000e620000000a00 */
[----:B------:R-:W-:Y:S01]  /*5a50*/  R2UR UR28, R14 ;  /* 0x000000000e1c72ca */ /* 0x000fe200000e0000 */
[----:B0-----:R-:W-:Y:S01]  /*5a60*/  HFMA2 R16, -RZ, RZ, 0, 0 ;  /* 0x00000000ff107431 */ /* 0x001fe200000001ff */
[----:B--2---:R-:W-:Y:S01]  /*5a70*/  STL.64 [R1+0x1f8], R30 ;  /* 0x0001f81e01007387 */ /* 0x004fe20000100a00 */
[----:B----4-:R-:W-:Y:S01]  /*5a80*/  HFMA2 R10, -RZ, RZ, 0, 0 ;  /* 0x00000000ff0a7431 */ /* 0x010fe200000001ff */
[----:B------:R-:W-:Y:S02]  /*5a90*/  IADD3 R8, PT, PT, RZ, -R8, RZ ;  /* 0x80000008ff087210 */ /* 0x000fe40007ffe0ff */
[----:B------:R-:W-:Y:S01]  /*5aa0*/  STL.64 [R1+0x100], R32 ;  /* 0x0001002001007387 */ /* 0x000fe20000100a00 */
[----:B------:R-:W-:-:S03]  /*5ab0*/  @!P1 MOV R10, R17 ;  /* 0x00000011000a9202 */ /* 0x000fc60000000f00 */
[----:B------:R-:W-:Y:S01]  /*5ac0*/  STL.64 [R1+0x200], R34 ;  /* 0x0002002201007387 */ /* 0x000fe20000100a00 */
[----:B------:R-:W-:Y:S02]  /*5ad0*/  MOV R15, R11 ;  /* 0x0000000b000f7202 */ /* 0x000fe40000000f00 */
[----:B------:R-:W-:Y:S01]  /*5ae0*/  PRMT R8, R8, 0x7710, RZ ;  /* 0x0000771008087816 */ /* 0x000fe200000000ff */
[----:B------:R0:W-:Y:S03]  /*5af0*/  STL [R1+0x3cc], R10 ;  /* 0x0003cc0a01007387 */ /* 0x0001e60000100800 */
[----:B------:R-:W-:Y:S01]  /*5b00*/  IADD3 R8, PT, PT, R8, R9, RZ ;  /* 0x0000000908087210 */ /* 0x000fe20007ffe0ff */
[----:B------:R-:W-:Y:S04]  /*5b10*/  STL.64 [R1+0x108], R36 ;  /* 0x0001082401007387 */ /* 0x000fe80000100a00 */
[----:B------:R-:W5:Y:S01]  /*5b20*/  LDL.LU R5, [R1+0x48c] ;  /* 0x00048c0001057983 */ /* 0x000f620000300800 */
[----:B0-----:R-:W-:-:S02]  /*5b30*/  CS2R R10, SRZ ;  /* 0x00000000000a7805 */ /* 0x001fc4000001ff00 */
[----:B------:R-:W-:Y:S01]  /*5b40*/  @!P1 MOV R10, R18 ;  /* 0x00000012000a9202 */ /* 0x000fe20000000f00 */
[----:B------:R-:W-:Y:S01]  /*5b50*/  HFMA2 R18, -RZ, RZ, 0, 0 ;  /* 0x00000000ff127431 */ /* 0x000fe200000001ff */
[----:B-1----:R-:W-:Y:S01]  /*5b60*/  SHF.L.U32 R6, R8, 0x1, RZ ;  /* 0x0000000108067819 */ /* 0x002fe200000006ff */
[----:B------:R-:W5:Y:S01]  /*5b70*/  LDL.LU R0, [R1+0x488] ;  /* 0x0004880001007983 */ /* 0x000f620000300800 */
[----:B------:R-:W-:Y:S02]  /*5b80*/  MOV R8, UR13 ;  /* 0x0000000d00087c02 */ /* 0x000fe40008000f00 */
[----:B------:R-:W-:Y:S02]  /*5b90*/  @!P4 MOV R18, R31 ;  /* 0x0000001f0012c202 */ /* 0x000fe40000000f00 */
[----:B------:R-:W-:Y:S01]  /*5ba0*/  LOP3.LUT R9, R6, 0xffff, RZ, 0xc0, !PT ;  /* 0x0000ffff06097812 */ /* 0x000fe200078ec0ff */
[----:B------:R-:W5:Y:S01]  /*5bb0*/  LDL R31, [R1+0x33c] ;  /* 0x00033c00011f7983 */ /* 0x000f620000100800 */
[----:B------:R-:W-:-:S03]  /*5bc0*/  MOV R17, UR28 ;  /* 0x0000001c00117c02 */ /* 0x000fc60008000f00 */
[----:B------:R0:W-:Y:S01]  /*5bd0*/  STL [R1+0x268], R18 ;  /* 0x0002681201007387 */ /* 0x0001e20000100800 */
[----:B------:R-:W-:Y:S01]  /*5be0*/  IMAD R8, R8, 0x46, R9 ;  /* 0x0000004608087824 */ /* 0x000fe200078e0209 */
[----:B------:R-:W-:Y:S01]  /*5bf0*/  CS2R R6, SRZ ;  /* 0x0000000000067805 */ /* 0x000fe2000001ff00 */
[----:B------:R-:W-:Y:S01]  /*5c00*/  FFMA.FTZ R17, -R17, UR28, R15 ;  /* 0x0000001c11117c23 */ /* 0x000fe2000801010f */
[----:B0-----:R-:W-:Y:S02]  /*5c10*/  HFMA2 R18, -RZ, RZ, 0, 0 ;  /* 0x00000000ff127431 */ /* 0x001fe400000001ff */
[----:B------:R-:W-:Y:S01]  /*5c20*/  @P0 IMAD.WIDE R2, R8, 0x4, R2 ;  /* 0x0000000408020825 */ /* 0x000fe200078e0202 */
[----:B------:R-:W-:-:S04]  /*5c30*/  @!P5 MOV R18, R32 ;  /* 0x000000200012d202 */ /* 0x000fc80000000f00 */
[----:B------:R0:W5:Y:S01]  /*5c40*/  @P0 LDG.E.64 R6, desc[UR10][R2.64] ;  /* 0x0000000a02060981 */ /* 0x000162000c1e1b00 */
[----:B------:R-:W-:-:S03]  /*5c50*/  FSETP.GTU.FTZ.AND P0, PT, R17, RZ, PT ;  /* 0x000000ff1100720b */ /* 0x000fc60003f1c000 */
[----:B------:R1:W-:Y:S01]  /*5c60*/  STL [R1+0x458], R18 ;  /* 0x0004581201007387 */ /* 0x0003e20000100800 */
[----:B------:R-:W-:-:S03]  /*5c70*/  @!P4 MOV R16, R28 ;  /* 0x0000001c0010c202 */ /* 0x000fc60000000f00 */
[----:B------:R-:W-:Y:S01]  /*5c80*/  STL [R1+0x480], R9 ;  /* 0x0004800901007387 */ /* 0x000fe20000100800 */
[----:B0-----:R-:W0:Y:S03]  /*5c90*/  LDC.64 R2, c[0x0][0x3a8] ;  /* 0x0000ea00ff027b82 */ /* 0x001e260000000a00 */
[----:B------:R2:W5:Y:S01]  /*5ca0*/  LDL R32, [R1+0x348] ;  /* 0x0003480001207983 */ /* 0x0005620000100800 */
[----:B-1----:R-:W-:Y:S01]  /*5cb0*/  HFMA2 R18, -RZ, RZ, 0, 0 ;  /* 0x00000000ff127431 */ /* 0x002fe200000001ff */
[----:B------:R-:W-:Y:S01]  /*5cc0*/  @!P5 MOV R18, R33 ;  /* 0x000000210012d202 */ /* 0x000fe20000000f00 */
[----:B------:R-:W-:Y:S01]  /*5cd0*/  VOTEU.ANY UP0, P0 ;  /* 0x0000000000ff7886 */ /* 0x000fe20000000100 */
[----:B------:R-:W-:Y:S04]  /*5ce0*/  STL [R1+0x444], R16 ;  /* 0x0004441001007387 */ /* 0x000fe80000100800 */
[----:B------:R1:W-:Y:S01]  /*5cf0*/  STL [R1+0x45c], R18 ;  /* 0x00045c1201007387 */ /* 0x0003e20000100800 */
[----:B------:R-:W4:Y:S03]  /*5d00*/  @UP0 LDCU UR5, c[0x0][0x3c0] ;  /* 0x00007800ff0507ac */ /* 0x000f260008000800 */
[----:B------:R2:W5:Y:S01]  /*5d10*/  LDL R33, [R1+0x358] ;  /* 0x0003580001217983 */ /* 0x0005620000100800 */
[----:B-1----:R-:W-:Y:S01]  /*5d20*/  HFMA2 R18, -RZ, RZ, 0, 0 ;  /* 0x00000000ff127431 */ /* 0x002fe200000001ff */
[----:B------:R-:W-:-:S02]  /*5d30*/  PLOP3.LUT P0, PT, PT, PT, UP0, 0x80, 0x8 ;  /* 0x000000000008781c */ /* 0x000fc40003f0f008 */
[----:B------:R-:W-:Y:S01]  /*5d40*/  @!P5 MOV R18, R34 ;  /* 0x000000220012d202 */ /* 0x000fe20000000f00 */
[----:B------:R-:W-:Y:S02]  /*5d50*/  HFMA2 R16, -RZ, RZ, 0, 0 ;  /* 0x00000000ff107431 */ /* 0x000fe400000001ff */
[----:B0-----:R-:W-:Y:S01]  /*5d60*/  IMAD.WIDE R8, R8, 0x4, R2 ;  /* 0x0000000408087825 */ /* 0x001fe200078e0202 */
[----:B------:R2:W5:Y:S04]  /*5d70*/  LDL R34, [R1+0x35c] ;  /* 0x00035c0001227983 */ /* 0x0005680000100800 */
[----:B------:R0:W-:Y:S03]  /*5d80*/  STL [R1+0x27c], R18 ;  /* 0x00027c1201007387 */ /* 0x0001e60000100800 */
[----:B----4-:R-:W-:Y:S01]  /*5d90*/  @P0 FADD.FTZ R17, R17, UR5 ;  /* 0x0000000511110e21 */ /* 0x010fe20008010000 */
[----:B------:R-:W-:Y:S01]  /*5da0*/  @!P4 MOV R16, R29 ;  /* 0x0000001d0010c202 */ /* 0x000fe20000000f00 */
[----:B------:R2:W5:Y:S04]  /*5db0*/  LDL.LU.64 R2, [R1+0x490] ;  /* 0x0004900001027983 */ /* 0x0005680000300a00 */
[----:B------:R-:W5:Y:S01]  /*5dc0*/  LDG.E.64 R8, desc[UR10][R8.64] ;  /* 0x0000000a08087981 */ /* 0x000f62000c1e1b00 */
[----:B0-----:R-:W-:Y:S01]  /*5dd0*/  HFMA2 R18, -RZ, RZ, 0, 0 ;  /* 0x00000000ff127431 */ /* 0x001fe200000001ff */
[----:B------:R-:W0:Y:S02]  /*5de0*/  @P0 MUFU.RSQ R17, R17 ;  /* 0x0000001100110308 */ /* 0x000e240000001400 */
[----:B------:R2:W5:Y:S01]  /*5df0*/  LDL R29, [R1+0x350] ;  /* 0x00035000011d7983 */ /* 0x0005620000100800 */
[----:B------:R-:W-:-:S03]  /*5e00*/  @!P5 MOV R18, R35 ;  /* 0x000000230012d202 */ /* 0x000fc60000000f00 */
[----:B------:R-:W-:Y:S04]  /*5e10*/  STL [R1+0x450], R16 ;  /* 0x0004501001007387 */ /* 0x000fe80000100800 */
[----:B------:R1:W-:Y:S04]  /*5e20*/  STL [R1+0x290], R18 ;  /* 0x0002901201007387 */ /* 0x0003e80000100800 */
[----:B------:R2:W5:Y:S01]  /*5e30*/  LDL R35, [R1+0x3c8] ;  /* 0x0003c80001237983 */ /* 0x0005620000100800 */
[----:B-1----:R-:W-:Y:S01]  /*5e40*/  HFMA2 R18, -RZ, RZ, 0, 0 ;  /* 0x00000000ff127431 */ /* 0x002fe200000001ff */
[----:B------:R-:W-:Y:S01]  /*5e50*/  @!P6 MOV R18, R36 ;  /* 0x000000240012e202 */ /* 0x000fe20000000f00 */
[----:B------:R-:W-:Y:S01]  /*5e60*/  HFMA2 R16, -RZ, RZ, 0, 0 ;  /* 0x00000000ff107431 */ /* 0x000fe200000001ff */
[----:B0-----:R-:W-:Y:S01]  /*5e70*/  @P0 R2UR UR5, R17 ;  /* 0x00000000110502ca */ /* 0x001fe200000e0000 */
[----:B------:R2:W5:Y:S04]  /*5e80*/  LDL R36, [R1+0x3d8] ;  /* 0x0003d80001247983 */ /* 0x0005680000100800 */
[----:B------:R0:W-:Y:S02]  /*5e90*/  STL [R1+0x460], R18 ;  /* 0x0004601201007387 */ /* 0x0001e40000100800 */
[----:B0-----:R-:W-:Y:S01]  /*5ea0*/  HFMA2 R18, -RZ, RZ, 0, 0 ;  /* 0x00000000ff127431 */ /* 0x001fe200000001ff */
[----:B------:R-:W-:Y:S01]  /*5eb0*/  @!P6 MOV R18, R37 ;  /* 0x000000250012e202 */ /* 0x000fe20000000f00 */
[----:B------:R-:W-:Y:S01]  /*5ec0*/  HFMA2 R17, -RZ, RZ, 0, 0 ;  /* 0x00000000ff117431 */ /* 0x000fe200000001ff */
[----:B------:R-:W-:Y:S01]  /*5ed0*/  @!P4 MOV R16, R30 ;  /* 0x0000001e0010c202 */ /* 0x000fe20000000f00 */
[----:B------:R2:W5:Y:S04]  /*5ee0*/  LDL R37, [R1+0x420] ;  /* 0x0004200001257983 */ /* 0x0005680000100800 */
[----:B------:R0:W-:Y:S04]  /*5ef0*/  STL [R1+0x464], R18 ;  /* 0x0004641201007387 */ /* 0x0001e80000100800 */
[----:B------:R2:W5:Y:S01]  /*5f00*/  LDL R30, [R1+0x338] ;  /* 0x00033800011e7983 */ /* 0x0005620000100800 */
[----:B0-----:R-:W-:-:S03]  /*5f10*/  HFMA2 R18, -RZ, RZ, 0, 0 ;  /* 0x00000000ff127431 */ /* 0x001fc600000001ff */
[----:B---3--:R0:W-:Y:S01]  /*5f20*/  STL.64 [R1+0x208], R38 ;  /* 0x0002082601007387 */ /* 0x0081e20000100a00 */
[----:B------:R-:W-:Y:S02]  /*5f30*/  @!P6 MOV R18, R38 ;  /* 0x000000260012e202 */ /* 0x000fe40000000f00 */
[----:B------:R-:W-:Y:S01]  /*5f40*/  @!P6 MOV R17, R39 ;  /* 0x000000270011e202 */ /* 0x000fe20000000f00 */
[----:B0-----:R2:W5:Y:S04]  /*5f50*/  LDL R38, [R1+0x424] ;  /* 0x0004240001267983 */ /* 0x0015680000100800 */
[----:B------:R2:W5:Y:S01]  /*5f60*/  LDL R39, [R1+0x434] ;  /* 0x0004340001277983 */ /* 0x0005620000100800 */
[----:B------:R-:W-:-:S03]  /*5f70*/  HFMA2 R14, -RZ, RZ, 0, 0 ;  /* 0x00000000ff0e7431 */ /* 0x000fc600000001ff */
[----:B------:R0:W-:Y:S01]  /*5f80*/  STL.64 [R1+0xd8], R12 ;  /* 0x0000d80c01007387 */ /* 0x0001e20000100a00 */
[----:B------:R-:W-:-:S03]  /*5f90*/  @!P3 MOV R14, R24 ;  /* 0x00000018000eb202 */ /* 0x000fc60000000f00 */
[----:B------:R-:W-:Y:S01]  /*5fa0*/  STL.64 [R1+0xe8], R20 ;  /* 0x0000e81401007387 */ /* 0x000fe20000100a00 */
[----:B0-----:R-:W-:-:S03]  /*5fb0*/  HFMA2 R12, -RZ, RZ, 0, 0 ;  /* 0x00000000ff0c7431 */ /* 0x001fc600000001ff */
[----:B------:R-:W-:Y:S04]  /*5fc0*/  STL.64 [R1+0x1e8], R22 ;  /* 0x0001e81601007387 */ /* 0x000fe80000100a00 */
[----:B------:R-:W-:Y:S01]  /*5fd0*/  STL.64 [R1+0xf0], R24 ;  /* 0x0000f01801007387 */ /* 0x000fe20000100a00 */
[----:B------:R-:W-:-:S03]  /*5fe0*/  @!P2 MOV R12, R20 ;  /* 0x00000014000ca202 */ /* 0x000fc60000000f00 */
[----:B------:R-:W-:Y:S04]  /*5ff0*/  STL.64 [R1+0x1f0], R26 ;  /* 0x0001f01a01007387 */ /* 0x000fe80000100a00 */
[----:B------:R-:W-:Y:S04]  /*6000*/  STL [R1+0x294], R18 ;  /* 0x0002941201007387 */ /* 0x000fe80000100800 */
[----:B------:R-:W-:Y:S04]  /*6010*/  STL [R1+0x2a0], R17 ;  /* 0x0002a01101007387 */ /* 0x000fe80000100800 */
[----:B------:R0:W-:Y:S04]  /*6020*/  STL [R1+0x430], R14 ;  /* 0x0004300e01007387 */ /* 0x0001e80000100800 */
[----:B------:R1:W-:Y:S01]  /*6030*/  STL [R1+0x41c], R12 ;  /* 0x00041c0c01007387 */ /* 0x0003e20000100800 */
[----:B0-----:R-:W-:Y:S01]  /*6040*/  HFMA2 R14, -RZ, RZ, 0, 0 ;  /* 0x00000000ff0e7431 */ /* 0x001fe200000001ff */
[----:B------:R-:W-:Y:S01]  /*6050*/  UISETP.NE.AND UP1, UPT, UR6, URZ, UPT ;  /* 0x000000ff0600728c */ /* 0x000fe2000bf25270 */
[----:B-1----:R-:W-:Y:S01]  /*6060*/  HFMA2 R12, -RZ, RZ, 0, 0 ;  /* 0x00000000ff0c7431 */ /* 0x002fe200000001ff */
[----:B------:R-:W-:Y:S01]  /*6070*/  @!P3 MOV R14, R25 ;  /* 0x00000019000eb202 */ /* 0x000fe20000000f00 */
[----:B------:R-:W-:Y:S01]  /*6080*/  HFMA2 R15, -RZ, RZ, 0, 0 ;  /* 0x00000000ff0f7431 */ /* 0x000fe200000001ff */
[----:B------:R-:W-:-:S03]  /*6090*/  @!P2 MOV R12, R21 ;  /* 0x00000015000ca202 */ /* 0x000fc60000000f00 */
[----:B------:R0:W-:Y:S01]  /*60a0*/  STL [R1+0x43c], R14 ;  /* 0x00043c0e01007387 */ /* 0x0001e20000100800 */
[----:B------:R-:W-:-:S03]  /*60b0*/  @!P1 MOV R11, R19 ;  /* 0x00000013000b9202 */ /* 0x000fc60000000f00 */
[----:B------:R1:W-:Y:S01]  /*60c0*/  STL [R1+0x428], R12 ;  /* 0x0004280c01007387 */ /* 0x0003e20000100800 */
[----:B0-----:R-:W-:Y:S01]  /*60d0*/  HFMA2 R14, -RZ, RZ, 0, 0 ;  /* 0x00000000ff0e7431 */ /* 0x001fe200000001ff */
[----:B------:R-:W-:Y:S02]  /*60e0*/  @!P3 MOV R15, R27 ;  /* 0x0000001b000fb202 */ /* 0x000fe40000000f00 */
[----:B-1----:R-:W-:Y:S02]  /*60f0*/  CS2R R12, SRZ ;  /* 0x00000000000c7805 */ /* 0x002fe4000001ff00 */
[----:B------:R-:W-:Y:S02]  /*6100*/  @!P2 MOV R12, R22 ;  /* 0x00000016000ca202 */ /* 0x000fe40000000f00 */
[----:B------:R-:W-:Y:S02]  /*6110*/  @!P2 MOV R13, R23 ;  /* 0x00000017000da202 */ /* 0x000fe40000000f00 */
[----:B------:R-:W-:Y:S01]  /*6120*/  @!P3 MOV R14, R26 ;  /* 0x0000001a000eb202 */ /* 0x000fe20000000f00 */
[----:B------:R-:W-:Y:S01]  /*6130*/  UMOV UR16, 0x3f800000 ;  /* 0x3f80000000107882 */ /* 0x000fe20000000000 */
[----:B------:R-:W-:Y:S01]  /*6140*/  @UP0 UMOV UR16, UR5 ;  /* 0x0000000500100c82 */ /* 0x000fe20008000000 */
[----:B--2---:R-:W-:Y:S05]  /*6150*/  BRA.U UP1, `(.L_x_1364) ;  /* 0x0000002101d47547 */ /* 0x004fea000b800000 */
[----:B------:R-:W2:Y:S04]  /*6160*/  LDL.LU R18, [R1+0x2f4] ;  /* 0x0002f40001127983 */ /* 0x000ea80000300800 */
[----:B------:R-:W3:Y:S04]  /*6170*/  LDL.LU R19, [R1+0x39c] ;  /* 0x00039c0001137983 */ /* 0x000ee80000300800 */
[----:B------:R-:W4:Y:S04]  /*6180*/  LDL.LU R22, [R1+0x250] ;  /* 0x0002500001167983 */ /* 0x000f280000300800 */
[----:B------:R-:W4:Y:S04]  /*6190*/  LDL.LU R20, [R1+0x304] ;  /* 0x0003040001147983 */ /* 0x000f280000300800 */
[----:B------:R-:W4:Y:S04]  /*61a0*/  LDL.LU R21, [R1+0x334] ;  /* 0x0003340001157983 */ /* 0x000f280000300800 */
[----:B------:R-:W4:Y:S04]  /*61b0*/  LDL.LU R24, [R1+0x244] ;  /* 0x0002440001187983 */ /* 0x000f280000300800 */
[----:B------:R-:W4:Y:S04]  /*61c0*/  LDL.LU R23, [R1+0x260] ;  /* 0x0002600001177983 */ /* 0x000f280000300800 */
[----:B------:R0:W-:Y:S04]  /*61d0*/  STL [R1+0x4a4], R16 ;  /* 0x0004a41001007387 */ /* 0x0001e80000100800 */
[----:B------:R-:W4:Y:S04]  /*61e0*/  LDL.LU R25, [R1+0x288] ;  /* 0x0002880001197983 */ /* 0x000f280000300800 */
[----:B------:R1:W-:Y:S04]  /*61f0*/  STL [R1+0x4a8], R15 ;  /* 0x0004a80f01007387 */ /* 0x0003e80000100800 */
[----:B0-----:R-:W4:Y:S04]  /*6200*/  LDL.LU R16, [R1+0x364] ;  /* 0x0003640001107983 */ /* 0x001f280000300800 */
[----:B------:R-:W4:Y:S04]  /*6210*/  LDL.LU R26, [R1+0x264] ;  /* 0x00026400011a7983 */ /* 0x000f280000300800 */
[----:B-1----:R-:W4:Y:S04]  /*6220*/  LDL.LU R15, [R1+0x384] ;  /* 0x00038400010f7983 */ /* 0x002f280000300800 */
[----:B------:R-:W4:Y:S04]  /*6230*/  LDL.LU R28, [R1+0x2a8] ;  /* 0x0002a800011c7983 */ /* 0x000f280000300800 */
[----:B-----5:R-:W-:Y:S04]  /*6240*/  STL [R1+0x4a0], R7 ;  /* 0x0004a00701007387 */ /* 0x020fe80000100800 */
[----:B------:R0:W-:Y:S04]  /*6250*/  STL [R1+0x498], R5 ;  /* 0x0004980501007387 */ /* 0x0001e80000100800 */
[----:B------:R1:W-:Y:S04]  /*6260*/  STL [R1+0x494], R4 ;  /* 0x0004940401007387 */ /* 0x0003e80000100800 */
[----:B0-----:R-:W4:Y:S04]  /*6270*/  LDL.LU R5, [R1+0x3b0] ;  /* 0x0003b00001057983 */ /* 0x001f280000300800 */
[----:B-1----:R-:W4:Y:S04]  /*6280*/  LDL.LU R4, [R1+0x28c] ;  /* 0x00028c0001047983 */ /* 0x002f280000300800 */
[----:B------:R0:W-:Y:S04]  /*6290*/  STL [R1+0x49c], R6 ;  /* 0x00049c0601007387 */ /* 0x0001e80000100800 */
[----:B0-----:R-:W4:Y:S01]  /*62a0*/  LDL.LU R6, [R1+0x2ac] ;  /* 0x0002ac0001067983 */ /* 0x001f220000300800 */
[----:B--2---:R-:W-:Y:S01]  /*62b0*/  FADD.FTZ R18, R18, -UR28 ;  /* 0x8000001c12127e21 */ /* 0x004fe20008010000 */
[----:B---3--:R-:W-:-:S03]  /*62c0*/  MOV R27, R19 ;  /* 0x00000013001b7202 */ /* 0x008fc60000000f00 */
[----:B------:R-:W-:Y:S01]  /*62d0*/  FMUL.FTZ R18, R18, UR16 ;  /* 0x0000001012127c20 */ /* 0x000fe20008410000 */
[----:B----4-:R-:W-:Y:S01]  /*62e0*/  FMUL.FTZ R19, R8, R22 ;  /* 0x0000001608137220 */ /* 0x010fe20000410000 */
[----:B------:R-:W-:-:S03]  /*62f0*/  FADD.FTZ R17, R20, -UR28 ;  /* 0x8000001c14117e21 */ /* 0x000fc60008010000 */
[----:B------:R-:W-:Y:S01]  /*6300*/  FADD.FTZ R20, RZ, R19 ;  /* 0x00000013ff147221 */ /* 0x000fe20000010000 */
[----:B------:R-:W-:Y:S01]  /*6310*/  FFMA.FTZ R19, R18, R19, RZ ;  /* 0x0000001312137223 */ /* 0x000fe200000100ff */
[----:B------:R-:W-:Y:S01]  /*6320*/  MOV R7, R21 ;  /* 0x0000001500077202 */ /* 0x000fe20000000f00 */
[----:B------:R-:W-:Y:S01]  /*6330*/  FMUL.FTZ R17, R17, UR16 ;  /* 0x0000001011117c20 */ /* 0x000fe20008410000 */
[----:B------:R-:W-:-:S04]  /*6340*/  FMUL.FTZ R21, R9, R24 ;  /* 0x0000001809157220 */ /* 0x000fc80000410000 */
[----:B------:R-:W-:Y:S01]  /*6350*/  FFMA.FTZ R19, R17, R21, R19 ;  /* 0x0000001511137223 */ /* 0x000fe20000010013 */
[----:B------:R-:W-:Y:S01]  /*6360*/  FADD.FTZ R20, R21, R20 ;  /* 0x0000001415147221 */ /* 0x000fe20000010000 */
[----:B------:R-:W-:Y:S01]  /*6370*/  FADD.FTZ R21, R7, -UR28 ;  /* 0x8000001c07157e21 */ /* 0x000fe20008010000 */
[----:B------:R-:W-:Y:S01]  /*6380*/  FFMA.FTZ R18, R18, R22, RZ ;  /* 0x0000001612127223 */ /* 0x000fe200000100ff */
[----:B------:R-:W-:Y:S01]  /*6390*/  FADD.FTZ R22, RZ, R22 ;  /* 0x00000016ff167221 */ /* 0x000fe20000010000 */
[----:B------:R-:W-:Y:S01]  /*63a0*/  FFMA.FTZ R17, R17, R24, RZ ;  /* 0x0000001811117223 */ /* 0x000fe200000100ff */
[----:B------:R-:W-:Y:S01]  /*63b0*/  FMUL.FTZ R21, R21, UR16 ;  /* 0x0000001015157c20 */ /* 0x000fe20008410000 */
[----:B------:R-:W2:Y:S01]  /*63c0*/  LDL.LU R7, [R1+0x2c4] ;  /* 0x0002c40001077983 */ /* 0x000ea20000300800 */
[----:B------:R-:W-:Y:S02]  /*63d0*/  FADD.FTZ R22, R22, R23 ;  /* 0x0000001716167221 */ /* 0x000fe40000010000 */
[-C--:B------:R-:W-:Y:S01]  /*63e0*/  FFMA.FTZ R18, R21, R23.reuse, R18 ;  /* 0x0000001715127223 */ /* 0x080fe20000010012 */
[----:B------:R-:W-:-:S04]  /*63f0*/  FMUL.FTZ R23, R8, R23 ;  /* 0x0000001708177220 */ /* 0x000fc80000410000 */
[----:B------:R-:W-:Y:S01]  /*6400*/  FFMA.FTZ R19, R21, R23, R19 ;  /* 0x0000001715137223 */ /* 0x000fe20000010013 */
[----:B------:R-:W-:Y:S01]  /*6410*/  FADD.FTZ R21, R16, -UR28 ;  /* 0x8000001c10157e21 */ /* 0x000fe20008010000 */
[----:B------:R-:W-:Y:S01]  /*6420*/  FADD.FTZ R24, RZ, R24 ;  /* 0x00000018ff187221 */ /* 0x000fe20000010000 */
[----:B------:R-:W3:Y:S02]  /*6430*/  LDL.LU R16, [R1+0x3b4] ;  /* 0x0003b40001107983 */ /* 0x000ee40000300800 */
[----:B------:R-:W-:Y:S01]  /*6440*/  FMUL.FTZ R21, R21, UR16 ;  /* 0x0000001015157c20 */ /* 0x000fe20008410000 */
[----:B------:R-:W-:-:S03]  /*6450*/  FADD.FTZ R24, R24, R25 ;  /* 0x0000001918187221 */ /* 0x000fc60000010000 */
[-C--:B------:R-:W-:Y:S01]  /*6460*/  FFMA.FTZ R17, R21, R25.reuse, R17 ;  /* 0x0000001915117223 */ /* 0x080fe20000010011 */
[----:B------:R-:W-:-:S04]  /*6470*/  FMUL.FTZ R25, R9, R25 ;  /* 0x0000001909197220 */ /* 0x000fc80000410000 */
[----:B------:R-:W-:Y:S01]  /*6480*/  FFMA.FTZ R19, R21, R25, R19 ;  /* 0x0000001915137223 */ /* 0x000fe20000010013 */
[----:B------:R-:W-:Y:S01]  /*6490*/  FADD.FTZ R21, R15, -UR28 ;  /* 0x8000001c0f157e21 */ /* 0x000fe20008010000 */
[----:B------:R-:W-:Y:S01]  /*64a0*/  FADD.FTZ R20, R20, R23 ;  /* 0x0000001714147221 */ /* 0x000fe20000010000 */
[----:B------:R-:W4:Y:S02]  /*64b0*/  LDL.LU R15, [R1+0x254] ;  /* 0x00025400010f7983 */ /* 0x000f240000300800 */
[----:B------:R-:W-:Y:S01]  /*64c0*/  FMUL.FTZ R21, R21, UR16 ;  /* 0x0000001015157c20 */ /* 0x000fe20008410000 */
[----:B------:R-:W-:Y:S01]  /*64d0*/  FADD.FTZ R20, R25, R20 ;  /* 0x0000001419147221 */ /* 0x000fe20000010000 */
[----:B------:R-:W-:Y:S01]  /*64e0*/  FADD.FTZ R22, R22, R26 ;  /* 0x0000001a16167221 */ /* 0x000fe20000010000 */
[-C--:B------:R-:W-:Y:S01]  /*64f0*/  FMUL.FTZ R23, R8, R26.reuse ;  /* 0x0000001a08177220 */ /* 0x080fe20000410000 */
[----:B------:R-:W-:Y:S01]  /*6500*/  FFMA.FTZ R18, R21, R26, R18 ;  /* 0x0000001a15127223 */ /* 0x000fe20000010012 */
[----:B------:R-:W-:Y:S01]  /*6510*/  FADD.FTZ R25, R27, -UR28 ;  /* 0x8000001c1b197e21 */ /* 0x000fe20008010000 */
[----:B------:R-:W2:Y:S03]  /*6520*/  LDL.LU R26, [R1+0x3e0] ;  /* 0x0003e000011a7983 */ /* 0x000ea60000300800 */
[----:B------:R-:W-:Y:S01]  /*6530*/  FMUL.FTZ R25, R25, UR16 ;  /* 0x0000001019197c20 */ /* 0x000fe20008410000 */
[----:B------:R-:W2:Y:S01]  /*6540*/  LDL.LU R27, [R1+0x3e4] ;  /* 0x0003e400011b7983 */ /* 0x000ea20000300800 */
[----:B------:R-:W-:Y:S01]  /*6550*/  FFMA.FTZ R19, R21, R23, R19 ;  /* 0x0000001715137223 */ /* 0x000fe20000010013 */
[----:B------:R-:W-:Y:S01]  /*6560*/  FADD.FTZ R24, R24, R28 ;  /* 0x0000001c18187221 */ /* 0x000fe20000010000 */
[-C--:B------:R-:W-:Y:S01]  /*6570*/  FFMA.FTZ R17, R25, R28.reuse, R17 ;  /* 0x0000001c19117223 */ /* 0x080fe20000010011 */
[----:B------:R-:W-:-:S02]  /*6580*/  FMUL.FTZ R21, R9, R28 ;  /* 0x0000001c09157220 */ /* 0x000fc40000410000 */
[----:B------:R-:W2:Y:S01]  /*6590*/  LDL.LU R28, [R1+0x3f0] ;  /* 0x0003f000011c7983 */ /* 0x000ea20000300800 */
[----:B------:R-:W-:Y:S01]  /*65a0*/  FADD.FTZ R20, R20, R23 ;  /* 0x0000001714147221 */ /* 0x000fe20000010000 */
[----:B------:R-:W-:Y:S01]  /*65b0*/  FADD.FTZ R23, R5, -UR28 ;  /* 0x8000001c05177e21 */ /* 0x000fe20008010000 */
[----:B------:R-:W-:Y:S01]  /*65c0*/  FFMA.FTZ R19, R25, R21, R19 ;  /* 0x0000001519137223 */ /* 0x000fe20000010013 */
[----:B------:R-:W2:Y:S01]  /*65d0*/  LDL.LU R5, [R1+0x2c0] ;  /* 0x0002c00001057983 */ /* 0x000ea20000300800 */
[----:B------:R-:W-:Y:S01]  /*65e0*/  FADD.FTZ R20, R21, R20 ;  /* 0x0000001415147221 */ /* 0x000fe20000010000 */
[----:B------:R-:W-:Y:S01]  /*65f0*/  FMUL.FTZ R23, R23, UR16 ;  /* 0x0000001017177c20 */ /* 0x000fe20008410000 */
[----:B------:R-:W-:-:S03]  /*6600*/  FMUL.FTZ R21, R8, R4 ;  /* 0x0000000408157220 */ /* 0x000fc60000410000 */
[C---:B------:R-:W-:Y:S01]  /*6610*/  FFMA.FTZ R18, R23.reuse, R4, R18 ;  /* 0x0000000417127223 */ /* 0x040fe20000010012 */
[----:B------:R-:W-:Y:S01]  /*6620*/  FFMA.FTZ R19, R23, R21, R19 ;  /* 0x0000001517137223 */ /* 0x000fe20000010013 */
[----:B------:R-:W-:Y:S01]  /*6630*/  FADD.FTZ R20, R20, R21 ;  /* 0x0000001514147221 */ /* 0x000fe20000010000 */
[----:B------:R0:W-:Y:S01]  /*6640*/  STL [R1+0x488], R0 ;  /* 0x0004880001007387 */ /* 0x0001e20000100800 */
[----:B------:R-:W-:-:S03]  /*6650*/  FMUL.FTZ R21, R8, R6 ;  /* 0x0000000608157220 */ /* 0x000fc60000410000 */
[----:B0-----:R-:W2:Y:S01]  /*6660*/  LDL.LU R0, [R1+0x2d4] ;  /* 0x0002d40001007983 */ /* 0x001ea20000300800 */
[----:B---3--:R-:W-:-:S03]  /*6670*/  FADD.FTZ R25, R16, -UR28 ;  /* 0x8000001c10197e21 */ /* 0x008fc60008010000 */
[----:B------:R-:W3:Y:S01]  /*6680*/  LDL.LU R16, [R1+0x3f4] ;  /* 0x0003f40001107983 */ /* 0x000ee20000300800 */
[----:B------:R-:W-:Y:S01]  /*6690*/  FMUL.FTZ R25, R25, UR16 ;  /* 0x0000001019197c20 */ /* 0x000fe20008410000 */
[----:B----4-:R-:W-:-:S03]  /*66a0*/  FMUL.FTZ R23, R9, R15 ;  /* 0x0000000f09177220 */ /* 0x010fc60000410000 */
[C---:B------:R-:W-:Y:S01]  /*66b0*/  FFMA.FTZ R17, R25.reuse, R15, R17 ;  /* 0x0000000f19117223 */ /* 0x040fe20000010011 */
[----:B------:R-:W-:Y:S01]  /*66c0*/  FFMA.FTZ R25, R25, R23, R19 ;  /* 0x0000001719197223 */ /* 0x000fe20000010013 */
[----:B--2---:R-:W-:Y:S01]  /*66d0*/  FADD.FTZ R19, R26, -UR28 ;  /* 0x8000001c1a137e21 */ /* 0x004fe20008010000 */
[----:B------:R-:W-:-:S03]  /*66e0*/  FADD.FTZ R26, R23, R20 ;  /* 0x00000014171a7221 */ /* 0x000fc60000010000 */
[----:B------:R-:W-:Y:S01]  /*66f0*/  FMUL.FTZ R23, R19, UR16 ;  /* 0x0000001013177c20 */ /* 0x000fe20008410000 */
[----:B------:R-:W-:Y:S02]  /*6700*/  FADD.FTZ R20, R27, -UR28 ;  /* 0x8000001c1b147e21 */ /* 0x000fe40008010000 */
[----:B------:R-:W2:Y:S01]  /*6710*/  LDL.LU R27, [R1+0x3fc] ;  /* 0x0003fc00011b7983 */ /* 0x000ea20000300800 */
[----:B------:R-:W-:Y:S01]  /*6720*/  FADD.FTZ R19, R26, R21 ;  /* 0x000000151a137221 */ /* 0x000fe20000010000 */
[----:B------:R-:W-:Y:S01]  /*6730*/  FFMA.FTZ R25, R23, R21, R25 ;  /* 0x0000001517197223 */ /* 0x000fe20000010019 */
[----:B------:R-:W-:Y:S02]  /*6740*/  FADD.FTZ R21, R28, -UR28 ;  /* 0x8000001c1c157e21 */ /* 0x000fe40008010000 */
[----:B------:R-:W4:Y:S01]  /*6750*/  LDL.LU R28, [R1+0x400] ;  /* 0x00040000011c7983 */ /* 0x000f220000300800 */
[----:B------:R-:W-:-:S03]  /*6760*/  FADD.FTZ R24, R24, R15 ;  /* 0x0000000f18187221 */ /* 0x000fc60000010000 */
[----:B------:R-:W4:Y:S04]  /*6770*/  LDL.LU R15, [R1+0x3f8] ;  /* 0x0003f800010f7983 */ /* 0x000f280000300800 */
[----:B------:R0:W-:Y:S01]  /*6780*/  STL [R1+0x48c], R2 ;  /* 0x00048c0201007387 */ /* 0x0001e20000100800 */
[----:B------:R-:W-:Y:S01]  /*6790*/  FADD.FTZ R22, R22, R4 ;  /* 0x0000000416167221 */ /* 0x000fe20000010000 */
[----:B------:R-:W-:Y:S01]  /*67a0*/  FMUL.FTZ R26, R9, R7 ;  /* 0x00000007091a7220 */ /* 0x000fe20000410000 */
[----:B------:R-:W-:Y:S01]  /*67b0*/  FMUL.FTZ R20, R20, UR16 ;  /* 0x0000001014147c20 */ /* 0x000fe20008410000 */
[----:B------:R-:W4:Y:S04]  /*67c0*/  LDL.LU R4, [R1+0x300] ;  /* 0x0003000001047983 */ /* 0x000f280000300800 */
[----:B0-----:R-:W4:Y:S01]  /*67d0*/  LDL.LU R2, [R1+0x2d0] ;  /* 0x0002d00001027983 */ /* 0x001f220000300800 */
[----:B------:R-:W-:Y:S01]  /*67e0*/  FADD.FTZ R19, R26, R19 ;  /* 0x000000131a137221 */ /* 0x000fe20000010000 */
[----:B------:R-:W-:Y:S01]  /*67f0*/  FFMA.FTZ R25, R20, R26, R25 ;  /* 0x0000001a14197223 */ /* 0x000fe20000010019 */
[-C--:B------:R-:W-:Y:S01]  /*6800*/  FMUL.FTZ R26, R8, R5.reuse ;  /* 0x00000005081a7220 */ /* 0x080fe20000410000 */
[----:B------:R0:W-:Y:S01]  /*6810*/  STL [R1+0x490], R3 ;  /* 0x0004900301007387 */ /* 0x0001e20000100800 */
[----:B------:R-:W-:Y:S01]  /*6820*/  FMUL.FTZ R21, R21, UR16 ;  /* 0x0000001015157c20 */ /* 0x000fe20008410000 */
[----:B------:R-:W-:Y:S01]  /*6830*/  FFMA.FTZ R18, R23, R6, R18 ;  /* 0x0000000617127223 */ /* 0x000fe20000010012 */
[----:B------:R-:W-:Y:S01]  /*6840*/  FADD.FTZ R19, R19, R26 ;  /* 0x0000001a13137221 */ /* 0x000fe20000010000 */
[----:B------:R-:W-:Y:S01]  /*6850*/  FADD.FTZ R22, R22, R6 ;  /* 0x0000000616167221 */ /* 0x000fe20000010000 */
[C---:B------:R-:W-:Y:S01]  /*6860*/  FFMA.FTZ R25, R21.reuse, R26, R25 ;  /* 0x0000001a15197223 */ /* 0x040fe20000010019 */
[----:B------:R-:W-:Y:S01]  /*6870*/  FFMA.FTZ R18, R21, R5, R18 ;  /* 0x0000000515127223 */ /* 0x000fe20000010012 */
[----:B0-----:R-:W4:Y:S01]  /*6880*/  LDL.LU R3, [R1+0x2f0] ;  /* 0x0002f00001037983 */ /* 0x001f220000300800 */
[----:B------:R-:W-:Y:S01]  /*6890*/  FMUL.FTZ R26, R9, R0 ;  /* 0x00000000091a7220 */ /* 0x000fe20000410000 */
[----:B------:R-:W-:-:S02]  /*68a0*/  FFMA.FTZ R17, R20, R7, R17 ;  /* 0x0000000714117223 */ /* 0x000fc40000010011 */
[----:B------:R-:W4:Y:S01]  /*68b0*/  LDL.LU R6, [R1+0x314] ;  /* 0x0003140001067983 */ /* 0x000f220000300800 */
[----:B---3--:R-:W-:-:S03]  /*68c0*/  FADD.FTZ R23, R16, -UR28 ;  /* 0x8000001c10177e21 */ /* 0x008fc60008010000 */
[----:B------:R-:W3:Y:S01]  /*68d0*/  LDL.LU R16, [R1+0x404] ;  /* 0x0004040001107983 */ /* 0x000ee20000300800 */
[----:B------:R-:W-:-:S04]  /*68e0*/  FMUL.FTZ R23, R23, UR16 ;  /* 0x0000001017177c20 */ /* 0x000fc80008410000 */
[C---:B------:R-:W-:Y:S01]  /*68f0*/  FFMA.FTZ R25, R23.reuse, R26, R25 ;  /* 0x0000001a17197223 */ /* 0x040fe20000010019 */
[----:B------:R-:W-:Y:S01]  /*6900*/  FFMA.FTZ R17, R23, R0, R17 ;  /* 0x0000000017117223 */ /* 0x000fe20000010011 */
[----:B--2---:R-:W-:Y:S02]  /*6910*/  FADD.FTZ R21, R27, -UR28 ;  /* 0x8000001c1b157e21 */ /* 0x004fe40008010000 */
[----:B------:R-:W2:Y:S01]  /*6920*/  LDL.LU R27, [R1+0x40c] ;  /* 0x00040c00011b7983 */ /* 0x000ea20000300800 */
[----:B----4-:R-:W-:-:S03]  /*6930*/  FADD.FTZ R23, R28, -UR28 ;  /* 0x8000001c1c177e21 */ /* 0x010fc60008010000 */
[----:B------:R-:W4:Y:S01]  /*6940*/  LDL.LU R28, [R1+0x410] ;  /* 0x00041000011c7983 */ /* 0x000f220000300800 */
[----:B------:R-:W-:Y:S01]  /*6950*/  FADD.FTZ R24, R24, R7 ;  /* 0x0000000718187221 */ /* 0x000fe20000010000 */
[----:B------:R-:W-:Y:S02]  /*6960*/  FADD.FTZ R20, R15, -UR28 ;  /* 0x8000001c0f147e21 */ /* 0x000fe40008010000 */
[----:B------:R-:W4:Y:S01]  /*6970*/  LDL.LU R7, [R1+0x408] ;  /* 0x0004080001077983 */ /* 0x000f220000300800 */
[----:B------:R-:W-:Y:S01]  /*6980*/  FADD.FTZ R19, R26, R19 ;  /* 0x000000131a137221 */ /* 0x000fe20000010000 */
[----:B------:R-:W-:Y:S02]  /*6990*/  FMUL.FTZ R20, R20, UR16 ;  /* 0x0000001014147c20 */ /* 0x000fe40008410000 */
[----:B------:R-:W4:Y:S01]  /*69a0*/  LDL.LU R15, [R1+0x310] ;  /* 0x00031000010f7983 */ /* 0x000f220000300800 */
[----:B------:R-:W-:Y:S01]  /*69b0*/  FADD.FTZ R22, R22, R5 ;  /* 0x0000000516167221 */ /* 0x000fe20000010000 */
[----:B------:R-:W-:-:S02]  /*69c0*/  FMUL.FTZ R21, R21, UR16 ;  /* 0x0000001015157c20 */ /* 0x000fc40008410000 */
[----:B------:R-:W4:Y:S01]  /*69d0*/  LDL.LU R5, [R1+0x330] ;  /* 0x0003300001057983 */ /* 0x000f220000300800 */
[----:B------:R-:W-:-:S04]  /*69e0*/  FMUL.FTZ R26, R8, R2 ;  /* 0x00000002081a7220 */ /* 0x000fc80000410000 */
[----:B------:R-:W-:Y:S01]  /*69f0*/  FADD.FTZ R19, R19, R26 ;  /* 0x0000001a13137221 */ /* 0x000fe20000010000 */
[----:B------:R-:W-:Y:S01]  /*6a00*/  FFMA.FTZ R25, R20, R26, R25 ;  /* 0x0000001a14197223 */ /* 0x000fe20000010019 */
[----:B------:R-:W-:Y:S01]  /*6a10*/  FMUL.FTZ R26, R9, R4 ;  /* 0x00000004091a7220 */ /* 0x000fe20000410000 */
[----:B------:R-:W-:Y:S01]  /*6a20*/  FADD.FTZ R24, R24, R0 ;  /* 0x0000000018187221 */ /* 0x000fe20000010000 */
[----:B------:R-:W-:Y:S01]  /*6a30*/  FMUL.FTZ R23, R23, UR16 ;  /* 0x0000001017177c20 */ /* 0x000fe20008410000 */
[----:B------:R-:W-:Y:S01]  /*6a40*/  FFMA.FTZ R18, R20, R2, R18 ;  /* 0x0000000214127223 */ /* 0x000fe20000010012 */
[----:B------:R-:W-:Y:S01]  /*6a50*/  FADD.FTZ R19, R26, R19 ;  /* 0x000000131a137221 */ /* 0x000fe20000010000 */
[----:B------:R-:W-:Y:S01]  /*6a60*/  FFMA.FTZ R25, R21, R26, R25 ;  /* 0x0000001a15197223 */ /* 0x000fe20000010019 */
[----:B------:R-:W4:Y:S01]  /*6a70*/  LDL.LU R0, [R1+0x340] ;  /* 0x0003400001007983 */ /* 0x000f220000300800 */
[-C--:B------:R-:W-:Y:S01]  /*6a80*/  FMUL.FTZ R26, R8, R3.reuse ;  /* 0x00000003081a7220 */ /* 0x080fe20000410000 */
[----:B------:R-:W-:Y:S01]  /*6a90*/  FFMA.FTZ R18, R23, R3, R18 ;  /* 0x0000000317127223 */ /* 0x000fe20000010012 */
[----:B------:R-:W-:Y:S01]  /*6aa0*/  FADD.FTZ R24, R24, R4 ;  /* 0x0000000418187221 */ /* 0x000fe20000010000 */
[----:B------:R-:W-:Y:S01]  /*6ab0*/  FFMA.FTZ R17, R21, R4, R17 ;  /* 0x0000000415117223 */ /* 0x000fe20000010011 */
[----:B------:R-:W-:Y:S01]  /*6ac0*/  FADD.FTZ R19, R19, R26 ;  /* 0x0000001a13137221 */ /* 0x000fe20000010000 */
[----:B------:R-:W-:Y:S01]  /*6ad0*/  FFMA.FTZ R25, R23, R26, R25 ;  /* 0x0000001a17197223 */ /* 0x000fe20000010019 */
[----:B------:R-:W-:Y:S01]  /*6ae0*/  FMUL.FTZ R26, R9, R6 ;  /* 0x00000006091a7220 */ /* 0x000fe20000410000 */
        /* <DEDUP_REMOVED lines=10> */
[----:B------:R-:W-:-:S03]  /*6b90*/  FADD.FTZ R21, R7, -UR28 ;  /* 0x8000001c07157e21 */ /* 0x000fc60008010000 */
[----:B------:R-:W4:Y:S01]  /*6ba0*/  LDL.LU R7, [R1+0x3e8] ;  /* 0x0003e80001077983 */ /* 0x000f220000300800 */
[----:B------:R-:W-:Y:S01]  /*6bb0*/  FADD.FTZ R19, R26, R19 ;  /* 0x000000131a137221 */ /* 0x000fe20000010000 */
[----:B------:R-:W-:Y:S01]  /*6bc0*/  FADD.FTZ R22, R22, R2 ;  /* 0x0000000216167221 */ /* 0x000fe20000010000 */
[----:B------:R-:W-:Y:S01]  /*6bd0*/  FMUL.FTZ R26, R8, R15 ;  /* 0x0000000f081a7220 */ /* 0x000fe20000410000 */
[----:B------:R-:W-:Y:S01]  /*6be0*/  FMUL.FTZ R21, R21, UR16 ;  /* 0x0000001015157c20 */ /* 0x000fe20008410000 */
[----:B------:R-:W4:Y:S01]  /*6bf0*/  LDL.LU R2, [R1+0x360] ;  /* 0x0003600001027983 */ /* 0x000f220000300800 */
[----:B------:R-:W-:Y:S01]  /*6c00*/  FADD.FTZ R22, R22, R3 ;  /* 0x0000000316167221 */ /* 0x000fe20000010000 */
[----:B------:R-:W-:Y:S01]  /*6c10*/  FADD.FTZ R19, R19, R26 ;  /* 0x0000001a13137221 */ /* 0x000fe20000010000 */
[----:B------:R-:W-:Y:S01]  /*6c20*/  FFMA.FTZ R25, R21, R26, R25 ;  /* 0x0000001a15197223 */ /* 0x000fe20000010019 */
[----:B------:R-:W-:Y:S01]  /*6c30*/  FMUL.FTZ R26, R9, R5 ;  /* 0x00000005091a7220 */ /* 0x000fe20000410000 */
[----:B------:R-:W-:Y:S01]  /*6c40*/  FMUL.FTZ R23, R23, UR16 ;  /* 0x0000001017177c20 */ /* 0x000fe20008410000 */
[----:B------:R-:W4:Y:S01]  /*6c50*/  LDL.LU R3, [R1+0x370] ;  /* 0x0003700001037983 */ /* 0x000f220000300800 */
[----:B------:R-:W-:Y:S01]  /*6c60*/  FADD.FTZ R24, R24, R6 ;  /* 0x0000000618187221 */ /* 0x000fe20000010000 */
[----:B------:R-:W-:Y:S01]  /*6c70*/  FADD.FTZ R19, R26, R19 ;  /* 0x000000131a137221 */ /* 0x000fe20000010000 */
[----:B------:R-:W-:Y:S01]  /*6c80*/  FFMA.FTZ R25, R23, R26, R25 ;  /* 0x0000001a17197223 */ /* 0x000fe20000010019 */
[----:B------:R-:W-:Y:S01]  /*6c90*/  FMUL.FTZ R20, R20, UR16 ;  /* 0x0000001014147c20 */ /* 0x000fe20008410000 */
[----:B------:R-:W-:Y:S01]  /*6ca0*/  FADD.FTZ R22, R22, R15 ;  /* 0x0000000f16167221 */ /* 0x000fe20000010000 */
[----:B------:R-:W-:Y:S01]  /*6cb0*/  FFMA.FTZ R18, R21, R15, R18 ;  /* 0x0000000f15127223 */ /* 0x000fe20000010012 */
[----:B------:R-:W4:Y:S01]  /*6cc0*/  LDL.LU R6, [R1+0x3d4] ;  /* 0x0003d40001067983 */ /* 0x000f220000300800 */
[----:B------:R-:W-:-:S03]  /*6cd0*/  FMUL.FTZ R26, R8, R0 ;  /* 0x00000000081a7220 */ /* 0x000fc60000410000 */
[----:B------:R-:W4:Y:S01]  /*6ce0*/  LDL.LU R15, [R1+0x374] ;  /* 0x00037400010f7983 */ /* 0x000f220000300800 */
[----:B------:R-:W-:Y:S01]  /*6cf0*/  FFMA.FTZ R18, R20, R0, R18 ;  /* 0x0000000014127223 */ /* 0x000fe20000010012 */
[----:B------:R-:W-:Y:S01]  /*6d00*/  FADD.FTZ R24, R24, R5 ;  /* 0x0000000518187221 */ /* 0x000fe20000010000 */
[----:B------:R-:W-:Y:S01]  /*6d10*/  FADD.FTZ R19, R19, R26 ;  /* 0x0000001a13137221 */ /* 0x000fe20000010000 */
[----:B------:R-:W-:Y:S01]  /*6d20*/  FFMA.FTZ R25, R20, R26, R25 ;  /* 0x0000001a14197223 */ /* 0x000fe20000010019 */
[----:B------:R-:W-:Y:S02]  /*6d30*/  FFMA.FTZ R17, R23, R5, R17 ;  /* 0x0000000517117223 */ /* 0x000fe40000010011 */
[----:B------:R-:W4:Y:S01]  /*6d40*/  LDL.LU R5, [R1+0x3c0] ;  /* 0x0003c00001057983 */ /* 0x000f220000300800 */
[----:B------:R-:W-:Y:S01]  /*6d50*/  FMUL.FTZ R26, R9, R4 ;  /* 0x00000004091a7220 */ /* 0x000fe20000410000 */
[----:B---3--:R-:W-:Y:S02]  /*6d60*/  FADD.FTZ R21, R16, -UR28 ;  /* 0x8000001c10157e21 */ /* 0x008fe40008010000 */
[----:B------:R-:W3:Y:S02]  /*6d70*/  LDL.LU R16, [R1+0x380] ;  /* 0x0003800001107983 */ /* 0x000ee40000300800 */
[----:B------:R-:W-:-:S04]  /*6d80*/  FMUL.FTZ R21, R21, UR16 ;  /* 0x0000001015157c20 */ /* 0x000fc80008410000 */
[C---:B------:R-:W-:Y:S01]  /*6d90*/  FFMA.FTZ R25, R21.reuse, R26, R25 ;  /* 0x0000001a15197223 */ /* 0x040fe20000010019 */
[----:B------:R-:W-:Y:S01]  /*6da0*/  FFMA.FTZ R17, R21, R4, R17 ;  /* 0x0000000415117223 */ /* 0x000fe20000010011 */
[----:B--2---:R-:W-:Y:S02]  /*6db0*/  FADD.FTZ R20, R27, -UR28 ;  /* 0x8000001c1b147e21 */ /* 0x004fe40008010000 */
[----:B------:R-:W2:Y:S01]  /*6dc0*/  LDL.LU R27, [R1+0x3c4] ;  /* 0x0003c400011b7983 */ /* 0x000ea20000300800 */
[----:B----4-:R-:W-:-:S03]  /*6dd0*/  FADD.FTZ R21, R28, -UR28 ;  /* 0x8000001c1c157e21 */ /* 0x010fc60008010000 */
[----:B------:R-:W4:Y:S01]  /*6de0*/  LDL.LU R28, [R1+0x3b8] ;  /* 0x0003b800011c7983 */ /* 0x000f220000300800 */
[----:B------:R-:W-:Y:S01]  /*6df0*/  FADD.FTZ R23, R7, -UR28 ;  /* 0x8000001c07177e21 */ /* 0x000fe20008010000 */
[----:B------:R-:W-:Y:S02]  /*6e00*/  FADD.FTZ R19, R26, R19 ;  /* 0x000000131a137221 */ /* 0x000fe40000010000 */
[----:B------:R-:W4:Y:S01]  /*6e10*/  LDL.LU R7, [R1+0x240] ;  /* 0x0002400001077983 */ /* 0x000f220000300800 */
[----:B------:R-:W-:Y:S01]  /*6e20*/  FMUL.FTZ R23, R23, UR16 ;  /* 0x0000001017177c20 */ /* 0x000fe20008410000 */
[----:B------:R-:W-:Y:S01]  /*6e30*/  FMUL.FTZ R26, R8, R2 ;  /* 0x00000002081a7220 */ /* 0x000fe20000410000 */
[----:B------:R-:W-:Y:S01]  /*6e40*/  FADD.FTZ R22, R22, R0 ;  /* 0x0000000016167221 */ /* 0x000fe20000010000 */
[----:B------:R-:W-:Y:S01]  /*6e50*/  FMUL.FTZ R20, R20, UR16 ;  /* 0x0000001014147c20 */ /* 0x000fe20008410000 */
[----:B------:R-:W4:Y:S01]  /*6e60*/  LDL.LU R0, [R1+0x398] ;  /* 0x0003980001007983 */ /* 0x000f220000300800 */
[----:B------:R-:W-:Y:S01]  /*6e70*/  FADD.FTZ R19, R19, R26 ;  /* 0x0000001a13137221 */ /* 0x000fe20000010000 */
[----:B------:R-:W-:Y:S01]  /*6e80*/  FFMA.FTZ R25, R23, R26, R25 ;  /* 0x0000001a17197223 */ /* 0x000fe20000010019 */
[----:B------:R-:W-:Y:S01]  /*6e90*/  FMUL.FTZ R26, R9, R3 ;  /* 0x00000003091a7220 */ /* 0x000fe20000410000 */
[----:B------:R-:W-:Y:S01]  /*6ea0*/  FFMA.FTZ R18, R23, R2, R18 ;  /* 0x0000000217127223 */ /* 0x000fe20000010012 */
[----:B------:R-:W-:Y:S01]  /*6eb0*/  FADD.FTZ R24, R24, R4 ;  /* 0x0000000418187221 */ /* 0x000fe20000010000 */
[----:B------:R-:W-:Y:S01]  /*6ec0*/  FMUL.FTZ R21, R21, UR16 ;  /* 0x0000001015157c20 */ /* 0x000fe20008410000 */
[----:B------:R-:W-:Y:S01]  /*6ed0*/  FADD.FTZ R19, R26, R19 ;  /* 0x000000131a137221 */ /* 0x000fe20000010000 */
[----:B------:R-:W-:Y:S01]  /*6ee0*/  FFMA.FTZ R25, R20, R26, R25 ;  /* 0x0000001a14197223 */ /* 0x000fe20000010019 */
[----:B------:R-:W4:Y:S01]  /*6ef0*/  LDL.LU R4, [R1+0x23c] ;  /* 0x00023c0001047983 */ /* 0x000f220000300800 */
[----:B------:R-:W-:-:S03]  /*6f00*/  FADD.FTZ R23, R6, -UR28 ;  /* 0x8000001c06177e21 */ /* 0x000fc60008010000 */
[----:B------:R-:W4:Y:S01]  /*6f10*/  LDL.LU R6, [R1+0x3bc] ;  /* 0x0003bc0001067983 */ /* 0x000f220000300800 */
[----:B------:R-:W-:Y:S01]  /*6f20*/  FMUL.FTZ R26, R8, R15 ;  /* 0x0000000f081a7220 */ /* 0x000fe20000410000 */
[----:B------:R-:W-:Y:S01]  /*6f30*/  FFMA.FTZ R17, R20, R3, R17 ;  /* 0x0000000314117223 */ /* 0x000fe20000010011 */
[----:B------:R-:W-:Y:S01]  /*6f40*/  FFMA.FTZ R18, R21, R15, R18 ;  /* 0x0000000f15127223 */ /* 0x000fe20000010012 */
[----:B------:R-:W-:Y:S01]  /*6f50*/  FMUL.FTZ R23, R23, UR16 ;  /* 0x0000001017177c20 */ /* 0x000fe20008410000 */
[----:B------:R-:W-:Y:S01]  /*6f60*/  FADD.FTZ R19, R19, R26 ;  /* 0x0000001a13137221 */ /* 0x000fe20000010000 */
[----:B------:R-:W-:Y:S01]  /*6f70*/  FFMA.FTZ R25, R21, R26, R25 ;  /* 0x0000001a15197223 */ /* 0x000fe20000010019 */
[----:B------:R-:W-:Y:S01]  /*6f80*/  FADD.FTZ R24, R24, R3 ;  /* 0x0000000318187221 */ /* 0x000fe20000010000 */
[----:B------:R-:W-:Y:S01]  /*6f90*/  FADD.FTZ R20, R5, -UR28 ;  /* 0x8000001c05147e21 */ /* 0x000fe20008010000 */
[----:B------:R-:W4:Y:S04]  /*6fa0*/  LDL.LU R3, [R1+0x238] ;  /* 0x0002380001037983 */ /* 0x000f280000300800 */
[----:B------:R-:W4:Y:S01]  /*6fb0*/  LDL.LU R5, [R1+0x3a8] ;  /* 0x0003a80001057983 */ /* 0x000f220000300800 */
[-C--:B---3--:R-:W-:Y:S01]  /*6fc0*/  FMUL.FTZ R26, R9, R16.reuse ;  /* 0x00000010091a7220 */ /* 0x088fe20000410000 */
[----:B------:R-:W-:-:S03]  /*6fd0*/  FFMA.FTZ R17, R23, R16, R17 ;  /* 0x0000001017117223 */ /* 0x000fc60000010011 */
[----:B------:R-:W-:Y:S01]  /*6fe0*/  FFMA.FTZ R25, R23, R26, R25 ;  /* 0x0000001a17197223 */ /* 0x000fe20000010019 */
[----:B--2---:R-:W-:Y:S02]  /*6ff0*/  FADD.FTZ R21, R27, -UR28 ;  /* 0x8000001c1b157e21 */ /* 0x004fe40008010000 */
[----:B------:R-:W2:Y:S01]  /*7000*/  LDL.LU R27, [R1+0x3ac] ;  /* 0x0003ac00011b7983 */ /* 0x000ea20000300800 */
[----:B----4-:R-:W-:-:S03]  /*7010*/  FADD.FTZ R23, R28, -UR28 ;  /* 0x8000001c1c177e21 */ /* 0x010fc60008010000 */
[----:B------:R-:W3:Y:S01]  /*7020*/  LDL.LU R28, [R1+0x3a0] ;  /* 0x0003a000011c7983 */ /* 0x000ee20000300800 */
[----:B------:R-:W-:Y:S01]  /*7030*/  FADD.FTZ R22, R22, R2 ;  /* 0x0000000216167221 */ /* 0x000fe20000010000 */
[----:B------:R-:W-:Y:S01]  /*7040*/  FADD.FTZ R19, R26, R19 ;  /* 0x000000131a137221 */ /* 0x000fe20000010000 */
[----:B------:R-:W-:Y:S01]  /*7050*/  FMUL.FTZ R20, R20, UR16 ;  /* 0x0000001014147c20 */ /* 0x000fe20008410000 */
[----:B------:R-:W-:Y:S01]  /*7060*/  FADD.FTZ R24, R24, R16 ;  /* 0x0000001018187221 */ /* 0x000fe20000010000 */
[----:B------:R-:W-:Y:S01]  /*7070*/  FADD.FTZ R22, R22, R15 ;  /* 0x0000000f16167221 */ /* 0x000fe20000010000 */
[-C--:B------:R-:W-:Y:S01]  /*7080*/  FMUL.FTZ R26, R8, R7.reuse ;  /* 0x00000007081a7220 */ /* 0x080fe20000410000 */
[----:B------:R-:W4:Y:S04]  /*7090*/  LDL.LU R15, [R1+0x234] ;  /* 0x00023400010f7983 */ /* 0x000f280000300800 */
[----:B------:R-:W4:Y:S01]  /*70a0*/  LDL.LU R16, [R1+0x230] ;  /* 0x0002300001107983 */ /* 0x000f220000300800 */
[----:B------:R-:W-:Y:S01]  /*70b0*/  FADD.FTZ R19, R19, R26 ;  /* 0x0000001a13137221 */ /* 0x000fe20000010000 */
[----:B------:R-:W-:Y:S01]  /*70c0*/  FFMA.FTZ R25, R20, R26, R25 ;  /* 0x0000001a14197223 */ /* 0x000fe20000010019 */
[----:B------:R-:W-:Y:S01]  /*70d0*/  FMUL.FTZ R26, R9, R0 ;  /* 0x00000000091a7220 */ /* 0x000fe20000410000 */
[----:B------:R-:W-:Y:S01]  /*70e0*/  FMUL.FTZ R21, R21, UR16 ;  /* 0x0000001015157c20 */ /* 0x000fe20008410000 */
[----:B------:R-:W-:Y:S01]  /*70f0*/  FADD.FTZ R22, R22, R7 ;  /* 0x0000000716167221 */ /* 0x000fe20000010000 */
[----:B------:R-:W-:Y:S01]  /*7100*/  FFMA.FTZ R18, R20, R7, R18 ;  /* 0x0000000714127223 */ /* 0x000fe20000010012 */
[----:B------:R-:W4:Y:S01]  /*7110*/  LDL.LU R2, [R1+0x3a4] ;  /* 0x0003a40001027983 */ /* 0x000f220000300800 */
[----:B------:R-:W-:-:S03]  /*7120*/  FADD.FTZ R19, R26, R19 ;  /* 0x000000131a137221 */ /* 0x000fc60000010000 */
[----:B------:R-:W4:Y:S01]  /*7130*/  LDL.LU R7, [R1+0x22c] ;  /* 0x00022c0001077983 */ /* 0x000f220000300800 */
[----:B------:R-:W-:Y:S01]  /*7140*/  FFMA.FTZ R25, R21, R26, R25 ;  /* 0x0000001a15197223 */ /* 0x000fe20000010019 */
[----:B------:R-:W-:Y:S01]  /*7150*/  FMUL.FTZ R26, R8, R4 ;  /* 0x00000004081a7220 */ /* 0x000fe20000410000 */
[----:B------:R-:W-:Y:S01]  /*7160*/  FMUL.FTZ R23, R23, UR16 ;  /* 0x0000001017177c20 */ /* 0x000fe20008410000 */
[----:B------:R-:W-:Y:S01]  /*7170*/  FADD.FTZ R20, R6, -UR28 ;  /* 0x8000001c06147e21 */ /* 0x000fe20008010000 */
[----:B------:R-:W-:Y:S01]  /*7180*/  FADD.FTZ R24, R24, R0 ;  /* 0x0000000018187221 */ /* 0x000fe20000010000 */
[----:B------:R-:W-:Y:S01]  /*7190*/  FFMA.FTZ R17, R21, R0, R17 ;  /* 0x0000000015117223 */ /* 0x000fe20000010011 */
[----:B------:R-:W4:Y:S01]  /*71a0*/  LDL.LU R6, [R1+0x228] ;  /* 0x0002280001067983 */ /* 0x000f220000300800 */
[----:B------:R-:W-:-:S03]  /*71b0*/  FADD.FTZ R19, R19, R26 ;  /* 0x0000001a13137221 */ /* 0x000fc60000010000 */
[----:B------:R-:W4:Y:S01]  /*71c0*/  LDL.LU R0, [R1+0x388] ;  /* 0x0003880001007983 */ /* 0x000f220000300800 */
[C---:B------:R-:W-:Y:S01]  /*71d0*/  FFMA.FTZ R25, R23.reuse, R26, R25 ;  /* 0x0000001a17197223 */ /* 0x040fe20000010019 */
[----:B------:R-:W-:Y:S01]  /*71e0*/  FFMA.FTZ R18, R23, R4, R18 ;  /* 0x0000000417127223 */ /* 0x000fe20000010012 */
[-C--:B------:R-:W-:Y:S01]  /*71f0*/  FMUL.FTZ R26, R9, R3.reuse ;  /* 0x00000003091a7220 */ /* 0x080fe20000410000 */
[----:B------:R-:W-:Y:S01]  /*7200*/  FMUL.FTZ R20, R20, UR16 ;  /* 0x0000001014147c20 */ /* 0x000fe20008410000 */
[----:B------:R-:W-:Y:S02]  /*7210*/  FADD.FTZ R21, R5, -UR28 ;  /* 0x8000001c05157e21 */ /* 0x000fe40008010000 */
[----:B------:R-:W4:Y:S01]  /*7220*/  LDL.LU R5, [R1+0x224] ;  /* 0x0002240001057983 */ /* 0x000f220000300800 */
[C---:B------:R-:W-:Y:S01]  /*7230*/  FFMA.FTZ R25, R20.reuse, R26, R25 ;  /* 0x0000001a14197223 */ /* 0x040fe20000010019 */
[----:B------:R-:W-:Y:S01]  /*7240*/  FFMA.FTZ R17, R20, R3, R17 ;  /* 0x0000000314117223 */ /* 0x000fe20000010011 */
[----:B------:R-:W-:-:S02]  /*7250*/  FADD.FTZ R22, R22, R4 ;  /* 0x0000000416167221 */ /* 0x000fc40000010000 */
[----:B------:R-:W4:Y:S01]  /*7260*/  LDL.LU R4, [R1+0x220] ;  /* 0x0002200001047983 */ /* 0x000f220000300800 */
[----:B------:R-:W-:-:S03]  /*7270*/  FADD.FTZ R24, R24, R3 ;  /* 0x0000000318187221 */ /* 0x000fc60000010000 */
[----:B------:R-:W4:Y:S01]  /*7280*/  LDL.LU R3, [R1+0x21c] ;  /* 0x00021c0001037983 */ /* 0x000f220000300800 */
[----:B--2---:R-:W-:-:S03]  /*7290*/  FADD.FTZ R23, R27, -UR28 ;  /* 0x8000001c1b177e21 */ /* 0x004fc60008010000 */
[----:B------:R-:W2:Y:S01]  /*72a0*/  LDL.LU R27, [R1+0x38c] ;  /* 0x00038c00011b7983 */ /* 0x000ea20000300800 */
[----:B---3--:R-:W-:-:S03]  /*72b0*/  FADD.FTZ R20, R28, -UR28 ;  /* 0x8000001c1c147e21 */ /* 0x008fc60008010000 */
[----:B------:R-:W3:Y:S01]  /*72c0*/  LDL.LU R28, [R1+0x378] ;  /* 0x00037800011c7983 */ /* 0x000ee20000300800 */
[----:B------:R-:W-:Y:S01]  /*72d0*/  FADD.FTZ R19, R26, R19 ;  /* 0x000000131a137221 */ /* 0x000fe20000010000 */
[----:B------:R-:W-:Y:S01]  /*72e0*/  FMUL.FTZ R21, R21, UR16 ;  /* 0x0000001015157c20 */ /* 0x000fe20008410000 */
[----:B----4-:R-:W-:Y:S01]  /*72f0*/  FMUL.FTZ R26, R8, R15 ;  /* 0x0000000f081a7220 */ /* 0x010fe20000410000 */
[----:B------:R-:W-:-:S03]  /*7300*/  FMUL.FTZ R23, R23, UR16 ;  /* 0x0000001017177c20 */ /* 0x000fc60008410000 */
[----:B------:R-:W-:Y:S01]  /*7310*/  FADD.FTZ R19, R19, R26 ;  /* 0x0000001a13137221 */ /* 0x000fe20000010000 */
[----:B------:R-:W-:Y:S01]  /*7320*/  FFMA.FTZ R25, R21, R26, R25 ;  /* 0x0000001a15197223 */ /* 0x000fe20000010019 */
[----:B------:R-:W-:Y:S01]  /*7330*/  FMUL.FTZ R26, R9, R16 ;  /* 0x00000010091a7220 */ /* 0x000fe20000410000 */
[----:B------:R-:W-:Y:S01]  /*7340*/  FMUL.FTZ R20, R20, UR16 ;  /* 0x0000001014147c20 */ /* 0x000fe20008410000 */
[----:B------:R-:W-:Y:S02]  /*7350*/  FFMA.FTZ R18, R21, R15, R18 ;  /* 0x0000000f15127223 */ /* 0x000fe40000010012 */
[----:B------:R-:W-:Y:S01]  /*7360*/  FADD.FTZ R19, R26, R19 ;  /* 0x000000131a137221 */ /* 0x000fe20000010000 */
[C---:B------:R-:W-:Y:S01]  /*7370*/  FFMA.FTZ R25, R23.reuse, R26, R25 ;  /* 0x0000001a17197223 */ /* 0x040fe20000010019 */
[----:B------:R-:W-:Y:S01]  /*7380*/  FADD.FTZ R21, R2, -UR28 ;  /* 0x8000001c02157e21 */ /* 0x000fe20008010000 */
[----:B------:R-:W-:Y:S01]  /*7390*/  FFMA.FTZ R17, R23, R16, R17 ;  /* 0x0000001017117223 */ /* 0x000fe20000010011 */
[----:B------:R-:W4:Y:S01]  /*73a0*/  LDL.LU R2, [R1+0x218] ;  /* 0x0002180001027983 */ /* 0x000f220000300800 */
[----:B------:R-:W-:Y:S01]  /*73b0*/  FMUL.FTZ R26, R8, R7 ;  /* 0x00000007081a7220 */ /* 0x000fe20000410000 */
[----:B------:R-:W-:-:S03]  /*73c0*/  FMUL.FTZ R21, R21, UR16 ;  /* 0x0000001015157c20 */ /* 0x000fc60008410000 */
[----:B------:R-:W-:Y:S01]  /*73d0*/  FADD.FTZ R19, R19, R26 ;  /* 0x0000001a13137221 */ /* 0x000fe20000010000 */
[----:B------:R-:W-:Y:S01]  /*73e0*/  FFMA.FTZ R25, R20, R26, R25 ;  /* 0x0000001a14197223 */ /* 0x000fe20000010019 */
[----:B------:R-:W-:Y:S01]  /*73f0*/  FMUL.FTZ R26, R9, R6 ;  /* 0x00000006091a7220 */ /* 0x000fe20000410000 */
[----:B------:R-:W-:-:S03]  /*7400*/  FADD.FTZ R23, R0, -UR28 ;  /* 0x8000001c00177e21 */ /* 0x000fc60008010000 */
[----:B------:R-:W-:Y:S01]  /*7410*/  FADD.FTZ R19, R26, R19 ;  /* 0x000000131a137221 */ /* 0x000fe20000010000 */
[----:B------:R-:W-:Y:S01]  /*7420*/  FFMA.FTZ R25, R21, R26, R25 ;  /* 0x0000001a15197223 */ /* 0x000fe20000010019 */
[----:B------:R-:W-:Y:S01]  /*7430*/  FFMA.FTZ R18, R20, R7, R18 ;  /* 0x0000000714127223 */ /* 0x000fe20000010012 */
[----:B------:R-:W-:Y:S01]  /*7440*/  FMUL.FTZ R23, R23, UR16 ;  /* 0x0000001017177c20 */ /* 0x000fe20008410000 */
[----:B------:R-:W-:Y:S01]  /*7450*/  FFMA.FTZ R17, R21, R6, R17 ;  /* 0x0000000615117223 */ /* 0x000fe20000010011 */
[----:B------:R-:W4:Y:S01]  /*7460*/  LDL.LU R0, [R1+0x214] ;  /* 0x0002140001007983 */ /* 0x000f220000300800 */
[-C--:B------:R-:W-:Y:S01]  /*7470*/  FMUL.FTZ R26, R8, R5.reuse ;  /* 0x00000005081a7220 */ /* 0x080fe20000410000 */
[----:B------:R-:W-:-:S03]  /*7480*/  FFMA.FTZ R18, R23, R5, R18 ;  /* 0x0000000517127223 */ /* 0x000fc60000010012 */
[----:B------:R-:W-:Y:S01]  /*7490*/  FADD.FTZ R19, R19, R26 ;  /* 0x0000001a13137221 */ /* 0x000fe20000010000 */
[----:B------:R-:W-:Y:S01]  /*74a0*/  FFMA.FTZ R25, R23, R26, R25 ;  /* 0x0000001a17197223 */ /* 0x000fe20000010019 */
[----:B------:R-:W-:Y:S01]  /*74b0*/  FMUL.FTZ R26, R9, R4 ;  /* 0x00000004091a7220 */ /* 0x000fe20000410000 */
[----:B------:R-:W4:Y:S03]  /*74c0*/  LDL.LU R23, [R1+0x37c] ;  /* 0x00037c0001177983 */ /* 0x000f260000300800 */
[----:B------:R-:W-:Y:S01]  /*74d0*/  FADD.FTZ R19, R26, R19 ;  /* 0x000000131a137221 */ /* 0x000fe20000010000 */
[----:B--2---:R-:W-:Y:S02]  /*74e0*/  FADD.FTZ R20, R27, -UR28 ;  /* 0x8000001c1b147e21 */ /* 0x004fe40008010000 */
[----:B------:R-:W2:Y:S02]  /*74f0*/  LDL.LU R27, [R1+0x210] ;  /* 0x00021000011b7983 */ /* 0x000ea40000300800 */
[----:B------:R-:W-:Y:S01]  /*7500*/  FMUL.FTZ R20, R20, UR16 ;  /* 0x0000001014147c20 */ /* 0x000fe20008410000 */
[----:B---3--:R-:W-:-:S02]  /*7510*/  FADD.FTZ R21, R28, -UR28 ;  /* 0x8000001c1c157e21 */ /* 0x008fc40008010000 */
[----:B------:R-:W3:Y:S01]  /*7520*/  LDL.LU R28, [R1+0x354] ;  /* 0x00035400011c7983 */ /* 0x000ee20000300800 */
[C---:B------:R-:W-:Y:S01]  /*7530*/  FFMA.FTZ R25, R20.reuse, R26, R25 ;  /* 0x0000001a14197223 */ /* 0x040fe20000010019 */
[----:B------:R-:W-:Y:S01]  /*7540*/  FMUL.FTZ R21, R21, UR16 ;  /* 0x0000001015157c20 */ /* 0x000fe20008410000 */
[----:B------:R-:W-:Y:S01]  /*7550*/  FFMA.FTZ R17, R20, R4, R17 ;  /* 0x0000000414117223 */ /* 0x000fe20000010011 */
[-C--:B------:R-:W-:Y:S01]  /*7560*/  FMUL.FTZ R26, R8, R3.reuse ;  /* 0x00000003081a7220 */ /* 0x080fe20000410000 */
[----:B------:R-:W2:Y:S01]  /*7570*/  LDL.LU R20, [R1+0x368] ;  /* 0x0003680001147983 */ /* 0x000ea20000300800 */
[C---:B------:R-:W-:Y:S02]  /*7580*/  FFMA.FTZ R18, R21.reuse, R3, R18 ;  /* 0x0000000315127223 */ /* 0x040fe40000010012 */
[----:B------:R-:W-:Y:S02]  /*7590*/  FFMA.FTZ R25, R21, R26, R25 ;  /* 0x0000001a15197223 */ /* 0x000fe40000010019 */
[----:B------:R-:W3:Y:S01]  /*75a0*/  LDL.LU R21, [R1+0x36c] ;  /* 0x00036c0001157983 */ /* 0x000ee20000300800 */
[----:B------:R-:W-:Y:S01]  /*75b0*/  FADD.FTZ R24, R24, R16 ;  /* 0x0000001018187221 */ /* 0x000fe20000010000 */
[----:B------:R-:W-:Y:S01]  /*75c0*/  FADD.FTZ R19, R19, R26 ;  /* 0x0000001a13137221 */ /* 0x000fe20000010000 */
[----:B------:R-:W-:Y:S01]  /*75d0*/  FADD.FTZ R22, R22, R15 ;  /* 0x0000000f16167221 */ /* 0x000fe20000010000 */
[----:B------:R-:W3:Y:S01]  /*75e0*/  LDL.LU R16, [R1+0x4a4] ;  /* 0x0004a40001107983 */ /* 0x000ee20000300800 */
[----:B------:R-:W-:Y:S01]  /*75f0*/  FADD.FTZ R24, R24, R6 ;  /* 0x0000000618187221 */ /* 0x000fe20000010000 */
[----:B----4-:R-:W-:Y:S01]  /*7600*/  FMUL.FTZ R26, R9, R2 ;  /* 0x00000002091a7220 */ /* 0x010fe20000410000 */
[----:B------:R-:W-:-:S02]  /*7610*/  FADD.FTZ R22, R22, R7 ;  /* 0x0000000716167221 */ /* 0x000fc40000010000 */
[----:B------:R-:W-:Y:S01]  /*7620*/  FADD.FTZ R24, R24, R4 ;  /* 0x0000000418187221 */ /* 0x000fe20000010000 */
[----:B------:R-:W4:Y:S01]  /*7630*/  LDL.LU R15, [R1+0x4a8] ;  /* 0x0004a800010f7983 */ /* 0x000f220000300800 */
[----:B------:R-:W-:Y:S02]  /*7640*/  FADD.FTZ R19, R26, R19 ;  /* 0x000000131a137221 */ /* 0x000fe40000010000 */
[----:B------:R-:W-:Y:S01]  /*7650*/  FADD.FTZ R24, R24, R2 ;  /* 0x0000000218187221 */ /* 0x000fe20000010000 */
[----:B------:R-:W-:Y:S01]  /*7660*/  FADD.FTZ R22, R22, R5 ;  /* 0x0000000516167221 */ /* 0x000fe20000010000 */
[----:B------:R0:W5:Y:S01]  /*7670*/  LDL.LU R7, [R1+0x4a0] ;  /* 0x0004a00001077983 */ /* 0x0001620000300800 */
[----:B------:R-:W-:-:S03]  /*7680*/  FADD.FTZ R23, R23, -UR28 ;  /* 0x8000001c17177e21 */ /* 0x000fc60008010000 */
[----:B------:R0:W5:Y:S01]  /*7690*/  LDL.LU R6, [R1+0x49c] ;  /* 0x00049c0001067983 */ /* 0x0001620000300800 */
[----:B------:R-:W-:-:S03]  /*76a0*/  FMUL.FTZ R23, R23, UR16 ;  /* 0x0000001017177c20 */ /* 0x000fc60008410000 */
[----:B------:R0:W5:Y:S01]  /*76b0*/  LDL.LU R5, [R1+0x498] ;  /* 0x0004980001057983 */ /* 0x0001620000300800 */
[C---:B------:R-:W-:Y:S01]  /*76c0*/  FFMA.FTZ R25, R23.reuse, R26, R25 ;  /* 0x0000001a17197223 */ /* 0x040fe20000010019 */
[----:B------:R-:W-:Y:S01]  /*76d0*/  FMUL.FTZ R26, R8, R0 ;  /* 0x00000000081a7220 */ /* 0x000fe20000410000 */
[----:B------:R-:W-:Y:S01]  /*76e0*/  FFMA.FTZ R17, R23, R2, R17 ;  /* 0x0000000217117223 */ /* 0x000fe20000010011 */
[----:B------:R-:W-:Y:S01]  /*76f0*/  FADD.FTZ R23, R29, -UR28 ;  /* 0x8000001c1d177e21 */ /* 0x000fe20008010000 */
[----:B------:R-:W-:Y:S01]  /*7700*/  FADD.FTZ R22, R22, R3 ;  /* 0x0000000316167221 */ /* 0x000fe20000010000 */
[----:B------:R-:W-:Y:S01]  /*7710*/  FADD.FTZ R19, R19, R26 ;  /* 0x0000001a13137221 */ /* 0x000fe20000010000 */
[----:B------:R-:W4:Y:S01]  /*7720*/  LDL.LU R29, [R1+0x428] ;  /* 0x00042800011d7983 */ /* 0x000f220000300800 */
[----:B------:R-:W-:Y:S01]  /*7730*/  FMUL.FTZ R23, R23, UR16 ;  /* 0x0000001017177c20 */ /* 0x000fe20008410000 */
[----:B------:R-:W-:Y:S02]  /*7740*/  FADD.FTZ R22, R22, R0 ;  /* 0x0000000016167221 */ /* 0x000fe40000010000 */
[----:B------:R0:W5:Y:S02]  /*7750*/  LDL.LU R4, [R1+0x494] ;  /* 0x0004940001047983 */ /* 0x0001640000300800 */
[----:B------:R-:W-:-:S02]  /*7760*/  FADD.FTZ R22, R22, R40 ;  /* 0x0000002816167221 */ /* 0x000fc40000010000 */
[----:B------:R0:W5:Y:S01]  /*7770*/  LDL.LU R3, [R1+0x490] ;  /* 0x0004900001037983 */ /* 0x0001620000300800 */
[----:B--2---:R-:W-:Y:S01]  /*7780*/  FADD.FTZ R20, R20, -UR28 ;  /* 0x8000001c14147e21 */ /* 0x004fe20008010000 */
[----:B---3--:R-:W-:-:S03]  /*7790*/  FADD.FTZ R21, R21, -UR28 ;  /* 0x8000001c15157e21 */ /* 0x008fc60008010000 */
[----:B------:R-:W-:Y:S01]  /*77a0*/  FMUL.FTZ R20, R20, UR16 ;  /* 0x0000001014147c20 */ /* 0x000fe20008410000 */
[----:B------:R-:W-:Y:S01]  /*77b0*/  FADD.FTZ R24, R24, R27 ;  /* 0x0000001b18187221 */ /* 0x000fe20000010000 */
[----:B------:R0:W5:Y:S01]  /*77c0*/  LDL.LU R2, [R1+0x48c] ;  /* 0x00048c0001027983 */ /* 0x0001620000300800 */
[----:B------:R-:W-:Y:S01]  /*77d0*/  FMUL.FTZ R21, R21, UR16 ;  /* 0x0000001015157c20 */ /* 0x000fe20008410000 */
[C---:B------:R-:W-:Y:S01]  /*77e0*/  FFMA.FTZ R25, R20.reuse, R26, R25 ;  /* 0x0000001a14197223 */ /* 0x040fe20000010019 */
[----:B------:R-:W-:Y:S01]  /*77f0*/  FFMA.FTZ R18, R20, R0, R18 ;  /* 0x0000000014127223 */ /* 0x000fe20000010012 */
[-C--:B------:R-:W-:Y:S01]  /*7800*/  FMUL.FTZ R26, R9, R27.reuse ;  /* 0x0000001b091a7220 */ /* 0x080fe20000410000 */
[----:B------:R-:W-:Y:S01]  /*7810*/  FADD.FTZ R20, R28, -UR28 ;  /* 0x8000001c1c147e21 */ /* 0x000fe20008010000 */
[C---:B------:R-:W-:Y:S01]  /*7820*/  FFMA.FTZ R17, R21.reuse, R27, R17 ;  /* 0x0000001b15117223 */ /* 0x040fe20000010011 */
[----:B------:R-:W2:Y:S01]  /*7830*/  LDL.LU R28, [R1+0x26c] ;  /* 0x00026c00011c7983 */ /* 0x000ea20000300800 */
[----:B------:R-:W-:Y:S01]  /*7840*/  FADD.FTZ R19, R26, R19 ;  /* 0x000000131a137221 */ /* 0x000fe20000010000 */
[----:B------:R-:W-:Y:S01]  /*7850*/  FFMA.FTZ R25, R21, R26, R25 ;  /* 0x0000001a15197223 */ /* 0x000fe20000010019 */
[-C--:B------:R-:W-:Y:S01]  /*7860*/  FMUL.FTZ R26, R8, R40.reuse ;  /* 0x00000028081a7220 */ /* 0x080fe20000410000 */
[----:B------:R-:W3:Y:S01]  /*7870*/  LDL.LU R27, [R1+0x3dc] ;  /* 0x0003dc00011b7983 */ /* 0x000ee20000300800 */
[----:B------:R-:W-:-:S02]  /*7880*/  FFMA.FTZ R18, R23, R40, R18 ;  /* 0x0000002817127223 */ /* 0x000fc40000010012 */
[----:B------:R-:W-:Y:S01]  /*7890*/  FFMA.FTZ R25, R23, R26, R25 ;  /* 0x0000001a17197223 */ /* 0x000fe20000010019 */
[----:B------:R-:W-:Y:S01]  /*78a0*/  FADD.FTZ R23, R31, -UR28 ;  /* 0x8000001c1f177e21 */ /* 0x000fe20008010000 */
[----:B------:R-:W4:Y:S04]  /*78b0*/  LDL.LU R40, [R1+0x3cc] ;  /* 0x0003cc0001287983 */ /* 0x000f280000300800 */
[----:B------:R-:W4:Y:S01]  /*78c0*/  LDL.LU R31, [R1+0x390] ;  /* 0x00039000011f7983 */ /* 0x000f220000300800 */
[----:B------:R-:W-:-:S03]  /*78d0*/  FADD.FTZ R21, R30, -UR28 ;  /* 0x8000001c1e157e21 */ /* 0x000fc60008010000 */
[----:B------:R-:W4:Y:S01]  /*78e0*/  LDL.LU R30, [R1+0x41c] ;  /* 0x00041c00011e7983 */ /* 0x000f220000300800 */
[----:B------:R-:W-:Y:S01]  /*78f0*/  FADD.FTZ R19, R19, R26 ;  /* 0x0000001a13137221 */ /* 0x000fe20000010000 */
[-C--:B------:R-:W-:Y:S01]  /*7900*/  FMUL.FTZ R26, R9, R41.reuse ;  /* 0x00000029091a7220 */ /* 0x080fe20000410000 */
[----:B------:R-:W-:Y:S01]  /*7910*/  FMUL.FTZ R20, R20, UR16 ;  /* 0x0000001014147c20 */ /* 0x000fe20008410000 */
[----:B------:R-:W-:Y:S01]  /*7920*/  FMUL.FTZ R21, R21, UR16 ;  /* 0x0000001015157c20 */ /* 0x000fe20008410000 */
        /* <DEDUP_REMOVED lines=9> */
[-C--:B------:R-:W-:Y:S01]  /*79c0*/  FMUL.FTZ R26, R9, R43.reuse ;  /* 0x0000002b091a7220 */ /* 0x080fe20000410000 */
[----:B------:R-:W-:Y:S01]  /*79d0*/  FADD.FTZ R20, R32, -UR28 ;  /* 0x8000001c20147e21 */ /* 0x000fe20008010000 */
[----:B------:R-:W-:Y:S01]  /*79e0*/  FFMA.FTZ R18, R21, R42, R18 ;  /* 0x0000002a15127223 */ /* 0x000fe20000010012 */
[C---:B------:R-:W-:Y:S01]  /*79f0*/  FFMA.FTZ R17, R23.reuse, R43, R17 ;  /* 0x0000002b17117223 */ /* 0x040fe20000010011 */
        /* <DEDUP_REMOVED lines=8> */
[-C--:B------:R-:W-:Y:S01]  /*7a80*/  FMUL.FTZ R26, R9, R45.reuse ;  /* 0x0000002d091a7220 */ /* 0x080fe20000410000 */
[----:B------:R-:W-:Y:S01]  /*7a90*/  FMUL.FTZ R21, R21, UR16 ;  /* 0x0000001015157c20 */ /* 0x000fe20008410000 */
[----:B------:R-:W-:Y:S01]  /*7aa0*/  FADD.FTZ R23, R34, -UR28 ;  /* 0x8000001c22177e21 */ /* 0x000fe20008010000 */
[----:B------:R-:W-:Y:S01]  /*7ab0*/  FFMA.FTZ R18, R20, R44, R18 ;  /* 0x0000002c14127223 */ /* 0x000fe20000010012 */
[----:B------:R-:W-:Y:S01]  /*7ac0*/  FADD.FTZ R19, R26, R19 ;  /* 0x000000131a137221 */ /* 0x000fe20000010000 */
[----:B------:R-:W-:Y:S01]  /*7ad0*/  FFMA.FTZ R25, R21, R26, R25 ;  /* 0x0000001a15197223 */ /* 0x000fe20000010019 */
[----:B------:R-:W-:Y:S01]  /*7ae0*/  FMUL.FTZ R26, R8, R46 ;  /* 0x0000002e081a7220 */ /* 0x000fe20000410000 */
[----:B------:R-:W-:Y:S01]  /*7af0*/  FMUL.FTZ R23, R23, UR16 ;  /* 0x0000001017177c20 */ /* 0x000fe20008410000 */
[----:B------:R-:W-:Y:S01]  /*7b00*/  FADD.FTZ R20, R35, -UR28 ;  /* 0x8000001c23147e21 */ /* 0x000fe20008010000 */
[----:B------:R-:W-:Y:S01]  /*7b10*/  FFMA.FTZ R17, R21, R45, R17 ;  /* 0x0000002d15117223 */ /* 0x000fe20000010011 */
        /* <DEDUP_REMOVED lines=20> */
[----:B------:R-:W-:Y:S01]  /*7c60*/  FMUL.FTZ R26, R8, R50 ;  /* 0x00000032081a7220 */ /* 0x000fe20000410000 */
[----:B------:R-:W-:Y:S01]  /*7c70*/  FMUL.FTZ R20, R20, UR16 ;  /* 0x0000001014147c20 */ /* 0x000fe20008410000 */
[----:B------:R-:W-:Y:S01]  /*7c80*/  FFMA.FTZ R21, R21, R48, R18 ;  /* 0x0000003015157223 */ /* 0x000fe20000010012 */
[----:B------:R-:W-:Y:S01]  /*7c90*/  FADD.FTZ R18, R39, -UR28 ;  /* 0x8000001c27127e21 */ /* 0x000fe20008010000 */
[----:B------:R-:W-:Y:S01]  /*7ca0*/  FADD.FTZ R22, R22, R46 ;  /* 0x0000002e16167221 */ /* 0x000fe20000010000 */
        /* <DEDUP_REMOVED lines=13> */
[----:B------:R-:W4:Y:S03]  /*7d80*/  LDL.LU R43, [R1+0x458] ;  /* 0x00045800012b7983 */ /* 0x000f260000300800 */
[----:B------:R-:W-:Y:S01]  /*7d90*/  FADD.FTZ R25, R25, R10 ;  /* 0x0000000a19197221 */ /* 0x000fe20000010000 */
[----:B------:R-:W4:Y:S04]  /*7da0*/  LDL.LU R42, [R1+0x268] ;  /* 0x00026800012a7983 */ /* 0x000f280000300800 */
[----:B------:R-:W4:Y:S04]  /*7db0*/  LDL.LU R41, [R1+0x27c] ;  /* 0x00027c0001297983 */ /* 0x000f280000300800 */
[----:B------:R-:W4:Y:S04]  /*7dc0*/  LDL.LU R33, [R1+0x45c] ;  /* 0x00045c0001217983 */ /* 0x000f280000300800 */
[----:B------:R-:W4:Y:S04]  /*7dd0*/  LDL.LU R32, [R1+0x460] ;  /* 0x0004600001207983 */ /* 0x000f280000300800 */
[----:B------:R0:W5:Y:S01]  /*7de0*/  LDL.LU R0, [R1+0x488] ;  /* 0x0004880001007983 */ /* 0x0001620000300800 */
[----:B--2---:R-:W-:Y:S01]  /*7df0*/  FADD.FTZ R23, R28, -UR28 ;  /* 0x8000001c1c177e21 */ /* 0x004fe20008010000 */
[----:B------:R-:W-:-:S03]  /*7e00*/  FMUL.FTZ R28, R8, R52 ;  /* 0x00000034081c7220 */ /* 0x000fc60000410000 */
[----:B------:R-:W-:Y:S01]  /*7e10*/  FMUL.FTZ R23, R23, UR16 ;  /* 0x0000001017177c20 */ /* 0x000fe20008410000 */
[----:B---3--:R-:W-:Y:S01]  /*7e20*/  FADD.FTZ R22, R27, -UR28 ;  /* 0x8000001c1b167e21 */ /* 0x008fe20008010000 */
[----:B------:R-:W-:Y:S02]  /*7e30*/  FADD.FTZ R19, R19, R28 ;  /* 0x0000001c13137221 */ /* 0x000fe40000010000 */
[----:B------:R-:W-:Y:S01]  /*7e40*/  FFMA.FTZ R27, R23, R28, R26 ;  /* 0x0000001c171b7223 */ /* 0x000fe2000001001a */
[----:B------:R-:W-:Y:S01]  /*7e50*/  FMUL.FTZ R22, R22, UR16 ;  /* 0x0000001016167c20 */ /* 0x000fe20008410000 */
[----:B------:R-:W-:Y:S01]  /*7e60*/  FADD.FTZ R26, R21, R19 ;  /* 0x00000013151a7221 */ /* 0x000fe20000010000 */
[----:B----4-:R-:W-:Y:S02]  /*7e70*/  FADD.FTZ R28, R31, -UR28 ;  /* 0x8000001c1f1c7e21 */ /* 0x010fe40008010000 */
[----:B------:R-:W-:Y:S01]  /*7e80*/  FFMA.FTZ R18, R22, R21, R27 ;  /* 0x0000001516127223 */ /* 0x000fe2000001001b */
[----:B------:R-:W2:Y:S01]  /*7e90*/  LDL.LU R31, [R1+0x430] ;  /* 0x00043000011f7983 */ /* 0x000ea20000300800 */
[----:B------:R-:W-:Y:S01]  /*7ea0*/  FMUL.FTZ R27, R8, R10 ;  /* 0x0000000a081b7220 */ /* 0x000fe20000410000 */
[----:B------:R-:W-:Y:S01]  /*7eb0*/  FMUL.FTZ R19, R28, UR16 ;  /* 0x000000101c137c20 */ /* 0x000fe20008410000 */
[----:B------:R-:W-:-:S02]  /*7ec0*/  FADD.FTZ R21, R40, -UR28 ;  /* 0x8000001c28157e21 */ /* 0x000fc40008010000 */
[----:B------:R-:W3:Y:S01]  /*7ed0*/  LDL.LU R40, [R1+0x43c] ;  /* 0x00043c0001287983 */ /* 0x000ee20000300800 */
[----:B------:R-:W-:Y:S01]  /*7ee0*/  FADD.FTZ R26, R26, R27 ;  /* 0x0000001b1a1a7221 */ /* 0x000fe20000010000 */
[----:B------:R-:W-:Y:S01]  /*7ef0*/  FFMA.FTZ R27, R19, R27, R18 ;  /* 0x0000001b131b7223 */ /* 0x000fe20000010012 */
[----:B------:R-:W-:Y:S01]  /*7f00*/  FMUL.FTZ R18, R21, UR16 ;  /* 0x0000001015127c20 */ /* 0x000fe20008410000 */
[----:B------:R-:W-:Y:S01]  /*7f10*/  FFMA.FTZ R20, R23, R52, R20 ;  /* 0x0000003417147223 */ /* 0x000fe20000010014 */
[----:B------:R-:W-:Y:S02]  /*7f20*/  FADD.FTZ R21, R30, -UR28 ;  /* 0x8000001c1e157e21 */ /* 0x000fe40008010000 */
[----:B------:R-:W4:Y:S01]  /*7f30*/  LDL.LU R30, [R1+0x444] ;  /* 0x00044400011e7983 */ /* 0x000f220000300800 */
[----:B------:R-:W-:Y:S01]  /*7f40*/  FFMA.FTZ R20, R19, R10, R20 ;  /* 0x0000000a13147223 */ /* 0x000fe20000010014 */
[----:B------:R-:W-:Y:S02]  /*7f50*/  FADD.FTZ R10, R29, -UR28 ;  /* 0x8000001c1d0a7e21 */ /* 0x000fe40008010000 */
[----:B------:R-:W4:Y:S01]  /*7f60*/  LDL.LU R29, [R1+0x450] ;  /* 0x00045000011d7983 */ /* 0x000f220000300800 */
[----:B------:R-:W-:-:S04]  /*7f70*/  FADD.FTZ R24, R24, R45 ;  /* 0x0000002d18187221 */ /* 0x000fc80000010000 */
[----:B------:R-:W-:-:S04]  /*7f80*/  FADD.FTZ R24, R24, R47 ;  /* 0x0000002f18187221 */ /* 0x000fc80000010000 */
[----:B------:R-:W-:Y:S01]  /*7f90*/  FADD.FTZ R24, R24, R49 ;  /* 0x0000003118187221 */ /* 0x000fe20000010000 */
[----:B------:R-:W-:-:S03]  /*7fa0*/  FMUL.FTZ R23, R9, R11 ;  /* 0x0000000b09177220 */ /* 0x000fc60000410000 */
[----:B------:R-:W-:Y:S01]  /*7fb0*/  FADD.FTZ R24, R24, R51 ;  /* 0x0000003318187221 */ /* 0x000fe20000010000 */
[----:B------:R-:W-:Y:S01]  /*7fc0*/  FFMA.FTZ R17, R22, R53, R17 ;  /* 0x0000003516117223 */ /* 0x000fe20000010011 */
[----:B------:R-:W-:Y:S01]  /*7fd0*/  FADD.FTZ R26, R23, R26 ;  /* 0x0000001a171a7221 */ /* 0x000fe20000010000 */
[----:B------:R-:W-:Y:S01]  /*7fe0*/  FFMA.FTZ R22, R18, R23, R27 ;  /* 0x0000001712167223 */ /* 0x000fe2000001001b */
[----:B------:R-:W-:Y:S01]  /*7ff0*/  FADD.FTZ R24, R24, R53 ;  /* 0x0000003518187221 */ /* 0x000fe20000010000 */
[----:B------:R-:W-:Y:S01]  /*8000*/  FMUL.FTZ R23, R8, R12 ;  /* 0x0000000c08177220 */ /* 0x000fe20000410000 */
[----:B------:R-:W-:Y:S01]  /*8010*/  FMUL.FTZ R21, R21, UR16 ;  /* 0x0000001015157c20 */ /* 0x000fe20008410000 */
[----:B------:R-:W-:Y:S01]  /*8020*/  FFMA.FTZ R17, R18, R11, R17 ;  /* 0x0000000b12117223 */ /* 0x000fe20000010011 */
[----:B------:R-:W-:Y:S01]  /*8030*/  FADD.FTZ R24, R24, R11 ;  /* 0x0000000b18187221 */ /* 0x000fe20000010000 */
[----:B------:R-:W-:Y:S01]  /*8040*/  FADD.FTZ R26, R26, R23 ;  /* 0x000000171a1a7221 */ /* 0x000fe20000010000 */
[----:B------:R-:W-:Y:S01]  /*8050*/  FFMA.FTZ R23, R21, R23, R22 ;  /* 0x0000001715177223 */ /* 0x000fe20000010016 */
[----:B------:R-:W-:Y:S01]  /*8060*/  FMUL.FTZ R19, R9, R13 ;  /* 0x0000000d09137220 */ /* 0x000fe20000410000 */
[----:B------:R-:W-:-:S03]  /*8070*/  FMUL.FTZ R10, R10, UR16 ;  /* 0x000000100a0a7c20 */ /* 0x000fc60008410000 */
[----:B------:R-:W-:Y:S01]  /*8080*/  FADD.FTZ R26, R19, R26 ;  /* 0x0000001a131a7221 */ /* 0x000fe20000010000 */
[----:B------:R-:W-:Y:S01]  /*8090*/  FFMA.FTZ R23, R10, R19, R23 ;  /* 0x000000130a177223 */ /* 0x000fe20000010017 */
[----:B------:R-:W-:Y:S01]  /*80a0*/  FMUL.FTZ R19, R8, R14 ;  /* 0x0000000e08137220 */ /* 0x000fe20000410000 */
[----:B------:R-:W-:Y:S01]  /*80b0*/  FADD.FTZ R25, R25, R12 ;  /* 0x0000000c19197221 */ /* 0x000fe20000010000 */
[----:B------:R-:W-:Y:S01]  /*80c0*/  FFMA.FTZ R21, R21, R12, R20 ;  /* 0x0000000c15157223 */ /* 0x000fe20000010014 */
[----:B------:R-:W-:Y:S01]  /*80d0*/  FADD.FTZ R24, R24, R13 ;  /* 0x0000000d18187221 */ /* 0x000fe20000010000 */
[----:B------:R-:W-:Y:S01]  /*80e0*/  FFMA.FTZ R10, R10, R13, R17 ;  /* 0x0000000d0a0a7223 */ /* 0x000fe20000010011 */
[----:B------:R-:W-:Y:S01]  /*80f0*/  FADD.FTZ R27, R26, R19 ;  /* 0x000000131a1b7221 */ /* 0x000fe20000010000 */
[----:B------:R-:W-:-:S04]  /*8100*/  FMUL.FTZ R12, R9, R15 ;  /* 0x0000000f090c7220 */ /* 0x000fc80000410000 */
[----:B------:R-:W-:Y:S01]  /*8110*/  FADD.FTZ R27, R12, R27 ;  /* 0x0000001b0c1b7221 */ /* 0x000fe20000010000 */
[----:B--2---:R-:W-:Y:S02]  /*8120*/  FADD.FTZ R11, R31, -UR28 ;  /* 0x8000001c1f0b7e21 */ /* 0x004fe40008010000 */
[----:B------:R-:W2:Y:S02]  /*8130*/  LDL.LU R31, [R1+0x464] ;  /* 0x00046400011f7983 */ /* 0x000ea40000300800 */
[----:B------:R-:W-:Y:S01]  /*8140*/  FMUL.FTZ R18, R11, UR16 ;  /* 0x000000100b127c20 */ /* 0x000fe20008410000 */
[----:B---3--:R-:W-:Y:S02]  /*8150*/  FADD.FTZ R11, R40, -UR28 ;  /* 0x8000001c280b7e21 */ /* 0x008fe40008010000 */
[----:B------:R-:W3:Y:S01]  /*8160*/  LDL.LU R40, [R1+0x290] ;  /* 0x0002900001287983 */ /* 0x000ee20000300800 */
[----:B------:R-:W-:Y:S01]  /*8170*/  FFMA.FTZ R20, R18, R19, R23 ;  /* 0x0000001312147223 */ /* 0x000fe20000010017 */
[----:B------:R-:W-:Y:S01]  /*8180*/  FMUL.FTZ R11, R11, UR16 ;  /* 0x000000100b0b7c20 */ /* 0x000fe20008410000 */
[----:B----4-:R-:W-:-:S02]  /*8190*/  FADD.FTZ R13, R30, -UR28 ;  /* 0x8000001c1e0d7e21 */ /* 0x010fc40008010000 */
[----:B------:R-:W4:Y:S01]  /*81a0*/  LDL.LU R30, [R1+0x294] ;  /* 0x00029400011e7983 */ /* 0x000f220000300800 */
[----:B------:R-:W-:Y:S01]  /*81b0*/  FFMA.FTZ R20, R11, R12, R20 ;  /* 0x0000000c0b147223 */ /* 0x000fe20000010014 */
[----:B------:R-:W-:Y:S02]  /*81c0*/  FADD.FTZ R12, R29, -UR28 ;  /* 0x8000001c1d0c7e21 */ /* 0x000fe40008010000 */
[----:B------:R-:W4:Y:S01]  /*81d0*/  LDL.LU R29, [R1+0x2a0] ;  /* 0x0002a000011d7983 */ /* 0x000f220000300800 */
[----:B------:R-:W-:Y:S01]  /*81e0*/  FMUL.FTZ R22, R8, R16 ;  /* 0x0000001008167220 */ /* 0x000fe20000410000 */
[----:B------:R-:W-:Y:S01]  /*81f0*/  FMUL.FTZ R13, R13, UR16 ;  /* 0x000000100d0d7c20 */ /* 0x000fe20008410000 */
[----:B------:R-:W-:Y:S01]  /*8200*/  FFMA.FTZ R10, R11, R15, R10 ;  /* 0x0000000f0b0a7223 */ /* 0x000fe2000001000a */
[----:B------:R-:W-:Y:S01]  /*8210*/  FADD.FTZ R25, R25, R14 ;  /* 0x0000000e19197221 */ /* 0x000fe20000010000 */
[----:B------:R-:W-:Y:S01]  /*8220*/  FFMA.FTZ R21, R18, R14, R21 ;  /* 0x0000000e12157223 */ /* 0x000fe20000010015 */
[----:B------:R-:W-:Y:S01]  /*8230*/  FADD.FTZ R11, R43, -UR28 ;  /* 0x8000001c2b0b7e21 */ /* 0x000fe20008010000 */
[----:B------:R-:W-:Y:S01]  /*8240*/  FADD.FTZ R27, R27, R22 ;  /* 0x000000161b1b7221 */ /* 0x000fe20000010000 */
[----:B------:R-:W-:Y:S01]  /*8250*/  FFMA.FTZ R20, R13, R22, R20 ;  /* 0x000000160d147223 */ /* 0x000fe20000010014 */
[----:B------:R-:W-:Y:S01]  /*8260*/  FMUL.FTZ R14, R9, R42 ;  /* 0x0000002a090e7220 */ /* 0x000fe20000410000 */
[----:B------:R-:W-:Y:S01]  /*8270*/  FMUL.FTZ R17, R12, UR16 ;  /* 0x000000100c117c20 */ /* 0x000fe20008410000 */
[----:B------:R-:W-:Y:S01]  /*8280*/  FADD.FTZ R24, R24, R15 ;  /* 0x0000000f18187221 */ /* 0x000fe20000010000 */
[----:B------:R-:W-:Y:S01]  /*8290*/  FMUL.FTZ R12, R11, UR16 ;  /* 0x000000100b0c7c20 */ /* 0x000fe20008410000 */
[----:B------:R-:W-:Y:S01]  /*82a0*/  FADD.FTZ R27, R14, R27 ;  /* 0x0000001b0e1b7221 */ /* 0x000fe20000010000 */
[----:B------:R-:W-:Y:S01]  /*82b0*/  FFMA.FTZ R20, R17, R14, R20 ;  /* 0x0000000e11147223 */ /* 0x000fe20000010014 */
[----:B------:R-:W-:Y:S01]  /*82c0*/  FMUL.FTZ R15, R8, R41 ;  /* 0x00000029080f7220 */ /* 0x000fe20000410000 */
[----:B------:R-:W-:Y:S01]  /*82d0*/  FADD.FTZ R11, R33, -UR28 ;  /* 0x8000001c210b7e21 */ /* 0x000fe20008010000 */
[----:B------:R-:W-:Y:S01]  /*82e0*/  FFMA.FTZ R21, R13, R16, R21 ;  /* 0x000000100d157223 */ /* 0x000fe20000010015 */
[----:B------:R-:W-:Y:S01]  /*82f0*/  FADD.FTZ R13, R32, -UR28 ;  /* 0x8000001c200d7e21 */ /* 0x000fe20008010000 */
[----:B------:R-:W-:Y:S01]  /*8300*/  FADD.FTZ R27, R27, R15 ;  /* 0x0000000f1b1b7221 */ /* 0x000fe20000010000 */
[C---:B------:R-:W-:Y:S01]  /*8310*/  FFMA.FTZ R20, R12.reuse, R15, R20 ;  /* 0x0000000f0c147223 */ /* 0x040fe20000010014 */
[----:B------:R-:W-:Y:S01]  /*8320*/  FMUL.FTZ R11, R11, UR16 ;  /* 0x000000100b0b7c20 */ /* 0x000fe20008410000 */
[----:B------:R-:W-:Y:S01]  /*8330*/  FMUL.FTZ R13, R13, UR16 ;  /* 0x000000100d0d7c20 */ /* 0x000fe20008410000 */
[----:B------:R-:W-:Y:S01]  /*8340*/  FFMA.FTZ R21, R12, R41, R21 ;  /* 0x000000290c157223 */ /* 0x000fe20000010015 */
[----:B------:R-:W-:Y:S01]  /*8350*/  FADD.FTZ R25, R25, R16 ;  /* 0x0000001019197221 */ /* 0x000fe20000010000 */
[----:B------:R-:W-:Y:S01]  /*8360*/  FADD.FTZ R24, R24, R42 ;  /* 0x0000002a18187221 */ /* 0x000fe20000010000 */
[----:B------:R-:W-:-:S02]  /*8370*/  FFMA.FTZ R10, R17, R42, R10 ;  /* 0x0000002a110a7223 */ /* 0x000fc4000001000a */
[----:B------:R-:W-:Y:S01]  /*8380*/  FADD.FTZ R25, R25, R41 ;  /* 0x0000002919197221 */ /* 0x000fe20000010000 */
[----:B---3--:R-:W-:Y:S01]  /*8390*/  FMUL.FTZ R14, R9, R40 ;  /* 0x00000028090e7220 */ /* 0x008fe20000410000 */
[----:B--2---:R-:W-:-:S03]  /*83a0*/  FADD.FTZ R12, R31, -UR28 ;  /* 0x8000001c1f0c7e21 */ /* 0x004fc60008010000 */
[----:B------:R-:W-:Y:S01]  /*83b0*/  FADD.FTZ R27, R14, R27 ;  /* 0x0000001b0e1b7221 */ /* 0x000fe20000010000 */
[----:B------:R-:W-:Y:S01]  /*83c0*/  FFMA.FTZ R20, R11, R14, R20 ;  /* 0x0000000e0b147223 */ /* 0x000fe20000010014 */
[----:B----4-:R-:W-:Y:S01]  /*83d0*/  FMUL.FTZ R14, R8, R30 ;  /* 0x0000001e080e7220 */ /* 0x010fe20000410000 */
[----:B------:R-:W-:Y:S01]  /*83e0*/  FMUL.FTZ R17, R12, UR16 ;  /* 0x000000100c117c20 */ /* 0x000fe20008410000 */
[----:B------:R-:W-:Y:S02]  /*83f0*/  FADD.FTZ R24, R24, R40 ;  /* 0x0000002818187221 */ /* 0x000fe40000010000 */
[----:B------:R-:W-:Y:S01]  /*8400*/  FADD.FTZ R27, R27, R14 ;  /* 0x0000000e1b1b7221 */ /* 0x000fe20000010000 */
[----:B------:R-:W-:Y:S01]  /*8410*/  FFMA.FTZ R20, R13, R14, R20 ;  /* 0x0000000e0d147223 */ /* 0x000fe20000010014 */
[-C--:B------:R-:W-:Y:S01]  /*8420*/  FMUL.FTZ R14, R9, R29.reuse ;  /* 0x0000001d090e7220 */ /* 0x080fe20000410000 */
[----:B------:R-:W-:Y:S01]  /*8430*/  FFMA.FTZ R10, R11, R40, R10 ;  /* 0x000000280b0a7223 */ /* 0x000fe2000001000a */
[----:B------:R-:W-:Y:S01]  /*8440*/  FADD.FTZ R18, R25, R30 ;  /* 0x0000001e19127221 */ /* 0x000fe20000010000 */
[----:B------:R-:W-:Y:S01]  /*8450*/  FFMA.FTZ R16, R13, R30, R21 ;  /* 0x0000001e0d107223 */ /* 0x000fe20000010015 */
[C---:B------:R-:W-:Y:S01]  /*8460*/  FFMA.FTZ R20, R17.reuse, R14, R20 ;  /* 0x0000000e11147223 */ /* 0x040fe20000010014 */
[----:B------:R-:W-:Y:S01]  /*8470*/  FADD.FTZ R27, R14, R27 ;  /* 0x0000001b0e1b7221 */ /* 0x000fe20000010000 */
[----:B------:R-:W-:Y:S01]  /*8480*/  FADD.FTZ R19, R24, R29 ;  /* 0x0000001d18137221 */ /* 0x000fe20000010000 */
[----:B------:R-:W-:Y:S01]  /*8490*/  FFMA.FTZ R17, R17, R29, R10 ;  /* 0x0000001d11117223 */ /* 0x000fe2000001000a */
[----:B0-----:R-:W-:Y:S06]  /*84a0*/  BRA `(.L_x_1365) ;  /* 0x0000005000a87947 */ /* 0x001fec0003800000 */
.L_x_1364:
[----:B------:R-:W2:Y:S04]  /*84b0*/  LDL.LU R25, [R1+0x2f4] ;  /* 0x0002f40001197983 */ /* 0x000ea80000300800 */
[----:B------:R-:W3:Y:S04]  /*84c0*/  LDL.LU R21, [R1+0x250] ;  /* 0x0002500001157983 */ /* 0x000ee80000300800 */
        /* <DEDUP_REMOVED lines=8> */
[----:B------:R-:W4:Y:S04]  /*8550*/  LDL.LU R28, [R1+0x384] ;  /* 0x00038400011c7983 */ /* 0x000f280000300800 */
[----:B------:R0:W-:Y:S04]  /*8560*/  STL [R1+0x48c], R2 ;  /* 0x00048c0201007387 */ /* 0x0001e80000100800 */
[----:B------:R1:W-:Y:S04]  /*8570*/  STL [R1+0x490], R3 ;  /* 0x0004900301007387 */ /* 0x0003e80000100800 */
[----:B------:R1:W-:Y:S04]  /*8580*/  STL [R1+0x488], R0 ;  /* 0x0004880001007387 */ /* 0x0003e80000100800 */
[----:B0-----:R-:W4:Y:S01]  /*8590*/  LDL.LU R2, [R1+0x264] ;  /* 0x0002640001027983 */ /* 0x001f220000300800 */
[----:B--2---:R-:W-:-:S04]  /*85a0*/  FADD.FTZ R17, R25, -UR28 ;  /* 0x8000001c19117e21 */ /* 0x004fc80008010000 */
[----:B------:R-:W-:-:S04]  /*85b0*/  FMUL.FTZ R17, R17, UR16 ;  /* 0x0000001011117c20 */ /* 0x000fc80008410000 */
[----:B------:R-:W-:-:S04]  /*85c0*/  FFMA.FTZ R18, R8, R17, R6 ;  /* 0x0000001108127223 */ /* 0x000fc80000010006 */
[----:B------:R-:W-:-:S06]  /*85d0*/  FMUL.FTZ R19, R18, -1.4426950216293334961 ;  /* 0xbfb8aa3b12137820 */ /* 0x000fcc0000410000 */
[----:B------:R-:W0:Y:S02]  /*85e0*/  MUFU.EX2 R19, R19 ;  /* 0x0000001300137308 */ /* 0x000e240000000800 */
[----:B0-----:R-:W-:-:S06]  /*85f0*/  FADD.FTZ R19, R19, 1 ;  /* 0x3f80000013137421 */ /* 0x001fcc0000010000 */
[----:B------:R-:W3:Y:S02]  /*8600*/  MUFU.RCP R20, R19 ;  /* 0x0000001300147308 */ /* 0x000ee40000001000 */
[C---:B---3--:R-:W-:Y:S01]  /*8610*/  FMUL.FTZ R19, R20.reuse, R21 ;  /* 0x0000001514137220 */ /* 0x048fe20000410000 */
[----:B------:R-:W-:Y:S01]  /*8620*/  FADD.FTZ R21, -R20, 1 ;  /* 0x3f80000014157421 */ /* 0x000fe20000010100 */
[----:B----4-:R-:W-:-:S03]  /*8630*/  FADD.FTZ R20, R24, -UR28 ;  /* 0x8000001c18147e21 */ /* 0x010fc60008010000 */
[----:B------:R-:W-:Y:S01]  /*8640*/  FFMA.FTZ R21, R18, R21, 1 ;  /* 0x3f80000012157423 */ /* 0x000fe20000010015 */
[----:B------:R-:W-:-:S04]  /*8650*/  FMUL.FTZ R18, R20, UR16 ;  /* 0x0000001014127c20 */ /* 0x000fc80008410000 */
[----:B------:R-:W-:Y:S01]  /*8660*/  FFMA.FTZ R20, R9, R18, R7 ;  /* 0x0000001209147223 */ /* 0x000fe20000010007 */
[----:B------:R-:W-:-:S03]  /*8670*/  FMUL.FTZ R19, R19, R21 ;  /* 0x0000001513137220 */ /* 0x000fc60000410000 */
[----:B------:R-:W-:-:S06]  /*8680*/  FMUL.FTZ R21, R20, -1.4426950216293334961 ;  /* 0xbfb8aa3b14157820 */ /* 0x000fcc0000410000 */
[----:B------:R-:W0:Y:S02]  /*8690*/  MUFU.EX2 R21, R21 ;  /* 0x0000001500157308 */ /* 0x000e240000000800 */
[----:B0-----:R-:W-:-:S06]  /*86a0*/  FADD.FTZ R21, R21, 1 ;  /* 0x3f80000015157421 */ /* 0x001fcc0000010000 */
[----:B------:R-:W0:Y:S02]  /*86b0*/  MUFU.RCP R21, R21 ;  /* 0x0000001500157308 */ /* 0x000e240000001000 */
[C---:B0-----:R-:W-:Y:S01]  /*86c0*/  FMUL.FTZ R22, R21.reuse, R22 ;  /* 0x0000001615167220 */ /* 0x041fe20000410000 */
[----:B------:R-:W-:-:S04]  /*86d0*/  FADD.FTZ R21, -R21, 1 ;  /* 0x3f80000015157421 */ /* 0x000fc80000010100 */
[----:B------:R-:W-:Y:S01]  /*86e0*/  FFMA.FTZ R20, R20, R21, 1 ;  /* 0x3f80000014147423 */ /* 0x000fe20000010015 */
[----:B------:R-:W-:-:S03]  /*86f0*/  FMUL.FTZ R21, R8, R19 ;  /* 0x0000001308157220 */ /* 0x000fc60000410000 */
[----:B------:R-:W-:Y:S01]  /*8700*/  FMUL.FTZ R20, R22, R20 ;  /* 0x0000001416147220 */ /* 0x000fe20000410000 */
[----:B------:R-:W-:Y:S01]  /*8710*/  FADD.FTZ R22, R23, -UR28 ;  /* 0x8000001c17167e21 */ /* 0x000fe20008010000 */
[----:B------:R-:W-:-:S03]  /*8720*/  FFMA.FTZ R26, R17, R21, RZ ;  /* 0x00000015111a7223 */ /* 0x000fc600000100ff */
[----:B------:R-:W-:Y:S01]  /*8730*/  FMUL.FTZ R22, R22, UR16 ;  /* 0x0000001016167c20 */ /* 0x000fe20008410000 */
[----:B------:R-:W-:Y:S01]  /*8740*/  FADD.FTZ R21, RZ, R21 ;  /* 0x00000015ff157221 */ /* 0x000fe20000010000 */
        /* <DEDUP_REMOVED lines=8> */
[C---:B0-----:R-:W-:Y:S02]  /*87d0*/  FMUL.FTZ R23, R25.reuse, R4 ;  /* 0x0000000419177220 */ /* 0x041fe40000410000 */
[----:B------:R-:W2:Y:S01]  /*87e0*/  LDL.LU R4, [R1+0x39c] ;  /* 0x00039c0001047983 */ /* 0x000ea20000300800 */
[----:B------:R-:W-:Y:S01]  /*87f0*/  FADD.FTZ R25, -R25, 1 ;  /* 0x3f80000019197421 */ /* 0x000fe20000010100 */
[----:B------:R-:W-:-:S03]  /*8800*/  FFMA.FTZ R17, R17, R19, RZ ;  /* 0x0000001311117223 */ /* 0x000fc600000100ff */
[----:B------:R-:W-:Y:S01]  /*8810*/  FFMA.FTZ R25, R24, R25, 1 ;  /* 0x3f80000018197423 */ /* 0x000fe20000010019 */
[----:B------:R-:W-:Y:S01]  /*8820*/  FADD.FTZ R24, RZ, R19 ;  /* 0x00000013ff187221 */ /* 0x000fe20000010000 */
[----:B------:R-:W-:Y:S02]  /*8830*/  FADD.FTZ R19, R5, -UR28 ;  /* 0x8000001c05137e21 */ /* 0x000fe40008010000 */
[----:B------:R-:W3:Y:S01]  /*8840*/  LDL.LU R5, [R1+0x2a8] ;  /* 0x0002a80001057983 */ /* 0x000ee20000300800 */
[----:B------:R-:W-:Y:S01]  /*8850*/  FMUL.FTZ R23, R23, R25 ;  /* 0x0000001917177220 */ /* 0x000fe20000410000 */
[----:B------:R-:W-:-:S03]  /*8860*/  FMUL.FTZ R19, R19, UR16 ;  /* 0x0000001013137c20 */ /* 0x000fc60008410000 */
[----:B-1----:R-:W-:Y:S01]  /*8870*/  FADD.FTZ R3, R24, R23 ;  /* 0x0000001718037221 */ /* 0x002fe20000010000 */
[-C--:B------:R-:W-:Y:S01]  /*8880*/  FFMA.FTZ R0, R22, R23.reuse, R17 ;  /* 0x0000001716007223 */ /* 0x080fe20000010011 */
[----:B------:R-:W-:-:S04]  /*8890*/  FMUL.FTZ R23, R8, R23 ;  /* 0x0000001708177220 */ /* 0x000fc80000410000 */
[----:B------:R-:W-:Y:S01]  /*88a0*/  FFMA.FTZ R26, R22, R23, R26 ;  /* 0x00000017161a7223 */ /* 0x000fe2000001001a */
[----:B------:R-:W-:-:S04]  /*88b0*/  FFMA.FTZ R22, R9, R19, R7 ;  /* 0x0000001309167223 */ /* 0x000fc80000010007 */
[----:B------:R-:W-:-:S06]  /*88c0*/  FMUL.FTZ R17, R22, -1.4426950216293334961 ;  /* 0xbfb8aa3b16117820 */ /* 0x000fcc0000410000 */
[----:B------:R-:W0:Y:S02]  /*88d0*/  MUFU.EX2 R17, R17 ;  /* 0x0000001100117308 */ /* 0x000e240000000800 */
[----:B0-----:R-:W-:-:S06]  /*88e0*/  FADD.FTZ R17, R17, 1 ;  /* 0x3f80000011117421 */ /* 0x001fcc0000010000 */
[----:B------:R-:W0:Y:S02]  /*88f0*/  MUFU.RCP R24, R17 ;  /* 0x0000001100187308 */ /* 0x000e240000001000 */
[C---:B0-----:R-:W-:Y:S02]  /*8900*/  FMUL.FTZ R17, R24.reuse, R27 ;  /* 0x0000001b18117220 */ /* 0x041fe40000410000 */
[----:B------:R-:W4:Y:S01]  /*8910*/  LDL.LU R27, [R1+0x3b0] ;  /* 0x0003b000011b7983 */ /* 0x000f220000300800 */
[----:B------:R-:W-:-:S04]  /*8920*/  FADD.FTZ R24, -R24, 1 ;  /* 0x3f80000018187421 */ /* 0x000fc80000010100 */
[----:B------:R-:W-:Y:S01]  /*8930*/  FFMA.FTZ R24, R22, R24, 1 ;  /* 0x3f80000016187423 */ /* 0x000fe20000010018 */
[----:B------:R0:W-:Y:S03]  /*8940*/  STL [R1+0x47c], R3 ;  /* 0x00047c0301007387 */ /* 0x0001e60000100800 */
[----:B------:R-:W-:Y:S01]  /*8950*/  FMUL.FTZ R17, R17, R24 ;  /* 0x0000001811117220 */ /* 0x000fe20000410000 */
[----:B------:R1:W-:Y:S01]  /*8960*/  STL [R1+0x478], R0 ;  /* 0x0004780001007387 */ /* 0x0003e20000100800 */
[----:B------:R-:W-:Y:S01]  /*8970*/  FFMA.FTZ R18, R18, R20, RZ ;  /* 0x0000001412127223 */ /* 0x000fe200000100ff */
[----:B------:R-:W-:Y:S01]  /*8980*/  FADD.FTZ R20, RZ, R20 ;  /* 0x00000014ff147221 */ /* 0x000fe20000010000 */
[----:B0-----:R-:W-:Y:S01]  /*8990*/  FMUL.FTZ R3, R9, R17 ;  /* 0x0000001109037220 */ /* 0x001fe20000410000 */
[----:B-1----:R-:W-:-:S04]  /*89a0*/  FADD.FTZ R0, R21, R23 ;  /* 0x0000001715007221 */ /* 0x002fc80000010000 */
[----:B------:R0:W-:Y:S01]  /*89b0*/  STL [R1+0x418], R3 ;  /* 0x0004180301007387 */ /* 0x0001e20000100800 */
[----:B------:R-:W-:-:S03]  /*89c0*/  FADD.FTZ R21, R28, -UR28 ;  /* 0x8000001c1c157e21 */ /* 0x000fc60008010000 */
[----:B------:R1:W-:Y:S01]  /*89d0*/  STL [R1+0x474], R0 ;  /* 0x0004740001007387 */ /* 0x0003e20000100800 */
[----:B------:R-:W-:-:S03]  /*89e0*/  FFMA.FTZ R18, R19, R17, R18 ;  /* 0x0000001113127223 */ /* 0x000fc60000010012 */
[----:B------:R-:W4:Y:S01]  /*89f0*/  LDL.LU R28, [R1+0x3b4] ;  /* 0x0003b400011c7983 */ /* 0x000f220000300800 */
[----:B0-----:R-:W-:Y:S01]  /*8a00*/  FFMA.FTZ R3, R19, R3, R26 ;  /* 0x0000000313037223 */ /* 0x001fe2000001001a */
[----:B-1----:R-:W-:-:S04]  /*8a10*/  FADD.FTZ R0, R20, R17 ;  /* 0x0000001114007221 */ /* 0x002fc80000010000 */
[----:B------:R0:W-:Y:S04]  /*8a20*/  STL [R1+0x468], R3 ;  /* 0x0004680301007387 */ /* 0x0001e80000100800 */
[----:B------:R1:W-:Y:S04]  /*8a30*/  STL [R1+0x470], R0 ;  /* 0x0004700001007387 */ /* 0x0003e80000100800 */
[----:B0-----:R-:W4:Y:S01]  /*8a40*/  LDL.LU R3, [R1+0x28c] ;  /* 0x00028c0001037983 */ /* 0x001f220000300800 */
[----:B-1----:R-:W-:-:S03]  /*8a50*/  FMUL.FTZ R0, R21, UR16 ;  /* 0x0000001015007c20 */ /* 0x002fc60008410000 */
[----:B------:R0:W-:Y:S01]  /*8a60*/  STL [R1+0x46c], R18 ;  /* 0x00046c1201007387 */ /* 0x0001e20000100800 */
[----:B------:R-:W-:-:S04]  /*8a70*/  FFMA.FTZ R17, R8, R0, R6 ;  /* 0x0000000008117223 */ /* 0x000fc80000010006 */
[----:B0-----:R-:W-:-:S06]  /*8a80*/  FMUL.FTZ R18, R17, -1.4426950216293334961 ;  /* 0xbfb8aa3b11127820 */ /* 0x001fcc0000410000 */
[----:B------:R-:W0:Y:S02]  /*8a90*/  MUFU.EX2 R18, R18 ;  /* 0x0000001200127308 */ /* 0x000e240000000800 */
[----:B0-----:R-:W-:-:S06]  /*8aa0*/  FADD.FTZ R18, R18, 1 ;  /* 0x3f80000012127421 */ /* 0x001fcc0000010000 */
[----:B------:R-:W0:Y:S01]  /*8ab0*/  MUFU.RCP R18, R18 ;  /* 0x0000001200127308 */ /* 0x000e220000001000 */
[----:B------:R-:W-:Y:S01]  /*8ac0*/  STL [R1+0x454], R0 ;  /* 0x0004540001007387 */ /* 0x000fe20000100800 */
[C---:B0-----:R-:W-:Y:S01]  /*8ad0*/  FMUL.FTZ R19, R18.reuse, R2 ;  /* 0x0000000212137220 */ /* 0x041fe20000410000 */
[----:B------:R-:W-:-:S04]  /*8ae0*/  FADD.FTZ R18, -R18, 1 ;  /* 0x3f80000012127421 */ /* 0x000fc80000010100 */
[----:B------:R-:W-:-:S04]  /*8af0*/  FFMA.FTZ R18, R17, R18, 1 ;  /* 0x3f80000011127423 */ /* 0x000fc80000010012 */
[----:B------:R-:W-:-:S05]  /*8b00*/  FMUL.FTZ R2, R19, R18 ;  /* 0x0000001213027220 */ /* 0x000fca0000410000 */
[----:B------:R0:W-:Y:S04]  /*8b10*/  STL [R1+0x2d8], R2 ;  /* 0x0002d80201007387 */ /* 0x0001e80000100800 */
[----:B0-----:R-:W4:Y:S01]  /*8b20*/  LDL.LU R2, [R1+0x254] ;  /* 0x0002540001027983 */ /* 0x001f220000300800 */
[----:B--2---:R-:W-:-:S03]  /*8b30*/  FADD.FTZ R20, R4, -UR28 ;  /* 0x8000001c04147e21 */ /* 0x004fc60008010000 */
[----:B------:R-:W2:Y:S01]  /*8b40*/  LDL.LU R4, [R1+0x3e0] ;  /* 0x0003e00001047983 */ /* 0x000ea20000300800 */
[----:B------:R-:W-:-:S04]  /*8b50*/  FMUL.FTZ R0, R20, UR16 ;  /* 0x0000001014007c20 */ /* 0x000fc80008410000 */
[----:B------:R-:W-:-:S04]  /*8b60*/  FFMA.FTZ R17, R9, R0, R7 ;  /* 0x0000000009117223 */ /* 0x000fc80000010007 */
[----:B------:R-:W-:-:S06]  /*8b70*/  FMUL.FTZ R18, R17, -1.4426950216293334961 ;  /* 0xbfb8aa3b11127820 */ /* 0x000fcc0000410000 */
[----:B------:R-:W0:Y:S02]  /*8b80*/  MUFU.EX2 R18, R18 ;  /* 0x0000001200127308 */ /* 0x000e240000000800 */
[----:B0-----:R-:W-:-:S06]  /*8b90*/  FADD.FTZ R18, R18, 1 ;  /* 0x3f80000012127421 */ /* 0x001fcc0000010000 */
[----:B------:R-:W3:Y:S02]  /*8ba0*/  MUFU.RCP R18, R18 ;  /* 0x0000001200127308 */ /* 0x000ee40000001000 */
[C---:B---3--:R-:W-:Y:S01]  /*8bb0*/  FMUL.FTZ R19, R18.reuse, R5 ;  /* 0x0000000512137220 */ /* 0x048fe20000410000 */
[----:B------:R-:W-:-:S04]  /*8bc0*/  FADD.FTZ R18, -R18, 1 ;  /* 0x3f80000012127421 */ /* 0x000fc80000010100 */
[----:B------:R-:W-:-:S04]  /*8bd0*/  FFMA.FTZ R18, R17, R18, 1 ;  /* 0x3f80000011127423 */ /* 0x000fc80000010012 */
[----:B------:R-:W-:-:S05]  /*8be0*/  FMUL.FTZ R5, R19, R18 ;  /* 0x0000001213057220 */ /* 0x000fca0000410000 */
[----:B------:R0:W-:Y:S04]  /*8bf0*/  STL [R1+0x2cc], R5 ;  /* 0x0002cc0501007387 */ /* 0x0001e80000100800 */
[----:B0-----:R-:W3:Y:S01]  /*8c00*/  LDL.LU R5, [R1+0x2ac] ;  /* 0x0002ac0001057983 */ /* 0x001ee20000300800 */
[----:B----4-:R-:W-:-:S03]  /*8c10*/  FADD.FTZ R20, R27, -UR28 ;  /* 0x8000001c1b147e21 */ /* 0x010fc60008010000 */
[----:B------:R0:W-:Y:S04]  /*8c20*/  STL [R1+0x44c], R0 ;  /* 0x00044c0001007387 */ /* 0x0001e80000100800 */
[----:B------:R-:W4:Y:S01]  /*8c30*/  LDL.LU R27, [R1+0x3e4] ;  /* 0x0003e400011b7983 */ /* 0x000f220000300800 */
[----:B0-----:R-:W-:-:S04]  /*8c40*/  FMUL.FTZ R0, R20, UR16 ;  /* 0x0000001014007c20 */ /* 0x001fc80008410000 */
[----:B------:R-:W-:-:S04]  /*8c50*/  FFMA.FTZ R17, R8, R0, R6 ;  /* 0x0000000008117223 */ /* 0x000fc80000010006 */
[----:B------:R-:W-:-:S06]  /*8c60*/  FMUL.FTZ R18, R17, -1.4426950216293334961 ;  /* 0xbfb8aa3b11127820 */ /* 0x000fcc0000410000 */
[----:B------:R-:W0:Y:S02]  /*8c70*/  MUFU.EX2 R18, R18 ;  /* 0x0000001200127308 */ /* 0x000e240000000800 */
[----:B0-----:R-:W-:-:S06]  /*8c80*/  FADD.FTZ R18, R18, 1 ;  /* 0x3f80000012127421 */ /* 0x001fcc0000010000 */
[----:B------:R-:W0:Y:S01]  /*8c90*/  MUFU.RCP R18, R18 ;  /* 0x0000001200127308 */ /* 0x000e220000001000 */
[----:B------:R-:W-:Y:S01]  /*8ca0*/  FADD.FTZ R20, R28, -UR28 ;  /* 0x8000001c1c147e21 */ /* 0x000fe20008010000 */
[----:B------:R1:W-:Y:S04]  /*8cb0*/  STL [R1+0x448], R0 ;  /* 0x0004480001007387 */ /* 0x0003e80000100800 */
[----:B------:R-:W4:Y:S01]  /*8cc0*/  LDL.LU R28, [R1+0x3f0] ;  /* 0x0003f000011c7983 */ /* 0x000f220000300800 */
[C---:B0-----:R-:W-:Y:S01]  /*8cd0*/  FMUL.FTZ R19, R18.reuse, R3 ;  /* 0x0000000312137220 */ /* 0x041fe20000410000 */
[----:B------:R-:W-:-:S04]  /*8ce0*/  FADD.FTZ R18, -R18, 1 ;  /* 0x3f80000012127421 */ /* 0x000fc80000010100 */
[----:B------:R-:W-:-:S04]  /*8cf0*/  FFMA.FTZ R18, R17, R18, 1 ;  /* 0x3f80000011127423 */ /* 0x000fc80000010012 */
[----:B------:R-:W-:Y:S01]  /*8d00*/  FMUL.FTZ R3, R19, R18 ;  /* 0x0000001213037220 */ /* 0x000fe20000410000 */
[----:B-1----:R-:W-:-:S04]  /*8d10*/  FMUL.FTZ R0, R20, UR16 ;  /* 0x0000001014007c20 */ /* 0x002fc80008410000 */
[----:B------:R0:W-:Y:S01]  /*8d20*/  STL [R1+0x2c8], R3 ;  /* 0x0002c80301007387 */ /* 0x0001e20000100800 */
[----:B------:R-:W-:-:S03]  /*8d30*/  FFMA.FTZ R17, R9, R0, R7 ;  /* 0x0000000009117223 */ /* 0x000fc60000010007 */
[----:B0-----:R-:W4:Y:S01]  /*8d40*/  LDL.LU R3, [R1+0x2c4] ;  /* 0x0002c40001037983 */ /* 0x001f220000300800 */
[----:B------:R-:W-:-:S06]  /*8d50*/  FMUL.FTZ R18, R17, -1.4426950216293334961 ;  /* 0xbfb8aa3b11127820 */ /* 0x000fcc0000410000 */
        /* <DEDUP_REMOVED lines=138> */
[----:B------:R1:W-:Y:S01]  /*9600*/  STL [R1+0x384], R0 ;  /* 0x0003840001007387 */ /* 0x0003e20000100800 */
[C---:B0-----:R-:W-:Y:S01]  /*9610*/  FMUL.FTZ R19, R18.reuse, R2 ;  /* 0x0000000212137220 */ /* 0x041fe20000410000 */
[----:B------:R-:W-:-:S04]  /*9620*/  FADD.FTZ R18, -R18, 1 ;  /* 0x3f80000012127421 */ /* 0x000fc80000010100 */
[----:B------:R-:W-:Y:S01]  /*9630*/  FFMA.FTZ R18, R17, R18, 1 ;  /* 0x3f80000011127423 */ /* 0x000fe20000010012 */
[----:B--2---:R-:W-:-:S03]  /*9640*/  FADD.FTZ R20, R4, -UR28 ;  /* 0x8000001c04147e21 */ /* 0x004fc60008010000 */
[----:B------:R-:W-:Y:S01]  /*9650*/  FMUL.FTZ R2, R19, R18 ;  /* 0x0000001213027220 */ /* 0x000fe20000410000 */
[----:B------:R-:W2:Y:S01]  /*9660*/  LDL.LU R4, [R1+0x3e8] ;  /* 0x0003e80001047983 */ /* 0x000ea20000300800 */
[----:B-1----:R-:W-:-:S04]  /*9670*/  FMUL.FTZ R0, R20, UR16 ;  /* 0x0000001014007c20 */ /* 0x002fc80008410000 */
[----:B------:R-:W-:-:S04]  /*9680*/  FFMA.FTZ R17, R9, R0, R7 ;  /* 0x0000000009117223 */ /* 0x000fc80000010007 */
[----:B------:R-:W-:Y:S01]  /*9690*/  FMUL.FTZ R18, R17, -1.4426950216293334961 ;  /* 0xbfb8aa3b11127820 */ /* 0x000fe20000410000 */
[----:B------:R0:W-:Y:S05]  /*96a0*/  STL [R1+0x280], R2 ;  /* 0x0002800201007387 */ /* 0x0001ea0000100800 */
[----:B------:R-:W1:Y:S01]  /*96b0*/  MUFU.EX2 R18, R18 ;  /* 0x0000001200127308 */ /* 0x000e620000000800 */
[----:B0-----:R-:W2:Y:S01]  /*96c0*/  LDL.LU R2, [R1+0x344] ;  /* 0x0003440001027983 */ /* 0x001ea20000300800 */
[----:B-1----:R-:W-:-:S06]  /*96d0*/  FADD.FTZ R18, R18, 1 ;  /* 0x3f80000012127421 */ /* 0x002fcc0000010000 */
        /* <DEDUP_REMOVED lines=32> */
[----:B--2---:R-:W-:-:S03]  /*98e0*/  FADD.FTZ R20, R4, -UR28 ;  /* 0x8000001c04147e21 */ /* 0x004fc60008010000 */
[----:B------:R-:W2:Y:S01]  /*98f0*/  LDL.LU R4, [R1+0x3d4] ;  /* 0x0003d40001047983 */ /* 0x000ea20000300800 */
[----:B-1----:R-:W-:Y:S01]  /*9900*/  FMUL.FTZ R0, R20, UR16 ;  /* 0x0000001014007c20 */ /* 0x002fe20008410000 */
[C---:B0-----:R-:W-:Y:S01]  /*9910*/  FMUL.FTZ R19, R18.reuse, R2 ;  /* 0x0000000212137220 */ /* 0x041fe20000410000 */
[----:B------:R-:W-:-:S04]  /*9920*/  FADD.FTZ R18, -R18, 1 ;  /* 0x3f80000012127421 */ /* 0x000fc80000010100 */
[----:B------:R-:W-:Y:S01]  /*9930*/  FFMA.FTZ R18, R17, R18, 1 ;  /* 0x3f80000011127423 */ /* 0x000fe20000010012 */
[----:B------:R-:W-:-:S03]  /*9940*/  FFMA.FTZ R17, R8, R0, R6 ;  /* 0x0000000008117223 */ /* 0x000fc60000010006 */
[----:B------:R-:W-:Y:S01]  /*9950*/  FMUL.FTZ R2, R19, R18 ;  /* 0x0000001213027220 */ /* 0x000fe20000410000 */
[----:B------:R-:W-:-:S04]  /*9960*/  FMUL.FTZ R18, R17, -1.4426950216293334961 ;  /* 0xbfb8aa3b11127820 */ /* 0x000fc80000410000 */
[----:B------:R0:W-:Y:S02]  /*9970*/  STL [R1+0x248], R2 ;  /* 0x0002480201007387 */ /* 0x0001e40000100800 */
[----:B------:R-:W1:Y:S02]  /*9980*/  MUFU.EX2 R18, R18 ;  /* 0x0000001200127308 */ /* 0x000e640000000800 */
        /* <DEDUP_REMOVED lines=33> */
[----:B--2---:R-:W-:Y:S01]  /*9ba0*/  FADD.FTZ R20, R4, -UR28 ;  /* 0x8000001c04147e21 */ /* 0x004fe20008010000 */
[----:B------:R1:W-:Y:S04]  /*9bb0*/  STL [R1+0x328], R0 ;  /* 0x0003280001007387 */ /* 0x0003e80000100800 */
        /* <DEDUP_REMOVED lines=73> */
[----:B------:R-:W-:Y:S02]  /*a050*/  FADD.FTZ R20, R28, -UR28 ;  /* 0x8000001c1c147e21 */ /* 0x000fe40008010000 */
[----:B------:R-:W4:Y:S01]  /*a060*/  LDL.LU R28, [R1+0x3a4] ;  /* 0x0003a400011c7983 */ /* 0x000f220000300800 */
[C---:B0-----:R-:W-:Y:S01]  /*a070*/  FMUL.FTZ R19, R18.reuse, R3 ;  /* 0x0000000312137220 */ /* 0x041fe20000410000 */
[----:B------:R-:W-:-:S04]  /*a080*/  FADD.FTZ R18, -R18, 1 ;  /* 0x3f80000012127421 */ /* 0x000fc80000010100 */
[----:B------:R-:W-:-:S04]  /*a090*/  FFMA.FTZ R18, R17, R18, 1 ;  /* 0x3f80000011127423 */ /* 0x000fc80000010012 */
[----:B------:R-:W-:Y:S01]  /*a0a0*/  FMUL.FTZ R3, R19, R18 ;  /* 0x0000001213037220 */ /* 0x000fe20000410000 */
[----:B------:R0:W-:Y:S04]  /*a0b0*/  STL [R1+0x314], R0 ;  /* 0x0003140001007387 */ /* 0x0001e80000100800 */
[----:B------:R1:W-:Y:S01]  /*a0c0*/  STL [R1+0x238], R3 ;  /* 0x0002380301007387 */ /* 0x0003e20000100800 */
[----:B0-----:R-:W-:-:S03]  /*a0d0*/  FMUL.FTZ R0, R20, UR16 ;  /* 0x0000001014007c20 */ /* 0x001fc60008410000 */
[----:B-1----:R-:W4:Y:S01]  /*a0e0*/  LDL.LU R3, [R1+0x22c] ;  /* 0x00022c0001037983 */ /* 0x002f220000300800 */
[----:B------:R-:W-:-:S04]  /*a0f0*/  FFMA.FTZ R17, R8, R0, R6 ;  /* 0x0000000008117223 */ /* 0x000fc80000010006 */
[----:B------:R-:W-:-:S06]  /*a100*/  FMUL.FTZ R18, R17, -1.4426950216293334961 ;  /* 0xbfb8aa3b11127820 */ /* 0x000fcc0000410000 */
[----:B------:R-:W0:Y:S02]  /*a110*/  MUFU.EX2 R18, R18 ;  /* 0x0000001200127308 */ /* 0x000e240000000800 */
[----:B0-----:R-:W-:-:S06]  /*a120*/  FADD.FTZ R18, R18, 1 ;  /* 0x3f80000012127421 */ /* 0x001fcc0000010000 */
[----:B------:R-:W0:Y:S01]  /*a130*/  MUFU.RCP R18, R18 ;  /* 0x0000001200127308 */ /* 0x000e220000001000 */
[----:B--2---:R-:W-:Y:S02]  /*a140*/  FADD.FTZ R20, R4, -UR28 ;  /* 0x8000001c04147e21 */ /* 0x004fe40008010000 */
[----:B------:R-:W2:Y:S04]  /*a150*/  LDL.LU R4, [R1+0x388] ;  /* 0x0003880001047983 */ /* 0x000ea80000300800 */
[----:B------:R1:W-:Y:S02]  /*a160*/  STL [R1+0x310], R0 ;  /* 0x0003100001007387 */ /* 0x0003e40000100800 */
[----:B-1----:R-:W-:Y:S01]  /*a170*/  FMUL.FTZ R0, R20, UR16 ;  /* 0x0000001014007c20 */ /* 0x002fe20008410000 */
[C---:B0-----:R-:W-:Y:S01]  /*a180*/  FMUL.FTZ R19, R18.reuse, R2 ;  /* 0x0000000212137220 */ /* 0x041fe20000410000 */
[----:B------:R-:W-:Y:S01]  /*a190*/  FADD.FTZ R18, -R18, 1 ;  /* 0x3f80000012127421 */ /* 0x000fe20000010100 */
[----:B------:R-:W2:Y:S03]  /*a1a0*/  LDL.LU R2, [R1+0x228] ;  /* 0x0002280001027983 */ /* 0x000ea60000300800 */
[----:B------:R-:W-:Y:S01]  /*a1b0*/  FFMA.FTZ R17, R17, R18, 1 ;  /* 0x3f80000011117423 */ /* 0x000fe20000010012 */
[----:B------:R-:W-:-:S03]  /*a1c0*/  FFMA.FTZ R18, R9, R0, R7 ;  /* 0x0000000009127223 */ /* 0x000fc60000010007 */
[----:B------:R-:W-:Y:S01]  /*a1d0*/  FMUL.FTZ R17, R19, R17 ;  /* 0x0000001113117220 */ /* 0x000fe20000410000 */
[----:B------:R-:W-:-:S06]  /*a1e0*/  FMUL.FTZ R19, R18, -1.4426950216293334961 ;  /* 0xbfb8aa3b12137820 */ /* 0x000fcc0000410000 */
[----:B------:R-:W0:Y:S02]  /*a1f0*/  MUFU.EX2 R19, R19 ;  /* 0x0000001300137308 */ /* 0x000e240000000800 */
[----:B0-----:R-:W-:-:S06]  /*a200*/  FADD.FTZ R19, R19, 1 ;  /* 0x3f80000013137421 */ /* 0x001fcc0000010000 */
[----:B------:R-:W3:Y:S02]  /*a210*/  MUFU.RCP R19, R19 ;  /* 0x0000001300137308 */ /* 0x000ee40000001000 */
[C---:B---3--:R-:W-:Y:S02]  /*a220*/  FMUL.FTZ R20, R19.reuse, R5 ;  /* 0x0000000513147220 */ /* 0x048fe40000410000 */
[----:B------:R-:W3:Y:S01]  /*a230*/  LDL.LU R5, [R1+0x224] ;  /* 0x0002240001057983 */ /* 0x000ee20000300800 */
[----:B------:R-:W-:Y:S01]  /*a240*/  FADD.FTZ R19, -R19, 1 ;  /* 0x3f80000013137421 */ /* 0x000fe20000010100 */
[----:B----4-:R-:W-:Y:S02]  /*a250*/  FADD.FTZ R21, R27, -UR28 ;  /* 0x8000001c1b157e21 */ /* 0x010fe40008010000 */
[----:B------:R-:W4:Y:S04]  /*a260*/  LDL.LU R27, [R1+0x38c] ;  /* 0x00038c00011b7983 */ /* 0x000f280000300800 */
[----:B------:R0:W-:Y:S01]  /*a270*/  STL [R1+0x30c], R0 ;  /* 0x00030c0001007387 */ /* 0x0001e20000100800 */
[----:B------:R-:W-:Y:S01]  /*a280*/  FFMA.FTZ R18, R18, R19, 1 ;  /* 0x3f80000012127423 */ /* 0x000fe20000010013 */
[----:B0-----:R-:W-:-:S03]  /*a290*/  FMUL.FTZ R0, R21, UR16 ;  /* 0x0000001015007c20 */ /* 0x001fc60008410000 */
[----:B------:R-:W-:Y:S01]  /*a2a0*/  FMUL.FTZ R18, R20, R18 ;  /* 0x0000001214127220 */ /* 0x000fe20000410000 */
[----:B------:R-:W-:-:S04]  /*a2b0*/  FFMA.FTZ R19, R8, R0, R6 ;  /* 0x0000000008137223 */ /* 0x000fc80000010006 */
[----:B------:R-:W-:-:S06]  /*a2c0*/  FMUL.FTZ R20, R19, -1.4426950216293334961 ;  /* 0xbfb8aa3b13147820 */ /* 0x000fcc0000410000 */
[----:B------:R-:W0:Y:S02]  /*a2d0*/  MUFU.EX2 R20, R20 ;  /* 0x0000001400147308 */ /* 0x000e240000000800 */
[----:B0-----:R-:W-:-:S06]  /*a2e0*/  FADD.FTZ R20, R20, 1 ;  /* 0x3f80000014147421 */ /* 0x001fcc0000010000 */
[----:B------:R-:W0:Y:S01]  /*a2f0*/  MUFU.RCP R20, R20 ;  /* 0x0000001400147308 */ /* 0x000e220000001000 */
[----:B------:R-:W-:Y:S02]  /*a300*/  FADD.FTZ R22, R28, -UR28 ;  /* 0x8000001c1c167e21 */ /* 0x000fe40008010000 */
[----:B------:R-:W4:Y:S04]  /*a310*/  LDL.LU R28, [R1+0x378] ;  /* 0x00037800011c7983 */ /* 0x000f280000300800 */
[----:B------:R1:W-:Y:S02]  /*a320*/  STL [R1+0x308], R0 ;  /* 0x0003080001007387 */ /* 0x0003e40000100800 */
[----:B-1----:R-:W-:Y:S01]  /*a330*/  FMUL.FTZ R0, R22, UR16 ;  /* 0x0000001016007c20 */ /* 0x002fe20008410000 */
[C---:B0-----:R-:W-:Y:S01]  /*a340*/  FMUL.FTZ R21, R20.reuse, R3 ;  /* 0x0000000314157220 */ /* 0x041fe20000410000 */
[----:B------:R-:W-:Y:S01]  /*a350*/  FADD.FTZ R20, -R20, 1 ;  /* 0x3f80000014147421 */ /* 0x000fe20000010100 */
[----:B------:R-:W4:Y:S03]  /*a360*/  LDL.LU R3, [R1+0x220] ;  /* 0x0002200001037983 */ /* 0x000f260000300800 */
[----:B------:R-:W-:Y:S01]  /*a370*/  FFMA.FTZ R19, R19, R20, 1 ;  /* 0x3f80000013137423 */ /* 0x000fe20000010014 */
[----:B------:R-:W-:-:S03]  /*a380*/  FFMA.FTZ R20, R9, R0, R7 ;  /* 0x0000000009147223 */ /* 0x000fc60000010007 */
[----:B------:R-:W-:Y:S01]  /*a390*/  FMUL.FTZ R19, R21, R19 ;  /* 0x0000001315137220 */ /* 0x000fe20000410000 */
        /* <DEDUP_REMOVED lines=22> */
[----:B------:R0:W-:Y:S04]  /*a500*/  STL [R1+0x300], R0 ;  /* 0x0003000001007387 */ /* 0x0001e80000100800 */
[----:B------:R-:W4:Y:S01]  /*a510*/  LDL.LU R27, [R1+0x368] ;  /* 0x00036800011b7983 */ /* 0x000f220000300800 */
        /* <DEDUP_REMOVED lines=8> */
[----:B------:R1:W-:Y:S01]  /*a5a0*/  STL [R1+0x2fc], R0 ;  /* 0x0002fc0001007387 */ /* 0x0003e20000100800 */
[----:B------:R-:W-:-:S03]  /*a5b0*/  FADD.FTZ R25, R28, -UR28 ;  /* 0x8000001c1c197e21 */ /* 0x000fc60008010000 */
[----:B------:R-:W4:Y:S01]  /*a5c0*/  LDL.LU R28, [R1+0x36c] ;  /* 0x00036c00011c7983 */ /* 0x000f220000300800 */
        /* <DEDUP_REMOVED lines=26> */
[----:B------:R-:W-:-:S03]  /*a770*/  FADD.FTZ R25, -R25, 1 ;  /* 0x3f80000019197421 */ /* 0x000fc60000010100 */
[----:B------:R0:W-:Y:S01]  /*a780*/  STL [R1+0x2f4], R0 ;  /* 0x0002f40001007387 */ /* 0x0001e20000100800 */
[----:B----4-:R-:W-:Y:S01]  /*a790*/  FADD.FTZ R27, R27, -UR28 ;  /* 0x8000001c1b1b7e21 */ /* 0x010fe20008010000 */
[----:B------:R-:W-:-:S03]  /*a7a0*/  FFMA.FTZ R24, R24, R25, 1 ;  /* 0x3f80000018187423 */ /* 0x000fc60000010019 */
[----:B0-----:R-:W-:Y:S01]  /*a7b0*/  FMUL.FTZ R0, R27, UR16 ;  /* 0x000000101b007c20 */ /* 0x001fe20008410000 */
[----:B------:R-:W-:-:S03]  /*a7c0*/  FMUL.FTZ R24, R26, R24 ;  /* 0x000000181a187220 */ /* 0x000fc60000410000 */
[----:B------:R-:W-:-:S04]  /*a7d0*/  FFMA.FTZ R25, R8, R0, R6 ;  /* 0x0000000008197223 */ /* 0x000fc80000010006 */
[----:B------:R-:W-:-:S06]  /*a7e0*/  FMUL.FTZ R26, R25, -1.4426950216293334961 ;  /* 0xbfb8aa3b191a7820 */ /* 0x000fcc0000410000 */
[----:B------:R-:W0:Y:S02]  /*a7f0*/  MUFU.EX2 R26, R26 ;  /* 0x0000001a001a7308 */ /* 0x000e240000000800 */
[----:B0-----:R-:W-:-:S06]  /*a800*/  FADD.FTZ R26, R26, 1 ;  /* 0x3f8000001a1a7421 */ /* 0x001fcc0000010000 */
[----:B------:R-:W0:Y:S01]  /*a810*/  MUFU.RCP R26, R26 ;  /* 0x0000001a001a7308 */ /* 0x000e220000001000 */
[----:B------:R1:W-:Y:S01]  /*a820*/  STL [R1+0x2f0], R0 ;  /* 0x0002f00001007387 */ /* 0x0003e20000100800 */
[----:B------:R-:W-:-:S04]  /*a830*/  FADD.FTZ R28, R28, -UR28 ;  /* 0x8000001c1c1c7e21 */ /* 0x000fc80008010000 */
[----:B-1----:R-:W-:Y:S01]  /*a840*/  FMUL.FTZ R0, R28, UR16 ;  /* 0x000000101c007c20 */ /* 0x002fe20008410000 */
[C---:B0-----:R-:W-:Y:S01]  /*a850*/  FMUL.FTZ R27, R26.reuse, R3 ;  /* 0x000000031a1b7220 */ /* 0x041fe20000410000 */
[----:B------:R-:W-:Y:S01]  /*a860*/  FADD.FTZ R26, -R26, 1 ;  /* 0x3f8000001a1a7421 */ /* 0x000fe20000010100 */
[----:B------:R-:W-:Y:S02]  /*a870*/  FADD.FTZ R29, R29, -UR28 ;  /* 0x8000001c1d1d7e21 */ /* 0x000fe40008010000 */
[----:B------:R0:W-:Y:S01]  /*a880*/  STL [R1+0x2ec], R0 ;  /* 0x0002ec0001007387 */ /* 0x0001e20000100800 */
[----:B------:R-:W-:Y:S01]  /*a890*/  FFMA.FTZ R25, R25, R26, 1 ;  /* 0x3f80000019197423 */ /* 0x000fe2000001001a */
[----:B------:R-:W-:Y:S01]  /*a8a0*/  FFMA.FTZ R26, R9, R0, R7 ;  /* 0x00000000091a7223 */ /* 0x000fe20000010007 */
[----:B------:R-:W-:Y:S01]  /*a8b0*/  FADD.FTZ R30, R30, -UR28 ;  /* 0x8000001c1e1e7e21 */ /* 0x000fe20008010000 */
[----:B------:R-:W-:Y:S01]  /*a8c0*/  FADD.FTZ R31, R31, -UR28 ;  /* 0x8000001c1f1f7e21 */ /* 0x000fe20008010000 */
[----:B------:R-:W-:Y:S01]  /*a8d0*/  FMUL.FTZ R25, R27, R25 ;  /* 0x000000191b197220 */ /* 0x000fe20000410000 */
[----:B------:R-:W-:Y:S01]  /*a8e0*/  FMUL.FTZ R27, R26, -1.4426950216293334961 ;  /* 0xbfb8aa3b1a1b7820 */ /* 0x000fe20000410000 */
[----:B------:R-:W-:Y:S01]  /*a8f0*/  FADD.FTZ R32, R32, -UR28 ;  /* 0x8000001c20207e21 */ /* 0x000fe20008010000 */
[----:B------:R-:W-:Y:S01]  /*a900*/  FADD.FTZ R33, R33, -UR28 ;  /* 0x8000001c21217e21 */ /* 0x000fe20008010000 */
[----:B------:R-:W-:Y:S01]  /*a910*/  FADD.FTZ R34, R34, -UR28 ;  /* 0x8000001c22227e21 */ /* 0x000fe20008010000 */
[----:B------:R-:W4:Y:S02]  /*a920*/  LDL.LU R3, [R1+0x390] ;  /* 0x0003900001037983 */ /* 0x000f240000300800 */
[----:B------:R-:W1:Y:S02]  /*a930*/  MUFU.EX2 R27, R27 ;  /* 0x0000001b001b7308 */ /* 0x000e640000000800 */
[----:B-1----:R-:W-:-:S06]  /*a940*/  FADD.FTZ R27, R27, 1 ;  /* 0x3f8000001b1b7421 */ /* 0x002fcc0000010000 */
[----:B------:R-:W2:Y:S01]  /*a950*/  MUFU.RCP R27, R27 ;  /* 0x0000001b001b7308 */ /* 0x000ea20000001000 */
[----:B0-----:R-:W-:Y:S01]  /*a960*/  FMUL.FTZ R0, R29, UR16 ;  /* 0x000000101d007c20 */ /* 0x001fe20008410000 */
[C---:B--2---:R-:W-:Y:S01]  /*a970*/  FMUL.FTZ R28, R27.reuse, R4 ;  /* 0x000000041b1c7220 */ /* 0x044fe20000410000 */
[----:B------:R-:W-:-:S03]  /*a980*/  FADD.FTZ R27, -R27, 1 ;  /* 0x3f8000001b1b7421 */ /* 0x000fc60000010100 */
[----:B------:R0:W-:Y:S01]  /*a990*/  STL [R1+0x2e8], R0 ;  /* 0x0002e80001007387 */ /* 0x0001e20000100800 */
[----:B------:R-:W-:Y:S01]  /*a9a0*/  FFMA.FTZ R26, R26, R27, 1 ;  /* 0x3f8000001a1a7423 */ /* 0x000fe2000001001b */
[----:B------:R-:W-:Y:S02]  /*a9b0*/  FFMA.FTZ R27, R8, R0, R6 ;  /* 0x00000000081b7223 */ /* 0x000fe40000010006 */
[----:B------:R-:W2:Y:S01]  /*a9c0*/  LDL.LU R4, [R1+0x3dc] ;  /* 0x0003dc0001047983 */ /* 0x000ea20000300800 */
[----:B------:R-:W-:Y:S01]  /*a9d0*/  FMUL.FTZ R26, R28, R26 ;  /* 0x0000001a1c1a7220 */ /* 0x000fe20000410000 */
[----:B------:R-:W-:-:S06]  /*a9e0*/  FMUL.FTZ R28, R27, -1.4426950216293334961 ;  /* 0xbfb8aa3b1b1c7820 */ /* 0x000fcc0000410000 */
[----:B------:R-:W1:Y:S02]  /*a9f0*/  MUFU.EX2 R28, R28 ;  /* 0x0000001c001c7308 */ /* 0x000e640000000800 */
[----:B-1----:R-:W-:-:S06]  /*aa00*/  FADD.FTZ R28, R28, 1 ;  /* 0x3f8000001c1c7421 */ /* 0x002fcc0000010000 */
[----:B------:R-:W1:Y:S02]  /*aa10*/  MUFU.RCP R28, R28 ;  /* 0x0000001c001c7308 */ /* 0x000e640000001000 */
[C---:B-1----:R-:W-:Y:S01]  /*aa20*/  FMUL.FTZ R40, R28.reuse, R40 ;  /* 0x000000281c287220 */ /* 0x042fe20000410000 */
[----:B------:R-:W-:-:S04]  /*aa30*/  FADD.FTZ R28, -R28, 1 ;  /* 0x3f8000001c1c7421 */ /* 0x000fc80000010100 */
[----:B------:R-:W-:Y:S01]  /*aa40*/  FFMA.FTZ R27, R27, R28, 1 ;  /* 0x3f8000001b1b7423 */ /* 0x000fe2000001001c */
[----:B---3--:R-:W-:Y:S02]  /*aa50*/  FADD.FTZ R29, R5, -UR28 ;  /* 0x8000001c051d7e21 */ /* 0x008fe40008010000 */
[----:B------:R-:W3:Y:S02]  /*aa60*/  LDL.LU R5, [R1+0x26c] ;  /* 0x00026c0001057983 */ /* 0x000ee40000300800 */
[----:B0-----:R-:W-:-:S04]  /*aa70*/  FMUL.FTZ R0, R29, UR16 ;  /* 0x000000101d007c20 */ /* 0x001fc80008410000 */
[----:B------:R-:W-:-:S04]  /*aa80*/  FFMA.FTZ R28, R9, R0, R7 ;  /* 0x00000000091c7223 */ /* 0x000fc80000010007 */
[----:B------:R-:W-:-:S06]  /*aa90*/  FMUL.FTZ R29, R28, -1.4426950216293334961 ;  /* 0xbfb8aa3b1c1d7820 */ /* 0x000fcc0000410000 */
[----:B------:R-:W0:Y:S02]  /*aaa0*/  MUFU.EX2 R29, R29 ;  /* 0x0000001d001d7308 */ /* 0x000e240000000800 */
[----:B0-----:R-:W-:-:S06]  /*aab0*/  FADD.FTZ R29, R29, 1 ;  /* 0x3f8000001d1d7421 */ /* 0x001fcc0000010000 */
[----:B------:R-:W0:Y:S01]  /*aac0*/  MUFU.RCP R29, R29 ;  /* 0x0000001d001d7308 */ /* 0x000e220000001000 */
[----:B------:R1:W-:Y:S02]  /*aad0*/  STL [R1+0x2e4], R0 ;  /* 0x0002e40001007387 */ /* 0x0003e40000100800 */
[----:B-1----:R-:W-:Y:S01]  /*aae0*/  FMUL.FTZ R0, R30, UR16 ;  /* 0x000000101e007c20 */ /* 0x002fe20008410000 */
[C---:B0-----:R-:W-:Y:S01]  /*aaf0*/  FMUL.FTZ R41, R29.reuse, R41 ;  /* 0x000000291d297220 */ /* 0x041fe20000410000 */
[----:B------:R-:W-:-:S04]  /*ab00*/  FADD.FTZ R29, -R29, 1 ;  /* 0x3f8000001d1d7421 */ /* 0x000fc80000010100 */
[----:B------:R-:W-:Y:S01]  /*ab10*/  FFMA.FTZ R28, R28, R29, 1 ;  /* 0x3f8000001c1c7423 */ /* 0x000fe2000001001d */
        /* <DEDUP_REMOVED lines=45> */
[----:B------:R-:W-:Y:S01]  /*adf0*/  FADD.FTZ R35, R35, -UR28 ;  /* 0x8000001c23237e21 */ /* 0x000fe20008010000 */
[----:B------:R1:W-:Y:S03]  /*ae00*/  STL [R1+0x2c4], R0 ;  /* 0x0002c40001007387 */ /* 0x0003e60000100800 */
        /* <DEDUP_REMOVED lines=28> */
[----:B------:R-:W0:Y:S01]  /*afd0*/  MUFU.EX2 R37, R37 ;  /* 0x0000002500257308 */ /* 0x000e220000000800 */
[----:B------:R-:W-:Y:S01]  /*afe0*/  FMUL.FTZ R27, R40, R27 ;  /* 0x0000001b281b7220 */ /* 0x000fe20000410000 */
[----:B---3--:R-:W-:Y:S02]  /*aff0*/  FADD.FTZ R40, R5, -UR28 ;  /* 0x8000001c05287e21 */ /* 0x008fe40008010000 */
[----:B------:R-:W3:Y:S01]  /*b000*/  LDL.LU R5, [R1+0x3cc] ;  /* 0x0003cc0001057983 */ /* 0x000ee20000300800 */
        /* <DEDUP_REMOVED lines=12> */
[----:B--2---:R-:W-:Y:S02]  /*b0d0*/  FADD.FTZ R41, R4, -UR28 ;  /* 0x8000001c04297e21 */ /* 0x004fe40008010000 */
[----:B------:R-:W2:Y:S01]  /*b0e0*/  LDL.LU R4, [R1+0x41c] ;  /* 0x00041c0001047983 */ /* 0x000ea20000300800 */
        /* <DEDUP_REMOVED lines=12> */
[----:B----4-:R-:W-:Y:S02]  /*b1b0*/  FADD.FTZ R42, R3, -UR28 ;  /* 0x8000001c032a7e21 */ /* 0x010fe40008010000 */
[----:B------:R-:W4:Y:S01]  /*b1c0*/  LDL.LU R3, [R1+0x428] ;  /* 0x0004280001037983 */ /* 0x000f220000300800 */
        /* <DEDUP_REMOVED lines=33> */
[----:B---3--:R-:W-:Y:S01]  /*b3e0*/  FADD.FTZ R43, R5, -UR28 ;  /* 0x8000001c052b7e21 */ /* 0x008fe20008010000 */
[----:B------:R1:W-:Y:S04]  /*b3f0*/  STL [R1+0x264], R0 ;  /* 0x0002640001007387 */ /* 0x0003e80000100800 */
[----:B------:R-:W3:Y:S01]  /*b400*/  LDL.LU R5, [R1+0x430] ;  /* 0x0004300001057983 */ /* 0x000ee20000300800 */
        /* <DEDUP_REMOVED lines=10> */
[----:B------:R1:W-:Y:S01]  /*b4b0*/  STL [R1+0x260], R0 ;  /* 0x0002600001007387 */ /* 0x0003e20000100800 */
[C---:B0-----:R-:W-:Y:S01]  /*b4c0*/  FMUL.FTZ R11, R42.reuse, R11 ;  /* 0x0000000b2a0b7220 */ /* 0x041fe20000410000 */
[----:B------:R-:W-:Y:S01]  /*b4d0*/  FADD.FTZ R43, -R42, 1 ;  /* 0x3f8000002a2b7421 */ /* 0x000fe20000010100 */
[----:B--2---:R-:W-:Y:S02]  /*b4e0*/  FADD.FTZ R42, R4, -UR28 ;  /* 0x8000001c042a7e21 */ /* 0x004fe40008010000 */
[----:B------:R-:W2:Y:S02]  /*b4f0*/  LDL.LU R4, [R1+0x43c] ;  /* 0x00043c0001047983 */ /* 0x000ea40000300800 */
[----:B-1----:R-:W-:Y:S01]  /*b500*/  FMUL.FTZ R0, R42, UR16 ;  /* 0x000000102a007c20 */ /* 0x002fe20008410000 */
[----:B------:R-:W-:-:S03]  /*b510*/  FFMA.FTZ R43, R41, R43, 1 ;  /* 0x3f800000292b7423 */ /* 0x000fc6000001002b */
[----:B------:R-:W-:-:S04]  /*b520*/  FFMA.FTZ R41, R8, R0, R6 ;  /* 0x0000000008297223 */ /* 0x000fc80000010006 */
[----:B------:R-:W-:-:S06]  /*b530*/  FMUL.FTZ R42, R41, -1.4426950216293334961 ;  /* 0xbfb8aa3b292a7820 */ /* 0x000fcc0000410000 */
[----:B------:R-:W0:Y:S02]  /*b540*/  MUFU.EX2 R42, R42 ;  /* 0x0000002a002a7308 */ /* 0x000e240000000800 */
[----:B0-----:R-:W-:-:S06]  /*b550*/  FADD.FTZ R42, R42, 1 ;  /* 0x3f8000002a2a7421 */ /* 0x001fcc0000010000 */
[----:B------:R-:W0:Y:S01]  /*b560*/  MUFU.RCP R42, R42 ;  /* 0x0000002a002a7308 */ /* 0x000e220000001000 */
[----:B------:R-:W-:Y:S01]  /*b570*/  FMUL.FTZ R11, R11, R43 ;  /* 0x0000002b0b0b7220 */ /* 0x000fe20000410000 */
[C---:B0-----:R-:W-:Y:S01]  /*b580*/  FMUL.FTZ R12, R42.reuse, R12 ;  /* 0x0000000c2a0c7220 */ /* 0x041fe20000410000 */
[----:B------:R-:W-:Y:S01]  /*b590*/  FADD.FTZ R43, -R42, 1 ;  /* 0x3f8000002a2b7421 */ /* 0x000fe20000010100 */
[----:B----4-:R-:W-:Y:S02]  /*b5a0*/  FADD.FTZ R42, R3, -UR28 ;  /* 0x8000001c032a7e21 */ /* 0x010fe40008010000 */
[----:B------:R-:W4:Y:S04]  /*b5b0*/  LDL.LU R3, [R1+0x444] ;  /* 0x0004440001037983 */ /* 0x000f280000300800 */
[----:B------:R0:W-:Y:S01]  /*b5c0*/  STL [R1+0x234], R0 ;  /* 0x0002340001007387 */ /* 0x0001e20000100800 */
[----:B------:R-:W-:Y:S01]  /*b5d0*/  FFMA.FTZ R43, R41, R43, 1 ;  /* 0x3f800000292b7423 */ /* 0x000fe2000001002b */
[----:B0-----:R-:W-:-:S04]  /*b5e0*/  FMUL.FTZ R0, R42, UR16 ;  /* 0x000000102a007c20 */ /* 0x001fc80008410000 */
[----:B------:R-:W-:-:S04]  /*b5f0*/  FFMA.FTZ R41, R9, R0, R7 ;  /* 0x0000000009297223 */ /* 0x000fc80000010007 */
[----:B------:R-:W-:-:S06]  /*b600*/  FMUL.FTZ R42, R41, -1.4426950216293334961 ;  /* 0xbfb8aa3b292a7820 */ /* 0x000fcc0000410000 */
[----:B------:R-:W0:Y:S02]  /*b610*/  MUFU.EX2 R42, R42 ;  /* 0x0000002a002a7308 */ /* 0x000e240000000800 */
[----:B0-----:R-:W-:-:S06]  /*b620*/  FADD.FTZ R42, R42, 1 ;  /* 0x3f8000002a2a7421 */ /* 0x001fcc0000010000 */
[----:B------:R-:W0:Y:S01]  /*b630*/  MUFU.RCP R42, R42 ;  /* 0x0000002a002a7308 */ /* 0x000e220000001000 */
[----:B------:R-:W-:Y:S01]  /*b640*/  FMUL.FTZ R12, R12, R43 ;  /* 0x0000002b0c0c7220 */ /* 0x000fe20000410000 */
[----:B------:R-:W-:Y:S01]  /*b650*/  STL [R1+0x230], R0 ;  /* 0x0002300001007387 */ /* 0x000fe20000100800 */
[C---:B0-----:R-:W-:Y:S01]  /*b660*/  FMUL.FTZ R13, R42.reuse, R13 ;  /* 0x0000000d2a0d7220 */ /* 0x041fe20000410000 */
[----:B------:R-:W-:-:S04]  /*b670*/  FADD.FTZ R43, -R42, 1 ;  /* 0x3f8000002a2b7421 */ /* 0x000fc80000010100 */
[----:B------:R-:W-:-:S04]  /*b680*/  FFMA.FTZ R43, R41, R43, 1 ;  /* 0x3f800000292b7423 */ /* 0x000fc8000001002b */
[----:B------:R-:W-:Y:S01]  /*b690*/  FMUL.FTZ R13, R13, R43 ;  /* 0x0000002b0d0d7220 */ /* 0x000fe20000410000 */
[----:B------:R0:W-:Y:S04]  /*b6a0*/  STL [R1+0x49c], R18 ;  /* 0x00049c1201007387 */ /* 0x0001e80000100800 */
[----:B0-----:R-:W4:Y:S01]  /*b6b0*/  LDL.LU R18, [R1+0x268] ;  /* 0x0002680001127983 */ /* 0x001f220000300800 */
[----:B---3--:R-:W-:-:S03]  /*b6c0*/  FADD.FTZ R42, R5, -UR28 ;  /* 0x8000001c052a7e21 */ /* 0x008fc60008010000 */
[----:B------:R-:W3:Y:S01]  /*b6d0*/  LDL.LU R5, [R1+0x450] ;  /* 0x0004500001057983 */ /* 0x000ee20000300800 */
[----:B------:R-:W-:-:S04]  /*b6e0*/  FMUL.FTZ R0, R42, UR16 ;  /* 0x000000102a007c20 */ /* 0x000fc80008410000 */
[----:B------:R-:W-:-:S04]  /*b6f0*/  FFMA.FTZ R42, R8, R0, R6 ;  /* 0x00000000082a7223 */ /* 0x000fc80000010006 */
        /* <DEDUP_REMOVED lines=13> */
[----:B------:R-:W0:Y:S01]  /*b7d0*/  MUFU.EX2 R42, R42 ;  /* 0x0000002a002a7308 */ /* 0x000e220000000800 */
[----:B------:R-:W-:Y:S01]  /*b7e0*/  FMUL.FTZ R41, R41, R43 ;  /* 0x0000002b29297220 */ /* 0x000fe20000410000 */
[----:B0-----:R-:W-:-:S06]  /*b7f0*/  FADD.FTZ R42, R42, 1 ;  /* 0x3f8000002a2a7421 */ /* 0x001fcc0000010000 */
[----:B------:R-:W0:Y:S01]  /*b800*/  MUFU.RCP R43, R42 ;  /* 0x0000002a002b7308 */ /* 0x000e220000001000 */
[----:B------:R1:W-:Y:S04]  /*b810*/  STL [R1+0x228], R0 ;  /* 0x0002280001007387 */ /* 0x0003e80000100800 */
[----:B-1----:R-:W2:Y:S01]  /*b820*/  LDL.LU R0, [R1+0x27c] ;  /* 0x00027c0001007983 */ /* 0x002ea20000300800 */
[----:B0-----:R-:W-:Y:S01]  /*b830*/  FMUL.FTZ R42, R43, R15 ;  /* 0x0000000f2b2a7220 */ /* 0x001fe20000410000 */
[----:B----4-:R-:W-:Y:S02]  /*b840*/  FADD.FTZ R15, R3, -UR28 ;  /* 0x8000001c030f7e21 */ /* 0x010fe40008010000 */
[----:B------:R-:W4:Y:S01]  /*b850*/  LDL.LU R3, [R1+0x45c] ;  /* 0x00045c0001037983 */ /* 0x000f220000300800 */
[----:B------:R-:W-:Y:S01]  /*b860*/  FADD.FTZ R43, -R43, 1 ;  /* 0x3f8000002b2b7421 */ /* 0x000fe20000010100 */
[----:B------:R-:W-:-:S03]  /*b870*/  FMUL.FTZ R2, R15, UR16 ;  /* 0x000000100f027c20 */ /* 0x000fc60008410000 */
[----:B------:R-:W-:Y:S01]  /*b880*/  FFMA.FTZ R43, R14, R43, 1 ;  /* 0x3f8000000e2b7423 */ /* 0x000fe2000001002b */
[----:B------:R-:W-:Y:S01]  /*b890*/  FFMA.FTZ R14, R8, R2, R6 ;  /* 0x00000002080e7223 */ /* 0x000fe20000010006 */
[----:B------:R0:W-:Y:S04]  /*b8a0*/  STL [R1+0x224], R2 ;  /* 0x0002240201007387 */ /* 0x0001e80000100800 */
[----:B------:R1:W-:Y:S04]  /*b8b0*/  STL [R1+0x4a0], R17 ;  /* 0x0004a01101007387 */ /* 0x0003e80000100800 */
[----:B0-----:R-:W4:Y:S04]  /*b8c0*/  LDL.LU R2, [R1+0x460] ;  /* 0x0004600001027983 */ /* 0x001f280000300800 */
[----:B-1----:R-:W4:Y:S04]  /*b8d0*/  LDL.LU R17, [R1+0x290] ;  /* 0x0002900001117983 */ /* 0x002f280000300800 */
[----:B------:R0:W-:Y:S04]  /*b8e0*/  STL [R1+0x4a4], R19 ;  /* 0x0004a41301007387 */ /* 0x0001e80000100800 */
[----:B0-----:R-:W4:Y:S01]  /*b8f0*/  LDL.LU R19, [R1+0x294] ;  /* 0x0002940001137983 */ /* 0x001f220000300800 */
[----:B------:R-:W-:-:S06]  /*b900*/  FMUL.FTZ R15, R14, -1.4426950216293334961 ;  /* 0xbfb8aa3b0e0f7820 */ /* 0x000fcc0000410000 */
[----:B------:R-:W0:Y:S02]  /*b910*/  MUFU.EX2 R15, R15 ;  /* 0x0000000f000f7308 */ /* 0x000e240000000800 */
[----:B0-----:R-:W-:-:S06]  /*b920*/  FADD.FTZ R15, R15, 1 ;  /* 0x3f8000000f0f7421 */ /* 0x001fcc0000010000 */
[----:B------:R-:W0:Y:S01]  /*b930*/  MUFU.RCP R15, R15 ;  /* 0x0000000f000f7308 */ /* 0x000e220000001000 */
[----:B------:R-:W-:Y:S01]  /*b940*/  FMUL.FTZ R42, R42, R43 ;  /* 0x0000002b2a2a7220 */ /* 0x000fe20000410000 */
[C---:B0-----:R-:W-:Y:S01]  /*b950*/  FMUL.FTZ R16, R15.reuse, R16 ;  /* 0x000000100f107220 */ /* 0x041fe20000410000 */
[----:B------:R-:W-:-:S04]  /*b960*/  FADD.FTZ R43, -R15, 1 ;  /* 0x3f8000000f2b7421 */ /* 0x000fc80000010100 */
[----:B------:R-:W-:Y:S01]  /*b970*/  FFMA.FTZ R43, R14, R43, 1 ;  /* 0x3f8000000e2b7423 */ /* 0x000fe2000001002b */
[----:B------:R-:W-:-:S03]  /*b980*/  FMUL.FTZ R32, R45, R32 ;  /* 0x000000202d207220 */ /* 0x000fc60000410000 */
[----:B------:R-:W-:Y:S01]  /*b990*/  FMUL.FTZ R16, R16, R43 ;  /* 0x0000002b10107220 */ /* 0x000fe20000410000 */
[----:B---3--:R-:W-:-:S04]  /*b9a0*/  FADD.FTZ R15, R5, -UR28 ;  /* 0x8000001c050f7e21 */ /* 0x008fc80008010000 */
[----:B------:R-:W-:-:S04]  /*b9b0*/  FMUL.FTZ R5, R15, UR16 ;  /* 0x000000100f057c20 */ /* 0x000fc80008410000 */
[----:B------:R-:W-:-:S04]  /*b9c0*/  FFMA.FTZ R14, R9, R5, R7 ;  /* 0x00000005090e7223 */ /* 0x000fc80000010007 */
[----:B------:R-:W-:-:S06]  /*b9d0*/  FMUL.FTZ R15, R14, -1.4426950216293334961 ;  /* 0xbfb8aa3b0e0f7820 */ /* 0x000fcc0000410000 */
[----:B------:R-:W0:Y:S02]  /*b9e0*/  MUFU.EX2 R15, R15 ;  /* 0x0000000f000f7308 */ /* 0x000e240000000800 */
[----:B0-----:R-:W-:-:S06]  /*b9f0*/  FADD.FTZ R15, R15, 1 ;  /* 0x3f8000000f0f7421 */ /* 0x001fcc0000010000 */
[----:B------:R-:W0:Y:S02]  /*ba00*/  MUFU.RCP R15, R15 ;  /* 0x0000000f000f7308 */ /* 0x000e240000001000 */
[C---:B0-----:R-:W-:Y:S01]  /*ba10*/  FMUL.FTZ R45, R15.reuse, R18 ;  /* 0x000000120f2d7220 */ /* 0x041fe20000410000 */
[----:B------:R-:W-:Y:S01]  /*ba20*/  FADD.FTZ R15, -R15, 1 ;  /* 0x3f8000000f0f7421 */ /* 0x000fe20000010100 */
[----:B------:R-:W-:Y:S01]  /*ba30*/  FMUL.FTZ R31, R44, R31 ;  /* 0x0000001f2c1f7220 */ /* 0x000fe20000410000 */
[----:B------:R-:W-:Y:S01]  /*ba40*/  FMUL.FTZ R33, R46, R33 ;  /* 0x000000212e217220 */ /* 0x000fe20000410000 */
[----:B------:R-:W3:Y:S01]  /*ba50*/  LDL.LU R18, [R1+0x2a0] ;  /* 0x0002a00001127983 */ /* 0x000ee20000300800 */
[----:B------:R-:W-:Y:S01]  /*ba60*/  FFMA.FTZ R15, R14, R15, 1 ;  /* 0x3f8000000e0f7423 */ /* 0x000fe2000001000f */
[----:B--2---:R-:W-:-:S04]  /*ba70*/  FADD.FTZ R43, R4, -UR28 ;  /* 0x8000001c042b7e21 */ /* 0x004fc80008010000 */
        /* <DEDUP_REMOVED lines=8> */
[----:B----4-:R-:W-:Y:S01]  /*bb00*/  FADD.FTZ R43, R3, -UR28 ;  /* 0x8000001c032b7e21 */ /* 0x010fe20008010000 */
[----:B------:R-:W-:Y:S01]  /*bb10*/  FADD.FTZ R15, -R15, 1 ;  /* 0x3f8000000f0f7421 */ /* 0x000fe20000010100 */
[----:B------:R-:W2:Y:S02]  /*bb20*/  LDL.LU R0, [R1+0x464] ;  /* 0x0004640001007983 */ /* 0x000ea40000300800 */
[----:B------:R-:W-:Y:S01]  /*bb30*/  FMUL.FTZ R3, R43, UR16 ;  /* 0x000000102b037c20 */ /* 0x000fe20008410000 */
[----:B------:R-:W-:-:S03]  /*bb40*/  FFMA.FTZ R15, R14, R15, 1 ;  /* 0x3f8000000e0f7423 */ /* 0x000fc6000001000f */
[----:B------:R-:W-:Y:S01]  /*bb50*/  FFMA.FTZ R14, R9, R3, R7 ;  /* 0x00000003090e7223 */ /* 0x000fe20000010007 */
[----:B------:R-:W-:-:S03]  /*bb60*/  FMUL.FTZ R44, R44, R15 ;  /* 0x0000000f2c2c7220 */ /* 0x000fc60000410000 */
[----:B------:R-:W-:-:S06]  /*bb70*/  FMUL.FTZ R15, R14, -1.4426950216293334961 ;  /* 0xbfb8aa3b0e0f7820 */ /* 0x000fcc0000410000 */
[----:B------:R-:W0:Y:S02]  /*bb80*/  MUFU.EX2 R15, R15 ;  /* 0x0000000f000f7308 */ /* 0x000e240000000800 */
[----:B0-----:R-:W-:-:S06]  /*bb90*/  FADD.FTZ R15, R15, 1 ;  /* 0x3f8000000f0f7421 */ /* 0x001fcc0000010000 */
[----:B------:R-:W0:Y:S01]  /*bba0*/  MUFU.RCP R15, R15 ;  /* 0x0000000f000f7308 */ /* 0x000e220000001000 */
[----:B------:R-:W-:-:S04]  /*bbb0*/  FADD.FTZ R46, R2, -UR28 ;  /* 0x8000001c022e7e21 */ /* 0x000fc80008010000 */
[----:B------:R-:W-:Y:S01]  /*bbc0*/  FMUL.FTZ R2, R46, UR16 ;  /* 0x000000102e027c20 */ /* 0x000fe20008410000 */
[C---:B0-----:R-:W-:Y:S01]  /*bbd0*/  FMUL.FTZ R43, R15.reuse, R17 ;  /* 0x000000110f2b7220 */ /* 0x041fe20000410000 */
[----:B------:R-:W-:Y:S01]  /*bbe0*/  FADD.FTZ R15, -R15, 1 ;  /* 0x3f8000000f0f7421 */ /* 0x000fe20000010100 */
[----:B------:R0:W-:Y:S03]  /*bbf0*/  STL [R1+0x4c0], R26 ;  /* 0x0004c01a01007387 */ /* 0x0001e60000100800 */
[----:B------:R-:W-:Y:S01]  /*bc00*/  FFMA.FTZ R15, R14, R15, 1 ;  /* 0x3f8000000e0f7423 */ /* 0x000fe2000001000f */
[----:B------:R-:W-:Y:S01]  /*bc10*/  FFMA.FTZ R14, R8, R2, R6 ;  /* 0x00000002080e7223 */ /* 0x000fe20000010006 */
[----:B------:R-:W-:Y:S01]  /*bc20*/  FMUL.FTZ R38, R51, R38 ;  /* 0x0000002633267220 */ /* 0x000fe20000410000 */
[----:B------:R-:W-:Y:S01]  /*bc30*/  FMUL.FTZ R40, R53, R40 ;  /* 0x0000002835287220 */ /* 0x000fe20000410000 */
[----:B------:R-:W-:Y:S01]  /*bc40*/  FMUL.FTZ R43, R43, R15 ;  /* 0x0000000f2b2b7220 */ /* 0x000fe20000410000 */
[----:B------:R-:W-:Y:S01]  /*bc50*/  FMUL.FTZ R15, R14, -1.4426950216293334961 ;  /* 0xbfb8aa3b0e0f7820 */ /* 0x000fe20000410000 */
[----:B------:R-:W4:Y:S01]  /*bc60*/  LDL.LU R51, [R1+0x478] ;  /* 0x0004780001337983 */ /* 0x000f220000300800 */
[----:B------:R-:W-:Y:S01]  /*bc70*/  FMUL.FTZ R35, R48, R35 ;  /* 0x0000002330237220 */ /* 0x000fe20000410000 */
[----:B------:R-:W-:-:S02]  /*bc80*/  FMUL.FTZ R39, R52, R39 ;  /* 0x0000002734277220 */ /* 0x000fc40000410000 */
[----:B0-----:R-:W4:Y:S01]  /*bc90*/  LDL.LU R26, [R1+0x47c] ;  /* 0x00047c00011a7983 */ /* 0x001f220000300800 */
[----:B------:R-:W0:Y:S03]  /*bca0*/  MUFU.EX2 R15, R15 ;  /* 0x0000000f000f7308 */ /* 0x000e260000000800 */
[----:B------:R-:W4:Y:S04]  /*bcb0*/  LDL.LU R53, [R1+0x2d8] ;  /* 0x0002d80001357983 */ /* 0x000f280000300800 */
[----:B------:R-:W4:Y:S01]  /*bcc0*/  LDL.LU R17, [R1+0x454] ;  /* 0x0004540001117983 */ /* 0x000f220000300800 */
[----:B------:R-:W-:Y:S01]  /*bcd0*/  FMUL.FTZ R36, R49, R36 ;  /* 0x0000002431247220 */ /* 0x000fe20000410000 */
[----:B------:R-:W-:-:S02]  /*bce0*/  FMUL.FTZ R37, R50, R37 ;  /* 0x0000002532257220 */ /* 0x000fc40000410000 */
[----:B------:R-:W4:Y:S04]  /*bcf0*/  LDL.LU R52, [R1+0x474] ;  /* 0x0004740001347983 */ /* 0x000f280000300800 */
[----:B------:R-:W4:Y:S04]  /*bd00*/  LDL.LU R48, [R1+0x418] ;  /* 0x0004180001307983 */ /* 0x000f280000300800 */
[----:B------:R-:W-:Y:S04]  /*bd10*/  STL [R1+0x4a8], R20 ;  /* 0x0004a81401007387 */ /* 0x000fe80000100800 */
[----:B------:R1:W-:Y:S04]  /*bd20*/  STL [R1+0x4b4], R23 ;  /* 0x0004b41701007387 */ /* 0x0003e80000100800 */
[----:B------:R-:W4:Y:S04]  /*bd30*/  LDL.LU R49, [R1+0x468] ;  /* 0x0004680001317983 */ /* 0x000f280000300800 */
[----:B------:R-:W4:Y:S04]  /*bd40*/  LDL.LU R50, [R1+0x46c] ;  /* 0x00046c0001327983 */ /* 0x000f280000300800 */
[----:B-1----:R-:W4:Y:S04]  /*bd50*/  LDL.LU R23, [R1+0x2cc] ;  /* 0x0002cc0001177983 */ /* 0x002f280000300800 */
[----:B------:R-:W4:Y:S01]  /*bd60*/  LDL.LU R20, [R1+0x44c] ;  /* 0x00044c0001147983 */ /* 0x000f220000300800 */
[----:B0-----:R-:W-:-:S04]  /*bd70*/  FADD.FTZ R15, R15, 1 ;  /* 0x3f8000000f0f7421 */ /* 0x001fc80000010000 */
[----:B------:R-:W0:Y:S01]  /*bd80*/  MUFU.RCP R46, R15 ;  /* 0x0000000f002e7308 */ /* 0x000e220000001000 */
[----:B------:R1:W-:Y:S04]  /*bd90*/  STL [R1+0x4ac], R21 ;  /* 0x0004ac1501007387 */ /* 0x0003e80000100800 */
[----:B-1----:R-:W4:Y:S04]  /*bda0*/  LDL.LU R21, [R1+0x470] ;  /* 0x0004700001157983 */ /* 0x002f280000300800 */
[----:B------:R1:W-:Y:S01]  /*bdb0*/  STL [R1+0x4b0], R22 ;  /* 0x0004b01601007387 */ /* 0x0003e20000100800 */
[----:B0-----:R-:W-:-:S03]  /*bdc0*/  FMUL.FTZ R15, R46, R19 ;  /* 0x000000132e0f7220 */ /* 0x001fc60000410000 */
[----:B------:R-:W4:Y:S04]  /*bdd0*/  LDL.LU R19, [R1+0x448] ;  /* 0x0004480001137983 */ /* 0x000f280000300800 */
[----:B-1----:R-:W4:Y:S01]  /*bde0*/  LDL.LU R22, [R1+0x2c8] ;  /* 0x0002c80001167983 */ /* 0x002f220000300800 */
[----:B------:R-:W-:Y:S01]  /*bdf0*/  FMUL.FTZ R34, R47, R34 ;  /* 0x000000222f227220 */ /* 0x000fe20000410000 */
[----:B------:R-:W-:-:S04]  /*be00*/  FADD.FTZ R46, -R46, 1 ;  /* 0x3f8000002e2e7421 */ /* 0x000fc80000010100 */
[----:B------:R-:W-:-:S04]  /*be10*/  FFMA.FTZ R46, R14, R46, 1 ;  /* 0x3f8000000e2e7423 */ /* 0x000fc8000001002e */
[----:B------:R-:W-:Y:S01]  /*be20*/  FMUL.FTZ R15, R15, R46 ;  /* 0x0000002e0f0f7220 */ /* 0x000fe20000410000 */
[----:B------:R0:W-:Y:S04]  /*be30*/  STL [R1+0x4b8], R24 ;  /* 0x0004b81801007387 */ /* 0x0001e80000100800 */
[----:B0-----:R-:W4:Y:S04]  /*be40*/  LDL.LU R24, [R1+0x440] ;  /* 0x0004400001187983 */ /* 0x001f280000300800 */
        /* <DEDUP_REMOVED lines=11> */
[----:B------:R-:W2:Y:S03]  /*bf00*/  LDL.LU R18, [R1+0x2b4] ;  /* 0x0002b40001127983 */ /* 0x000ea60000300800 */
[----:B------:R-:W-:-:S04]  /*bf10*/  FFMA.FTZ R47, R46, R47, 1 ;  /* 0x3f8000002e2f7423 */ /* 0x000fc8000001002f */
[----:B------:R-:W-:Y:S01]  /*bf20*/  FMUL.FTZ R14, R14, R47 ;  /* 0x0000002f0e0e7220 */ /* 0x000fe20000410000 */
[----:B----4-:R-:W-:Y:S02]  /*bf30*/  FADD.FTZ R46, R26, R53 ;  /* 0x000000351a2e7221 */ /* 0x010fe40000010000 */
[----:B------:R-:W3:Y:S01]  /*bf40*/  LDL.LU R26, [R1+0x2b0] ;  /* 0x0002b000011a7983 */ /* 0x000ee20000300800 */
[-C--:B------:R-:W-:Y:S01]  /*bf50*/  FFMA.FTZ R51, R17, R53.reuse, R51 ;  /* 0x0000003511337223 */ /* 0x080fe20000010033 */
[----:B------:R-:W-:Y:S01]  /*bf60*/  FMUL.FTZ R53, R8, R53 ;  /* 0x0000003508357220 */ /* 0x000fe20000410000 */
[----:B------:R-:W-:-:S03]  /*bf70*/  FADD.FTZ R48, R48, R52 ;  /* 0x0000003430307221 */ /* 0x000fc60000010000 */
[----:B------:R-:W-:Y:S01]  /*bf80*/  FFMA.FTZ R52, R17, R53, R49 ;  /* 0x0000003511347223 */ /* 0x000fe20000010031 */
[----:B------:R-:W-:Y:S01]  /*bf90*/  FADD.FTZ R53, R48, R53 ;  /* 0x0000003530357221 */ /* 0x000fe20000010000 */
[----:B------:R-:W4:Y:S01]  /*bfa0*/  LDL.LU R17, [R1+0x42c] ;  /* 0x00042c0001117983 */ /* 0x000f220000300800 */
[-C--:B------:R-:W-:Y:S01]  /*bfb0*/  FFMA.FTZ R47, R20, R23.reuse, R50 ;  /* 0x00000017142f7223 */ /* 0x080fe20000010032 */
[----:B------:R-:W-:-:S04]  /*bfc0*/  FMUL.FTZ R50, R9, R23 ;  /* 0x0000001709327220 */ /* 0x000fc80000410000 */
[----:B------:R-:W-:Y:S01]  /*bfd0*/  FFMA.FTZ R52, R20, R50, R52 ;  /* 0x0000003214347223 */ /* 0x000fe20000010034 */
[----:B------:R-:W-:Y:S01]  /*bfe0*/  FADD.FTZ R50, R50, R53 ;  /* 0x0000003532327221 */ /* 0x000fe20000010000 */
[----:B------:R-:W4:Y:S04]  /*bff0*/  LDL.LU R20, [R1+0x2a4] ;  /* 0x0002a40001147983 */ /* 0x000f280000300800 */
[----:B------:R-:W3:Y:S01]  /*c000*/  LDL.LU R53, [R1+0x2b8] ;  /* 0x0002b80001357983 */ /* 0x000ee20000300800 */
[----:B------:R-:W-:-:S03]  /*c010*/  FADD.FTZ R49, R21, R23 ;  /* 0x0000001715317221 */ /* 0x000fc60000010000 */
[----:B------:R-:W4:Y:S04]  /*c020*/  LDL.LU R21, [R1+0x2ac] ;  /* 0x0002ac0001157983 */ /* 0x000f280000300800 */
[----:B------:R-:W4:Y:S01]  /*c030*/  LDL.LU R23, [R1+0x3e4] ;  /* 0x0003e40001177983 */ /* 0x000f220000300800 */
[----:B------:R-:W-:Y:S01]  /*c040*/  FADD.FTZ R46, R46, R22 ;  /* 0x000000162e2e7221 */ /* 0x000fe20000010000 */
[CC--:B------:R-:W-:Y:S01]  /*c050*/  FFMA.FTZ R51, R19.reuse, R22.reuse, R51 ;  /* 0x0000001613337223 */ /* 0x0c0fe20000010033 */
[----:B------:R-:W-:Y:S02]  /*c060*/  FMUL.FTZ R48, R8, R22 ;  /* 0x0000001608307220 */ /* 0x000fe40000410000 */
[----:B------:R-:W4:Y:S02]  /*c070*/  LDL.LU R22, [R1+0x3e0] ;  /* 0x0003e00001167983 */ /* 0x000f240000300800 */
[----:B------:R-:W-:Y:S01]  /*c080*/  FFMA.FTZ R52, R19, R48, R52 ;  /* 0x0000003013347223 */ /* 0x000fe20000010034 */
[----:B------:R-:W-:Y:S01]  /*c090*/  FADD.FTZ R48, R50, R48 ;  /* 0x0000003032307221 */ /* 0x000fe20000010000 */
[----:B------:R-:W4:Y:S01]  /*c0a0*/  LDL.LU R19, [R1+0x29c] ;  /* 0x00029c0001137983 */ /* 0x000f220000300800 */
[-C--:B--2---:R-:W-:Y:S01]  /*c0b0*/  FMUL.FTZ R50, R8, R18.reuse ;  /* 0x0000001208327220 */ /* 0x084fe20000410000 */
[----:B------:R-:W-:Y:S01]  /*c0c0*/  FFMA.FTZ R51, R25, R18, R51 ;  /* 0x0000001219337223 */ /* 0x000fe20000010033 */
[----:B------:R-:W-:-:S02]  /*c0d0*/  FADD.FTZ R46, R46, R18 ;  /* 0x000000122e2e7221 */ /* 0x000fc40000010000 */
[----:B------:R-:W2:Y:S01]  /*c0e0*/  LDL.LU R18, [R1+0x28c] ;  /* 0x00028c0001127983 */ /* 0x000ea20000300800 */
[----:B---3--:R-:W-:Y:S01]  /*c0f0*/  FADD.FTZ R49, R49, R53 ;  /* 0x0000003531317221 */ /* 0x008fe20000010000 */
[-C--:B------:R-:W-:Y:S01]  /*c100*/  FFMA.FTZ R47, R24, R53.reuse, R47 ;  /* 0x00000035182f7223 */ /* 0x080fe2000001002f */
[----:B------:R-:W-:-:S04]  /*c110*/  FMUL.FTZ R53, R9, R53 ;  /* 0x0000003509357220 */ /* 0x000fc80000410000 */
[----:B------:R-:W-:Y:S01]  /*c120*/  FFMA.FTZ R52, R24, R53, R52 ;  /* 0x0000003518347223 */ /* 0x000fe20000010034 */
[----:B------:R-:W-:Y:S01]  /*c130*/  FADD.FTZ R53, R53, R48 ;  /* 0x0000003035357221 */ /* 0x000fe20000010000 */
[----:B------:R-:W-:Y:S01]  /*c140*/  FMUL.FTZ R48, R9, R26 ;  /* 0x0000001a09307220 */ /* 0x000fe20000410000 */
[----:B------:R-:W3:Y:S01]  /*c150*/  LDL.LU R24, [R1+0x298] ;  /* 0x0002980001187983 */ /* 0x000ee20000300800 */
[----:B------:R-:W-:Y:S01]  /*c160*/  FFMA.FTZ R52, R25, R50, R52 ;  /* 0x0000003219347223 */ /* 0x000fe20000010034 */
[----:B------:R-:W-:Y:S01]  /*c170*/  FADD.FTZ R50, R53, R50 ;  /* 0x0000003235327221 */ /* 0x000fe20000010000 */
[----:B----4-:R-:W-:Y:S01]  /*c180*/  FMUL.FTZ R53, R8, R21 ;  /* 0x0000001508357220 */ /* 0x010fe20000410000 */
[----:B------:R-:W4:Y:S01]  /*c190*/  LDL.LU R25, [R1+0x3b0] ;  /* 0x0003b00001197983 */ /* 0x000f220000300800 */
[----:B------:R-:W-:Y:S01]  /*c1a0*/  FFMA.FTZ R52, R17, R48, R52 ;  /* 0x0000003011347223 */ /* 0x000fe20000010034 */
[----:B------:R-:W-:Y:S01]  /*c1b0*/  FADD.FTZ R48, R48, R50 ;  /* 0x0000003230307221 */ /* 0x000fe20000010000 */
[----:B------:R-:W-:-:S02]  /*c1c0*/  FMUL.FTZ R50, R9, R20 ;  /* 0x0000001409327220 */ /* 0x000fc40000410000 */
[----:B------:R-:W-:Y:S01]  /*c1d0*/  FFMA.FTZ R52, R23, R53, R52 ;  /* 0x0000003517347223 */ /* 0x000fe20000010034 */
[----:B------:R-:W-:-:S03]  /*c1e0*/  FADD.FTZ R53, R48, R53 ;  /* 0x0000003530357221 */ /* 0x000fc60000010000 */
[----:B------:R-:W-:Y:S01]  /*c1f0*/  FFMA.FTZ R52, R22, R50, R52 ;  /* 0x0000003216347223 */ /* 0x000fe20000010034 */
[----:B------:R-:W-:Y:S02]  /*c200*/  FADD.FTZ R50, R50, R53 ;  /* 0x0000003532327221 */ /* 0x000fe40000010000 */
[----:B------:R-:W2:Y:S01]  /*c210*/  LDL.LU R53, [R1+0x3b4] ;  /* 0x0003b40001357983 */ /* 0x000ea20000300800 */
[----:B------:R-:W-:Y:S01]  /*c220*/  FFMA.FTZ R47, R17, R26, R47 ;  /* 0x0000001a112f7223 */ /* 0x000fe2000001002f */
[----:B------:R-:W-:Y:S02]  /*c230*/  FADD.FTZ R49, R49, R26 ;  /* 0x0000001a31317221 */ /* 0x000fe40000010000 */
[----:B------:R-:W4:Y:S01]  /*c240*/  LDL.LU R17, [R1+0x39c] ;  /* 0x00039c0001117983 */ /* 0x000f220000300800 */
[----:B------:R-:W-:Y:S01]  /*c250*/  FFMA.FTZ R51, R23, R21, R51 ;  /* 0x0000001517337223 */ /* 0x000fe20000010033 */
[----:B------:R-:W-:Y:S02]  /*c260*/  FADD.FTZ R46, R46, R21 ;  /* 0x000000152e2e7221 */ /* 0x000fe40000010000 */
[----:B------:R-:W4:Y:S04]  /*c270*/  LDL.LU R26, [R1+0x284] ;  /* 0x00028400011a7983 */ /* 0x000f280000300800 */
[----:B------:R-:W4:Y:S01]  /*c280*/  LDL.LU R21, [R1+0x280] ;  /* 0x0002800001157983 */ /* 0x000f220000300800 */
[----:B------:R-:W-:-:S03]  /*c290*/  FFMA.FTZ R47, R22, R20, R47 ;  /* 0x00000014162f7223 */ /* 0x000fc6000001002f */
[----:B------:R-:W4:Y:S04]  /*c2a0*/  LDL.LU R23, [R1+0x394] ;  /* 0x0003940001177983 */ /* 0x000f280000300800 */
[----:B------:R-:W4:Y:S01]  /*c2b0*/  LDL.LU R22, [R1+0x384] ;  /* 0x0003840001167983 */ /* 0x000f220000300800 */
[----:B------:R-:W-:-:S04]  /*c2c0*/  FMUL.FTZ R48, R8, R19 ;  /* 0x0000001308307220 */ /* 0x000fc80000410000 */
[----:B------:R-:W-:Y:S01]  /*c2d0*/  FADD.FTZ R50, R50, R48 ;  /* 0x0000003032327221 */ /* 0x000fe20000010000 */
[----:B------:R-:W-:Y:S02]  /*c2e0*/  FADD.FTZ R49, R49, R20 ;  /* 0x0000001431317221 */ /* 0x000fe40000010000 */
[----:B------:R-:W4:Y:S01]  /*c2f0*/  LDL.LU R20, [R1+0x278] ;  /* 0x0002780001147983 */ /* 0x000f220000300800 */
[C---:B--2---:R-:W-:Y:S01]  /*c300*/  FFMA.FTZ R51, R53.reuse, R19, R51 ;  /* 0x0000001335337223 */ /* 0x044fe20000010033 */
[----:B------:R-:W-:Y:S01]  /*c310*/  FFMA.FTZ R52, R53, R48, R52 ;  /* 0x0000003035347223 */ /* 0x000fe20000010034 */
[----:B---3--:R-:W-:Y:S01]  /*c320*/  FMUL.FTZ R53, R9, R24 ;  /* 0x0000001809357220 */ /* 0x008fe20000410000 */
[----:B------:R-:W-:-:S03]  /*c330*/  FMUL.FTZ R48, R8, R18 ;  /* 0x0000001208307220 */ /* 0x000fc60000410000 */
[----:B----4-:R-:W-:Y:S01]  /*c340*/  FFMA.FTZ R52, R25, R53, R52 ;  /* 0x0000003519347223 */ /* 0x010fe20000010034 */
[----:B------:R-:W-:Y:S01]  /*c350*/  FADD.FTZ R50, R53, R50 ;  /* 0x0000003235327221 */ /* 0x000fe20000010000 */
[----:B------:R-:W-:Y:S02]  /*c360*/  FMUL.FTZ R53, R9, R26 ;  /* 0x0000001a09357220 */ /* 0x000fe40000410000 */
[----:B------:R-:W-:Y:S01]  /*c370*/  FFMA.FTZ R52, R17, R48, R52 ;  /* 0x0000003011347223 */ /* 0x000fe20000010034 */
[----:B------:R-:W-:Y:S01]  /*c380*/  FADD.FTZ R50, R50, R48 ;  /* 0x0000003032327221 */ /* 0x000fe20000010000 */
[----:B------:R-:W-:-:S03]  /*c390*/  FMUL.FTZ R48, R8, R21 ;  /* 0x0000001508307220 */ /* 0x000fc60000410000 */
[----:B------:R-:W-:Y:S01]  /*c3a0*/  FADD.FTZ R50, R53, R50 ;  /* 0x0000003235327221 */ /* 0x000fe20000010000 */
[----:B------:R-:W-:-:S03]  /*c3b0*/  FFMA.FTZ R52, R23, R53, R52 ;  /* 0x0000003517347223 */ /* 0x000fc60000010034 */
[----:B------:R-:W-:Y:S01]  /*c3c0*/  FADD.FTZ R50, R50, R48 ;  /* 0x0000003032327221 */ /* 0x000fe20000010000 */
[----:B------:R-:W-:Y:S02]  /*c3d0*/  FFMA.FTZ R52, R22, R48, R52 ;  /* 0x0000003016347223 */ /* 0x000fe40000010034 */
[----:B------:R-:W2:Y:S01]  /*c3e0*/  LDL.LU R48, [R1+0x364] ;  /* 0x0003640001307983 */ /* 0x000ea20000300800 */
[----:B------:R-:W-:-:S03]  /*c3f0*/  FADD.FTZ R46, R46, R19 ;  /* 0x000000132e2e7221 */ /* 0x000fc60000010000 */
[----:B------:R-:W3:Y:S01]  /*c400*/  LDL.LU R19, [R1+0x244] ;  /* 0x0002440001137983 */ /* 0x000ee20000300800 */
[----:B------:R-:W-:Y:S01]  /*c410*/  FMUL.FTZ R53, R9, R20 ;  /* 0x0000001409357220 */ /* 0x000fe20000410000 */
[----:B------:R-:W-:Y:S02]  /*c420*/  FFMA.FTZ R47, R25, R24, R47 ;  /* 0x00000018192f7223 */ /* 0x000fe4000001002f */
[----:B------:R-:W4:Y:S01]  /*c430*/  LDL.LU R25, [R1+0x248] ;  /* 0x0002480001197983 */ /* 0x000f220000300800 */
[----:B------:R-:W-:Y:S01]  /*c440*/  FADD.FTZ R50, R53, R50 ;  /* 0x0000003235327221 */ /* 0x000fe20000010000 */
[----:B------:R-:W-:Y:S01]  /*c450*/  FADD.FTZ R49, R49, R24 ;  /* 0x0000001831317221 */ /* 0x000fe20000010000 */
[----:B------:R-:W-:Y:S01]  /*c460*/  FFMA.FTZ R51, R17, R18, R51 ;  /* 0x0000001211337223 */ /* 0x000fe20000010033 */
[----:B------:R-:W4:Y:S01]  /*c470*/  LDL.LU R24, [R1+0x24c] ;  /* 0x00024c0001187983 */ /* 0x000f220000300800 */
[----:B------:R-:W-:-:S03]  /*c480*/  FADD.FTZ R46, R46, R18 ;  /* 0x000000122e2e7221 */ /* 0x000fc60000010000 */
[----:B------:R-:W4:Y:S04]  /*c490*/  LDL.LU R17, [R1+0x334] ;  /* 0x0003340001117983 */ /* 0x000f280000300800 */
[----:B------:R-:W4:Y:S01]  /*c4a0*/  LDL.LU R18, [R1+0x330] ;  /* 0x0003300001127983 */ /* 0x000f220000300800 */
[----:B--2---:R-:W-:-:S03]  /*c4b0*/  FFMA.FTZ R52, R48, R53, R52 ;  /* 0x0000003530347223 */ /* 0x004fc60000010034 */
[----:B------:R-:W2:Y:S01]  /*c4c0*/  LDL.LU R53, [R1+0x34c] ;  /* 0x00034c0001357983 */ /* 0x000ea20000300800 */
[----:B------:R-:W-:Y:S01]  /*c4d0*/  FFMA.FTZ R47, R23, R26, R47 ;  /* 0x0000001a172f7223 */ /* 0x000fe2000001002f */
[----:B------:R-:W-:Y:S02]  /*c4e0*/  FFMA.FTZ R51, R22, R21, R51 ;  /* 0x0000001516337223 */ /* 0x000fe40000010033 */
[----:B------:R-:W4:Y:S01]  /*c4f0*/  LDL.LU R23, [R1+0x250] ;  /* 0x0002500001177983 */ /* 0x000f220000300800 */
[----:B------:R-:W-:Y:S01]  /*c500*/  FFMA.FTZ R47, R48, R20, R47 ;  /* 0x00000014302f7223 */ /* 0x000fe2000001002f */
[-C--:B---3--:R-:W-:Y:S02]  /*c510*/  FMUL.FTZ R48, R8, R19.reuse ;  /* 0x0000001308307220 */ /* 0x088fe40000410000 */
[----:B------:R-:W3:Y:S02]  /*c520*/  LDL.LU R22, [R1+0x254] ;  /* 0x0002540001167983 */ /* 0x000ee40000300800 */
        /* <DEDUP_REMOVED lines=15> */
[----:B------:R-:W4:Y:S01]  /*c620*/  LDL.LU R21, [R1+0x258] ;  /* 0x0002580001157983 */ /* 0x000f220000300800 */
[----:B------:R-:W-:-:S03]  /*c630*/  FADD.FTZ R49, R49, R26 ;  /* 0x0000001a31317221 */ /* 0x000fc60000010000 */
[----:B------:R-:W4:Y:S01]  /*c640*/  LDL.LU R17, [R1+0x23c] ;  /* 0x00023c0001117983 */ /* 0x000f220000300800 */
[C---:B--2---:R-:W-:Y:S01]  /*c650*/  FFMA.FTZ R52, R48.reuse, R53, R52 ;  /* 0x0000003530347223 */ /* 0x044fe20000010034 */
[----:B------:R-:W-:Y:S02]  /*c660*/  FFMA.FTZ R47, R48, R23, R47 ;  /* 0x00000017302f7223 */ /* 0x000fe4000001002f */
[----:B------:R-:W2:Y:S01]  /*c670*/  LDL.LU R53, [R1+0x328] ;  /* 0x0003280001357983 */ /* 0x000ea20000300800 */
[----:B---3--:R-:W-:Y:S01]  /*c680*/  FMUL.FTZ R48, R8, R22 ;  /* 0x0000001608307220 */ /* 0x008fe20000410000 */
[----:B------:R-:W-:Y:S01]  /*c690*/  FADD.FTZ R46, R46, R19 ;  /* 0x000000132e2e7221 */ /* 0x000fe20000010000 */
[----:B------:R-:W-:Y:S01]  /*c6a0*/  FADD.FTZ R49, R49, R20 ;  /* 0x0000001431317221 */ /* 0x000fe20000010000 */
[----:B------:R-:W3:Y:S01]  /*c6b0*/  LDL.LU R19, [R1+0x25c] ;  /* 0x00025c0001137983 */ /* 0x000ee20000300800 */
[----:B------:R-:W-:-:S03]  /*c6c0*/  FADD.FTZ R50, R50, R48 ;  /* 0x0000003032327221 */ /* 0x000fc60000010000 */
[----:B------:R-:W3:Y:S04]  /*c6d0*/  LDL.LU R20, [R1+0x240] ;  /* 0x0002400001147983 */ /* 0x000ee80000300800 */
[----:B------:R-:W3:Y:S04]  /*c6e0*/  LDL.LU R18, [R1+0x238] ;  /* 0x0002380001127983 */ /* 0x000ee80000300800 */
[----:B------:R-:W3:Y:S01]  /*c6f0*/  LDL.LU R26, [R1+0x4c0] ;  /* 0x0004c000011a7983 */ /* 0x000ee20000300800 */
[----:B--2---:R-:W-:-:S03]  /*c700*/  FFMA.FTZ R52, R53, R48, R52 ;  /* 0x0000003035347223 */ /* 0x004fc60000010034 */
[----:B------:R-:W2:Y:S01]  /*c710*/  LDL.LU R48, [R1+0x324] ;  /* 0x0003240001307983 */ /* 0x000ea20000300800 */
[----:B------:R-:W-:Y:S01]  /*c720*/  FFMA.FTZ R51, R53, R22, R51 ;  /* 0x0000001635337223 */ /* 0x000fe20000010033 */
[----:B----4-:R-:W-:-:S04]  /*c730*/  FMUL.FTZ R53, R9, R21 ;  /* 0x0000001509357220 */ /* 0x010fc80000410000 */
        /* <DEDUP_REMOVED lines=17> */
[----:B------:R-:W-:Y:S01]  /*c850*/  FADD.FTZ R49, R49, R25 ;  /* 0x0000001931317221 */ /* 0x000fe20000010000 */
[----:B------:R-:W3:Y:S01]  /*c860*/  LDL.LU R24, [R1+0x4b8] ;  /* 0x0004b80001187983 */ /* 0x000ee20000300800 */
[C---:B--2---:R-:W-:Y:S01]  /*c870*/  FFMA.FTZ R52, R53.reuse, R48, R52 ;  /* 0x0000003035347223 */ /* 0x044fe20000010034 */
[----:B------:R-:W-:Y:S02]  /*c880*/  FADD.FTZ R46, R46, R22 ;  /* 0x000000162e2e7221 */ /* 0x000fe40000010000 */
[----:B------:R-:W2:Y:S01]  /*c890*/  LDL.LU R48, [R1+0x314] ;  /* 0x0003140001307983 */ /* 0x000ea20000300800 */
[----:B------:R-:W-:Y:S01]  /*c8a0*/  FFMA.FTZ R51, R53, R17, R51 ;  /* 0x0000001135337223 */ /* 0x000fe20000010033 */
[----:B------:R-:W-:Y:S01]  /*c8b0*/  FMUL.FTZ R53, R9, R18 ;  /* 0x0000001209357220 */ /* 0x000fe20000410000 */
[----:B------:R-:W-:Y:S01]  /*c8c0*/  FADD.FTZ R46, R46, R20 ;  /* 0x000000142e2e7221 */ /* 0x000fe20000010000 */
[----:B------:R-:W-:Y:S01]  /*c8d0*/  FADD.FTZ R49, R49, R23 ;  /* 0x0000001731317221 */ /* 0x000fe20000010000 */
[----:B------:R-:W4:Y:S01]  /*c8e0*/  LDL.LU R20, [R1+0x4a8] ;  /* 0x0004a80001147983 */ /* 0x000f220000300800 */
[----:B------:R-:W-:Y:S01]  /*c8f0*/  FADD.FTZ R50, R53, R50 ;  /* 0x0000003235327221 */ /* 0x000fe20000010000 */
[----:B------:R-:W-:-:S02]  /*c900*/  FADD.FTZ R46, R46, R17 ;  /* 0x000000112e2e7221 */ /* 0x000fc40000010000 */
[----:B------:R-:W3:Y:S04]  /*c910*/  LDL.LU R17, [R1+0x4a0] ;  /* 0x0004a00001117983 */ /* 0x000ee80000300800 */
[----:B------:R-:W4:Y:S04]  /*c920*/  LDL.LU R22, [R1+0x4b0] ;  /* 0x0004b00001167983 */ /* 0x000f280000300800 */
[----:B------:R-:W4:Y:S01]  /*c930*/  LDL.LU R25, [R1+0x4bc] ;  /* 0x0004bc0001197983 */ /* 0x000f220000300800 */
[C---:B--2---:R-:W-:Y:S01]  /*c940*/  FFMA.FTZ R52, R48.reuse, R53, R52 ;  /* 0x0000003530347223 */ /* 0x044fe20000010034 */
[----:B------:R-:W-:-:S02]  /*c950*/  FFMA.FTZ R47, R48, R18, R47 ;  /* 0x00000012302f7223 */ /* 0x000fc4000001002f */
[----:B------:R-:W2:Y:S01]  /*c960*/  LDL.LU R53, [R1+0x310] ;  /* 0x0003100001357983 */ /* 0x000ea20000300800 */
[----:B------:R-:W-:-:S03]  /*c970*/  FADD.FTZ R49, R49, R21 ;  /* 0x0000001531317221 */ /* 0x000fc60000010000 */
[----:B------:R-:W4:Y:S01]  /*c980*/  LDL.LU R21, [R1+0x4ac] ;  /* 0x0004ac0001157983 */ /* 0x000f220000300800 */
[----:B------:R-:W-:Y:S01]  /*c990*/  FADD.FTZ R49, R49, R19 ;  /* 0x0000001331317221 */ /* 0x000fe20000010000 */
[-C--:B---3--:R-:W-:Y:S01]  /*c9a0*/  FMUL.FTZ R48, R8, R17.reuse ;  /* 0x0000001108307220 */ /* 0x088fe20000410000 */
[----:B------:R-:W-:Y:S02]  /*c9b0*/  FADD.FTZ R46, R46, R17 ;  /* 0x000000112e2e7221 */ /* 0x000fe40000010000 */
[----:B------:R-:W-:Y:S01]  /*c9c0*/  FADD.FTZ R49, R49, R18 ;  /* 0x0000001231317221 */ /* 0x000fe20000010000 */
[----:B------:R-:W3:Y:S04]  /*c9d0*/  LDL.LU R19, [R1+0x4a4] ;  /* 0x0004a40001137983 */ /* 0x000ee80000300800 */
[----:B------:R-:W4:Y:S04]  /*c9e0*/  LDL.LU R18, [R1+0x49c] ;  /* 0x00049c0001127983 */ /* 0x000f280000300800 */
[----:B------:R-:W3:Y:S01]  /*c9f0*/  LDL.LU R23, [R1+0x4b4] ;  /* 0x0004b40001177983 */ /* 0x000ee20000300800 */
[----:B--2---:R-:W-:-:S03]  /*ca00*/  FFMA.FTZ R51, R53, R17, R51 ;  /* 0x0000001135337223 */ /* 0x004fc60000010033 */
[----:B------:R-:W2:Y:S01]  /*ca10*/  LDL.LU R17, [R1+0x30c] ;  /* 0x00030c0001117983 */ /* 0x000ea20000300800 */
[----:B------:R-:W-:Y:S01]  /*ca20*/  FFMA.FTZ R52, R53, R48, R52 ;  /* 0x0000003035347223 */ /* 0x000fe20000010034 */
[-C--:B----4-:R-:W-:Y:S01]  /*ca30*/  FMUL.FTZ R53, R9, R18.reuse ;  /* 0x0000001209357220 */ /* 0x090fe20000410000 */
[----:B------:R-:W-:Y:S01]  /*ca40*/  FADD.FTZ R49, R49, R18 ;  /* 0x0000001231317221 */ /* 0x000fe20000010000 */
[C---:B--2---:R-:W-:Y:S02]  /*ca50*/  FFMA.FTZ R47, R17.reuse, R18, R47 ;  /* 0x00000012112f7223 */ /* 0x044fe4000001002f */
[----:B------:R-:W2:Y:S01]  /*ca60*/  LDL.LU R18, [R1+0x308] ;  /* 0x0003080001127983 */ /* 0x000ea20000300800 */
[----:B------:R-:W-:Y:S01]  /*ca70*/  FADD.FTZ R50, R50, R48 ;  /* 0x0000003032327221 */ /* 0x000fe20000010000 */
[----:B------:R-:W-:Y:S01]  /*ca80*/  FFMA.FTZ R52, R17, R53, R52 ;  /* 0x0000003511347223 */ /* 0x000fe20000010034 */
[----:B---3--:R-:W-:Y:S01]  /*ca90*/  FMUL.FTZ R17, R8, R19 ;  /* 0x0000001308117220 */ /* 0x008fe20000410000 */
[----:B------:R-:W3:Y:S01]  /*caa0*/  LDL.LU R48, [R1+0x2fc] ;  /* 0x0002fc0001307983 */ /* 0x000ee20000300800 */
[----:B------:R-:W-:-:S03]  /*cab0*/  FADD.FTZ R50, R53, R50 ;  /* 0x0000003235327221 */ /* 0x000fc60000010000 */
[----:B------:R-:W4:Y:S01]  /*cac0*/  LDL.LU R53, [R1+0x300] ;  /* 0x0003000001357983 */ /* 0x000f220000300800 */
[----:B------:R-:W-:Y:S01]  /*cad0*/  FADD.FTZ R50, R50, R17 ;  /* 0x0000001132327221 */ /* 0x000fe20000010000 */
[C---:B--2---:R-:W-:Y:S02]  /*cae0*/  FFMA.FTZ R52, R18.reuse, R17, R52 ;  /* 0x0000001112347223 */ /* 0x044fe40000010034 */
[----:B------:R-:W2:Y:S01]  /*caf0*/  LDL.LU R17, [R1+0x304] ;  /* 0x0003040001117983 */ /* 0x000ea20000300800 */
[----:B------:R-:W-:Y:S01]  /*cb00*/  FFMA.FTZ R51, R18, R19, R51 ;  /* 0x0000001312337223 */ /* 0x000fe20000010033 */
[-C--:B------:R-:W-:Y:S01]  /*cb10*/  FMUL.FTZ R18, R9, R20.reuse ;  /* 0x0000001409127220 */ /* 0x080fe20000410000 */
[----:B------:R-:W-:Y:S01]  /*cb20*/  FADD.FTZ R49, R49, R20 ;  /* 0x0000001431317221 */ /* 0x000fe20000010000 */
[----:B------:R-:W-:Y:S02]  /*cb30*/  FADD.FTZ R46, R46, R19 ;  /* 0x000000132e2e7221 */ /* 0x000fe40000010000 */
[----:B------:R-:W3:Y:S01]  /*cb40*/  LDL.LU R19, [R1+0x2f4] ;  /* 0x0002f40001137983 */ /* 0x000ee20000300800 */
[----:B------:R-:W-:Y:S01]  /*cb50*/  FADD.FTZ R50, R18, R50 ;  /* 0x0000003212327221 */ /* 0x000fe20000010000 */
[----:B------:R-:W-:Y:S01]  /*cb60*/  FADD.FTZ R49, R49, R22 ;  /* 0x0000001631317221 */ /* 0x000fe20000010000 */
[----:B----4-:R-:W-:Y:S01]  /*cb70*/  FFMA.FTZ R51, R53, R21, R51 ;  /* 0x0000001535337223 */ /* 0x010fe20000010033 */
[----:B------:R-:W-:Y:S01]  /*cb80*/  FADD.FTZ R46, R46, R21 ;  /* 0x000000152e2e7221 */ /* 0x000fe20000010000 */
[----:B--2---:R-:W-:-:S02]  /*cb90*/  FFMA.FTZ R47, R17, R20, R47 ;  /* 0x00000014112f7223 */ /* 0x004fc4000001002f */
[----:B------:R-:W2:Y:S01]  /*cba0*/  LDL.LU R20, [R1+0x2f8] ;  /* 0x0002f80001147983 */ /* 0x000ea20000300800 */
[----:B------:R-:W-:Y:S01]  /*cbb0*/  FFMA.FTZ R52, R17, R18, R52 ;  /* 0x0000001211347223 */ /* 0x000fe20000010034 */
[-C--:B------:R-:W-:Y:S01]  /*cbc0*/  FMUL.FTZ R18, R9, R22.reuse ;  /* 0x0000001609127220 */ /* 0x080fe20000410000 */
[----:B---3--:R-:W-:Y:S02]  /*cbd0*/  FFMA.FTZ R47, R48, R22, R47 ;  /* 0x00000016302f7223 */ /* 0x008fe4000001002f */
[----:B------:R-:W3:Y:S01]  /*cbe0*/  LDL.LU R22, [R1+0x2f0] ;  /* 0x0002f00001167983 */ /* 0x000ee20000300800 */
[----:B------:R-:W-:-:S03]  /*cbf0*/  FMUL.FTZ R17, R8, R21 ;  /* 0x0000001508117220 */ /* 0x000fc60000410000 */
[----:B------:R-:W4:Y:S01]  /*cc00*/  LDL.LU R21, [R1+0x2ec] ;  /* 0x0002ec0001157983 */ /* 0x000f220000300800 */
[----:B------:R-:W-:-:S03]  /*cc10*/  FFMA.FTZ R52, R53, R17, R52 ;  /* 0x0000001135347223 */ /* 0x000fc60000010034 */
[----:B------:R-:W4:Y:S01]  /*cc20*/  LDL.LU R53, [R1+0x2e8] ;  /* 0x0002e80001357983 */ /* 0x000f220000300800 */
[----:B------:R-:W-:-:S03]  /*cc30*/  FFMA.FTZ R52, R48, R18, R52 ;  /* 0x0000001230347223 */ /* 0x000fc60000010034 */
[----:B------:R-:W4:Y:S01]  /*cc40*/  LDL.LU R48, [R1+0x2e4] ;  /* 0x0002e40001307983 */ /* 0x000f220000300800 */
[----:B------:R-:W-:Y:S01]  /*cc50*/  FADD.FTZ R50, R50, R17 ;  /* 0x0000001132327221 */ /* 0x000fe20000010000 */
[----:B------:R-:W-:-:S03]  /*cc60*/  FMUL.FTZ R17, R8, R23 ;  /* 0x0000001708117220 */ /* 0x000fc60000410000 */
[----:B------:R-:W-:Y:S01]  /*cc70*/  FADD.FTZ R50, R18, R50 ;  /* 0x0000003212327221 */ /* 0x000fe20000010000 */
[-C--:B------:R-:W-:Y:S01]  /*cc80*/  FMUL.FTZ R18, R9, R24.reuse ;  /* 0x0000001809127220 */ /* 0x080fe20000410000 */
[----:B------:R-:W-:Y:S02]  /*cc90*/  FFMA.FTZ R47, R19, R24, R47 ;  /* 0x00000018132f7223 */ /* 0x000fe4000001002f */
[----:B------:R-:W-:-:S04]  /*cca0*/  FADD.FTZ R50, R50, R17 ;  /* 0x0000001132327221 */ /* 0x000fc80000010000 */
[----:B------:R-:W-:Y:S01]  /*ccb0*/  FADD.FTZ R50, R18, R50 ;  /* 0x0000003212327221 */ /* 0x000fe20000010000 */
[C---:B--2---:R-:W-:Y:S01]  /*ccc0*/  FFMA.FTZ R51, R20.reuse, R23, R51 ;  /* 0x0000001714337223 */ /* 0x044fe20000010033 */
[----:B------:R-:W-:Y:S02]  /*ccd0*/  FFMA.FTZ R52, R20, R17, R52 ;  /* 0x0000001114347223 */ /* 0x000fe40000010034 */
[----:B------:R-:W2:Y:S01]  /*cce0*/  LDL.LU R20, [R1+0x2e0] ;  /* 0x0002e00001147983 */ /* 0x000ea20000300800 */
[-C--:B------:R-:W-:Y:S01]  /*ccf0*/  FMUL.FTZ R17, R8, R25.reuse ;  /* 0x0000001908117220 */ /* 0x080fe20000410000 */
[----:B------:R-:W-:Y:S02]  /*cd00*/  FFMA.FTZ R52, R19, R18, R52 ;  /* 0x0000001213347223 */ /* 0x000fe40000010034 */
[----:B------:R-:W2:Y:S01]  /*cd10*/  LDL.LU R19, [R1+0x2dc] ;  /* 0x0002dc0001137983 */ /* 0x000ea20000300800 */
[C---:B---3--:R-:W-:Y:S01]  /*cd20*/  FFMA.FTZ R51, R22.reuse, R25, R51 ;  /* 0x0000001916337223 */ /* 0x048fe20000010033 */
[----:B------:R-:W-:Y:S01]  /*cd30*/  FFMA.FTZ R52, R22, R17, R52 ;  /* 0x0000001116347223 */ /* 0x000fe20000010034 */
[-C--:B------:R-:W-:Y:S01]  /*cd40*/  FMUL.FTZ R18, R9, R26.reuse ;  /* 0x0000001a09127220 */ /* 0x080fe20000410000 */
[----:B------:R-:W3:Y:S01]  /*cd50*/  LDL.LU R22, [R1+0x2d4] ;  /* 0x0002d40001167983 */ /* 0x000ee20000300800 */
[----:B------:R-:W-:Y:S01]  /*cd60*/  FADD.FTZ R50, R50, R17 ;  /* 0x0000001132327221 */ /* 0x000fe20000010000 */
[C---:B----4-:R-:W-:Y:S01]  /*cd70*/  FFMA.FTZ R47, R21.reuse, R26, R47 ;  /* 0x0000001a152f7223 */ /* 0x050fe2000001002f */
[----:B------:R-:W-:Y:S01]  /*cd80*/  FFMA.FTZ R52, R21, R18, R52 ;  /* 0x0000001215347223 */ /* 0x000fe20000010034 */
[-C--:B------:R-:W-:Y:S01]  /*cd90*/  FMUL.FTZ R17, R8, R27.reuse ;  /* 0x0000001b08117220 */ /* 0x080fe20000410000 */
[----:B------:R-:W4:Y:S01]  /*cda0*/  LDL.LU R21, [R1+0x2d0] ;  /* 0x0002d00001157983 */ /* 0x000f220000300800 */
[----:B------:R-:W-:Y:S01]  /*cdb0*/  FADD.FTZ R50, R18, R50 ;  /* 0x0000003212327221 */ /* 0x000fe20000010000 */
[C---:B------:R-:W-:Y:S01]  /*cdc0*/  FFMA.FTZ R51, R53.reuse, R27, R51 ;  /* 0x0000001b35337223 */ /* 0x040fe20000010033 */
[----:B------:R-:W-:Y:S01]  /*cdd0*/  FFMA.FTZ R52, R53, R17, R52 ;  /* 0x0000001135347223 */ /* 0x000fe20000010034 */
[-C--:B------:R-:W-:Y:S01]  /*cde0*/  FMUL.FTZ R18, R9, R28.reuse ;  /* 0x0000001c09127220 */ /* 0x080fe20000410000 */
[----:B------:R-:W4:Y:S01]  /*cdf0*/  LDL.LU R53, [R1+0x2c4] ;  /* 0x0002c40001357983 */ /* 0x000f220000300800 */
[----:B------:R-:W-:-:S02]  /*ce00*/  FFMA.FTZ R47, R48, R28, R47 ;  /* 0x0000001c302f7223 */ /* 0x000fc4000001002f */
[----:B------:R-:W-:Y:S02]  /*ce10*/  FFMA.FTZ R52, R48, R18, R52 ;  /* 0x0000001230347223 */ /* 0x000fe40000010034 */
[----:B------:R-:W4:Y:S01]  /*ce20*/  LDL.LU R48, [R1+0x2c0] ;  /* 0x0002c00001307983 */ /* 0x000f220000300800 */
[----:B------:R-:W-:Y:S01]  /*ce30*/  FADD.FTZ R50, R50, R17 ;  /* 0x0000001132327221 */ /* 0x000fe20000010000 */
[----:B------:R-:W-:-:S03]  /*ce40*/  FMUL.FTZ R17, R8, R29 ;  /* 0x0000001d08117220 */ /* 0x000fc60000410000 */
[----:B------:R-:W-:Y:S01]  /*ce50*/  FADD.FTZ R50, R18, R50 ;  /* 0x0000003212327221 */ /* 0x000fe20000010000 */
[----:B------:R-:W-:-:S03]  /*ce60*/  FMUL.FTZ R18, R9, R30 ;  /* 0x0000001e09127220 */ /* 0x000fc60000410000 */
[----:B------:R-:W-:-:S04]  /*ce70*/  FADD.FTZ R50, R50, R17 ;  /* 0x0000001132327221 */ /* 0x000fc80000010000 */
[----:B------:R-:W-:Y:S01]  /*ce80*/  FADD.FTZ R50, R18, R50 ;  /* 0x0000003212327221 */ /* 0x000fe20000010000 */
[C---:B--2---:R-:W-:Y:S01]  /*ce90*/  FFMA.FTZ R51, R20.reuse, R29, R51 ;  /* 0x0000001d14337223 */ /* 0x044fe20000010033 */
[----:B------:R-:W-:Y:S02]  /*cea0*/  FFMA.FTZ R52, R20, R17, R52 ;  /* 0x0000001114347223 */ /* 0x000fe40000010034 */
[----:B------:R-:W2:Y:S01]  /*ceb0*/  LDL.LU R20, [R1+0x2bc] ;  /* 0x0002bc0001147983 */ /* 0x000ea20000300800 */
[C---:B------:R-:W-:Y:S01]  /*cec0*/  FFMA.FTZ R47, R19.reuse, R30, R47 ;  /* 0x0000001e132f7223 */ /* 0x040fe2000001002f */
[----:B------:R-:W-:Y:S01]  /*ced0*/  FFMA.FTZ R52, R19, R18, R52 ;  /* 0x0000001213347223 */ /* 0x000fe20000010034 */
[-C--:B------:R-:W-:Y:S01]  /*cee0*/  FMUL.FTZ R17, R8, R31.reuse ;  /* 0x0000001f08117220 */ /* 0x080fe20000410000 */
[----:B------:R-:W2:Y:S01]  /*cef0*/  LDL.LU R19, [R1+0x2a8] ;  /* 0x0002a80001137983 */ /* 0x000ea20000300800 */
[C---:B---3--:R-:W-:Y:S01]  /*cf00*/  FFMA.FTZ R51, R22.reuse, R31, R51 ;  /* 0x0000001f16337223 */ /* 0x048fe20000010033 */
[----:B------:R-:W-:Y:S01]  /*cf10*/  FMUL.FTZ R18, R9, R32 ;  /* 0x0000002009127220 */ /* 0x000fe20000410000 */
[----:B------:R-:W-:-:S02]  /*cf20*/  FFMA.FTZ R52, R22, R17, R52 ;  /* 0x0000001116347223 */ /* 0x000fc40000010034 */
        /* <DEDUP_REMOVED lines=15> */
[----:B------:R-:W-:Y:S01]  /*d020*/  FADD.FTZ R50, R50, R17 ;  /* 0x0000001132327221 */ /* 0x000fe20000010000 */
[----:B------:R-:W-:Y:S01]  /*d030*/  FMUL.FTZ R17, R8, R35 ;  /* 0x0000002308117220 */ /* 0x000fe20000410000 */
[----:B------:R-:W-:Y:S01]  /*d040*/  FADD.FTZ R46, R46, R23 ;  /* 0x000000172e2e7221 */ /* 0x000fe20000010000 */
[----:B------:R-:W-:Y:S01]  /*d050*/  FADD.FTZ R49, R49, R26 ;  /* 0x0000001a31317221 */ /* 0x000fe20000010000 */
[----:B------:R-:W-:Y:S01]  /*d060*/  FADD.FTZ R50, R18, R50 ;  /* 0x0000003212327221 */ /* 0x000fe20000010000 */
[----:B------:R-:W4:Y:S01]  /*d070*/  LDL.LU R26, [R1+0x264] ;  /* 0x00026400011a7983 */ /* 0x000f220000300800 */
[----:B------:R-:W-:Y:S01]  /*d080*/  FMUL.FTZ R18, R9, R36 ;  /* 0x0000002409127220 */ /* 0x000fe20000410000 */
[----:B------:R-:W-:-:S02]  /*d090*/  FADD.FTZ R46, R46, R25 ;  /* 0x000000192e2e7221 */ /* 0x000fc40000010000 */
[----:B------:R-:W4:Y:S04]  /*d0a0*/  LDL.LU R25, [R1+0x260] ;  /* 0x0002600001197983 */ /* 0x000f280000300800 */
[----:B------:R-:W4:Y:S04]  /*d0b0*/  LDL.LU R24, [R1+0x234] ;  /* 0x0002340001187983 */ /* 0x000f280000300800 */
[----:B------:R-:W4:Y:S01]  /*d0c0*/  LDL.LU R23, [R1+0x230] ;  /* 0x0002300001177983 */ /* 0x000f220000300800 */
[----:B--2---:R-:W-:Y:S01]  /*d0d0*/  FFMA.FTZ R52, R20, R17, R52 ;  /* 0x0000001114347223 */ /* 0x004fe20000010034 */
[----:B------:R-:W-:Y:S01]  /*d0e0*/  FADD.FTZ R17, R50, R17 ;  /* 0x0000001132117221 */ /* 0x000fe20000010000 */
[----:B------:R-:W-:-:S02]  /*d0f0*/  FFMA.FTZ R47, R19, R36, R47 ;  /* 0x00000024132f7223 */ /* 0x000fc4000001002f */
[----:B------:R-:W-:Y:S01]  /*d100*/  FFMA.FTZ R52, R19, R18, R52 ;  /* 0x0000001213347223 */ /* 0x000fe20000010034 */
[----:B------:R-:W-:Y:S01]  /*d110*/  FMUL.FTZ R19, R8, R37 ;  /* 0x0000002508137220 */ /* 0x000fe20000410000 */
[----:B------:R-:W-:Y:S01]  /*d120*/  FFMA.FTZ R51, R20, R35, R51 ;  /* 0x0000002314337223 */ /* 0x000fe20000010033 */
[----:B------:R-:W-:Y:S01]  /*d130*/  FADD.FTZ R20, R18, R17 ;  /* 0x0000001112147221 */ /* 0x000fe20000010000 */
[-C--:B------:R-:W-:Y:S01]  /*d140*/  FMUL.FTZ R17, R9, R38.reuse ;  /* 0x0000002609117220 */ /* 0x080fe20000410000 */
[C---:B---3--:R-:W-:Y:S01]  /*d150*/  FFMA.FTZ R52, R22.reuse, R19, R52 ;  /* 0x0000001316347223 */ /* 0x048fe20000010034 */
[----:B------:R-:W-:Y:S01]  /*d160*/  FFMA.FTZ R18, R22, R37, R51 ;  /* 0x0000002516127223 */ /* 0x000fe20000010033 */
[----:B------:R-:W-:Y:S01]  /*d170*/  FADD.FTZ R20, R20, R19 ;  /* 0x0000001314147221 */ /* 0x000fe20000010000 */
[----:B------:R-:W-:Y:S01]  /*d180*/  FMUL.FTZ R19, R8, R39 ;  /* 0x0000002708137220 */ /* 0x000fe20000410000 */
[C---:B----4-:R-:W-:Y:S01]  /*d190*/  FFMA.FTZ R52, R21.reuse, R17, R52 ;  /* 0x0000001115347223 */ /* 0x050fe20000010034 */
[----:B------:R-:W2:Y:S01]  /*d1a0*/  LDL.LU R22, [R1+0x22c] ;  /* 0x00022c0001167983 */ /* 0x000ea20000300800 */
[----:B------:R-:W-:Y:S01]  /*d1b0*/  FFMA.FTZ R47, R21, R38, R47 ;  /* 0x00000026152f7223 */ /* 0x000fe2000001002f */
[----:B------:R-:W-:Y:S01]  /*d1c0*/  FADD.FTZ R20, R17, R20 ;  /* 0x0000001411147221 */ /* 0x000fe20000010000 */
[----:B------:R-:W-:Y:S01]  /*d1d0*/  FMUL.FTZ R21, R9, R40 ;  /* 0x0000002809157220 */ /* 0x000fe20000410000 */
[C---:B------:R-:W-:Y:S01]  /*d1e0*/  FFMA.FTZ R17, R53.reuse, R39, R18 ;  /* 0x0000002735117223 */ /* 0x040fe20000010012 */
[----:B------:R-:W-:-:S02]  /*d1f0*/  FFMA.FTZ R52, R53, R19, R52 ;  /* 0x0000001335347223 */ /* 0x000fc40000010034 */
[----:B------:R-:W3:Y:S01]  /*d200*/  LDL.LU R53, [R1+0x228] ;  /* 0x0002280001357983 */ /* 0x000ee20000300800 */
[C---:B------:R-:W-:Y:S01]  /*d210*/  FFMA.FTZ R18, R48.reuse, R40, R47 ;  /* 0x0000002830127223 */ /* 0x040fe2000001002f */
[----:B------:R-:W-:Y:S02]  /*d220*/  FFMA.FTZ R52, R48, R21, R52 ;  /* 0x0000001530347223 */ /* 0x000fe40000010034 */
[----:B------:R-:W4:Y:S01]  /*d230*/  LDL.LU R48, [R1+0x224] ;  /* 0x0002240001307983 */ /* 0x000f220000300800 */
[----:B------:R-:W-:-:S04]  /*d240*/  FADD.FTZ R46, R46, R27 ;  /* 0x0000001b2e2e7221 */ /* 0x000fc80000010000 */
[----:B------:R-:W-:Y:S01]  /*d250*/  FADD.FTZ R46, R46, R29 ;  /* 0x0000001d2e2e7221 */ /* 0x000fe20000010000 */
[----:B------:R-:W-:-:S03]  /*d260*/  FADD.FTZ R49, R49, R28 ;  /* 0x0000001c31317221 */ /* 0x000fc60000010000 */
[----:B------:R-:W-:Y:S01]  /*d270*/  FADD.FTZ R46, R46, R31 ;  /* 0x0000001f2e2e7221 */ /* 0x000fe20000010000 */
[----:B------:R-:W-:-:S03]  /*d280*/  FADD.FTZ R49, R49, R30 ;  /* 0x0000001e31317221 */ /* 0x000fc60000010000 */
[----:B------:R-:W-:Y:S01]  /*d290*/  FADD.FTZ R46, R46, R33 ;  /* 0x000000212e2e7221 */ /* 0x000fe20000010000 */
[----:B------:R-:W-:Y:S01]  /*d2a0*/  FADD.FTZ R49, R49, R32 ;  /* 0x0000002031317221 */ /* 0x000fe20000010000 */
[----:B------:R-:W-:Y:S02]  /*d2b0*/  FADD.FTZ R20, R20, R19 ;  /* 0x0000001314147221 */ /* 0x000fe40000010000 */
[----:B------:R-:W-:Y:S01]  /*d2c0*/  FADD.FTZ R46, R46, R35 ;  /* 0x000000232e2e7221 */ /* 0x000fe20000010000 */
        /* <DEDUP_REMOVED lines=21> */
[----:B------:R-:W-:Y:S01]  /*d420*/  FFMA.FTZ R52, R23, R17, R52 ;  /* 0x0000001117347223 */ /* 0x000fe20000010034 */
[----:B------:R-:W-:Y:S01]  /*d430*/  FMUL.FTZ R19, R8, R41 ;  /* 0x0000002908137220 */ /* 0x000fe20000410000 */
[----:B------:R-:W-:Y:S01]  /*d440*/  FADD.FTZ R40, R40, R11 ;  /* 0x0000000b28287221 */ /* 0x000fe20000010000 */
[----:B------:R-:W-:Y:S01]  /*d450*/  FADD.FTZ R12, R39, R12 ;  /* 0x0000000c270c7221 */ /* 0x000fe20000010000 */
[----:B------:R-:W-:Y:S01]  /*d460*/  FFMA.FTZ R11, R23, R13, R18 ;  /* 0x0000000d170b7223 */ /* 0x000fe20000010012 */
[----:B------:R-:W-:Y:S01]  /*d470*/  FADD.FTZ R20, R17, R20 ;  /* 0x0000001411147221 */ /* 0x000fe20000010000 */
[C---:B------:R-:W-:Y:S01]  /*d480*/  FMUL.FTZ R18, R9.reuse, R42 ;  /* 0x0000002a09127220 */ /* 0x040fe20000410000 */
[----:B------:R-:W-:Y:S01]  /*d490*/  FADD.FTZ R13, R40, R13 ;  /* 0x0000000d280d7221 */ /* 0x000fe20000010000 */
[----:B------:R-:W-:Y:S01]  /*d4a0*/  FMUL.FTZ R27, R9, R14 ;  /* 0x0000000e091b7220 */ /* 0x000fe20000410000 */
[C---:B--2---:R-:W-:Y:S01]  /*d4b0*/  FFMA.FTZ R21, R22.reuse, R19, R52 ;  /* 0x0000001316157223 */ /* 0x044fe20000010034 */
[----:B------:R-:W-:Y:S01]  /*d4c0*/  FFMA.FTZ R17, R22, R41, R10 ;  /* 0x0000002916117223 */ /* 0x000fe2000001000a */
[----:B------:R-:W-:Y:S01]  /*d4d0*/  FADD.FTZ R41, R12, R41 ;  /* 0x000000290c297221 */ /* 0x000fe20000010000 */
[----:B------:R-:W-:Y:S01]  /*d4e0*/  FADD.FTZ R19, R20, R19 ;  /* 0x0000001314137221 */ /* 0x000fe20000010000 */
[----:B------:R-:W-:Y:S01]  /*d4f0*/  FMUL.FTZ R12, R8, R16 ;  /* 0x00000010080c7220 */ /* 0x000fe20000410000 */
[C---:B---3--:R-:W-:Y:S01]  /*d500*/  FFMA.FTZ R21, R53.reuse, R18, R21 ;  /* 0x0000001235157223 */ /* 0x048fe20000010015 */
[----:B------:R-:W-:Y:S01]  /*d510*/  FFMA.FTZ R10, R53, R42, R11 ;  /* 0x0000002a350a7223 */ /* 0x000fe2000001000b */
[----:B------:R-:W-:Y:S01]  /*d520*/  FADD.FTZ R19, R18, R19 ;  /* 0x0000001312137221 */ /* 0x000fe20000010000 */
[----:B------:R-:W-:Y:S01]  /*d530*/  FMUL.FTZ R11, R9, R45 ;  /* 0x0000002d090b7220 */ /* 0x000fe20000410000 */
[----:B----4-:R-:W-:Y:S01]  /*d540*/  FFMA.FTZ R18, R48, R12, R21 ;  /* 0x0000000c30127223 */ /* 0x010fe20000010015 */
[----:B------:R-:W-:Y:S01]  /*d550*/  FADD.FTZ R42, R13, R42 ;  /* 0x0000002a0d2a7221 */ /* 0x000fe20000010000 */
[----:B------:R-:W-:Y:S01]  /*d560*/  FADD.FTZ R12, R19, R12 ;  /* 0x0000000c130c7221 */ /* 0x000fe20000010000 */
[----:B------:R-:W-:Y:S01]  /*d570*/  FMUL.FTZ R13, R8, R44 ;  /* 0x0000002c080d7220 */ /* 0x000fe20000410000 */
[----:B------:R-:W-:-:S02]  /*d580*/  FFMA.FTZ R18, R5, R11, R18 ;  /* 0x0000000b05127223 */ /* 0x000fc40000010012 */
[----:B------:R-:W-:Y:S01]  /*d590*/  FADD.FTZ R12, R11, R12 ;  /* 0x0000000c0b0c7221 */ /* 0x000fe20000010000 */
[----:B------:R-:W-:Y:S01]  /*d5a0*/  FMUL.FTZ R11, R9, R43 ;  /* 0x0000002b090b7220 */ /* 0x000fe20000410000 */
[----:B------:R-:W-:Y:S01]  /*d5b0*/  FFMA.FTZ R18, R4, R13, R18 ;  /* 0x0000000d04127223 */ /* 0x000fe20000010012 */
[----:B------:R-:W-:Y:S01]  /*d5c0*/  FFMA.FTZ R17, R48, R16, R17 ;  /* 0x0000001030117223 */ /* 0x000fe20000010011 */
[----:B------:R-:W-:Y:S01]  /*d5d0*/  FADD.FTZ R20, R12, R13 ;  /* 0x0000000d0c147221 */ /* 0x000fe20000010000 */
[----:B------:R-:W-:Y:S01]  /*d5e0*/  FFMA.FTZ R10, R5, R45, R10 ;  /* 0x0000002d050a7223 */ /* 0x000fe2000001000a */
[----:B------:R-:W-:Y:S01]  /*d5f0*/  FMUL.FTZ R13, R8, R15 ;  /* 0x0000000f080d7220 */ /* 0x000fe20000410000 */
[----:B------:R-:W-:Y:S01]  /*d600*/  FFMA.FTZ R12, R3, R11, R18 ;  /* 0x0000000b030c7223 */ /* 0x000fe20000010012 */
[----:B------:R-:W-:Y:S01]  /*d610*/  FADD.FTZ R41, R41, R16 ;  /* 0x0000001029297221 */ /* 0x000fe20000010000 */
[----:B------:R-:W-:Y:S01]  /*d620*/  FFMA.FTZ R16, R4, R44, R17 ;  /* 0x0000002c04107223 */ /* 0x000fe20000010011 */
[----:B------:R-:W-:Y:S01]  /*d630*/  FADD.FTZ R20, R11, R20 ;  /* 0x000000140b147221 */ /* 0x000fe20000010000 */
[C---:B------:R-:W-:Y:S01]  /*d640*/  FFMA.FTZ R12, R2.reuse, R13, R12 ;  /* 0x0000000d020c7223 */ /* 0x040fe2000001000c */
[----:B------:R-:W-:Y:S01]  /*d650*/  FFMA.FTZ R17, R3, R43, R10 ;  /* 0x0000002b03117223 */ /* 0x000fe2000001000a */
[----:B------:R-:W-:Y:S01]  /*d660*/  FFMA.FTZ R16, R2, R15, R16 ;  /* 0x0000000f02107223 */ /* 0x000fe20000010010 */
        /* <DEDUP_REMOVED lines=9> */
[----:B------:R-:W-:-:S03]  /*d700*/  FADD.FTZ R18, R41, R44 ;  /* 0x0000002c29127221 */ /* 0x000fc60000010000 */
[----:B------:R-:W-:Y:S01]  /*d710*/  FADD.FTZ R19, R42, R43 ;  /* 0x0000002b2a137221 */ /* 0x000fe20000010000 */
[----:B------:R-:W-:Y:S01]  /*d720*/  FADD.FTZ R27, R27, R22 ;  /* 0x000000161b1b7221 */ /* 0x000fe20000010000 */
[----:B------:R-:W-:Y:S02]  /*d730*/  FADD.FTZ R18, R18, R15 ;  /* 0x0000000f12127221 */ /* 0x000fe40000010000 */
[----:B0-----:R-:W-:-:S07]  /*d740*/  FADD.FTZ R19, R19, R14 ;  /* 0x0000000e13137221 */ /* 0x001fce0000010000 */
.L_x_1365:
        /* <DEDUP_REMOVED lines=10> */
[----:B0-----:R-:W-:-:S05]  /*d7f0*/  LOP3.LUT R10, R53, 0x3e0, RZ, 0xc0, !PT ;  /* 0x000003e0350a7812 */ /* 0x001fca00078ec0ff */
[C---:B------:R-:W-:Y:S02]  /*d800*/  LEA R52, R53.reuse, UR5, 0x4 ;  /* 0x0000000535347c11 */ /* 0x040fe4000f8e20ff */
[C---:B------:R-:W-:Y:S02]  /*d810*/  ISETP.GT.U32.AND P0, PT, R10.reuse, 0x210, PT ;  /* 0x000002100a00780c */ /* 0x040fe40003f04070 */
[----:B------:R-:W-:Y:S01]  /*d820*/  IADD3 R10, PT, PT, -R10, 0x22f, RZ ;  /* 0x0000022f0a0a7810 */ /* 0x000fe20007ffe1ff */
[----:B------:R-:W-:Y:S01]  /*d830*/  STS.128 [R52], R16 ;  /* 0x0000001034007388 */ /* 0x000fe20000000c00 */
[----:B--2---:R-:W-:Y:S02]  /*d840*/  ISETP.NE.AND P1, PT, R22, RZ, PT ;  /* 0x000000ff1600720c */ /* 0x004fe40003f25270 */
        /* <DEDUP_REMOVED lines=40> */
[----:B---34-:R-:W-:Y:S05]  /*dad0*/  @P0 BRA `(.L_x_1367) ;  /* 0x0000000000b00947 */ /* 0x018fea0003800000 */
        /* <DEDUP_REMOVED lines=44> */
.L_x_1367:
[----:B------:R-:W-:Y:S05]  /*dda0*/  BSYNC.RECONVERGENT B0 ;  /* 0x0000000000007941 */ /* 0x000fea0003800200 */
.L_x_1366:
        /* <DEDUP_REMOVED lines=94> */
.L_x_1369:
[----:B------:R-:W-:Y:S05]  /*e390*/  BSYNC.RECONVERGENT B0 ;  /* 0x0000000000007941 */ /* 0x000fea0003800200 */
.L_x_1368:
        /* <DEDUP_REMOVED lines=30> */
.L_x_1371:
[----:B------:R-:W-:Y:S05]  /*e580*/  BSYNC.RECONVERGENT B0 ;  /* 0x0000000000007941 */ /* 0x000fea0003800200 */
.L_x_1370:
        /* <DEDUP_REMOVED lines=34> */
.L_x_1375:
[----:B------:R-:W2:Y:S04]  /*e7b0*/  LDG.E.STRONG.GPU R12, desc[UR10][R18.64] ;  /* 0x0000000a120c7981 */ /* 0x000ea8000c1ef900 */
[----:B--2---:R-:W-:Y:S04]  /*e7c0*/  CCTL.IVALL ;  /* 0x00000000ff00798f */ /* 0x004fe80002000000 */
[----:B------:R2:W-:Y:S01]  /*e7d0*/  STL [R1], R12 ;  /* 0x0000000c01007387 */ /* 0x0005e20000100800 */
[----:B------:R-:W-:-:S13]  /*e7e0*/  ISETP.NE.AND P0, PT, R12, UR5, PT ;  /* 0x000000050c007c0c */ /* 0x000fda000bf05270 */
[----:B--2---:R-:W-:Y:S05]  /*e7f0*/  @P0 BRA `(.L_x_1375) ;  /* 0xfffffffc00ec0947 */ /* 0x004fea000383ffff */
.L_x_1374:
[----:B------:R-:W-:Y:S05]  /*e800*/  BSYNC.RECONVERGENT B0 ;  /* 0x0000000000007941 */ /* 0x000fea0003800200 */
.L_x_1373:
        /* <DEDUP_REMOVED lines=15> */
.L_x_1377:
        /* <DEDUP_REMOVED lines=77> */
.L_x_1376:
        /* <DEDUP_REMOVED lines=52> */
.L_x_1378:
        /* <DEDUP_REMOVED lines=27> */
.L_x_1379:
        /* <DEDUP_REMOVED lines=12> */
.L_x_1380:
[----:B------:R-:W-:Y:S05]  /*f380*/  BSYNC.RECONVERGENT B0 ;  /* 0x0000000000007941 */ /* 0x000fea0003800200 */
.L_x_1372:
[----:B------:R-:W3:Y:S01]  /*f390*/  S2UR UR6, SR_CgaCtaId ;  /* 0x00000000000679c3 */ /* 0x000ee20000008800 */
[----:B-1----:R-:W-:Y:S01]  /*f3a0*/  ISETP.NE.AND P0, PT, R53, RZ, PT ;  /* 0x000000ff3500720c */ /* 0x002fe20003f05270 */
[----:B------:R-:W-:Y:S01]  /*f3b0*/  UMOV UR5, 0x400 ;  /* 0x0000040000057882 */ /* 0x000fe20000000000 */
[----:B------:R-:W1:Y:S01]  /*f3c0*/  LDCU.U8 UR12, c[0x0][0x414] ;  /* 0x00008280ff0c77ac */ /* 0x000e620008000000 */
[----:B------:R-:W4:Y:S01]  /*f3d0*/  LDCU.64 UR20, c[0x0][0x3f8] ;  /* 0x00007f00ff1477ac */ /* 0x000f220008000a00 */
[----:B------:R-:W0:Y:S01]  /*f3e0*/  LDCU.64 UR18, c[0x0][0x400] ;  /* 0x00008000ff1277ac */ /* 0x000e220008000a00 */
[----:B-1----:R-:W-:Y:S02]  /*f3f0*/  UISETP.NE.AND UP0, UPT, UR12, URZ, UPT ;  /* 0x000000ff0c00728c */ /* 0x002fe4000bf05270 */
[----:B---3--:R-:W-:Y:S01]  /*f400*/  ULEA UR5, UR6, UR5, 0x18 ;  /* 0x0000000506057291 */ /* 0x008fe2000f8ec0ff */
[----:B------:R-:W1:Y:S03]  /*f410*/  LDCU.64 UR6, c[0x0][0x380] ;  /* 0x00007000ff0677ac */ /* 0x000e660008000a00 */
[----:B------:R-:W-:-:S05]  /*f420*/  PLOP3.LUT P2, PT, PT, PT, UP0, 0x80, 0x8 ;  /* 0x000000000008781c */ /* 0x000fca0003f4f008 */
[----:B------:R-:W-:Y:S01]  /*f430*/  @!P0 STS.64 [UR5+0xb0], R10 ;  /* 0x0000b00aff008988 */ /* 0x000fe20008000a05 */
[----:B------:R-:W-:Y:S06]  /*f440*/  BAR.SYNC.DEFER_BLOCKING 0x0 ;  /* 0x0000000000007b1d */ /* 0x000fec0000010000 */
[----:B--2---:R-:W0:Y:S01]  /*f450*/  LDS.64 R20, [UR5+0xb0] ;  /* 0x0000b005ff147984 */ /* 0x004e220008000a00 */
[----:B------:R-:W0:Y:S02]  /*f460*/  LDCU UR5, c[0x0][0x42c] ;  /* 0x00008580ff0577ac */ /* 0x000e240008000800 */
[----:B0-----:R-:W-:Y:S01]  /*f470*/  FMUL.FTZ R11, R21, UR5 ;  /* 0x00000005150b7c20 */ /* 0x001fe20008410000 */
[----:B------:R-:W-:-:S02]  /*f480*/  HFMA2 R21, -RZ, RZ, 0, 0 ;  /* 0x00000000ff157431 */ /* 0x000fc400000001ff */
[----:B-1--4-:R-:W-:-:S07]  /*f490*/  FMUL.FTZ R20, R20, UR5 ;  /* 0x0000000514147c20 */ /* 0x012fce0008410000 */
.L_x_1386:
[----:B0-----:R-:W-:-:S05]  /*f4a0*/  LEA R22, R21, UR15, 0x3 ;  /* 0x0000000f15167c11 */ /* 0x001fca000f8e18ff */
[----:B-1----:R-:W2:Y:S04]  /*f4b0*/  LDL.128 R16, [R22+0x10] ;  /* 0x0000100016107983 */ /* 0x002ea80000100c00 */
[----:B------:R0:W3:Y:S01]  /*f4c0*/  LDL.128 R12, [R22+0x110] ;  /* 0x00011000160c7983 */ /* 0x0000e20000100c00 */
[----:B------:R-:W-:Y:S01]  /*f4d0*/  BSSY.RECONVERGENT B0, `(.L_x_1381) ;  /* 0x0000037000007945 */ /* 0x000fe20003800200 */
[----:B--2---:R-:W-:Y:S01]  /*f4e0*/  FADD.FTZ R16, R16, -UR28 ;  /* 0x8000001c10107e21 */ /* 0x004fe20008010000 */
[----:B------:R-:W-:Y:S01]  /*f4f0*/  FADD.FTZ R17, R17, -UR28 ;  /* 0x8000001c11117e21 */ /* 0x000fe20008010000 */
[----:B------:R-:W-:Y:S01]  /*f500*/  FADD.FTZ R18, R18, -UR28 ;  /* 0x8000001c12127e21 */ /* 0x000fe20008010000 */
[----:B------:R-:W-:Y:S01]  /*f510*/  FADD.FTZ R19, R19, -UR28 ;  /* 0x8000001c13137e21 */ /* 0x000fe20008010000 */
[----:B------:R-:W-:Y:S01]  /*f520*/  FMUL.FTZ R29, R16, UR16 ;  /* 0x00000010101d7c20 */ /* 0x000fe20008410000 */
[----:B------:R-:W-:-:S02]  /*f530*/  FMUL.FTZ R28, R17, UR16 ;  /* 0x00000010111c7c20 */ /* 0x000fc40008410000 */
[----:B------:R-:W-:Y:S01]  /*f540*/  FMUL.FTZ R30, R19, UR16 ;  /* 0x00000010131e7c20 */ /* 0x000fe20008410000 */
[----:B-----5:R-:W-:Y:S01]  /*f550*/  @P2 FFMA.FTZ R10, R8, R29, R6 ;  /* 0x0000001d080a2223 */ /* 0x020fe20000010006 */
[----:B------:R-:W-:-:S03]  /*f560*/  @P2 FFMA.FTZ R16, R9, R28, R7 ;  /* 0x0000001c09102223 */ /* 0x000fc60000010007 */
[----:B------:R-:W-:Y:S01]  /*f570*/  @P2 FMUL.FTZ R17, R10, -1.4426950216293334961 ;  /* 0xbfb8aa3b0a112820 */ /* 0x000fe20000410000 */
[----:B------:R-:W-:-:S05]  /*f580*/  @P2 FMUL.FTZ R24, R16, -1.4426950216293334961 ;  /* 0xbfb8aa3b10182820 */ /* 0x000fca0000410000 */
[----:B------:R-:W0:Y:S08]  /*f590*/  @P2 MUFU.EX2 R17, R17 ;  /* 0x0000001100112308 */ /* 0x000e300000000800 */
[----:B------:R-:W1:Y:S01]  /*f5a0*/  @P2 MUFU.EX2 R24, R24 ;  /* 0x0000001800182308 */ /* 0x000e620000000800 */
[----:B0-----:R-:W-:-:S07]  /*f5b0*/  @P2 FADD.FTZ R22, R17, 1 ;  /* 0x3f80000011162421 */ /* 0x001fce0000010000 */
[----:B------:R-:W0:Y:S01]  /*f5c0*/  @P2 MUFU.RCP R23, R22 ;  /* 0x0000001600172308 */ /* 0x000e220000001000 */
[----:B-1----:R-:W-:-:S07]  /*f5d0*/  @P2 FADD.FTZ R25, R24, 1 ;  /* 0x3f80000018192421 */ /* 0x002fce0000010000 */
[----:B------:R-:W1:Y:S01]  /*f5e0*/  @P2 MUFU.RCP R26, R25 ;  /* 0x00000019001a2308 */ /* 0x000e620000001000 */
[----:B0-----:R-:W-:Y:S01]  /*f5f0*/  @P2 FADD.FTZ R27, -R23, 1 ;  /* 0x3f800000171b2421 */ /* 0x001fe20000010100 */
[----:B---3--:R-:W-:-:S03]  /*f600*/  @P2 FMUL.FTZ R23, R12, R23 ;  /* 0x000000170c172220 */ /* 0x008fc60000410000 */
[----:B------:R-:W-:Y:S01]  /*f610*/  @P2 FFMA.FTZ R10, R10, R27, 1 ;  /* 0x3f8000000a0a2423 */ /* 0x000fe2000001001b */
[----:B------:R-:W-:Y:S01]  /*f620*/  LEA R27, R21, R0, 0x4 ;  /* 0x00000000151b7211 */ /* 0x000fe200078e20ff */
[----:B-1----:R-:W-:-:S03]  /*f630*/  @P2 FADD.FTZ R17, -R26, 1 ;  /* 0x3f8000001a112421 */ /* 0x002fc60000010100 */
[----:B------:R-:W-:Y:S01]  /*f640*/  ISETP.GE.U32.AND P0, PT, R27, UR18, PT ;  /* 0x000000121b007c0c */ /* 0x000fe2000bf06070 */
[----:B------:R-:W-:Y:S01]  /*f650*/  @P2 FMUL.FTZ R12, R23, R10 ;  /* 0x0000000a170c2220 */ /* 0x000fe20000410000 */
[----:B------:R-:W-:Y:S01]  /*f660*/  SHF.R.S32.HI R22, RZ, 0x1f, R27 ;  /* 0x0000001fff167819 */ /* 0x000fe2000001141b */
[----:B------:R-:W-:Y:S01]  /*f670*/  @P2 FFMA.FTZ R17, R16, R17, 1 ;  /* 0x3f80000010112423 */ /* 0x000fe20000010011 */
[----:B------:R-:W-:Y:S01]  /*f680*/  @P2 FMUL.FTZ R26, R13, R26 ;  /* 0x0000001a0d1a2220 */ /* 0x000fe20000410000 */
[--C-:B------:R-:W-:Y:S01]  /*f690*/  FFMA.FTZ R23, R20, R29, R11.reuse ;  /* 0x0000001d14177223 */ /* 0x100fe2000001000b */
[----:B------:R-:W-:Y:S01]  /*f6a0*/  ISETP.GE.AND.EX P0, PT, R22, UR19, PT, P0 ;  /* 0x0000001316007c0c */ /* 0x000fe2000bf06300 */
[----:B------:R-:W-:Y:S01]  /*f6b0*/  FFMA.FTZ R16, R20, R30, R11 ;  /* 0x0000001e14107223 */ /* 0x000fe2000001000b */
[----:B------:R-:W-:Y:S01]  /*f6c0*/  IADD3 R10, PT, PT, R27, 0x10, RZ ;  /* 0x000000101b0a7810 */ /* 0x000fe20007ffe0ff */
[----:B------:R-:W-:Y:S01]  /*f6d0*/  @P2 FMUL.FTZ R13, R26, R17 ;  /* 0x000000111a0d2220 */ /* 0x000fe20000410000 */
[----:B------:R-:W-:Y:S01]  /*f6e0*/  FFMA.FTZ R23, R8, R12, -R23 ;  /* 0x0000000c08177223 */ /* 0x000fe20000010817 */
[----:B------:R-:W-:Y:S01]  /*f6f0*/  FMUL.FTZ R26, R18, UR16 ;  /* 0x00000010121a7c20 */ /* 0x000fe20008410000 */
[----:B------:R-:W-:Y:S01]  /*f700*/  ISETP.GE.U32.AND P1, PT, R10, UR18, PT ;  /* 0x000000120a007c0c */ /* 0x000fe2000bf26070 */
[----:B------:R-:W-:Y:S01]  /*f710*/  FFMA.FTZ R18, R20, R28, R11 ;  /* 0x0000001c14127223 */ /* 0x000fe2000001000b */
[----:B------:R-:W-:-:S02]  /*f720*/  SHF.R.S32.HI R12, RZ, 0x1f, R10 ;  /* 0x0000001fff0c7819 */ /* 0x000fc4000001140a */
[----:B------:R-:W-:Y:S01]  /*f730*/  MOV R17, R15 ;  /* 0x0000000f00117202 */ /* 0x000fe20000000f00 */
[----:B------:R-:W-:Y:S01]  /*f740*/  FFMA.FTZ R15, R20, R26, R11 ;  /* 0x0000001a140f7223 */ /* 0x000fe2000001000b */
[----:B------:R-:W-:Y:S01]  /*f750*/  ISETP.GE.AND.EX P1, PT, R12, UR19, PT, P1 ;  /* 0x000000130c007c0c */ /* 0x000fe2000bf26310 */
[----:B------:R-:W-:Y:S01]  /*f760*/  FFMA.FTZ R25, R9, R13, -R18 ;  /* 0x0000000d09197223 */ /* 0x000fe20000010812 */
[----:B------:R-:W-:Y:S01]  /*f770*/  ISETP.NE.AND P2, PT, RZ, UR12, PT ;  /* 0x0000000cff007c0c */ /* 0x000fe2000bf45270 */
[----:B------:R-:W-:-:S12]  /*f780*/  @P0 BRA `(.L_x_1382) ;  /* 0x00000000002c0947 */ /* 0x000fd80003800000 */
        /* <DEDUP_REMOVED lines=9> */
[----:B------:R-:W-:-:S05]  /*f820*/  LEA.HI.X R23, R18, UR7, R13, 0x2, P0 ;  /* 0x0000000712177c11 */ /* 0x000fca00080f140d */
[----:B------:R0:W-:Y:S04]  /*f830*/  STG.E.64 desc[UR10][R22.64], R24 ;  /* 0x0000001816007986 */ /* 0x0001e8000c101b0a */
.L_x_1382:
[----:B------:R-:W-:Y:S05]  /*f840*/  BSYNC.RECONVERGENT B0 ;  /* 0x0000000000007941 */ /* 0x000fea0003800200 */
.L_x_1381:
[----:B------:R-:W-:Y:S05]  /*f850*/  @!P2 BRA `(.L_x_1383) ;  /* 0x000000000048a947 */ /* 0x000fea0003800000 */
        /* <DEDUP_REMOVED lines=18> */
.L_x_1383:
        /* <DEDUP_REMOVED lines=8> */
[C---:B------:R-:W-:Y:S02]  /*fa00*/  IMAD R17, R10.reuse, UR21, R17 ;  /* 0x000000150a117c24 */ /* 0x040fe4000f8e0211 */
[----:B------:R-:W-:-:S05]  /*fa10*/  IMAD.WIDE.U32 R12, R10, UR20, R12 ;  /* 0x000000140a0c7c25 */ /* 0x000fca000f8e000c */
[----:B------:R-:W-:Y:S01]  /*fa20*/  IADD3 R13, PT, PT, R13, R17, RZ ;  /* 0x000000110d0d7210 */ /* 0x000fe20007ffe0ff */
[----:B------:R-:W-:Y:S01]  /*fa30*/  FMUL.FTZ R17, R18, UR16 ;  /* 0x0000001012117c20 */ /* 0x000fe20008410000 */
[----:B------:R-:W-:-:S04]  /*fa40*/  LEA R14, P0, R12, UR6, 0x2 ;  /* 0x000000060c0e7c11 */ /* 0x000fc8000f8010ff */
[----:B------:R-:W-:-:S05]  /*fa50*/  LEA.HI.X R15, R12, UR7, R13, 0x2, P0 ;  /* 0x000000070c0f7c11 */ /* 0x000fca00080f140d */
[----:B------:R1:W-:Y:S04]  /*fa60*/  STG.E.64 desc[UR10][R14.64], R16 ;  /* 0x000000100e007986 */ /* 0x0003e8000c101b0a */
.L_x_1385:
[----:B------:R-:W-:Y:S05]  /*fa70*/  BSYNC.RECONVERGENT B0 ;  /* 0x0000000000007941 */ /* 0x000fea0003800200 */
.L_x_1384:
        /* <DEDUP_REMOVED lines=10> */
.L_x_1363:
        /* <DEDUP_REMOVED lines=16> */
.L_x_1389:
[----:B------:R-:W-:Y:S05]  /*fc20*/  BSYNC.RECONVERGENT B0 ;  /* 0x0000000000007941 */ /* 0x000fea0003800200 */
.L_x_1388:
        /* <DEDUP_REMOVED lines=11> */
.L_x_1391:
[----:B------:R-:W2:Y:S04]  /*fce0*/  LDG.E.STRONG.GPU R5, desc[UR10][R2.64] ;  /* 0x0000000a02057981 */ /* 0x000ea8000c1ef900 */
[----:B--2---:R-:W-:Y:S01]  /*fcf0*/  CCTL.IVALL ;  /* 0x00000000ff00798f */ /* 0x004fe20002000000 */
[----:B------:R-:W-:Y:S05]  /*fd00*/  YIELD ;  /* 0x0000000000007946 */ /* 0x000fea0003800000 */
[----:B------:R-:W-:-:S13]  /*fd10*/  ISETP.NE.AND P0, PT, R5, R0, PT ;  /* 0x000000000500720c */ /* 0x000fda0003f05270 */
[----:B------:R-:W-:Y:S05]  /*fd20*/  @P0 BRA `(.L_x_1391) ;  /* 0xfffffffc00ec0947 */ /* 0x000fea000383ffff */
.L_x_1390:
        /* <DEDUP_REMOVED lines=23> */
[----:B-1----:R-:W-:-:S04]  /*fea0*/  SEL R17, RZ, 0x1, !P0 ;  /* 0x00000001ff117807 */ /* 0x002fc80004000000 */
        /* <DEDUP_REMOVED lines=25> */
[----:B------:R-:W1:Y:S01]  /*10040*/  LDCU.64 UR4, c[0x0][0x3d8] ;  /* 0x00007b00ff0477ac */ /* 0x000e620008000a00 */
[----:B------:R-:W-:Y:S02]  /*10050*/  IADD3 R11, PT, PT, R4, 0x1, RZ ;  /* 0x00000001040b7810 */ /* 0x000fe40007ffe0ff */
[----:B------:R-:W-:Y:S01]  /*10060*/  MOV R4, R2 ;  /* 0x0000000200047202 */ /* 0x000fe20000000f00 */
[----:B------:R-:W2:Y:S01]  /*10070*/  LDCU.64 UR6, c[0x0][0x390] ;  /* 0x00007200ff0677ac */ /* 0x000ea20008000a00 */
[----:B------:R-:W-:Y:S02]  /*10080*/  LOP3.LUT R11, R11, 0x3, RZ, 0xc0, !PT ;  /* 0x000000030b0b7812 */ /* 0x000fe400078ec0ff */
[C---:B0-----:R-:W-:Y:S01]  /*10090*/  SHF.L.U32 R23, R2.reuse, 0x3, RZ ;  /* 0x0000000302177819 */ /* 0x041fe200000006ff */
[----:B------:R-:W0:Y:S01]  /*100a0*/  LDCU.64 UR8, c[0x0][0x388] ;  /* 0x00007100ff0877ac */ /* 0x000e220008000a00 */
[--C-:B------:R-:W-:Y:S01]  /*100b0*/  SHF.L.U64.HI R24, R2, 0x3, R5.reuse ;  /* 0x0000000302187819 */ /* 0x100fe20000010205 */
[----:B------:R-:W-:Y:S01]  /*100c0*/  IMAD.WIDE.U32 R6, R11, 0x230, R4 ;  /* 0x000002300b067825 */ /* 0x000fe200078e0004 */
[----:B------:R-:W-:-:S02]  /*100d0*/  SHF.L.U32 R31, R9, 0x2, RZ ;  /* 0x00000002091f7819 */ /* 0x000fc400000006ff */
[----:B------:R-:W-:Y:S02]  /*100e0*/  SHF.L.U64.HI R33, R0, 0x2, R3 ;  /* 0x0000000200217819 */ /* 0x000fe40000010203 */
[----:B------:R-:W-:Y:S02]  /*100f0*/  SHF.L.U64.HI R29, R30, 0x2, R35 ;  /* 0x000000021e1d7819 */ /* 0x000fe40000010223 */
[C---:B-1----:R-:W-:Y:S01]  /*10100*/  LEA R27, P1, R2.reuse, UR4, 0x2 ;  /* 0x00000004021b7c11 */ /* 0x042fe2000f8210ff */
[----:B------:R-:W-:Y:S01]  /*10110*/  UMOV UR4, URZ ;  /* 0x000000ff00047c82 */ /* 0x000fe20008000000 */
[----:B--2---:R-:W-:Y:S02]  /*10120*/  IADD3 R25, P2, PT, R23, UR6, RZ ;  /* 0x0000000617197c10 */ /* 0x004fe4000ff5e0ff */
[----:B------:R-:W-:Y:S02]  /*10130*/  LEA.HI.X R28, R2, UR5, R5, 0x2, P1 ;  /* 0x00000005021c7c11 */ /* 0x000fe400088f1405 */
[----:B------:R-:W-:-:S02]  /*10140*/  IADD3 R5, PT, PT, R7, UR4, RZ ;  /* 0x0000000407057c10 */ /* 0x000fc4000fffe0ff */
[----:B------:R-:W-:Y:S01]  /*10150*/  MOV R2, R6 ;  /* 0x0000000600027202 */ /* 0x000fe20000000f00 */
[----:B------:R-:W-:Y:S01]  /*10160*/  IMAD.WIDE.U32 R6, R8, 0x4, RZ ;  /* 0x0000000408067825 */ /* 0x000fe200078e00ff */
[C---:B------:R-:W-:Y:S02]  /*10170*/  IADD3.X R26, PT, PT, R24.reuse, UR7, RZ, P2, !PT ;  /* 0x00000007181a7c10 */ /* 0x040fe400097fe4ff */
[----:B0-----:R-:W-:Y:S02]  /*10180*/  IADD3 R23, P1, PT, R23, UR8, RZ ;  /* 0x0000000817177c10 */ /* 0x001fe4000ff3e0ff */
[----:B------:R-:W-:Y:S02]  /*10190*/  IADD3 R4, P2, PT, RZ, -R11, RZ ;  /* 0x8000000bff047210 */ /* 0x000fe40007f5e0ff */
[----:B------:R-:W-:Y:S02]  /*101a0*/  IADD3.X R24, PT, PT, R24, UR9, RZ, P1, !PT ;  /* 0x0000000918187c10 */ /* 0x000fe40008ffe4ff */
[----:B------:R-:W-:-:S02]  /*101b0*/  IADD3 R31, PT, PT, R7, R31, RZ ;  /* 0x0000001f071f7210 */ /* 0x000fc40007ffe0ff */
[----:B------:R-:W-:-:S07]  /*101c0*/  IADD3.X R22, PT, PT, RZ, -0x1, RZ, P2, !PT ;  /* 0xffffffffff167810 */ /* 0x000fce00017fe4ff */
.L_x_1394:
[-C--:B-1----:R-:W-:Y:S02]  /*101d0*/  LEA R12, P1, R0, R27.reuse, 0x2 ;  /* 0x0000001b000c7211 */ /* 0x082fe400078210ff */
        /* <DEDUP_REMOVED lines=28> */
.L_x_1393:
[----:B------:R-:W-:Y:S05]  /*103a0*/  BSYNC.RECONVERGENT B0 ;  /* 0x0000000000007941 */ /* 0x000fea0003800200 */
.L_x_1392:
[----:B------:R-:W-:Y:S05]  /*103b0*/  @!P0 EXIT ;  /* 0x000000000000894d */ /* 0x000fea0003800000 */
[C---:B------:R-:W-:Y:S01]  /*103c0*/  SHF.L.U64.HI R4, R8.reuse, 0x2, R9 ;  /* 0x0000000208047819 */ /* 0x040fe20000010209 */
[----:B------:R-:W2:Y:S01]  /*103d0*/  LDCU.64 UR4, c[0x0][0x3d8] ;  /* 0x00007b00ff0477ac */ /* 0x000ea20008000a00 */
[----:B------:R-:W-:Y:S02]  /*103e0*/  SHF.L.U32 R8, R8, 0x2, RZ ;  /* 0x0000000208087819 */ /* 0x000fe400000006ff */
[C---:B------:R-:W-:Y:S01]  /*103f0*/  SHF.L.U64.HI R9, R30.reuse, 0x2, R35 ;  /* 0x000000021e097819 */ /* 0x040fe20000010223 */
[----:B------:R-:W3:Y:S01]  /*10400*/  LDCU.64 UR6, c[0x0][0x388] ;  /* 0x00007100ff0677ac */ /* 0x000ee20008000a00 */
[----:B-1----:R-:W-:Y:S02]  /*10410*/  SHF.L.U32 R10, R30, 0x2, RZ ;  /* 0x000000021e0a7819 */ /* 0x002fe400000006ff */
[C---:B------:R-:W-:Y:S01]  /*10420*/  SHF.L.U64.HI R6, R0.reuse, 0x2, R3 ;  /* 0x0000000200067819 */ /* 0x040fe20000010203 */
[----:B------:R-:W1:Y:S01]  /*10430*/  LDCU.64 UR8, c[0x0][0x390] ;  /* 0x00007200ff0877ac */ /* 0x000e620008000a00 */
[----:B------:R-:W-:-:S07]  /*10440*/  SHF.L.U32 R7, R0, 0x2, RZ ;  /* 0x0000000200077819 */ /* 0x000fce00000006ff */
.L_x_1395:
[C---:B0---4-:R-:W-:Y:S02]  /*10450*/  SHF.L.U32 R25, R2.reuse, 0x2, RZ ;  /* 0x0000000202197819 */ /* 0x051fe400000006ff */
[----:B------:R-:W-:Y:S02]  /*10460*/  SHF.L.U64.HI R28, R2, 0x2, R5 ;  /* 0x00000002021c7819 */ /* 0x000fe40000010205 */
[----:B--2---:R-:W-:-:S04]  /*10470*/  IADD3 R12, P0, PT, R25, UR4, RZ ;  /* 0x00000004190c7c10 */ /* 0x004fc8000ff1e0ff */
[----:B------:R-:W-:Y:S02]  /*10480*/  IADD3.X R13, PT, PT, R28, UR5, RZ, P0, !PT ;  /* 0x000000051c0d7c10 */ /* 0x000fe400087fe4ff */
[C---:B------:R-:W-:Y:S02]  /*10490*/  IADD3 R14, P0, PT, R12.reuse, R7, RZ ;  /* 0x000000070c0e7210 */ /* 0x040fe40007f1e0ff */
[C---:B------:R-:W-:Y:S01]  /*104a0*/  IADD3 R18, P1, PT, R12.reuse, R10, RZ ;  /* 0x0000000a0c127210 */ /* 0x040fe20007f3e0ff */
[----:B------:R0:W2:Y:S01]  /*104b0*/  LDG.E R20, desc[UR10][R12.64] ;  /* 0x0000000a0c147981 */ /* 0x0000a2000c1e1900 */
[C---:B------:R-:W-:Y:S02]  /*104c0*/  IADD3.X R15, PT, PT, R13.reuse, R6, RZ, P0, !PT ;  /* 0x000000060d0f7210 */ /* 0x040fe400007fe4ff */
[----:B------:R-:W-:Y:S02]  /*104d0*/  IADD3 R16, P0, PT, R12, R8, RZ ;  /* 0x000000080c107210 */ /* 0x000fe40007f1e0ff */
[C---:B------:R-:W-:Y:S01]  /*104e0*/  IADD3.X R19, PT, PT, R13.reuse, R9, RZ, P1, !PT ;  /* 0x000000090d137210 */ /* 0x040fe20000ffe4ff */
[----:B------:R-:W2:Y:S01]  /*104f0*/  LDG.E R21, desc[UR10][R14.64] ;  /* 0x0000000a0e157981 */ /* 0x000ea2000c1e1900 */
        /* <DEDUP_REMOVED lines=8> */
[----:B---3--:R-:W-:Y:S02]  /*10580*/  IADD3 R24, P0, PT, R26, UR6, RZ ;  /* 0x000000061a187c10 */ /* 0x008fe4000ff1e0ff */
[----:B0-----:R-:W-:Y:S02]  /*10590*/  LOP3.LUT R13, R28, 0x3, RZ, 0xc0, !PT ;  /* 0x000000031c0d7812 */ /* 0x001fe400078ec0ff */
[----:B-1----:R-:W-:Y:S02]  /*105a0*/  IADD3 R26, P1, PT, R26, UR8, RZ ;  /* 0x000000081a1a7c10 */ /* 0x002fe4000ff3e0ff */
        /* <DEDUP_REMOVED lines=10> */
[----:B--2---:R0:W-:Y:S04]  /*10650*/  STG.E.64 desc[UR10][R24.64], R20 ;  /* 0x0000001418007986 */ /* 0x0041e8000c101b0a */
        /* <DEDUP_REMOVED lines=49> */
.L_x_1396:
        /* <DEDUP_REMOVED lines=9> */
.L_x_4379:


//--------------------- .text._Z35group_norm_nhwc_bwd_one_pass_kernelI11Fp32IOBf16WLi64ELi70ELi560EEv26Group_norm_nhwc_bwd_params --------------------------
	.section	.text._Z35group_norm_nhwc_bwd_one_pass_kernelI11Fp32IOBf16WLi64ELi70ELi560EEv26Group_norm_nhwc_bwd_params,"ax",@progbits
	.align	128
        .global         _Z35group_norm_nhwc_bwd_one_pass_kernelI11Fp32IOBf16WLi64ELi70ELi560EEv26Group_norm_nhwc_bwd_params
        .type           _Z35group_norm_nhwc_bwd_one_pass_kernelI11Fp32IOBf16WLi64ELi70ELi560EEv26Group_norm_nhwc_bwd_params,@function
        .size           _Z35group_norm_nhwc_bwd_one_pass_kernelI11Fp32IOBf16WLi64ELi70ELi560EEv26Group_norm_nhwc_bwd_params,(.L_x_4380 - _Z35group_norm_nhwc_bwd_one_pass_kernelI11Fp32IOBf16WLi64ELi70ELi560EEv26Group_norm_nhwc_bwd_params)
        .other          _Z35group_norm_nhwc_bwd_one_pass_kernelI11Fp32IOBf16WLi64ELi70ELi560EEv26Group_norm_nhwc_bwd_params,@"STO_CUDA_ENTRY STV_DEFAULT"
_Z35group_norm_nhwc_bwd_one_pass_kernelI11Fp32IOBf16WLi64ELi70ELi560EEv26Group_norm_nhwc_bwd_params:
.text._Z35group_norm_nhwc_bwd_one_pass_kernelI11Fp32IOBf16WLi64ELi70ELi560EEv26Group_norm_nhwc_bwd_params:
        /* <DEDUP_REMOVED lines=25> */
.L_x_1426:
[----:B0-----:R-:W0:Y:S01]  /*0190*/  LDC R6, c[0x0][0x410] ;  /* 0x00010400ff067b82 */ /* 0x001e220000000800 */
[----:B--2---:R-:W2:Y:S01]  /*01a0*/  LDCU.128 UR12, c[0x0][0x400] ;  /* 0x00008000ff0c77ac */ /* 0x004ea20008000c00 */
        /* <DEDUP_REMOVED lines=33> */
[----:B------:R-:W-:-:S02]  /*03c0*/  ISETP.NE.AND P4, PT, R6, RZ, PT ;  /* 0x000000ff0600720c */ /* 0x000fc40003f85270 */
[----:B------:R-:W-:Y:S02]  /*03d0*/  SEL R0, R5, R0, !P5 ;  /* 0x0000000005007207 */ /* 0x000fe40006800000 */
[----:B------:R-:W-:Y:S02]  /*03e0*/  LOP3.LUT R5, RZ, R6, RZ, 0x33, !PT ;  /* 0x00000006ff057212 */ /* 0x000fe400078e33ff */
[----:B------:R-:W-:Y:S01]  /*03f0*/  @!P3 IADD3 R0, PT, PT, -R0, RZ, RZ ;  /* 0x000000ff0000b210 */ /* 0x000fe20007ffe1ff */
[----:B------:R-:W2:Y:S01]  /*0400*/  @!P0 LDC.64 R14, c[0x0][0x398] ;  /* 0x0000e600ff0e8b82 */ /* 0x000ea20000000a00 */
[----:B------:R-:W-:Y:S02]  /*0410*/  @P1 IADD3 R3, PT, PT, R3, 0x1, RZ ;  /* 0x0000000103031810 */ /* 0x000fe40007ffe0ff */
[----:B------:R-:W-:Y:S02]  /*0420*/  ISETP.GE.U32.AND P1, PT, R25, UR12, PT ;  /* 0x0000000c19007c0c */ /* 0x000fe4000bf26070 */
[----:B------:R-:W-:-:S02]  /*0430*/  MOV R4, R3 ;  /* 0x0000000300047202 */ /* 0x000fc40000000f00 */
[----:B------:R-:W-:Y:S01]  /*0440*/  ISETP.GE.AND.EX P1, PT, R31, UR13, PT, P1 ;  /* 0x0000000d1f007c0c */ /* 0x000fe2000bf26310 */
[----:B------:R-:W3:Y:S01]  /*0450*/  @!P0 LDC.64 R2, c[0x0][0x3f8] ;  /* 0x0000fe00ff028b82 */ /* 0x000ee20000000a00 */
[----:B------:R-:W-:Y:S02]  /*0460*/  SEL R0, R5, R0, !P4 ;  /* 0x0000000005007207 */ /* 0x000fe40006000000 */
[----:B------:R-:W-:Y:S02]  /*0470*/  @!P2 IADD3 R4, PT, PT, -R4, RZ, RZ ;  /* 0x000000ff0404a210 */ /* 0x000fe40007ffe1ff */
[----:B------:R-:W-:Y:S01]  /*0480*/  IADD3 R10, PT, PT, R9, 0x20, RZ ;  /* 0x00000020090a7810 */ /* 0x000fe20007ffe0ff */
[----:B------:R-:W-:Y:S01]  /*0490*/  IMAD R17, R0, 0x46, RZ ;  /* 0x0000004600117824 */ /* 0x000fe200078e02ff */
[----:B------:R-:W-:Y:S02]  /*04a0*/  SEL R7, R5, R4, !P4 ;  /* 0x0000000405077207 */ /* 0x000fe40006000000 */
[----:B------:R-:W-:-:S02]  /*04b0*/  IADD3 R19, PT, PT, R9, 0x30, RZ ;  /* 0x0000003009137810 */ /* 0x000fc40007ffe0ff */
[----:B------:R-:W-:Y:S01]  /*04c0*/  SHF.R.S32.HI R6, RZ, 0x1f, R7 ;  /* 0x0000001fff067819 */ /* 0x000fe20000011407 */
[----:B------:R-:W4:Y:S01]  /*04d0*/  @!P1 LDC.64 R4, c[0x0][0x3f8] ;  /* 0x0000fe00ff049b82 */ /* 0x000f220000000a00 */
[C---:B------:R-:W-:Y:S02]  /*04e0*/  IADD3 R50, P3, PT, R17.reuse, R38, RZ ;  /* 0x0000002611327210 */ /* 0x040fe40007f7e0ff */
[----:B------:R-:W-:Y:S01]  /*04f0*/  ISETP.GE.U32.AND P2, PT, R10, UR12, PT ;  /* 0x0000000c0a007c0c */ /* 0x000fe2000bf46070 */
[----:B------:R-:W-:Y:S01]  /*0500*/  IMAD R6, R6, UR14, RZ ;  /* 0x0000000e06067c24 */ /* 0x000fe2000f8e02ff */
[----:B------:R-:W-:Y:S02]  /*0510*/  LEA.HI.X.SX32 R51, R17, RZ, 0x1, P3 ;  /* 0x000000ff11337211 */ /* 0x000fe400018f0eff */
[----:B------:R-:W-:Y:S01]  /*0520*/  SHF.R.S32.HI R21, RZ, 0x1f, R10 ;  /* 0x0000001fff157819 */ /* 0x000fe2000001140a */
[C---:B------:R-:W-:Y:S01]  /*0530*/  IMAD R53, R7.reuse, UR15, R6 ;  /* 0x0000000f07357c24 */ /* 0x040fe2000f8e0206 */
[----:B------:R-:W1:Y:S01]  /*0540*/  @!P1 LDC.64 R28, c[0x0][0x3a0] ;  /* 0x0000e800ff1c9b82 */ /* 0x000e620000000a00 */
[----:B------:R-:W-:Y:S01]  /*0550*/  IMAD.WIDE.U32 R50, R7, UR14, R50 ;  /* 0x0000000e07327c25 */ /* 0x000fe2000f8e0032 */
[----:B------:R-:W-:-:S02]  /*0560*/  ISETP.GE.AND.EX P2, PT, R21, UR13, PT, P2 ;  /* 0x0000000d15007c0c */ /* 0x000fc4000bf46320 */
[----:B------:R-:W-:Y:S01]  /*0570*/  ISETP.GE.U32.AND P3, PT, R19, UR12, PT ;  /* 0x0000000c13007c0c */ /* 0x000fe2000bf66070 */
[----:B---3--:R-:W-:Y:S01]  /*0580*/  @!P0 IMAD R6, R23, R2, RZ ;  /* 0x0000000217068224 */ /* 0x008fe200078e02ff */
[----:B------:R-:W-:Y:S02]  /*0590*/  IADD3 R53, PT, PT, R51, R53, RZ ;  /* 0x0000003533357210 */ /* 0x000fe40007ffe0ff */
[-C--:B------:R-:W-:Y:S01]  /*05a0*/  @!P0 MOV R52, R50.reuse ;  /* 0x0000003200348202 */ /* 0x080fe20000000f00 */
[C---:B------:R-:W-:Y:S01]  /*05b0*/  @!P0 IMAD R23, R9.reuse, R3, R6 ;  /* 0x0000000309178224 */ /* 0x040fe200078e0206 */
[----:B------:R-:W3:Y:S01]  /*05c0*/  @!P1 LDC.64 R26, c[0x0][0x398] ;  /* 0x0000e600ff1a9b82 */ /* 0x000ee20000000a00 */
[----:B------:R-:W-:Y:S02]  /*05d0*/  @!P1 MOV R22, R50 ;  /* 0x0000003200169202 */ /* 0x000fe40000000f00 */
[----:B------:R-:W-:Y:S01]  /*05e0*/  @!P0 IMAD.WIDE.U32 R8, R9, R2, R52 ;  /* 0x0000000209088225 */ /* 0x000fe200078e0034 */
[----:B------:R-:W-:-:S02]  /*05f0*/  SHF.R.S32.HI R11, RZ, 0x1f, R19 ;  /* 0x0000001fff0b7819 */ /* 0x000fc40000011413 */
[----:B------:R-:W-:Y:S01]  /*0600*/  PRMT R18, R18, 0x9910, RZ ;  /* 0x0000991012127816 */ /* 0x000fe200000000ff */
[-C--:B----4-:R-:W-:Y:S01]  /*0610*/  @!P1 IMAD R16, R31, R4.reuse, RZ ;  /* 0x000000041f109224 */ /* 0x090fe200078e02ff */
[----:B------:R-:W4:Y:S01]  /*0620*/  LDC.64 R2, c[0x0][0x3b8] ;  /* 0x0000ee00ff027b82 */ /* 0x000f220000000a00 */
[----:B------:R-:W-:Y:S02]  /*0630*/  @!P0 IADD3 R31, PT, PT, R9, R23, RZ ;  /* 0x00000017091f8210 */ /* 0x000fe40007ffe0ff */
[----:B------:R-:W-:Y:S01]  /*0640*/  @!P1 MOV R23, R53 ;  /* 0x0000003500179202 */ /* 0x000fe20000000f00 */
[----:B------:R-:W-:Y:S01]  /*0650*/  @!P1 IMAD R33, R25, R5, R16 ;  /* 0x0000000519219224 */ /* 0x000fe200078e0210 */
[----:B------:R-:W-:Y:S01]  /*0660*/  @!P0 SHF.L.U32 R9, R8, 0x2, RZ ;  /* 0x0000000208098819 */ /* 0x000fe200000006ff */
[----:B------:R-:W-:Y:S01]  /*0670*/  IMAD R18, R18, 0x23, RZ ;  /* 0x0000002312127824 */ /* 0x000fe200078e02ff */
[----:B------:R-:W-:Y:S01]  /*0680*/  ISETP.GE.AND.EX P3, PT, R11, UR13, PT, P3 ;  /* 0x0000000d0b007c0c */ /* 0x000fe2000bf66330 */
[----:B------:R-:W-:Y:S01]  /*0690*/  @!P1 IMAD.WIDE.U32 R4, R25, R4, R22 ;  /* 0x0000000419049225 */ /* 0x000fe200078e0016 */
[----:B------:R-:W4:Y:S01]  /*06a0*/  @!P2 LDC.64 R6, c[0x0][0x3f8] ;  /* 0x0000fe00ff06ab82 */ /* 0x000f220000000a00 */
[----:B------:R-:W-:-:S02]  /*06b0*/  @!P0 SHF.L.U64.HI R16, R8, 0x2, R31 ;  /* 0x0000000208108819 */ /* 0x000fc4000001021f */
[C---:B0-----:R-:W-:Y:S02]  /*06c0*/  @!P0 IADD3 R12, P4, PT, R9.reuse, R12, RZ ;  /* 0x0000000c090c8210 */ /* 0x041fe40007f9e0ff */
[----:B--2---:R-:W-:Y:S02]  /*06d0*/  @!P0 IADD3 R14, P5, PT, R9, R14, RZ ;  /* 0x0000000e090e8210 */ /* 0x004fe40007fbe0ff */
[----:B------:R-:W-:Y:S01]  /*06e0*/  @!P1 IADD3 R23, PT, PT, R5, R33, RZ ;  /* 0x0000002105179210 */ /* 0x000fe20007ffe0ff */
[----:B------:R-:W0:Y:S01]  /*06f0*/  @!P2 LDC.64 R30, c[0x0][0x3a0] ;  /* 0x0000e800ff1eab82 */ /* 0x000e220000000a00 */
[----:B------:R-:W-:Y:S02]  /*0700*/  @!P1 SHF.L.U32 R5, R4, 0x2, RZ ;  /* 0x0000000204059819 */ /* 0x000fe400000006ff */
[C---:B------:R-:W-:Y:S02]  /*0710*/  @!P0 IADD3.X R13, PT, PT, R16.reuse, R13, RZ, P4, !PT ;  /* 0x0000000d100d8210 */ /* 0x040fe400027fe4ff */
[----:B------:R-:W-:-:S02]  /*0720*/  @!P0 IADD3.X R15, PT, PT, R16, R15, RZ, P5, !PT ;  /* 0x0000000f100f8210 */ /* 0x000fc40002ffe4ff */
[----:B------:R-:W-:Y:S01]  /*0730*/  @!P1 SHF.L.U64.HI R16, R4, 0x2, R23 ;  /* 0x0000000204109819 */ /* 0x000fe20000010217 */
[----:B------:R-:W2:Y:S01]  /*0740*/  @!P3 LDC.64 R8, c[0x0][0x3f8] ;  /* 0x0000fe00ff08bb82 */ /* 0x000ea20000000a00 */
[C---:B-1----:R-:W-:Y:S02]  /*0750*/  @!P1 IADD3 R28, P6, PT, R5.reuse, R28, RZ ;  /* 0x0000001c051c9210 */ /* 0x042fe40007fde0ff */
[----:B---3--:R-:W-:Y:S01]  /*0760*/  @!P1 IADD3 R26, P5, PT, R5, R26, RZ ;  /* 0x0000001a051a9210 */ /* 0x008fe20007fbe0ff */
[----:B----4-:R-:W-:Y:S01]  /*0770*/  IMAD.WIDE R4, R43, 0x8, R2 ;  /* 0x000000082b047825 */ /* 0x010fe200078e0202 */
[----:B------:R-:W-:Y:S02]  /*0780*/  @!P2 MOV R2, R50 ;  /* 0x000000320002a202 */ /* 0x000fe40000000f00 */
[----:B------:R-:W-:Y:S01]  /*0790*/  @!P2 MOV R3, R53 ;  /* 0x000000350003a202 */ /* 0x000fe20000000f00 */
[----:B------:R-:W-:Y:S01]  /*07a0*/  @!P2 IMAD R21, R21, R6, RZ ;  /* 0x000000061515a224 */ /* 0x000fe200078e02ff */
[----:B------:R-:W-:Y:S01]  /*07b0*/  ISETP.NE.AND P4, PT, RZ, UR11, PT ;  /* 0x0000000bff007c0c */ /* 0x000fe2000bf85270 */
[----:B------:R-:W3:Y:S01]  /*07c0*/  LDG.E.64 R4, desc[UR8][R4.64] ;  /* 0x0000000804047981 */ /* 0x000ee2000c1e1b00 */
[----:B------:R-:W-:Y:S01]  /*07d0*/  IADD3 R18, PT, PT, RZ, -R18, RZ ;  /* 0x80000012ff127210 */ /* 0x000fe20007ffe0ff */
[C---:B------:R-:W-:Y:S01]  /*07e0*/  @!P2 IMAD R33, R10.reuse, R7, R21 ;  /* 0x000000070a21a224 */ /* 0x040fe200078e0215 */
[----:B------:R-:W1:Y:S01]  /*07f0*/  @!P3 LDC.64 R22, c[0x0][0x3a0] ;  /* 0x0000e800ff16bb82 */ /* 0x000e620000000a00 */
[----:B------:R-:W-:-:S05]  /*0800*/  @!P2 IMAD.WIDE.U32 R6, R10, R6, R2 ;  /* 0x000000060a06a225 */ /* 0x000fca00078e0002 */
[----:B------:R-:W-:Y:S02]  /*0810*/  @!P2 IADD3 R7, PT, PT, R7, R33, RZ ;  /* 0x000000210707a210 */ /* 0x000fe40007ffe0ff */
[----:B------:R-:W4:Y:S01]  /*0820*/  @!P2 LDC.64 R20, c[0x0][0x398] ;  /* 0x0000e600ff14ab82 */ /* 0x000f220000000a00 */
[----:B------:R-:W-:Y:S01]  /*0830*/  @!P2 SHF.L.U32 R33, R6, 0x2, RZ ;  /* 0x000000020621a819 */ /* 0x000fe200000006ff */
[----:B--2---:R-:W-:Y:S01]  /*0840*/  @!P3 IMAD R10, R11, R8, RZ ;  /* 0x000000080b0ab224 */ /* 0x004fe200078e02ff */
[----:B------:R-:W-:Y:S02]  /*0850*/  PRMT R11, R18, 0x7710, RZ ;  /* 0x00007710120b7816 */ /* 0x000fe400000000ff */
[----:B------:R-:W-:-:S03]  /*0860*/  @!P2 SHF.L.U64.HI R18, R6, 0x2, R7 ;  /* 0x000000020612a819 */ /* 0x000fc60000010207 */
[----:B------:R-:W2:Y:S01]  /*0870*/  @!P3 LDC.64 R24, c[0x0][0x398] ;  /* 0x0000e600ff18bb82 */ /* 0x000ea20000000a00 */
[----:B------:R-:W-:-:S07]  /*0880*/  @!P3 IMAD R35, R19, R9, R10 ;  /* 0x000000091323b224 */ /* 0x000fce00078e020a */
[----:B------:R-:W2:Y:S01]  /*0890*/  @P4 LDC.64 R2, c[0x0][0x3b0] ;  /* 0x0000ec00ff024b82 */ /* 0x000ea20000000a00 */
[----:B------:R-:W-:-:S07]  /*08a0*/  IADD3 R32, PT, PT, R11, R42, RZ ;  /* 0x0000002a0b207210 */ /* 0x000fce0007ffe0ff */
[----:B------:R-:W2:Y:S01]  /*08b0*/  LDC.64 R6, c[0x0][0x3a8] ;  /* 0x0000ea00ff067b82 */ /* 0x000ea20000000a00 */
[----:B------:R-:W-:Y:S02]  /*08c0*/  @!P3 MOV R10, R50 ;  /* 0x00000032000ab202 */ /* 0x000fe40000000f00 */
[----:B------:R-:W-:Y:S02]  /*08d0*/  @!P3 MOV R11, R53 ;  /* 0x00000035000bb202 */ /* 0x000fe40000000f00 */
[----:B------:R-:W-:Y:S01]  /*08e0*/  SHF.L.U32 R32, R32, 0x1, RZ ;  /* 0x0000000120207819 */ /* 0x000fe200000006ff */
[----:B------:R-:W-:-:S03]  /*08f0*/  @!P3 IMAD.WIDE.U32 R8, R19, R8, R10 ;  /* 0x000000081308b225 */ /* 0x000fc600078e000a */
[----:B------:R-:W-:Y:S02]  /*0900*/  LOP3.LUT R38, R32, 0xffff, RZ, 0xc0, !PT ;  /* 0x0000ffff20267812 */ /* 0x000fe400078ec0ff */
[C---:B------:R-:W-:Y:S02]  /*0910*/  @!P1 IADD3.X R29, PT, PT, R16.reuse, R29, RZ, P6, !PT ;  /* 0x0000001d101d9210 */ /* 0x040fe400037fe4ff */
[----:B------:R-:W-:Y:S02]  /*0920*/  @!P1 IADD3.X R27, PT, PT, R16, R27, RZ, P5, !PT ;  /* 0x0000001b101b9210 */ /* 0x000fe40002ffe4ff */
[C---:B0-----:R-:W-:Y:S02]  /*0930*/  @!P2 IADD3 R30, P6, PT, R33.reuse, R30, RZ ;  /* 0x0000001e211ea210 */ /* 0x041fe40007fde0ff */
[----:B----4-:R-:W-:Y:S02]  /*0940*/  @!P2 IADD3 R20, P5, PT, R33, R20, RZ ;  /* 0x000000142114a210 */ /* 0x010fe40007fbe0ff */
[----:B------:R-:W-:-:S02]  /*0950*/  @!P3 IADD3 R35, PT, PT, R9, R35, RZ ;  /* 0x000000230923b210 */ /* 0x000fc40007ffe0ff */
[----:B------:R-:W-:Y:S02]  /*0960*/  @!P3 SHF.L.U32 R9, R8, 0x2, RZ ;  /* 0x000000020809b819 */ /* 0x000fe400000006ff */
[----:B------:R-:W-:Y:S02]  /*0970*/  IADD3 R17, PT, PT, R17, R38, RZ ;  /* 0x0000002611117210 */ /* 0x000fe40007ffe0ff */
[C---:B------:R-:W-:Y:S02]  /*0980*/  @!P2 IADD3.X R31, PT, PT, R18.reuse, R31, RZ, P6, !PT ;  /* 0x0000001f121fa210 */ /* 0x040fe400037fe4ff */
[----:B------:R-:W-:Y:S02]  /*0990*/  @!P2 IADD3.X R21, PT, PT, R18, R21, RZ, P5, !PT ;  /* 0x000000151215a210 */ /* 0x000fe40002ffe4ff */
[----:B------:R-:W-:Y:S02]  /*09a0*/  @!P3 SHF.L.U64.HI R10, R8, 0x2, R35 ;  /* 0x00000002080ab819 */ /* 0x000fe40000010223 */
[----:B-1----:R-:W-:-:S02]  /*09b0*/  @!P3 IADD3 R22, P5, PT, R9, R22, RZ ;  /* 0x000000160916b210 */ /* 0x002fc40007fbe0ff */
[----:B--2---:R-:W-:Y:S01]  /*09c0*/  @!P3 IADD3 R24, P6, PT, R9, R24, RZ ;  /* 0x000000180918b210 */ /* 0x004fe20007fde0ff */
[C---:B------:R-:W-:Y:S01]  /*09d0*/  @P4 IMAD.WIDE R8, R17.reuse, 0x2, R2 ;  /* 0x0000000211084825 */ /* 0x040fe200078e0202 */
[----:B------:R-:W-:Y:S02]  /*09e0*/  CS2R R18, SRZ ;  /* 0x0000000000127805 */ /* 0x000fe4000001ff00 */
[----:B------:R-:W-:Y:S02]  /*09f0*/  MOV R3, RZ ;  /* 0x000000ff00037202 */ /* 0x000fe40000000f00 */
[----:B------:R-:W-:Y:S01]  /*0a00*/  MOV R2, RZ ;  /* 0x000000ff00027202 */ /* 0x000fe20000000f00 */
[----:B------:R-:W-:Y:S01]  /*0a10*/  IMAD.WIDE R16, R17, 0x2, R6 ;  /* 0x0000000211107825 */ /* 0x000fe200078e0206 */
[C---:B------:R-:W-:Y:S01]  /*0a20*/  @!P3 IADD3.X R23, PT, PT, R10.reuse, R23, RZ, P5, !PT ;  /* 0x000000170a17b210 */ /* 0x040fe20002ffe4ff */
[----:B------:R0:W5:Y:S01]  /*0a30*/  @!P0 LDG.E.64 R18, desc[UR8][R12.64] ;  /* 0x000000080c128981 */ /* 0x000162000c1e1b00 */
[----:B------:R-:W-:-:S02]  /*0a40*/  @!P3 IADD3.X R25, PT, PT, R10, R25, RZ, P6, !PT ;  /* 0x000000190a19b210 */ /* 0x000fc400037fe4ff */
[----:B------:R-:W-:Y:S02]  /*0a50*/  CS2R R6, SRZ ;  /* 0x0000000000067805 */ /* 0x000fe4000001ff00 */
[----:B------:R-:W-:Y:S01]  /*0a60*/  CS2R R10, SRZ ;  /* 0x00000000000a7805 */ /* 0x000fe2000001ff00 */
[----:B------:R-:W2:Y:S04]  /*0a70*/  LDG.E.U16 R45, desc[UR8][R16.64] ;  /* 0x00000008102d7981 */ /* 0x000ea8000c1e1500 */
[----:B------:R1:W4:Y:S01]  /*0a80*/  LDG.E.U16 R34, desc[UR8][R16.64+0x2] ;  /* 0x0000020810227981 */ /* 0x000322000c1e1500 */
[----:B0-----:R-:W-:-:S03]  /*0a90*/  CS2R R12, SRZ ;  /* 0x00000000000c7805 */ /* 0x001fc6000001ff00 */
[----:B------:R0:W5:Y:S04]  /*0aa0*/  @!P0 LDG.E.64 R2, desc[UR8][R14.64] ;  /* 0x000000080e028981 */ /* 0x000168000c1e1b00 */
[----:B------:R-:W4:Y:S01]  /*0ab0*/  @P4 LDG.E.U16 R33, desc[UR8][R8.64] ;  /* 0x0000000808214981 */ /* 0x000f22000c1e1500 */
[----:B-1----:R-:W-:-:S03]  /*0ac0*/  CS2R R16, SRZ ;  /* 0x0000000000107805 */ /* 0x002fc6000001ff00 */
[----:B------:R1:W4:Y:S01]  /*0ad0*/  @P4 LDG.E.U16 R32, desc[UR8][R8.64+0x2] ;  /* 0x0000020808204981 */ /* 0x000322000c1e1500 */
[----:B0-----:R-:W-:-:S03]  /*0ae0*/  CS2R R14, SRZ ;  /* 0x00000000000e7805 */ /* 0x001fc6000001ff00 */
[----:B------:R-:W5:Y:S04]  /*0af0*/  @!P1 LDG.E.64 R6, desc[UR8][R28.64] ;  /* 0x000000081c069981 */ /* 0x000f68000c1e1b00 */
[----:B------:R-:W5:Y:S04]  /*0b00*/  @!P2 LDG.E.64 R10, desc[UR8][R30.64] ;  /* 0x000000081e0aa981 */ /* 0x000f68000c1e1b00 */
[----:B------:R-:W5:Y:S04]  /*0b10*/  @!P2 LDG.E.64 R12, desc[UR8][R20.64] ;  /* 0x00000008140ca981 */ /* 0x000f68000c1e1b00 */
[----:B------:R-:W5:Y:S04]  /*0b20*/  @!P3 LDG.E.64 R14, desc[UR8][R22.64] ;  /* 0x00000008160eb981 */ /* 0x000f68000c1e1b00 */
[----:B------:R-:W5:Y:S01]  /*0b30*/  @!P3 LDG.E.64 R16, desc[UR8][R24.64] ;  /* 0x000000081810b981 */ /* 0x000f62000c1e1b00 */
[----:B-1----:R-:W-:-:S06]  /*0b40*/  CS2R R8, SRZ ;  /* 0x0000000000087805 */ /* 0x002fcc000001ff00 */
[----:B------:R0:W5:Y:S01]  /*0b50*/  @!P1 LDG.E.64 R8, desc[UR8][R26.64] ;  /* 0x000000081a089981 */ /* 0x000162000c1e1b00 */
[----:B------:R-:W-:Y:S01]  /*0b60*/  MOV R48, 0x3f800000 ;  /* 0x3f80000000307802 */ /* 0x000fe20000000f00 */
[----:B------:R-:W-:Y:S01]  /*0b70*/  UISETP.NE.AND UP0, UPT, UR11, URZ, UPT ;  /* 0x000000ff0b00728c */ /* 0x000fe2000bf05270 */
[----:B------:R-:W-:Y:S01]  /*0b80*/  CS2R R46, SRZ ;  /* 0x00000000002e7805 */ /* 0x000fe2000001ff00 */
[----:B---3--:R-:W-:-:S05]  /*0b90*/  FFMA.FTZ R5, -R4, R4, R5 ;  /* 0x0000000404057223 */ /* 0x008fca0000010105 */
[----:B------:R-:W-:-:S13]  /*0ba0*/  FSETP.GTU.FTZ.AND P0, PT, R5, RZ, PT ;  /* 0x000000ff0500720b */ /* 0x000fda0003f1c000 */
[----:B0-----:R-:W0:Y:S02]  /*0bb0*/  @P0 LDC R26, c[0x0][0x3c0] ;  /* 0x0000f000ff1a0b82 */ /* 0x001e240000000800 */
[----:B0-----:R-:W-:-:S04]  /*0bc0*/  @P0 FADD.FTZ R26, R5, R26 ;  /* 0x0000001a051a0221 */ /* 0x001fc80000010000 */
[----:B------:R0:W1:Y:S01]  /*0bd0*/  @P0 MUFU.RSQ R48, R26 ;  /* 0x0000001a00300308 */ /* 0x0000620000001400 */
[----:B--2---:R-:W-:Y:S02]  /*0be0*/  SHF.L.U32 R45, R45, 0x10, RZ ;  /* 0x000000102d2d7819 */ /* 0x004fe400000006ff */
[----:B----4-:R-:W-:Y:S02]  /*0bf0*/  SHF.L.U32 R5, R34, 0x10, RZ ;  /* 0x0000001022057819 */ /* 0x010fe400000006ff */
[----:B------:R-:W-:Y:S02]  /*0c00*/  @P4 SHF.L.U32 R47, R33, 0x10, RZ ;  /* 0x00000010212f4819 */ /* 0x000fe400000006ff */
[----:B------:R-:W-:Y:S01]  /*0c10*/  @P4 SHF.L.U32 R46, R32, 0x10, RZ ;  /* 0x00000010202e4819 */ /* 0x000fe200000006ff */
[----:B01----:R-:W-:Y:S06]  /*0c20*/  BRA.U UP0, `(.L_x_1398) ;  /* 0x0000000100e47547 */ /* 0x003fec000b800000 */
[C---:B-----5:R-:W-:Y:S01]  /*0c30*/  FADD.FTZ R21, -R4.reuse, R18 ;  /* 0x0000001204157221 */ /* 0x060fe20000010100 */
[----:B------:R-:W-:Y:S01]  /*0c40*/  FADD.FTZ R23, -R4, R19 ;  /* 0x0000001304177221 */ /* 0x000fe20000010100 */
[----:B------:R-:W-:Y:S01]  /*0c50*/  FMUL.FTZ R22, R2, R45 ;  /* 0x0000002d02167220 */ /* 0x000fe20000410000 */
[----:B------:R-:W-:Y:S01]  /*0c60*/  FMUL.FTZ R25, R3, R5 ;  /* 0x0000000503197220 */ /* 0x000fe20000410000 */
[-C--:B------:R-:W-:Y:S01]  /*0c70*/  FMUL.FTZ R21, R21, R48.reuse ;  /* 0x0000003015157220 */ /* 0x080fe20000410000 */
[----:B------:R-:W-:Y:S01]  /*0c80*/  FMUL.FTZ R20, R23, R48 ;  /* 0x0000003017147220 */ /* 0x000fe20000410000 */
[----:B------:R-:W-:Y:S01]  /*0c90*/  FADD.FTZ R24, RZ, R22 ;  /* 0x00000016ff187221 */ /* 0x000fe20000010000 */
[----:B------:R-:W-:Y:S01]  /*0ca0*/  FADD.FTZ R27, -R4, R6 ;  /* 0x00000006041b7221 */ /* 0x000fe20000010100 */
[----:B------:R-:W-:Y:S01]  /*0cb0*/  FFMA.FTZ R23, R21, R22, RZ ;  /* 0x0000001615177223 */ /* 0x000fe200000100ff */
[----:B------:R-:W-:Y:S01]  /*0cc0*/  FMUL.FTZ R29, R8, R45 ;  /* 0x0000002d081d7220 */ /* 0x000fe20000410000 */
[----:B------:R-:W-:Y:S01]  /*0cd0*/  FADD.FTZ R24, R25, R24 ;  /* 0x0000001819187221 */ /* 0x000fe20000010000 */
[-C--:B------:R-:W-:Y:S01]  /*0ce0*/  FMUL.FTZ R22, R27, R48.reuse ;  /* 0x000000301b167220 */ /* 0x080fe20000410000 */
[----:B------:R-:W-:Y:S01]  /*0cf0*/  FFMA.FTZ R23, R20, R25, R23 ;  /* 0x0000001914177223 */ /* 0x000fe20000010017 */
[----:B------:R-:W-:Y:S01]  /*0d00*/  FADD.FTZ R25, -R4, R7 ;  /* 0x0000000704197221 */ /* 0x000fe20000010100 */
[----:B------:R-:W-:Y:S01]  /*0d10*/  FADD.FTZ R26, R24, R29 ;  /* 0x0000001d181a7221 */ /* 0x000fe20000010000 */
[----:B------:R-:W-:Y:S01]  /*0d20*/  FFMA.FTZ R21, R2, R21, RZ ;  /* 0x0000001502157223 */ /* 0x000fe200000100ff */
[----:B------:R-:W-:Y:S01]  /*0d30*/  FFMA.FTZ R29, R22, R29, R23 ;  /* 0x0000001d161d7223 */ /* 0x000fe20000010017 */
[----:B------:R-:W-:Y:S01]  /*0d40*/  FMUL.FTZ R23, R9, R5 ;  /* 0x0000000509177220 */ /* 0x000fe20000410000 */
[----:B------:R-:W-:Y:S01]  /*0d50*/  FMUL.FTZ R24, R25, R48 ;  /* 0x0000003019187220 */ /* 0x000fe20000410000 */
[----:B------:R-:W-:Y:S01]  /*0d60*/  FADD.FTZ R25, -R4, R10 ;  /* 0x0000000a04197221 */ /* 0x000fe20000010100 */
[----:B------:R-:W-:Y:S01]  /*0d70*/  FMUL.FTZ R27, R12, R45 ;  /* 0x0000002d0c1b7220 */ /* 0x000fe20000410000 */
[----:B------:R-:W-:Y:S01]  /*0d80*/  FADD.FTZ R26, R23, R26 ;  /* 0x0000001a171a7221 */ /* 0x000fe20000010000 */
[----:B------:R-:W-:Y:S01]  /*0d90*/  FFMA.FTZ R29, R24, R23, R29 ;  /* 0x00000017181d7223 */ /* 0x000fe2000001001d */
[----:B------:R-:W-:Y:S01]  /*0da0*/  FFMA.FTZ R21, R8, R22, R21 ;  /* 0x0000001608157223 */ /* 0x000fe20000010015 */
[----:B------:R-:W-:Y:S01]  /*0db0*/  FADD.FTZ R23, -R4, R11 ;  /* 0x0000000b04177221 */ /* 0x000fe20000010100 */
[----:B------:R-:W-:Y:S01]  /*0dc0*/  FMUL.FTZ R22, R25, R48 ;  /* 0x0000003019167220 */ /* 0x000fe20000410000 */
[----:B------:R-:W-:Y:S01]  /*0dd0*/  FADD.FTZ R28, R26, R27 ;  /* 0x0000001b1a1c7221 */ /* 0x000fe20000010000 */
[----:B------:R-:W-:Y:S01]  /*0de0*/  FFMA.FTZ R20, R3, R20, RZ ;  /* 0x0000001403147223 */ /* 0x000fe200000100ff */
[----:B------:R-:W-:Y:S01]  /*0df0*/  FMUL.FTZ R26, R23, R48 ;  /* 0x00000030171a7220 */ /* 0x000fe20000410000 */
[----:B------:R-:W-:Y:S01]  /*0e00*/  FFMA.FTZ R29, R22, R27, R29 ;  /* 0x0000001b161d7223 */ /* 0x000fe2000001001d */
[----:B------:R-:W-:Y:S01]  /*0e10*/  FMUL.FTZ R25, R13, R5 ;  /* 0x000000050d197220 */ /* 0x000fe20000410000 */
[----:B------:R-:W-:Y:S01]  /*0e20*/  FADD.FTZ R23, -R4, R14 ;  /* 0x0000000e04177221 */ /* 0x000fe20000010100 */
[----:B------:R-:W-:Y:S01]  /*0e30*/  FFMA.FTZ R20, R9, R24, R20 ;  /* 0x0000001809147223 */ /* 0x000fe20000010014 */
[----:B------:R-:W-:Y:S01]  /*0e40*/  FMUL.FTZ R27, R16, R45 ;  /* 0x0000002d101b7220 */ /* 0x000fe20000410000 */
[----:B------:R-:W-:Y:S01]  /*0e50*/  FADD.FTZ R28, R25, R28 ;  /* 0x0000001c191c7221 */ /* 0x000fe20000010000 */
[----:B------:R-:W-:Y:S01]  /*0e60*/  FFMA.FTZ R24, R26, R25, R29 ;  /* 0x000000191a187223 */ /* 0x000fe2000001001d */
[----:B------:R-:W-:Y:S01]  /*0e70*/  FMUL.FTZ R23, R23, R48 ;  /* 0x0000003017177220 */ /* 0x000fe20000410000 */
[----:B------:R-:W-:Y:S01]  /*0e80*/  FFMA.FTZ R25, R12, R22, R21 ;  /* 0x000000160c197223 */ /* 0x000fe20000010015 */
[----:B------:R-:W-:Y:S01]  /*0e90*/  FADD.FTZ R28, R28, R27 ;  /* 0x0000001b1c1c7221 */ /* 0x000fe20000010000 */
[----:B------:R-:W-:Y:S01]  /*0ea0*/  FADD.FTZ R21, RZ, R2 ;  /* 0x00000002ff157221 */ /* 0x000fe20000010000 */
[----:B------:R-:W-:Y:S01]  /*0eb0*/  FFMA.FTZ R31, R23, R27, R24 ;  /* 0x0000001b171f7223 */ /* 0x000fe20000010018 */
[----:B------:R-:W-:Y:S01]  /*0ec0*/  FADD.FTZ R27, -R4, R15 ;  /* 0x0000000f041b7221 */ /* 0x000fe20000010100 */
[----:B------:R-:W-:Y:S01]  /*0ed0*/  FADD.FTZ R22, RZ, R3 ;  /* 0x00000003ff167221 */ /* 0x000fe20000010000 */
[----:B------:R-:W-:Y:S01]  /*0ee0*/  FFMA.FTZ R20, R13, R26, R20 ;  /* 0x0000001a0d147223 */ /* 0x000fe20000010014 */
[----:B------:R-:W-:Y:S01]  /*0ef0*/  FMUL.FTZ R29, R17, R5 ;  /* 0x00000005111d7220 */ /* 0x000fe20000410000 */
[----:B------:R-:W-:Y:S01]  /*0f00*/  FMUL.FTZ R26, R27, R48 ;  /* 0x000000301b1a7220 */ /* 0x000fe20000410000 */
[----:B------:R-:W-:Y:S01]  /*0f10*/  FADD.FTZ R27, R8, R21 ;  /* 0x00000015081b7221 */ /* 0x000fe20000010000 */
[----:B------:R-:W-:Y:S01]  /*0f20*/  FADD.FTZ R24, R9, R22 ;  /* 0x0000001609187221 */ /* 0x000fe20000010000 */
[----:B------:R-:W-:Y:S01]  /*0f30*/  FADD.FTZ R21, R29, R28 ;  /* 0x0000001c1d157221 */ /* 0x000fe20000010000 */
[----:B------:R-:W-:Y:S01]  /*0f40*/  FFMA.FTZ R22, R26, R29, R31 ;  /* 0x0000001d1a167223 */ /* 0x000fe2000001001f */
[----:B------:R-:W-:Y:S01]  /*0f50*/  FADD.FTZ R27, R12, R27 ;  /* 0x0000001b0c1b7221 */ /* 0x000fe20000010000 */
[----:B------:R-:W-:Y:S01]  /*0f60*/  FADD.FTZ R28, R13, R24 ;  /* 0x000000180d1c7221 */ /* 0x000fe20000010000 */
[C---:B------:R-:W-:Y:S01]  /*0f70*/  FFMA.FTZ R24, R16.reuse, R23, R25 ;  /* 0x0000001710187223 */ /* 0x040fe20000010019 */
[C---:B------:R-:W-:Y:S01]  /*0f80*/  FFMA.FTZ R25, R17.reuse, R26, R20 ;  /* 0x0000001a11197223 */ /* 0x040fe20000010014 */
[----:B------:R-:W-:Y:S01]  /*0f90*/  FADD.FTZ R26, R16, R27 ;  /* 0x0000001b101a7221 */ /* 0x000fe20000010000 */
[----:B------:R-:W-:Y:S01]  /*0fa0*/  FADD.FTZ R27, R17, R28 ;  /* 0x0000001c111b7221 */ /* 0x000fe20000010000 */
[----:B------:R-:W-:Y:S06]  /*0fb0*/  BRA `(.L_x_1399) ;  /* 0x0000000800007947 */ /* 0x000fec0003800000 */
.L_x_1398:
[C---:B-----5:R-:W-:Y:S01]  /*0fc0*/  FADD.FTZ R21, -R4.reuse, R18 ;  /* 0x0000001204157221 */ /* 0x060fe20000010100 */
[C---:B------:R-:W-:Y:S01]  /*0fd0*/  FADD.FTZ R23, -R4.reuse, R19 ;  /* 0x0000001304177221 */ /* 0x040fe20000010100 */
[C---:B------:R-:W-:Y:S02]  /*0fe0*/  FADD.FTZ R35, -R4.reuse, R10 ;  /* 0x0000000a04237221 */ /* 0x040fe40000010100 */
[-C--:B------:R-:W-:Y:S01]  /*0ff0*/  FMUL.FTZ R22, R21, R48.reuse ;  /* 0x0000003015167220 */ /* 0x080fe20000410000 */
[----:B------:R-:W-:Y:S01]  /*1000*/  FMUL.FTZ R20, R23, R48 ;  /* 0x0000003017147220 */ /* 0x000fe20000410000 */
[----:B------:R-:W-:Y:S02]  /*1010*/  FADD.FTZ R23, -R4, R6 ;  /* 0x0000000604177221 */ /* 0x000fe40000010100 */
[----:B------:R-:W-:Y:S01]  /*1020*/  FFMA.FTZ R25, R45, R22, R47 ;  /* 0x000000162d197223 */ /* 0x000fe2000001002f */
[----:B------:R-:W-:Y:S01]  /*1030*/  FFMA.FTZ R29, R5, R20, R46 ;  /* 0x00000014051d7223 */ /* 0x000fe2000001002e */
[----:B------:R-:W-:-:S02]  /*1040*/  FMUL.FTZ R26, R23, R48 ;  /* 0x00000030171a7220 */ /* 0x000fc40000410000 */
[----:B------:R-:W-:Y:S01]  /*1050*/  FMUL.FTZ R21, R25, -1.4426950216293334961 ;  /* 0xbfb8aa3b19157820 */ /* 0x000fe20000410000 */
[----:B------:R-:W-:Y:S01]  /*1060*/  FMUL.FTZ R24, R29, -1.4426950216293334961 ;  /* 0xbfb8aa3b1d187820 */ /* 0x000fe20000410000 */
[----:B------:R-:W-:-:S04]  /*1070*/  FFMA.FTZ R30, R45, R26, R47 ;  /* 0x0000001a2d1e7223 */ /* 0x000fc8000001002f */
[----:B------:R-:W0:Y:S01]  /*1080*/  MUFU.EX2 R21, R21 ;  /* 0x0000001500157308 */ /* 0x000e220000000800 */
[----:B------:R-:W-:-:S07]  /*1090*/  FMUL.FTZ R23, R30, -1.4426950216293334961 ;  /* 0xbfb8aa3b1e177820 */ /* 0x000fce0000410000 */
[----:B------:R-:W1:Y:S08]  /*10a0*/  MUFU.EX2 R24, R24 ;  /* 0x0000001800187308 */ /* 0x000e700000000800 */
[----:B------:R-:W-:Y:S01]  /*10b0*/  MUFU.EX2 R23, R23 ;  /* 0x0000001700177308 */ /* 0x000fe20000000800 */
[----:B0-----:R-:W-:Y:S01]  /*10c0*/  FADD.FTZ R31, R21, 1 ;  /* 0x3f800000151f7421 */ /* 0x001fe20000010000 */
[----:B------:R-:W-:-:S04]  /*10d0*/  FADD.FTZ R21, -R4, R7 ;  /* 0x0000000704157221 */ /* 0x000fc80000010100 */
[-C--:B------:R-:W-:Y:S02]  /*10e0*/  FMUL.FTZ R21, R21, R48.reuse ;  /* 0x0000003015157220 */ /* 0x080fe40000410000 */
[----:B------:R-:W0:Y:S01]  /*10f0*/  MUFU.RCP R31, R31 ;  /* 0x0000001f001f7308 */ /* 0x000e220000001000 */
[----:B-1----:R-:W-:Y:S01]  /*1100*/  FADD.FTZ R32, R24, 1 ;  /* 0x3f80000018207421 */ /* 0x002fe20000010000 */
[----:B------:R-:W-:Y:S01]  /*1110*/  FMUL.FTZ R24, R35, R48 ;  /* 0x0000003023187220 */ /* 0x000fe20000410000 */
[----:B------:R-:W-:-:S04]  /*1120*/  FFMA.FTZ R27, R5, R21, R46 ;  /* 0x00000015051b7223 */ /* 0x000fc8000001002e */
[----:B------:R-:W-:Y:S01]  /*1130*/  FMUL.FTZ R33, R27, -1.4426950216293334961 ;  /* 0xbfb8aa3b1b217820 */ /* 0x000fe20000410000 */
[----:B------:R-:W1:Y:S08]  /*1140*/  MUFU.RCP R32, R32 ;  /* 0x0000002000207308 */ /* 0x000e700000001000 */
[----:B------:R-:W2:Y:S01]  /*1150*/  MUFU.EX2 R33, R33 ;  /* 0x0000002100217308 */ /* 0x000ea20000000800 */
[----:B0-----:R-:W-:Y:S01]  /*1160*/  FADD.FTZ R28, -R31, 1 ;  /* 0x3f8000001f1c7421 */ /* 0x001fe20000010100 */
[----:B------:R-:W-:Y:S01]  /*1170*/  FMUL.FTZ R36, R2, R31 ;  /* 0x0000001f02247220 */ /* 0x000fe20000410000 */
[----:B------:R-:W-:Y:S01]  /*1180*/  FADD.FTZ R31, R23, 1 ;  /* 0x3f800000171f7421 */ /* 0x000fe20000010000 */
[----:B------:R-:W-:Y:S01]  /*1190*/  FADD.FTZ R23, -R4, R11 ;  /* 0x0000000b04177221 */ /* 0x000fe20000010100 */
[----:B------:R-:W-:Y:S01]  /*11a0*/  FFMA.FTZ R25, R25, R28, 1 ;  /* 0x3f80000019197423 */ /* 0x000fe2000001001c */
[----:B------:R-:W-:-:S02]  /*11b0*/  FFMA.FTZ R28, R45, R24, R47 ;  /* 0x000000182d1c7223 */ /* 0x000fc4000001002f */
[----:B------:R-:W-:Y:S01]  /*11c0*/  FMUL.FTZ R23, R23, R48 ;  /* 0x0000003017177220 */ /* 0x000fe20000410000 */
[----:B------:R-:W-:Y:S01]  /*11d0*/  FMUL.FTZ R36, R36, R25 ;  /* 0x0000001924247220 */ /* 0x000fe20000410000 */
[----:B------:R-:W-:Y:S01]  /*11e0*/  FMUL.FTZ R25, R28, -1.4426950216293334961 ;  /* 0xbfb8aa3b1c197820 */ /* 0x000fe20000410000 */
[----:B-1----:R-:W-:Y:S01]  /*11f0*/  FADD.FTZ R34, -R32, 1 ;  /* 0x3f80000020227421 */ /* 0x002fe20000010100 */
[----:B------:R-:W0:Y:S01]  /*1200*/  MUFU.RCP R31, R31 ;  /* 0x0000001f001f7308 */ /* 0x000e220000001000 */
[----:B------:R-:W-:Y:S02]  /*1210*/  FMUL.FTZ R32, R3, R32 ;  /* 0x0000002003207220 */ /* 0x000fe40000410000 */
[----:B------:R-:W-:Y:S01]  /*1220*/  FFMA.FTZ R35, R29, R34, 1 ;  /* 0x3f8000001d237423 */ /* 0x000fe20000010022 */
[----:B------:R-:W-:Y:S01]  /*1230*/  FFMA.FTZ R29, R5, R23, R46 ;  /* 0x00000017051d7223 */ /* 0x000fe2000001002e */
[----:B--2---:R-:W-:-:S03]  /*1240*/  FADD.FTZ R33, R33, 1 ;  /* 0x3f80000021217421 */ /* 0x004fc60000010000 */
[----:B------:R-:W1:Y:S01]  /*1250*/  MUFU.EX2 R25, R25 ;  /* 0x0000001900197308 */ /* 0x000e620000000800 */
[----:B------:R-:W-:-:S07]  /*1260*/  FMUL.FTZ R34, R29, -1.4426950216293334961 ;  /* 0xbfb8aa3b1d227820 */ /* 0x000fce0000410000 */
[----:B------:R-:W2:Y:S01]  /*1270*/  MUFU.EX2 R34, R34 ;  /* 0x0000002200227308 */ /* 0x000ea20000000800 */
[----:B0-----:R-:W-:Y:S01]  /*1280*/  FADD.FTZ R37, -R31, 1 ;  /* 0x3f8000001f257421 */ /* 0x001fe20000010100 */
[----:B------:R-:W-:-:S03]  /*1290*/  FMUL.FTZ R31, R8, R31 ;  /* 0x0000001f081f7220 */ /* 0x000fc60000410000 */
[----:B------:R-:W-:-:S03]  /*12a0*/  FFMA.FTZ R30, R30, R37, 1 ;  /* 0x3f8000001e1e7423 */ /* 0x000fc60000010025 */
[----:B------:R-:W0:Y:S01]  /*12b0*/  MUFU.RCP R33, R33 ;  /* 0x0000002100217308 */ /* 0x000e220000001000 */
[----:B-1----:R-:W-:Y:S01]  /*12c0*/  FADD.FTZ R49, R25, 1 ;  /* 0x3f80000019317421 */ /* 0x002fe20000010000 */
[----:B------:R-:W-:-:S06]  /*12d0*/  FMUL.FTZ R25, R32, R35 ;  /* 0x0000002320197220 */ /* 0x000fcc0000410000 */
[----:B------:R1:W3:Y:S01]  /*12e0*/  MUFU.RCP R35, R49 ;  /* 0x0000003100237308 */ /* 0x0002e20000001000 */
[----:B--2---:R-:W-:Y:S01]  /*12f0*/  FADD.FTZ R37, R34, 1 ;  /* 0x3f80000022257421 */ /* 0x004fe20000010000 */
[----:B------:R-:W-:-:S06]  /*1300*/  FMUL.FTZ R34, R31, R30 ;  /* 0x0000001e1f227220 */ /* 0x000fcc0000410000 */
[----:B------:R2:W4:Y:S01]  /*1310*/  MUFU.RCP R30, R37 ;  /* 0x00000025001e7308 */ /* 0x0005220000001000 */
[----:B0-----:R-:W-:Y:S01]  /*1320*/  FADD.FTZ R32, -R33, 1 ;  /* 0x3f80000021207421 */ /* 0x001fe20000010100 */
[----:B-1----:R-:W-:-:S03]  /*1330*/  FFMA.FTZ R49, R22, R36, RZ ;  /* 0x0000002416317223 */ /* 0x002fc600000100ff */
[----:B------:R-:W-:Y:S01]  /*1340*/  FFMA.FTZ R27, R27, R32, 1 ;  /* 0x3f8000001b1b7423 */ /* 0x000fe20000010020 */
[----:B---3--:R-:W-:Y:S01]  /*1350*/  FADD.FTZ R31, -R35, 1 ;  /* 0x3f800000231f7421 */ /* 0x008fe20000010100 */
[----:B------:R-:W-:Y:S01]  /*1360*/  FMUL.FTZ R35, R12, R35 ;  /* 0x000000230c237220 */ /* 0x000fe20000410000 */
[----:B--2---:R-:W-:Y:S02]  /*1370*/  FADD.FTZ R37, RZ, R36 ;  /* 0x00000024ff257221 */ /* 0x004fe40000010000 */
[----:B------:R-:W-:Y:S01]  /*1380*/  FFMA.FTZ R32, R28, R31, 1 ;  /* 0x3f8000001c207423 */ /* 0x000fe2000001001f */
[----:B------:R-:W-:-:S04]  /*1390*/  FMUL.FTZ R28, R9, R33 ;  /* 0x00000021091c7220 */ /* 0x000fc80000410000 */
[----:B------:R-:W-:Y:S01]  /*13a0*/  FMUL.FTZ R28, R28, R27 ;  /* 0x0000001b1c1c7220 */ /* 0x000fe20000410000 */
[----:B------:R-:W-:Y:S01]  /*13b0*/  FMUL.FTZ R27, R35, R32 ;  /* 0x00000020231b7220 */ /* 0x000fe20000410000 */
[----:B----4-:R-:W-:Y:S01]  /*13c0*/  FADD.FTZ R32, -R30, 1 ;  /* 0x3f8000001e207421 */ /* 0x010fe20000010100 */
[----:B------:R-:W-:-:S03]  /*13d0*/  FMUL.FTZ R30, R13, R30 ;  /* 0x0000001e0d1e7220 */ /* 0x000fc60000410000 */
[----:B------:R-:W-:Y:S01]  /*13e0*/  FFMA.FTZ R31, R29, R32, 1 ;  /* 0x3f8000001d1f7423 */ /* 0x000fe20000010020 */
[----:B------:R-:W-:-:S03]  /*13f0*/  FMUL.FTZ R29, R45, R36 ;  /* 0x000000242d1d7220 */ /* 0x000fc60000410000 */
[----:B------:R-:W-:Y:S01]  /*1400*/  FMUL.FTZ R30, R30, R31 ;  /* 0x0000001f1e1e7220 */ /* 0x000fe20000410000 */
[----:B------:R-:W-:Y:S01]  /*1410*/  FFMA.FTZ R33, R22, R29, RZ ;  /* 0x0000001d16217223 */ /* 0x000fe200000100ff */
[----:B------:R-:W-:Y:S01]  /*1420*/  FADD.FTZ R35, RZ, R29 ;  /* 0x0000001dff237221 */ /* 0x000fe20000010000 */
[----:B------:R-:W-:Y:S01]  /*1430*/  FADD.FTZ R29, -R4, R14 ;  /* 0x0000000e041d7221 */ /* 0x000fe20000010100 */
[----:B------:R-:W-:Y:S01]  /*1440*/  FMUL.FTZ R31, R5, R25 ;  /* 0x00000019051f7220 */ /* 0x000fe20000410000 */
[----:B------:R-:W-:Y:S01]  /*1450*/  FADD.FTZ R22, R37, R34 ;  /* 0x0000002225167221 */ /* 0x000fe20000010000 */
[----:B------:R-:W-:Y:S01]  /*1460*/  FFMA.FTZ R37, R26, R34, R49 ;  /* 0x000000221a257223 */ /* 0x000fe20000010031 */
[----:B------:R-:W-:Y:S01]  /*1470*/  FMUL.FTZ R32, R29, R48 ;  /* 0x000000301d207220 */ /* 0x000fe20000410000 */
[----:B------:R-:W-:Y:S01]  /*1480*/  FFMA.FTZ R29, R20, R31, R33 ;  /* 0x0000001f141d7223 */ /* 0x000fe20000010021 */
[----:B------:R-:W-:Y:S01]  /*1490*/  FADD.FTZ R31, R31, R35 ;  /* 0x000000231f1f7221 */ /* 0x000fe20000010000 */
[C---:B------:R-:W-:Y:S01]  /*14a0*/  FMUL.FTZ R34, R45.reuse, R34 ;  /* 0x000000222d227220 */ /* 0x040fe20000410000 */
[----:B------:R-:W-:Y:S01]  /*14b0*/  FFMA.FTZ R33, R45, R32, R47 ;  /* 0x000000202d217223 */ /* 0x000fe2000001002f */
[----:B------:R-:W-:Y:S01]  /*14c0*/  FMUL.FTZ R49, R5, R28 ;  /* 0x0000001c05317220 */ /* 0x000fe20000410000 */
[----:B------:R-:W-:Y:S01]  /*14d0*/  FFMA.FTZ R37, R24, R27, R37 ;  /* 0x0000001b18257223 */ /* 0x000fe20000010025 */
[----:B------:R-:W-:Y:S01]  /*14e0*/  FFMA.FTZ R26, R26, R34, R29 ;  /* 0x000000221a1a7223 */ /* 0x000fe2000001001d */
[----:B------:R-:W-:Y:S01]  /*14f0*/  FMUL.FTZ R35, R33, -1.4426950216293334961 ;  /* 0xbfb8aa3b21237820 */ /* 0x000fe20000410000 */
[----:B------:R-:W-:Y:S01]  /*1500*/  FADD.FTZ R29, -R4, R15 ;  /* 0x0000000f041d7221 */ /* 0x000fe20000010100 */
[----:B------:R-:W-:-:S03]  /*1510*/  FADD.FTZ R31, R31, R34 ;  /* 0x000000221f1f7221 */ /* 0x000fc60000010000 */
[----:B------:R-:W-:Y:S01]  /*1520*/  FMUL.FTZ R29, R29, R48 ;  /* 0x000000301d1d7220 */ /* 0x000fe20000410000 */
[----:B------:R-:W0:Y:S01]  /*1530*/  MUFU.EX2 R35, R35 ;  /* 0x0000002300237308 */ /* 0x000e220000000800 */
[----:B------:R-:W-:Y:S01]  /*1540*/  FADD.FTZ R31, R49, R31 ;  /* 0x0000001f311f7221 */ /* 0x000fe20000010000 */
[----:B0-----:R-:W-:-:S06]  /*1550*/  FADD.FTZ R35, R35, 1 ;  /* 0x3f80000023237421 */ /* 0x001fcc0000010000 */
[----:B------:R-:W0:Y:S02]  /*1560*/  MUFU.RCP R35, R35 ;  /* 0x0000002300237308 */ /* 0x000e240000001000 */
[----:B0-----:R-:W-:-:S04]  /*1570*/  FADD.FTZ R36, -R35, 1 ;  /* 0x3f80000023247421 */ /* 0x001fc80000010100 */
[----:B------:R-:W-:Y:S01]  /*1580*/  FFMA.FTZ R36, R33, R36, 1 ;  /* 0x3f80000021247423 */ /* 0x000fe20000010024 */
[----:B------:R-:W-:Y:S01]  /*1590*/  FMUL.FTZ R33, R16, R35 ;  /* 0x0000002310217220 */ /* 0x000fe20000410000 */
[----:B------:R-:W-:-:S03]  /*15a0*/  FFMA.FTZ R35, R5, R29, R46 ;  /* 0x0000001d05237223 */ /* 0x000fc6000001002e */
[----:B------:R-:W-:Y:S01]  /*15b0*/  FMUL.FTZ R33, R33, R36 ;  /* 0x0000002421217220 */ /* 0x000fe20000410000 */
[----:B------:R-:W-:Y:S01]  /*15c0*/  FMUL.FTZ R34, R35, -1.4426950216293334961 ;  /* 0xbfb8aa3b23227820 */ /* 0x000fe20000410000 */
[----:B------:R-:W-:Y:S01]  /*15d0*/  FFMA.FTZ R36, R20, R25, RZ ;  /* 0x0000001914247223 */ /* 0x000fe200000100ff */
[----:B------:R-:W-:-:S03]  /*15e0*/  FADD.FTZ R25, RZ, R25 ;  /* 0x00000019ff197221 */ /* 0x000fc60000010000 */
[C---:B------:R-:W-:Y:S01]  /*15f0*/  FFMA.FTZ R36, R21.reuse, R28, R36 ;  /* 0x0000001c15247223 */ /* 0x040fe20000010024 */
[----:B------:R-:W0:Y:S01]  /*1600*/  MUFU.EX2 R34, R34 ;  /* 0x0000002200227308 */ /* 0x000e220000000800 */
[----:B------:R-:W-:Y:S01]  /*1610*/  FFMA.FTZ R21, R21, R49, R26 ;  /* 0x0000003115157223 */ /* 0x000fe2000001001a */
[----:B------:R-:W-:Y:S01]  /*1620*/  FMUL.FTZ R26, R45, R27 ;  /* 0x0000001b2d1a7220 */ /* 0x000fe20000410000 */
[----:B------:R-:W-:Y:S01]  /*1630*/  FADD.FTZ R25, R25, R28 ;  /* 0x0000001c19197221 */ /* 0x000fe20000010000 */
[----:B------:R-:W-:Y:S02]  /*1640*/  FFMA.FTZ R36, R23, R30, R36 ;  /* 0x0000001e17247223 */ /* 0x000fe40000010024 */
[----:B------:R-:W-:Y:S01]  /*1650*/  FFMA.FTZ R28, R24, R26, R21 ;  /* 0x0000001a181c7223 */ /* 0x000fe20000010015 */
[----:B------:R-:W-:Y:S01]  /*1660*/  FADD.FTZ R31, R31, R26 ;  /* 0x0000001a1f1f7221 */ /* 0x000fe20000010000 */
[----:B------:R-:W-:Y:S01]  /*1670*/  FMUL.FTZ R24, R5, R30 ;  /* 0x0000001e05187220 */ /* 0x000fe20000410000 */
[----:B------:R-:W-:Y:S01]  /*1680*/  FADD.FTZ R26, R22, R27 ;  /* 0x0000001b161a7221 */ /* 0x000fe20000010000 */
[----:B------:R-:W-:-:S02]  /*1690*/  FADD.FTZ R27, R25, R30 ;  /* 0x0000001e191b7221 */ /* 0x000fc40000010000 */
[----:B------:R-:W-:Y:S01]  /*16a0*/  FFMA.FTZ R21, R23, R24, R28 ;  /* 0x0000001817157223 */ /* 0x000fe2000001001c */
[----:B------:R-:W-:Y:S01]  /*16b0*/  FADD.FTZ R31, R24, R31 ;  /* 0x0000001f181f7221 */ /* 0x000fe20000010000 */
[----:B------:R-:W-:Y:S01]  /*16c0*/  FMUL.FTZ R24, R45, R33 ;  /* 0x000000212d187220 */ /* 0x000fe20000410000 */
[----:B------:R-:W-:Y:S01]  /*16d0*/  FADD.FTZ R26, R26, R33 ;  /* 0x000000211a1a7221 */ /* 0x000fe20000010000 */
[----:B0-----:R-:W-:Y:S02]  /*16e0*/  FADD.FTZ R34, R34, 1 ;  /* 0x3f80000022227421 */ /* 0x001fe40000010000 */
[----:B------:R-:W-:Y:S01]  /*16f0*/  FFMA.FTZ R22, R32, R24, R21 ;  /* 0x0000001820167223 */ /* 0x000fe20000010015 */
[----:B------:R-:W-:-:S03]  /*1700*/  FADD.FTZ R31, R31, R24 ;  /* 0x000000181f1f7221 */ /* 0x000fc60000010000 */
        /* <DEDUP_REMOVED lines=9> */
[----:B------:R-:W-:Y:S01]  /*17a0*/  FADD.FTZ R21, R24, R31 ;  /* 0x0000001f18157221 */ /* 0x000fe20000010000 */
[----:B------:R-:W-:-:S07]  /*17b0*/  FFMA.FTZ R24, R32, R33, R37 ;  /* 0x0000002120187223 */ /* 0x000fce0000010025 */
.L_x_1399:
        /* <DEDUP_REMOVED lines=20> */
[----:B------:R-:W-:Y:S01]  /*1900*/  IADD3 R23, PT, PT, R39, 0x2, RZ ;  /* 0x0000000227177810 */ /* 0x000fe20007ffe0ff */
[----:B--2---:R-:W-:-:S03]  /*1910*/  @!P0 FADD.FTZ R21, R28, R21 ;  /* 0x000000151c158221 */ /* 0x004fc60000010000 */
        /* <DEDUP_REMOVED lines=75> */
.L_x_1401:
[----:B------:R-:W-:Y:S05]  /*1dd0*/  BSYNC.RECONVERGENT B0 ;  /* 0x0000000000007941 */ /* 0x000fea0003800200 */
.L_x_1400:
        /* <DEDUP_REMOVED lines=78> */
.L_x_1403:
[----:B------:R-:W-:Y:S05]  /*22c0*/  BSYNC.RECONVERGENT B0 ;  /* 0x0000000000007941 */ /* 0x000fea0003800200 */
.L_x_1402:
[----:B------:R-:W-:Y:S04]  /*22d0*/  BSSY.RECONVERGENT B0, `(.L_x_1404) ;  /* 0x000001d000007945 */ /* 0x000fe80003800200 */
[----:B------:R-:W-:Y:S05]  /*22e0*/  @P0 BRA `(.L_x_1405) ;  /* 0x00000000006c0947 */ /* 0x000fea0003800000 */
[----:B0-----:R-:W0:Y:S08]  /*22f0*/  LDC.64 R20, c[0x0][0x3f8] ;  /* 0x0000fe00ff147b82 */ /* 0x001e300000000a00 */
        /* <DEDUP_REMOVED lines=26> */
.L_x_1405:
[----:B------:R-:W-:Y:S05]  /*24a0*/  BSYNC.RECONVERGENT B0 ;  /* 0x0000000000007941 */ /* 0x000fea0003800200 */
.L_x_1404:
        /* <DEDUP_REMOVED lines=11> */
[----:B0-----:R-:W0:Y:S01]  /*2560*/  LDC.64 R20, c[0x0][0x3c8] ;  /* 0x0000f200ff147b82 */ /* 0x001e220000000a00 */
[----:B------:R-:W-:Y:S01]  /*2570*/  IADD3 R23, PT, PT, R23, R41, RZ ;  /* 0x0000002917177210 */ /* 0x000fe20007ffe0ff */
[----:B------:R-:W-:Y:S01]  /*2580*/  IMAD R25, R40, UR10, R41 ;  /* 0x0000000a28197c24 */ /* 0x000fe2000f8e0229 */
[----:B------:R-:W-:-:S03]  /*2590*/  LOP3.LUT P0, R0, R44, 0x2, RZ, 0xc0, !PT ;  /* 0x000000022c007812 */ /* 0x000fc6000780c0ff */
[----:B0-----:R-:W-:-:S04]  /*25a0*/  IMAD.WIDE.U32 R20, R23, 0x4, R20 ;  /* 0x0000000417147825 */ /* 0x001fc800078e0014 */
        /* <DEDUP_REMOVED lines=11> */
.L_x_1408:
[----:B------:R-:W2:Y:S04]  /*2660*/  LDG.E.STRONG.GPU R0, desc[UR8][R20.64] ;  /* 0x0000000814007981 */ /* 0x000ea8000c1ef900 */
[----:B--2---:R-:W-:Y:S01]  /*2670*/  CCTL.IVALL ;  /* 0x00000000ff00798f */ /* 0x004fe20002000000 */
[----:B------:R-:W-:Y:S05]  /*2680*/  YIELD ;  /* 0x0000000000007946 */ /* 0x000fea0003800000 */
[----:B------:R-:W-:-:S13]  /*2690*/  ISETP.NE.AND P0, PT, R0, R27, PT ;  /* 0x0000001b0000720c */ /* 0x000fda0003f05270 */
[----:B------:R-:W-:Y:S05]  /*26a0*/  @P0 BRA `(.L_x_1408) ;  /* 0xfffffffc00ec0947 */ /* 0x000fea000383ffff */
.L_x_1407:
        /* <DEDUP_REMOVED lines=16> */
.L_x_1410:
[----:B------:R-:W-:Y:S02]  /*27b0*/  ISETP.EQ.OR P3, PT, RZ, UR5, P1 ;  /* 0x00000005ff007c0c */ /* 0x000fe40008f62670 */
[----:B0-----:R-:W-:-:S04]  /*27c0*/  IADD3 R20, PT, PT, R0, 0x1, RZ ;  /* 0x0000000100147810 */ /* 0x001fc80007ffe0ff */
[----:B------:R-:W-:-:S07]  /*27d0*/  ISETP.EQ.OR P5, PT, R20, UR10, P1 ;  /* 0x0000000a14007c0c */ /* 0x000fce0008fa2670 */
[----:B------:R-:W-:-:S06]  /*27e0*/  @!P3 IMAD.WIDE.U32 R20, R26, 0x8, R34 ;  /* 0x000000081a14b825 */ /* 0x000fcc00078e0022 */
[----:B------:R-:W2:Y:S01]  /*27f0*/  @!P3 LDG.E.64 R20, desc[UR8][R20.64] ;  /* 0x000000081414b981 */ /* 0x000ea2000c1e1b00 */
[----:B------:R-:W-:Y:S01]  /*2800*/  @!P5 IMAD.WIDE.U32 R22, R27, 0x8, R34 ;  /* 0x000000081b16d825 */ /* 0x000fe200078e0022 */
        /* <DEDUP_REMOVED lines=56> */
.L_x_1409:
        /* <DEDUP_REMOVED lines=36> */
.L_x_1411:
        /* <DEDUP_REMOVED lines=19> */
.L_x_1412:
        /* <DEDUP_REMOVED lines=9> */
.L_x_1413:
[----:B------:R-:W-:Y:S05]  /*2f90*/  BSYNC.RECONVERGENT B0 ;  /* 0x0000000000007941 */ /* 0x000fea0003800200 */
.L_x_1406:
[----:B------:R-:W2:Y:S01]  /*2fa0*/  S2UR UR6, SR_CgaCtaId ;  /* 0x00000000000679c3 */ /* 0x000ea20000008800 */
[----:B------:R-:W-:Y:S01]  /*2fb0*/  UMOV UR5, 0x400 ;  /* 0x0000040000057882 */ /* 0x000fe20000000000 */
[----:B-1----:R-:W-:Y:S01]  /*2fc0*/  LOP3.LUT R22, R42, 0xffff, RZ, 0xc0, !PT ;  /* 0x0000ffff2a167812 */ /* 0x002fe200078ec0ff */
[----:B------:R-:W1:Y:S01]  /*2fd0*/  LDCU.64 UR12, c[0x0][0x400] ;  /* 0x00008000ff0c77ac */ /* 0x000e620008000a00 */
[C---:B------:R-:W-:Y:S01]  /*2fe0*/  FADD.FTZ R29, -R4.reuse, R18 ;  /* 0x00000012041d7221 */ /* 0x040fe20000010100 */
[C---:B------:R-:W-:Y:S01]  /*2ff0*/  FADD.FTZ R31, -R4.reuse, R19 ;  /* 0x00000013041f7221 */ /* 0x040fe20000010100 */
[----:B------:R-:W-:Y:S01]  /*3000*/  FADD.FTZ R19, -R4, R6 ;  /* 0x0000000604137221 */ /* 0x000fe20000010100 */
[----:B------:R-:W-:Y:S01]  /*3010*/  IMAD R22, R22, 0x751, RZ ;  /* 0x0000075116167824 */ /* 0x000fe200078e02ff */
[----:B------:R-:W3:Y:S01]  /*3020*/  LDC R0, c[0x0][0x41c] ;  /* 0x00010700ff007b82 */ /* 0x000ee20000000800 */
[-C--:B------:R-:W-:Y:S01]  /*3030*/  FMUL.FTZ R18, R29, R48.reuse ;  /* 0x000000301d127220 */ /* 0x080fe20000410000 */
[C---:B------:R-:W-:Y:S01]  /*3040*/  FADD.FTZ R25, -R4.reuse, R10 ;  /* 0x0000000a04197221 */ /* 0x040fe20000010100 */
[C---:B------:R-:W-:Y:S01]  /*3050*/  FADD.FTZ R27, -R4.reuse, R11 ;  /* 0x0000000b041b7221 */ /* 0x040fe20000010100 */
[----:B------:R-:W-:Y:S01]  /*3060*/  SHF.R.U32.HI R23, RZ, 0x10, R22 ;  /* 0x00000010ff177819 */ /* 0x000fe20000011616 */
[----:B------:R-:W-:Y:S01]  /*3070*/  FMUL.FTZ R22, R31, R48 ;  /* 0x000000301f167220 */ /* 0x000fe20000410000 */
[C---:B------:R-:W-:Y:S01]  /*3080*/  FADD.FTZ R29, -R4.reuse, R14 ;  /* 0x0000000e041d7221 */ /* 0x040fe20000010100 */
[----:B------:R-:W-:Y:S01]  /*3090*/  FADD.FTZ R15, -R4, R15 ;  /* 0x0000000f040f7221 */ /* 0x000fe20000010100 */
[----:B--2---:R-:W-:Y:S01]  /*30a0*/  ULEA UR5, UR6, UR5, 0x18 ;  /* 0x0000000506057291 */ /* 0x004fe2000f8ec0ff */
[----:B---3--:R-:W-:-:S08]  /*30b0*/  IMAD R0, R0, UR10, R23 ;  /* 0x0000000a00007c24 */ /* 0x008fd0000f8e0217 */
[----:B------:R-:W-:Y:S01]  /*30c0*/  @!P1 STS.64 [UR5+0xb0], R36 ;  /* 0x0000b024ff009988 */ /* 0x000fe20008000a05 */
[----:B------:R-:W-:Y:S01]  /*30d0*/  FADD.FTZ R23, -R4, R7 ;  /* 0x0000000704177221 */ /* 0x000fe20000010100 */
[----:B------:R-:W-:Y:S01]  /*30e0*/  BAR.SYNC.DEFER_BLOCKING 0x0 ;  /* 0x0000000000007b1d */ /* 0x000fe20000010000 */
[----:B-1----:R-:W-:Y:S02]  /*30f0*/  ISETP.GE.U32.AND P0, PT, R0, UR12, PT ;  /* 0x0000000c00007c0c */ /* 0x002fe4000bf06070 */
[----:B------:R-:W-:-:S04]  /*3100*/  SHF.R.S32.HI R6, RZ, 0x1f, R0 ;  /* 0x0000001fff067819 */ /* 0x000fc80000011400 */
[----:B------:R-:W-:Y:S01]  /*3110*/  ISETP.GE.AND.EX P0, PT, R6, UR13, PT, P0 ;  /* 0x0000000d06007c0c */ /* 0x000fe2000bf06300 */
[----:B0-----:R-:W0:Y:S01]  /*3120*/  LDS.64 R20, [UR5+0xb0] ;  /* 0x0000b005ff147984 */ /* 0x001e220008000a00 */
        /* <DEDUP_REMOVED lines=24> */
.L_x_1414:
        /* <DEDUP_REMOVED lines=17> */
.L_x_1416:
[----:B------:R-:W-:Y:S05]  /*33c0*/  BSYNC.RECONVERGENT B0 ;  /* 0x0000000000007941 */ /* 0x000fea0003800200 */
.L_x_1415:
[----:B------:R-:W-:Y:S01]  /*33d0*/  UISETP.NE.AND UP0, UPT, UR11, URZ, UPT ;  /* 0x000000ff0b00728c */ /* 0x000fe2000bf05270 */
[C---:B0-----:R-:W-:Y:S01]  /*33e0*/  IADD3 R7, PT, PT, R0.reuse, 0x10, RZ ;  /* 0x0000001000077810 */ /* 0x041fe20007ffe0ff */
[-C--:B------:R-:W-:Y:S01]  /*33f0*/  FMUL.FTZ R30, R19, R48.reuse ;  /* 0x00000030131e7220 */ /* 0x080fe20000410000 */
[C---:B------:R-:W-:Y:S01]  /*3400*/  IADD3 R11, PT, PT, R0.reuse, 0x20, RZ ;  /* 0x00000020000b7810 */ /* 0x040fe20007ffe0ff */
[-C--:B------:R-:W-:Y:S01]  /*3410*/  FMUL.FTZ R32, R23, R48.reuse ;  /* 0x0000003017207220 */ /* 0x080fe20000410000 */
[-C--:B------:R-:W-:Y:S01]  /*3420*/  FMUL.FTZ R18, R25, R48.reuse ;  /* 0x0000003019127220 */ /* 0x080fe20000410000 */
[-C--:B------:R-:W-:Y:S01]  /*3430*/  FMUL.FTZ R22, R27, R48.reuse ;  /* 0x000000301b167220 */ /* 0x080fe20000410000 */
[-C--:B------:R-:W-:Y:S01]  /*3440*/  FMUL.FTZ R4, R29, R48.reuse ;  /* 0x000000301d047220 */ /* 0x080fe20000410000 */
[----:B------:R-:W-:Y:S01]  /*3450*/  FMUL.FTZ R10, R15, R48 ;  /* 0x000000300f0a7220 */ /* 0x000fe20000410000 */
[----:B------:R-:W-:Y:S01]  /*3460*/  IADD3 R0, PT, PT, R0, 0x30, RZ ;  /* 0x0000003000007810 */ /* 0x000fe20007ffe0ff */
        /* <DEDUP_REMOVED lines=32> */
.L_x_1417:
        /* <DEDUP_REMOVED lines=17> */
.L_x_1419:
[----:B------:R-:W-:Y:S05]  /*3780*/  BSYNC.RECONVERGENT B0 ;  /* 0x0000000000007941 */ /* 0x000fea0003800200 */
.L_x_1418:
        /* <DEDUP_REMOVED lines=19> */
.L_x_1420:
[----:B------:R-:W-:Y:S01]  /*38c0*/  BSSY.RECONVERGENT B0, `(.L_x_1421) ;  /* 0x0000012000007945 */ /* 0x000fe20003800200 */
[----:B------:R-:W-:Y:S01]  /*38d0*/  FFMA.FTZ R3, R45, R12, -R26 ;  /* 0x0000000c2d037223 */ /* 0x000fe2000001081a */
[----:B------:R-:W-:Y:S01]  /*38e0*/  SHF.R.S32.HI R2, RZ, 0x1f, R0 ;  /* 0x0000001fff027819 */ /* 0x000fe20000011400 */
[----:B------:R-:W-:Y:S01]  /*38f0*/  FFMA.FTZ R13, R5, R13, -R24 ;  /* 0x0000000d050d7223 */ /* 0x000fe20000010818 */
[----:B------:R-:W-:Y:S06]  /*3900*/  @P1 BRA `(.L_x_1422) ;  /* 0x0000000000341947 */ /* 0x000fec0003800000 */
[----:B------:R-:W1:Y:S01]  /*3910*/  LDCU.64 UR6, c[0x0][0x3f8] ;  /* 0x00007f00ff0677ac */ /* 0x000e620008000a00 */
[----:B0-----:R-:W-:Y:S01]  /*3920*/  MOV R6, R50 ;  /* 0x0000003200067202 */ /* 0x001fe20000000f00 */
[-C--:B------:R-:W-:Y:S01]  /*3930*/  FMUL.FTZ R12, R3, R48.reuse ;  /* 0x00000030030c7220 */ /* 0x080fe20000410000 */
[----:B------:R-:W-:Y:S01]  /*3940*/  MOV R7, R53 ;  /* 0x0000003500077202 */ /* 0x000fe20000000f00 */
[----:B------:R-:W0:Y:S01]  /*3950*/  LDCU.64 UR14, c[0x0][0x380] ;  /* 0x00007000ff0e77ac */ /* 0x000e220008000a00 */
[----:B------:R-:W-:Y:S01]  /*3960*/  FMUL.FTZ R13, R13, R48 ;  /* 0x000000300d0d7220 */ /* 0x000fe20000410000 */
[----:B-1----:R-:W-:Y:S02]  /*3970*/  IMAD R8, R15, UR6, RZ ;  /* 0x000000060f087c24 */ /* 0x002fe4000f8e02ff */
[----:B------:R-:W-:-:S04]  /*3980*/  IMAD.WIDE.U32 R6, R11, UR6, R6 ;  /* 0x000000060b067c25 */ /* 0x000fc8000f8e0006 */
[----:B------:R-:W-:Y:S01]  /*3990*/  IMAD R11, R11, UR7, R8 ;  /* 0x000000070b0b7c24 */ /* 0x000fe2000f8e0208 */
[----:B0-----:R-:W-:-:S04]  /*39a0*/  LEA R8, P0, R6, UR14, 0x2 ;  /* 0x0000000e06087c11 */ /* 0x001fc8000f8010ff */
[----:B------:R-:W-:-:S04]  /*39b0*/  IADD3 R11, PT, PT, R7, R11, RZ ;  /* 0x0000000b070b7210 */ /* 0x000fc80007ffe0ff */
[----:B------:R-:W-:-:S05]  /*39c0*/  LEA.HI.X R9, R6, UR15, R11, 0x2, P0 ;  /* 0x0000000f06097c11 */ /* 0x000fca00080f140b */
[----:B------:R1:W-:Y:S02]  /*39d0*/  STG.E.64 desc[UR8][R8.64], R12 ;  /* 0x0000000c08007986 */ /* 0x0003e4000c101b08 */
.L_x_1422:
[----:B------:R-:W-:Y:S05]  /*39e0*/  BSYNC.RECONVERGENT B0 ;  /* 0x0000000000007941 */ /* 0x000fea0003800200 */
.L_x_1421:
[----:B------:R-:W-:Y:S05]  /*39f0*/  BRA.U !UP0, `(.L_x_1423) ;  /* 0x0000000108487547 */ /* 0x000fea000b800000 */
        /* <DEDUP_REMOVED lines=18> */
.L_x_1423:
[----:B------:R-:W-:Y:S01]  /*3b20*/  ISETP.GE.AND.EX P2, PT, R2, UR13, PT, P2 ;  /* 0x0000000d02007c0c */ /* 0x000fe2000bf46320 */
[----:B------:R-:W-:Y:S01]  /*3b30*/  FFMA.FTZ R45, R45, R16, -R14 ;  /* 0x000000102d2d7223 */ /* 0x000fe2000001080e */
[----:B------:R-:W-:Y:S01]  /*3b40*/  FFMA.FTZ R5, R5, R17, -R20 ;  /* 0x0000001105057223 */ /* 0x000fe20000010814 */
[----:B------:R-:W-:Y:S02]  /*3b50*/  BSSY.RECONVERGENT B0, `(.L_x_1424) ;  /* 0x000000e000007945 */ /* 0x000fe40003800200 */
[-C--:B------:R-:W-:Y:S01]  /*3b60*/  FMUL.FTZ R4, R45, R48.reuse ;  /* 0x000000302d047220 */ /* 0x080fe20000410000 */
[----:B------:R-:W-:-:S07]  /*3b70*/  FMUL.FTZ R5, R5, R48 ;  /* 0x0000003005057220 */ /* 0x000fce0000410000 */
[----:B------:R-:W-:Y:S05]  /*3b80*/  @P2 BRA `(.L_x_1425) ;  /* 0x0000000000282947 */ /* 0x000fea0003800000 */
[----:B------:R-:W2:Y:S01]  /*3b90*/  LDCU.64 UR6, c[0x0][0x3f8] ;  /* 0x00007f00ff0677ac */ /* 0x000ea20008000a00 */
[----:B------:R-:W-:Y:S01]  /*3ba0*/  MOV R51, R53 ;  /* 0x0000003500337202 */ /* 0x000fe20000000f00 */
[----:B------:R-:W3:Y:S01]  /*3bb0*/  LDCU.64 UR12, c[0x0][0x380] ;  /* 0x00007000ff0c77ac */ /* 0x000ee20008000a00 */
[----:B--2---:R-:W-:Y:S02]  /*3bc0*/  IMAD R3, R2, UR6, RZ ;  /* 0x0000000602037c24 */ /* 0x004fe4000f8e02ff */
[----:B------:R-:W-:-:S04]  /*3bd0*/  IMAD.WIDE.U32 R50, R0, UR6, R50 ;  /* 0x0000000600327c25 */ /* 0x000fc8000f8e0032 */
[----:B------:R-:W-:Y:S01]  /*3be0*/  IMAD R3, R0, UR7, R3 ;  /* 0x0000000700037c24 */ /* 0x000fe2000f8e0203 */
[----:B---3--:R-:W-:-:S04]  /*3bf0*/  LEA R2, P0, R50, UR12, 0x2 ;  /* 0x0000000c32027c11 */ /* 0x008fc8000f8010ff */
[----:B------:R-:W-:-:S04]  /*3c00*/  IADD3 R3, PT, PT, R51, R3, RZ ;  /* 0x0000000333037210 */ /* 0x000fc80007ffe0ff */
[----:B------:R-:W-:-:S05]  /*3c10*/  LEA.HI.X R3, R50, UR13, R3, 0x2, P0 ;  /* 0x0000000d32037c11 */ /* 0x000fca00080f1403 */
[----:B------:R2:W-:Y:S02]  /*3c20*/  STG.E.64 desc[UR8][R2.64], R4 ;  /* 0x0000000402007986 */ /* 0x0005e4000c101b08 */
.L_x_1425:
[----:B------:R-:W-:Y:S05]  /*3c30*/  BSYNC.RECONVERGENT B0 ;  /* 0x0000000000007941 */ /* 0x000fea0003800200 */
.L_x_1424:
[----:B------:R-:W-:Y:S02]  /*3c40*/  IADD3 R43, PT, PT, R40, R43, RZ ;  /* 0x0000002b282b7210 */ /* 0x000fe40007ffe0ff */
[----:B------:R-:W-:Y:S02]  /*3c50*/  IADD3 R44, PT, PT, R44, 0x1, RZ ;  /* 0x000000012c2c7810 */ /* 0x000fe40007ffe0ff */
[----:B------:R-:W-:-:S13]  /*3c60*/  ISETP.GE.AND P0, PT, R43, UR4, PT ;  /* 0x000000042b007c0c */ /* 0x000fda000bf06270 */
[----:B------:R-:W-:Y:S05]  /*3c70*/  @!P0 BRA `(.L_x_1426) ;  /* 0xffffffc400448947 */ /* 0x000fea000383ffff */
.L_x_1397:
[----:B--2---:R-:W2:Y:S01]  /*3c80*/  LDC R4, c[0x0][0x370] ;  /* 0x0000dc00ff047b82 */ /* 0x004ea20000000800 */
[----:B------:R-:W-:Y:S01]  /*3c90*/  ISETP.NE.AND P2, PT, R42, RZ, PT ;  /* 0x000000ff2a00720c */ /* 0x000fe20003f45270 */
[----:B------:R-:W-:Y:S06]  /*3ca0*/  BSSY.RECONVERGENT B0, `(.L_x_1427) ;  /* 0x0000011000007945 */ /* 0x000fec0003800200 */
[----:B0-----:R-:W0:Y:S08]  /*3cb0*/  LDC R7, c[0x0][0x374] ;  /* 0x0000dd00ff077b82 */ /* 0x001e300000000800 */
[----:B------:R-:W3:Y:S01]  /*3cc0*/  LDC.64 R2, c[0x0][0x3c8] ;  /* 0x0000f200ff027b82 */ /* 0x000ee20000000a00 */
[----:B--2---:R-:W-:-:S02]  /*3cd0*/  IADD3 R5, PT, PT, R4, -0x1, RZ ;  /* 0xffffffff04057810 */ /* 0x004fc40007ffe0ff */
[----:B------:R-:W-:Y:S02]  /*3ce0*/  ISETP.NE.AND P1, PT, R4, 0x1, PT ;  /* 0x000000010400780c */ /* 0x000fe40003f25270 */
[----:B0-----:R-:W-:-:S04]  /*3cf0*/  IADD3 R0, PT, PT, R7, -0x1, RZ ;  /* 0xffffffff07007810 */ /* 0x001fc80007ffe0ff */
[----:B------:R-:W-:Y:S02]  /*3d00*/  ISETP.NE.AND P0, PT, R41, R0, PT ;  /* 0x000000002900720c */ /* 0x000fe40003f05270 */
[----:B------:R-:W-:Y:S02]  /*3d10*/  SHF.L.U32 R0, R7, 0x1, RZ ;  /* 0x0000000107007819 */ /* 0x000fe400000006ff */
[----:B------:R-:W-:Y:S02]  /*3d20*/  ISETP.NE.OR P0, PT, R5, UR10, P0 ;  /* 0x0000000a05007c0c */ /* 0x000fe40008705670 */
        /* <DEDUP_REMOVED lines=8> */
.L_x_1428:
[----:B------:R-:W-:Y:S05]  /*3db0*/  BSYNC.RECONVERGENT B0 ;  /* 0x0000000000007941 */ /* 0x000fea0003800200 */
.L_x_1427:
[----:B------:R-:W-:Y:S05]  /*3dc0*/  @P0 EXIT ;  /* 0x000000000000094d */ /* 0x000fea0003800000 */
[----:B------:R-:W-:Y:S05]  /*3dd0*/  @P2 BRA `(.L_x_1429) ;  /* 0x0000000000202947 */ /* 0x000fea0003800000 */
[----:B------:R-:W-:-:S05]  /*3de0*/  IMAD R0, R4, R7, RZ ;  /* 0x0000000704007224 */ /* 0x000fca00078e02ff */
[----:B------:R-:W-:-:S13]  /*3df0*/  ISETP.NE.AND P0, PT, R0, -0x1, PT ;  /* 0xffffffff0000780c */ /* 0x000fda0003f05270 */
[----:B------:R-:W-:Y:S05]  /*3e00*/  @!P0 BRA `(.L_x_1429) ;  /* 0x0000000000148947 */ /* 0x000fea0003800000 */
.L_x_1430:
[----:B0-----:R-:W2:Y:S04]  /*3e10*/  LDG.E.STRONG.GPU R5, desc[UR8][R2.64] ;  /* 0x0000000802057981 */ /* 0x001ea8000c1ef900 */
[----:B--2---:R-:W-:Y:S01]  /*3e20*/  CCTL.IVALL ;  /* 0x00000000ff00798f */ /* 0x004fe20002000000 */
[----:B------:R-:W-:Y:S05]  /*3e30*/  YIELD ;  /* 0x0000000000007946 */ /* 0x000fea0003800000 */
[----:B------:R-:W-:-:S13]  /*3e40*/  ISETP.NE.AND P0, PT, R5, R0, PT ;  /* 0x000000000500720c */ /* 0x000fda0003f05270 */
[----:B------:R-:W-:Y:S05]  /*3e50*/  @P0 BRA `(.L_x_1430) ;  /* 0xfffffffc00ec0947 */ /* 0x000fea000383ffff */
.L_x_1429:
[----:B------:R-:W-:Y:S05]  /*3e60*/  WARPSYNC.ALL ;  /* 0x0000000000007948 */ /* 0x000fea0003800000 */
[----:B0-----:R-:W0:Y:S08]  /*3e70*/  LDC.64 R4, c[0x0][0x3f8] ;  /* 0x0000fe00ff047b82 */ /* 0x001e300000000a00 */
        /* <DEDUP_REMOVED lines=22> */
[----:B-1----:R-:W-:-:S05]  /*3fe0*/  IADD3.X R13, PT, PT, R2, -0x1, ~R43, P0, P1 ;  /* 0xffffffff020d7810 */ /* 0x002fca00007e2c2b */
        /* <DEDUP_REMOVED lines=16> */
[----:B------:R-:W-:Y:S02]  /*40f0*/  IADD3.X R32, PT, PT, RZ, R11, RZ, P2, !PT ;  /* 0x0000000bff207210 */ /* 0x000fe400017fe4ff */
[----:B------:R-:W-:Y:S02]  /*4100*/  ISETP.NE.AND.EX P1, PT, RZ, RZ, PT, P1 ;  /* 0x000000ffff00720c */ /* 0x000fe40003f25310 */
[----:B------:R-:W-:Y:S02]  /*4110*/  ISETP.GE.U32.AND P0, PT, R2, 0x3, PT ;  /* 0x000000030200780c */ /* 0x000fe40003f06070 */
[----:B------:R-:W-:Y:S02]  /*4120*/  SHF.R.S64 R27, R27, 0x1, R32 ;  /* 0x000000011b1b7819 */ /* 0x000fe40000001020 */
[----:B------:R-:W-:-:S02]  /*4130*/  ISETP.GE.U32.AND.EX P0, PT, R6, RZ, PT, P0 ;  /* 0x000000ff0600720c */ /* 0x000fc40003f06100 */
[----:B------:R-:W-:-:S05]  /*4140*/  SHF.R.S32.HI R32, RZ, 0x1, R32 ;  /* 0x00000001ff207819 */ /* 0x000fca0000011420 */
[----:B------:R-:W-:Y:S06]  /*4150*/  @!P1 BRA `(.L_x_1432) ;  /* 0x0000000000dc9947 */ /* 0x000fec0003800000 */
[----:B------:R-:W0:Y:S01]  /*4160*/  LDCU.64 UR10, c[0x0][0x390] ;  /* 0x00007200ff0a77ac */ /* 0x000e220008000a00 */
[----:B------:R-:W-:Y:S02]  /*4170*/  IADD3 R9, PT, PT, R2, 0x1, RZ ;  /* 0x0000000102097810 */ /* 0x000fe40007ffe0ff */
[C---:B------:R-:W-:Y:S01]  /*4180*/  SHF.L.U32 R20, R42.reuse, 0x2, RZ ;  /* 0x000000022a147819 */ /* 0x040fe200000006ff */
[----:B------:R-:W1:Y:S01]  /*4190*/  LDCU.64 UR6, c[0x0][0x3d8] ;  /* 0x00007b00ff0677ac */ /* 0x000e620008000a00 */
[----:B------:R-:W-:Y:S02]  /*41a0*/  LOP3.LUT R9, R9, 0x3, RZ, 0xc0, !PT ;  /* 0x0000000309097812 */ /* 0x000fe400078ec0ff */
[--C-:B------:R-:W-:Y:S01]  /*41b0*/  SHF.L.U64.HI R21, R42, 0x2, R43.reuse ;  /* 0x000000022a157819 */ /* 0x100fe2000001022b */
[----:B------:R-:W2:Y:S01]  /*41c0*/  LDCU.64 UR12, c[0x0][0x388] ;  /* 0x00007100ff0c77ac */ /* 0x000ea20008000a00 */
[----:B------:R-:W-:Y:S01]  /*41d0*/  SHF.L.U64.HI R30, R3, 0x2, R0 ;  /* 0x00000002031e7819 */ /* 0x000fe20000010200 */
[----:B------:R-:W-:Y:S01]  /*41e0*/  IMAD.WIDE.U32 R6, R9, 0x230, R42 ;  /* 0x0000023009067825 */ /* 0x000fe200078e002a */
[----:B------:R-:W-:Y:S01]  /*41f0*/  SHF.L.U64.HI R26, R27, 0x2, R32 ;  /* 0x000000021b1a7819 */ /* 0x000fe20000010220 */
[----:B------:R-:W-:-:S03]  /*4200*/  UMOV UR4, URZ ;  /* 0x000000ff00047c82 */ /* 0x000fc60008000000 */
[----:B------:R-:W-:Y:S02]  /*4210*/  IADD3 R43, PT, PT, R7, UR4, RZ ;  /* 0x00000004072b7c10 */ /* 0x000fe4000fffe0ff */
[----:B------:R-:W-:Y:S01]  /*4220*/  MOV R42, R6 ;  /* 0x00000006002a7202 */ /* 0x000fe20000000f00 */
[----:B------:R-:W-:Y:S01]  /*4230*/  IMAD.WIDE.U32 R6, R4, 0x4, RZ ;  /* 0x0000000404067825 */ /* 0x000fe200078e00ff */
[C---:B0-----:R-:W-:Y:S02]  /*4240*/  IADD3 R22, P2, PT, R20.reuse, UR10, RZ ;  /* 0x0000000a14167c10 */ /* 0x041fe4000ff5e0ff */
[----:B-1----:R-:W-:Y:S02]  /*4250*/  IADD3 R24, P1, PT, R20, UR6, RZ ;  /* 0x0000000614187c10 */ /* 0x002fe4000ff3e0ff */
[C---:B------:R-:W-:Y:S02]  /*4260*/  IADD3.X R23, PT, PT, R21.reuse, UR11, RZ, P2, !PT ;  /* 0x0000000b15177c10 */ /* 0x040fe400097fe4ff */
[----:B------:R-:W-:-:S02]  /*4270*/  IADD3.X R25, PT, PT, R21, UR7, RZ, P1, !PT ;  /* 0x0000000715197c10 */ /* 0x000fc40008ffe4ff */
[----:B------:R-:W-:Y:S02]  /*4280*/  IADD3 R16, P2, PT, RZ, -R9, RZ ;  /* 0x80000009ff107210 */ /* 0x000fe40007f5e0ff */
[----:B--2---:R-:W-:Y:S02]  /*4290*/  IADD3 R20, P1, PT, R20, UR12, RZ ;  /* 0x0000000c14147c10 */ /* 0x004fe4000ff3e0ff */
[----:B------:R-:W-:Y:S02]  /*42a0*/  SHF.L.U32 R9, R5, 0x2, RZ ;  /* 0x0000000205097819 */ /* 0x000fe400000006ff */
[----:B------:R-:W-:Y:S02]  /*42b0*/  IADD3.X R21, PT, PT, R21, UR13, RZ, P1, !PT ;  /* 0x0000000d15157c10 */ /* 0x000fe40008ffe4ff */
[----:B------:R-:W-:Y:S02]  /*42c0*/  IADD3 R28, PT, PT, R7, R9, RZ ;  /* 0x00000009071c7210 */ /* 0x000fe40007ffe0ff */
[----:B------:R-:W-:-:S07]  /*42d0*/  IADD3.X R18, PT, PT, RZ, -0x1, RZ, P2, !PT ;  /* 0xffffffffff127810 */ /* 0x000fce00017fe4ff */
.L_x_1433:
        /* <DEDUP_REMOVED lines=24> */
[----:B--2---:R-:W-:Y:S02]  /*4460*/  F2FP.BF16.F32.PACK_AB R17, R11, R2 ;  /* 0x000000020b11723e */ /* 0x004fe400000010ff */
[-C--:B------:R-:W-:Y:S02]  /*4470*/  MOV R11, R23.reuse ;  /* 0x00000017000b7202 */ /* 0x080fe40000000f00 */
[----:B---3--:R-:W-:Y:S01]  /*4480*/  F2FP.BF16.F32.PACK_AB R19, R15, R12 ;  /* 0x0000000c0f13723e */ /* 0x008fe200000010ff */
[----:B------:R0:W-:Y:S04]  /*4490*/  STG.E desc[UR8][R8.64], R17 ;  /* 0x0000001108007986 */ /* 0x0001e8000c101908 */
[----:B------:R0:W-:Y:S01]  /*44a0*/  STG.E desc[UR8][R10.64], R19 ;  /* 0x000000130a007986 */ /* 0x0001e2000c101908 */
[----:B------:R-:W-:Y:S01]  /*44b0*/  IADD3.X R23, PT, PT, RZ, R23, RZ, P3, !PT ;  /* 0x00000017ff177210 */ /* 0x000fe20001ffe4ff */
[----:B------:R-:W-:Y:S06]  /*44c0*/  @P1 BRA `(.L_x_1433) ;  /* 0xfffffffc00841947 */ /* 0x000fec000383ffff */
.L_x_1432:
[----:B------:R-:W-:Y:S05]  /*44d0*/  BSYNC.RECONVERGENT B0 ;  /* 0x0000000000007941 */ /* 0x000fea0003800200 */
.L_x_1431:
        /* <DEDUP_REMOVED lines=10> */
.L_x_1434:
[C---:B---3--:R-:W-:Y:S02]  /*4580*/  SHF.L.U32 R9, R42.reuse, 0x2, RZ ;  /* 0x000000022a097819 */ /* 0x048fe400000006ff */
[----:B------:R-:W-:Y:S02]  /*4590*/  SHF.L.U64.HI R18, R42, 0x2, R43 ;  /* 0x000000022a127819 */ /* 0x000fe4000001022b */
[----:B-1----:R-:W-:-:S04]  /*45a0*/  IADD3 R10, P0, PT, R9, UR4, RZ ;  /* 0x00000004090a7c10 */ /* 0x002fc8000ff1e0ff */
[----:B------:R-:W-:Y:S02]  /*45b0*/  IADD3.X R11, PT, PT, R18, UR5, RZ, P0, !PT ;  /* 0x00000005120b7c10 */ /* 0x000fe400087fe4ff */
        /* <DEDUP_REMOVED lines=12> */
[C---:B--2---:R-:W-:Y:S02]  /*4680*/  IADD3 R20, P0, PT, R23.reuse, UR6, RZ ;  /* 0x0000000617147c10 */ /* 0x044fe4000ff1e0ff */
[----:B-1----:R-:W-:Y:S02]  /*4690*/  LOP3.LUT R11, R18, 0x3, RZ, 0xc0, !PT ;  /* 0x00000003120b7812 */ /* 0x002fe400078ec0ff */
[----:B------:R-:W-:Y:S02]  /*46a0*/  IADD3.X R21, PT, PT, R24, UR7, RZ, P0, !PT ;  /* 0x0000000718157c10 */ /* 0x000fe400087fe4ff */
[----:B0-----:R-:W-:Y:S02]  /*46b0*/  IADD3 R22, P0, PT, R23, UR10, RZ ;  /* 0x0000000a17167c10 */ /* 0x001fe4000ff1e0ff */
        /* <DEDUP_REMOVED lines=50> */
[----:B--2---:R-:W-:Y:S02]  /*49e0*/  IADD3.X R24, PT, PT, RZ, R18, RZ, P0, !PT ;  /* 0x00000012ff187210 */ /* 0x004fe400007fe4ff */
        /* <DEDUP_REMOVED lines=16> */
.L_x_1435:
        /* <DEDUP_REMOVED lines=9> */
.L_x_4380:


//--------------------- .text._Z35group_norm_nhwc_bwd_one_pass_kernelI11Fp32IOBf16WLi128ELi70ELi560EEv26Group_norm_nhwc_bwd_params --------------------------
	.section	.text._Z35group_norm_nhwc_bwd_one_pass_kernelI11Fp32IOBf16WLi128ELi70ELi560EEv26Group_norm_nhwc_bwd_params,"ax",@progbits
	.align	128
        .global         _Z35group_norm_nhwc_bwd_one_pass_kernelI11Fp32IOBf16WLi128ELi70ELi560EEv26Group_norm_nhwc_bwd_params
        .type           _Z35group_norm_nhwc_bwd_one_pass_kernelI11Fp32IOBf16WLi128ELi70ELi560EEv26Group_norm_nhwc_bwd_params,@function
        .size           _Z35group_norm_nhwc_bwd_one_pass_kernelI11Fp32IOBf16WLi128ELi70ELi560EEv26Group_norm_nhwc_bwd_params,(.L_x_4381 - _Z35group_norm_nhwc_bwd_one_pass_kernelI11Fp32IOBf16WLi128ELi70ELi560EEv26Group_norm_nhwc_bwd_params)
        .other          _Z35group_norm_nhwc_bwd_one_pass_kernelI11Fp32IOBf16WLi128ELi70ELi560EEv26Group_norm_nhwc_bwd_params,@"STO_CUDA_ENTRY STV_DEFAULT"
_Z35group_norm_nhwc_bwd_one_pass_kernelI11Fp32IOBf16WLi128ELi70ELi560EEv26Group_norm_nhwc_bwd_params:
.text._Z35group_norm_nhwc_bwd_one_pass_kernelI11Fp32IOBf16WLi128ELi70ELi560EEv26Group_norm_nhwc_bwd_params:
        /* <DEDUP_REMOVED lines=22> */
.L_x_1477:
[----:B0--3--:R-:W0:Y:S01]  /*0160*/  LDC R6, c[0x0][0x410] ;  /* 0x00010400ff067b82 */ /* 0x009e220000000800 */
[----:B-1----:R-:W1:Y:S01]  /*0170*/  LDCU.128 UR12, c[0x0][0x400] ;  /* 0x00008000ff0c77ac */ /* 0x002e620008000c00 */
[----:B------:R-:W-:Y:S01]  /*0180*/  ISETP.LE.AND P2, PT, RZ, UR4, PT ;  /* 0x00000004ff007c0c */ /* 0x000fe2000bf43270 */
[----:B--2---:R-:W2:Y:S05]  /*0190*/  LDCU.64 UR6, c[0x0][0x3b8] ;  /* 0x00007700ff0677ac */ /* 0x004eaa0008000a00 */
[----:B------:R-:W3:Y:S01]  /*01a0*/  S2UR UR8, SR_CTAID.X ;  /* 0x00000000000879c3 */ /* 0x000ee20000002500 */
[----:B------:R-:W4:Y:S01]  /*01b0*/  LDCU.U8 UR9, c[0x0][0x414] ;  /* 0x00008280ff0977ac */ /* 0x000f220008000000 */
[----:B0-----:R-:W-:-:S04]  /*01c0*/  IABS R7, R6 ;  /* 0x0000000600077213 */ /* 0x001fc80000000000 */
[----:B------:R-:W0:Y:S08]  /*01d0*/  I2F.RP R0, R7 ;  /* 0x0000000700007306 */ /* 0x000e300000209400 */
[----:B0-----:R-:W0:Y:S02]  /*01e0*/  MUFU.RCP R0, R0 ;  /* 0x0000000000007308 */ /* 0x001e240000001000 */
[----:B0-----:R-:W-:-:S06]  /*01f0*/  IADD3 R2, PT, PT, R0, 0xffffffe, RZ ;  /* 0x0ffffffe00027810 */ /* 0x001fcc0007ffe0ff */
[----:B------:R0:W1:Y:S02]  /*0200*/  F2I.FTZ.U32.TRUNC.NTZ R3, R2 ;  /* 0x0000000200037305 */ /* 0x000064000021f000 */
[----:B0-----:R-:W-:Y:S02]  /*0210*/  MOV R2, RZ ;  /* 0x000000ff00027202 */ /* 0x001fe40000000f00 */
[----:B-1----:R-:W-:-:S05]  /*0220*/  IADD3 R4, PT, PT, RZ, -R3, RZ ;  /* 0x80000003ff047210 */ /* 0x002fca0007ffe0ff */
[----:B------:R-:W-:Y:S01]  /*0230*/  IMAD R5, R4, R7, RZ ;  /* 0x0000000704057224 */ /* 0x000fe200078e02ff */
[----:B------:R-:W-:-:S03]  /*0240*/  IABS R4, UR4 ;  /* 0x0000000400047c13 */ /* 0x000fc60008000000 */
[----:B------:R-:W-:Y:S02]  /*0250*/  IMAD.HI.U32 R3, R3, R5, R2 ;  /* 0x0000000503037227 */ /* 0x000fe400078e0002 */
[----:B------:R-:W3:Y:S04]  /*0260*/  LDC R2, c[0x0][0x41c] ;  /* 0x00010700ff027b82 */ /* 0x000ee80000000800 */
[----:B------:R-:W-:-:S05]  /*0270*/  IMAD.HI.U32 R3, R3, R4, RZ ;  /* 0x0000000403037227 */ /* 0x000fca00078e00ff */
[----:B------:R-:W-:-:S05]  /*0280*/  IADD3 R0, PT, PT, -R3, RZ, RZ ;  /* 0x000000ff03007210 */ /* 0x000fca0007ffe1ff */
[----:B------:R-:W-:-:S05]  /*0290*/  IMAD R0, R7, R0, R4 ;  /* 0x0000000007007224 */ /* 0x000fca00078e0204 */
[----:B------:R-:W-:Y:S01]  /*02a0*/  ISETP.GT.U32.AND P5, PT, R7, R0, PT ;  /* 0x000000000700720c */ /* 0x000fe20003fa4070 */
[----:B---3--:R-:W-:Y:S01]  /*02b0*/  IMAD R5, R2, UR8, R57 ;  /* 0x0000000802057c24 */ /* 0x008fe2000f8e0239 */
[----:B------:R-:W-:-:S04]  /*02c0*/  LOP3.LUT R2, R6, UR4, RZ, 0x3c, !PT ;  /* 0x0000000406027c12 */ /* 0x000fc8000f8e3cff */
[----:B------:R-:W-:Y:S02]  /*02d0*/  ISETP.GE.U32.AND P4, PT, R5, UR12, PT ;  /* 0x0000000c05007c0c */ /* 0x000fe4000bf86070 */
[----:B------:R-:W-:-:S05]  /*02e0*/  SHF.R.S32.HI R9, RZ, 0x1f, R5 ;  /* 0x0000001fff097819 */ /* 0x000fca0000011405 */
[-C--:B------:R-:W-:Y:S02]  /*02f0*/  @!P5 IADD3 R0, PT, PT, R0, -R7.reuse, RZ ;  /* 0x800000070000d210 */ /* 0x080fe40007ffe0ff */
[----:B------:R-:W-:Y:S02]  /*0300*/  ISETP.GE.AND.EX P4, PT, R9, UR13, PT, P4 ;  /* 0x0000000d09007c0c */ /* 0x000fe4000bf86340 */
[CC--:B------:R-:W-:Y:S02]  /*0310*/  ISETP.GE.U32.AND P3, PT, R0.reuse, R7.reuse, PT ;  /* 0x000000070000720c */ /* 0x0c0fe40003f66070 */
[----:B------:R-:W-:Y:S02]  /*0320*/  ISETP.GT.U32.AND P0, PT, R7, R0, PT ;  /* 0x000000000700720c */ /* 0x000fe40003f04070 */
[----:B------:R-:W-:Y:S02]  /*0330*/  IADD3 R7, PT, PT, R0, -R7, RZ ;  /* 0x8000000700077210 */ /* 0x000fe40007ffe0ff */
[----:B------:R-:W-:-:S02]  /*0340*/  ISETP.GE.AND P1, PT, R2, RZ, PT ;  /* 0x000000ff0200720c */ /* 0x000fc40003f26270 */
[----:B------:R-:W-:Y:S02]  /*0350*/  SEL R0, R7, R0, !P0 ;  /* 0x0000000007007207 */ /* 0x000fe40004000000 */
[----:B------:R-:W-:Y:S01]  /*0360*/  @!P5 IADD3 R3, PT, PT, R3, 0x1, RZ ;  /* 0x000000010303d810 */ /* 0x000fe20007ffe0ff */
[----:B------:R-:W0:Y:S01]  /*0370*/  @!P4 LDC.64 R18, c[0x0][0x3f8] ;  /* 0x0000fe00ff12cb82 */ /* 0x000e220000000a00 */
[----:B------:R-:W-:Y:S02]  /*0380*/  IADD3 R27, PT, PT, R5, 0x20, RZ ;  /* 0x00000020051b7810 */ /* 0x000fe40007ffe0ff */
[----:B------:R-:W-:Y:S02]  /*0390*/  ISETP.NE.AND P0, PT, R6, RZ, PT ;  /* 0x000000ff0600720c */ /* 0x000fe40003f05270 */
[----:B------:R-:W-:Y:S02]  /*03a0*/  LOP3.LUT R7, RZ, R6, RZ, 0x33, !PT ;  /* 0x00000006ff077212 */ /* 0x000fe400078e33ff */
[----:B------:R-:W-:Y:S01]  /*03b0*/  @!P2 IADD3 R0, PT, PT, -R0, RZ, RZ ;  /* 0x000000ff0000a210 */ /* 0x000fe20007ffe1ff */
[----:B------:R-:W1:Y:S01]  /*03c0*/  @!P4 LDC.64 R14, c[0x0][0x3a0] ;  /* 0x0000e800ff0ecb82 */ /* 0x000e620000000a00 */
[----:B------:R-:W-:-:S02]  /*03d0*/  @P3 IADD3 R3, PT, PT, R3, 0x1, RZ ;  /* 0x0000000103033810 */ /* 0x000fc40007ffe0ff */
[----:B------:R-:W-:Y:S02]  /*03e0*/  IADD3 R23, PT, PT, R5, 0x10, RZ ;  /* 0x0000001005177810 */ /* 0x000fe40007ffe0ff */
[----:B------:R-:W-:Y:S02]  /*03f0*/  ISETP.GE.U32.AND P3, PT, R27, UR12, PT ;  /* 0x0000000c1b007c0c */ /* 0x000fe4000bf66070 */
[----:B------:R-:W-:Y:S01]  /*0400*/  SHF.R.S32.HI R21, RZ, 0x1f, R27 ;  /* 0x0000001fff157819 */ /* 0x000fe2000001141b */
[----:B------:R-:W3:Y:S01]  /*0410*/  @!P4 LDC.64 R12, c[0x0][0x398] ;  /* 0x0000e600ff0ccb82 */ /* 0x000ee20000000a00 */
[----:B------:R-:W-:Y:S02]  /*0420*/  SEL R0, R7, R0, !P0 ;  /* 0x0000000007007207 */ /* 0x000fe40004000000 */
[----:B------:R-:W-:Y:S02]  /*0430*/  ISETP.GE.U32.AND P5, PT, R23, UR12, PT ;  /* 0x0000000c17007c0c */ /* 0x000fe4000bfa6070 */
[----:B------:R-:W-:Y:S01]  /*0440*/  SHF.R.S32.HI R17, RZ, 0x1f, R23 ;  /* 0x0000001fff117819 */ /* 0x000fe20000011417 */
[----:B------:R-:W-:Y:S01]  /*0450*/  IMAD R2, R0, 0x46, RZ ;  /* 0x0000004600027824 */ /* 0x000fe200078e02ff */
[----:B------:R-:W-:-:S02]  /*0460*/  @!P1 IADD3 R3, PT, PT, -R3, RZ, RZ ;  /* 0x000000ff03039210 */ /* 0x000fc40007ffe1ff */
[----:B------:R-:W-:Y:S02]  /*0470*/  ISETP.GE.AND.EX P3, PT, R21, UR13, PT, P3 ;  /* 0x0000000d15007c0c */ /* 0x000fe4000bf66330 */
[----:B------:R-:W-:Y:S02]  /*0480*/  ISETP.GE.AND.EX P5, PT, R17, UR13, PT, P5 ;  /* 0x0000000d11007c0c */ /* 0x000fe4000bfa6350 */
[----:B------:R-:W-:Y:S02]  /*0490*/  SEL R3, R7, R3, !P0 ;  /* 0x0000000307037207 */ /* 0x000fe40004000000 */
[C---:B------:R-:W-:Y:S02]  /*04a0*/  IADD3 R60, P1, PT, R2.reuse, R51, RZ ;  /* 0x00000033023c7210 */ /* 0x040fe40007f3e0ff */
[----:B------:R-:W-:Y:S02]  /*04b0*/  SHF.R.S32.HI R4, RZ, 0x1f, R3 ;  /* 0x0000001fff047819 */ /* 0x000fe40000011403 */
[----:B------:R-:W-:Y:S01]  /*04c0*/  LEA.HI.X.SX32 R61, R2, RZ, 0x1, P1 ;  /* 0x000000ff023d7211 */ /* 0x000fe200008f0eff */
[----:B0-----:R-:W-:Y:S01]  /*04d0*/  @!P4 IMAD R2, R9, R18, RZ ;  /* 0x000000120902c224 */ /* 0x001fe200078e02ff */
[----:B------:R-:W-:Y:S01]  /*04e0*/  IADD3 R29, PT, PT, R5, 0x30, RZ ;  /* 0x00000030051d7810 */ /* 0x000fe20007ffe0ff */
[----:B------:R-:W-:Y:S01]  /*04f0*/  IMAD R4, R4, UR14, RZ ;  /* 0x0000000e04047c24 */ /* 0x000fe2000f8e02ff */
[----:B------:R-:W0:Y:S01]  /*0500*/  @!P3 LDC.64 R38, c[0x0][0x3f8] ;  /* 0x0000fe00ff26bb82 */ /* 0x000e220000000a00 */
[----:B------:R-:W-:Y:S01]  /*0510*/  IMAD.WIDE.U32 R60, R3, UR14, R60 ;  /* 0x0000000e033c7c25 */ /* 0x000fe2000f8e003c */
[----:B------:R-:W-:-:S02]  /*0520*/  ISETP.GE.U32.AND P0, PT, R29, UR12, PT ;  /* 0x0000000c1d007c0c */ /* 0x000fc4000bf06070 */
[----:B------:R-:W-:Y:S01]  /*0530*/  SHF.R.S32.HI R33, RZ, 0x1f, R29 ;  /* 0x0000001fff217819 */ /* 0x000fe2000001141d */
[----:B------:R-:W-:Y:S01]  /*0540*/  IMAD R63, R3, UR15, R4 ;  /* 0x0000000f033f7c24 */ /* 0x000fe2000f8e0204 */
[C---:B------:R-:W-:Y:S01]  /*0550*/  IADD3 R31, PT, PT, R5.reuse, 0x40, RZ ;  /* 0x00000040051f7810 */ /* 0x040fe20007ffe0ff */
[----:B------:R-:W-:Y:S01]  /*0560*/  @!P4 IMAD R19, R5, R19, R2 ;  /* 0x000000130513c224 */ /* 0x000fe200078e0202 */
[----:B------:R-:W2:Y:S01]  /*0570*/  @!P5 LDC.64 R36, c[0x0][0x3f8] ;  /* 0x0000fe00ff24db82 */ /* 0x000ea20000000a00 */
[----:B------:R-:W-:Y:S02]  /*0580*/  @!P4 MOV R62, R60 ;  /* 0x0000003c003ec202 */ /* 0x000fe40000000f00 */
[----:B------:R-:W-:Y:S02]  /*0590*/  IADD3 R63, PT, PT, R61, R63, RZ ;  /* 0x0000003f3d3f7210 */ /* 0x000fe40007ffe0ff */
[----:B------:R-:W-:Y:S02]  /*05a0*/  ISETP.GE.AND.EX P0, PT, R33, UR13, PT, P0 ;  /* 0x0000000d21007c0c */ /* 0x000fe4000bf06300 */
[----:B------:R-:W-:Y:S01]  /*05b0*/  ISETP.GE.U32.AND P2, PT, R31, UR12, PT ;  /* 0x0000000c1f007c0c */ /* 0x000fe2000bf46070 */
[----:B------:R-:W-:Y:S01]  /*05c0*/  @!P4 IMAD.WIDE.U32 R10, R5, R18, R62 ;  /* 0x00000012050ac225 */ /* 0x000fe200078e003e */
[----:B------:R-:W-:Y:S01]  /*05d0*/  SHF.R.S32.HI R35, RZ, 0x1f, R31 ;  /* 0x0000001fff237819 */ /* 0x000fe2000001141f */
[----:B------:R-:W4:Y:S01]  /*05e0*/  @!P5 LDC.64 R2, c[0x0][0x398] ;  /* 0x0000e600ff02db82 */ /* 0x000f220000000a00 */
[----:B------:R-:W-:-:S02]  /*05f0*/  @!P5 MOV R20, R60 ;  /* 0x0000003c0014d202 */ /* 0x000fc40000000f00 */
[----:B------:R-:W-:Y:S02]  /*0600*/  ISETP.GE.AND.EX P2, PT, R35, UR13, PT, P2 ;  /* 0x0000000d23007c0c */ /* 0x000fe4000bf46320 */
[----:B------:R-:W-:Y:S02]  /*0610*/  @!P4 IADD3 R19, PT, PT, R11, R19, RZ ;  /* 0x000000130b13c210 */ /* 0x000fe40007ffe0ff */
[C---:B------:R-:W-:Y:S01]  /*0620*/  @!P4 SHF.L.U32 R11, R10.reuse, 0x2, RZ ;  /* 0x000000020a0bc819 */ /* 0x040fe200000006ff */
[----:B------:R-:W4:Y:S01]  /*0630*/  @!P0 LDC.64 R8, c[0x0][0x3f8] ;  /* 0x0000fe00ff088b82 */ /* 0x000f220000000a00 */
[----:B------:R-:W-:Y:S01]  /*0640*/  @!P4 SHF.L.U64.HI R4, R10, 0x2, R19 ;  /* 0x000000020a04c819 */ /* 0x000fe20000010213 */
[----:B0-----:R-:W-:Y:S01]  /*0650*/  @!P3 IMAD R10, R21, R38, RZ ;  /* 0x00000026150ab224 */ /* 0x001fe200078e02ff */
[----:B------:R-:W-:Y:S02]  /*0660*/  @!P5 MOV R21, R63 ;  /* 0x0000003f0015d202 */ /* 0x000fe40000000f00 */
[----:B-1----:R-:W-:Y:S01]  /*0670*/  @!P4 IADD3 R14, P1, PT, R11, R14, RZ ;  /* 0x0000000e0b0ec210 */ /* 0x002fe20007f3e0ff */
[----:B--2---:R-:W-:Y:S01]  /*0680*/  @!P5 IMAD R16, R17, R36, RZ ;  /* 0x000000241110d224 */ /* 0x004fe200078e02ff */
[----:B---3--:R-:W-:Y:S01]  /*0690*/  @!P4 IADD3 R12, P6, PT, R11, R12, RZ ;  /* 0x0000000c0b0cc210 */ /* 0x008fe20007fde0ff */
[----:B------:R-:W0:Y:S01]  /*06a0*/  @!P5 LDC.64 R6, c[0x0][0x3a0] ;  /* 0x0000e800ff06db82 */ /* 0x000e220000000a00 */
[----:B------:R-:W-:Y:S01]  /*06b0*/  @!P3 IMAD R39, R27, R39, R10 ;  /* 0x000000271b27b224 */ /* 0x000fe200078e020a */
[----:B------:R-:W-:Y:S01]  /*06c0*/  @!P3 MOV R24, R60 ;  /* 0x0000003c0018b202 */ /* 0x000fe20000000f00 */
[C---:B------:R-:W-:Y:S01]  /*06d0*/  @!P5 IMAD R37, R23.reuse, R37, R16 ;  /* 0x000000251725d224 */ /* 0x040fe200078e0210 */
[----:B------:R-:W-:Y:S01]  /*06e0*/  @!P3 MOV R25, R63 ;  /* 0x0000003f0019b202 */ /* 0x000fe20000000f00 */
[----:B------:R-:W-:Y:S01]  /*06f0*/  @!P5 IMAD.WIDE.U32 R20, R23, R36, R20 ;  /* 0x000000241714d225 */ /* 0x000fe200078e0014 */
[----:B------:R-:W-:-:S02]  /*0700*/  @!P4 IADD3.X R15, PT, PT, R4, R15, RZ, P1, !PT ;  /* 0x0000000f040fc210 */ /* 0x000fc40000ffe4ff */
[----:B------:R-:W1:Y:S01]  /*0710*/  @!P2 LDC.64 R10, c[0x0][0x3f8] ;  /* 0x0000fe00ff0aab82 */ /* 0x000e620000000a00 */
[----:B------:R-:W-:Y:S01]  /*0720*/  @!P3 IMAD.WIDE.U32 R24, R27, R38, R24 ;  /* 0x000000261b18b225 */ /* 0x000fe200078e0018 */
[----:B------:R-:W-:Y:S02]  /*0730*/  @!P5 IADD3 R21, PT, PT, R21, R37, RZ ;  /* 0x000000251515d210 */ /* 0x000fe40007ffe0ff */
[----:B------:R-:W-:Y:S02]  /*0740*/  @!P4 IADD3.X R13, PT, PT, R4, R13, RZ, P6, !PT ;  /* 0x0000000d040dc210 */ /* 0x000fe400037fe4ff */
[C---:B------:R-:W-:Y:S02]  /*0750*/  @!P5 SHF.L.U32 R23, R20.reuse, 0x2, RZ ;  /* 0x000000021417d819 */ /* 0x040fe400000006ff */
[----:B------:R-:W-:Y:S01]  /*0760*/  @!P5 SHF.L.U64.HI R4, R20, 0x2, R21 ;  /* 0x000000021404d819 */ /* 0x000fe20000010215 */
[----:B----4-:R-:W-:Y:S01]  /*0770*/  @!P0 IMAD R26, R33, R8, RZ ;  /* 0x00000008211a8224 */ /* 0x010fe200078e02ff */
[----:B------:R-:W-:Y:S01]  /*0780*/  @!P3 IADD3 R21, PT, PT, R25, R39, RZ ;  /* 0x000000271915b210 */ /* 0x000fe20007ffe0ff */
[----:B------:R-:W2:Y:S01]  /*0790*/  @!P3 LDC.64 R16, c[0x0][0x398] ;  /* 0x0000e600ff10bb82 */ /* 0x000ea20000000a00 */
[----:B------:R-:W-:Y:S01]  /*07a0*/  @!P5 IADD3 R22, P1, PT, R23, R2, RZ ;  /* 0x000000021716d210 */ /* 0x000fe20007f3e0ff */
[----:B------:R-:W-:Y:S01]  /*07b0*/  @!P0 IMAD R33, R29, R9, R26 ;  /* 0x000000091d218224 */ /* 0x000fe200078e021a */
[----:B------:R-:W-:-:S02]  /*07c0*/  @!P3 SHF.L.U32 R27, R24, 0x2, RZ ;  /* 0x00000002181bb819 */ /* 0x000fc400000006ff */
[----:B------:R-:W-:Y:S02]  /*07d0*/  @!P3 SHF.L.U64.HI R2, R24, 0x2, R21 ;  /* 0x000000021802b819 */ /* 0x000fe40000010215 */
[----:B------:R-:W-:Y:S01]  /*07e0*/  @!P0 MOV R24, R60 ;  /* 0x0000003c00188202 */ /* 0x000fe20000000f00 */
[----:B------:R-:W3:Y:S01]  /*07f0*/  @!P3 LDC.64 R18, c[0x0][0x3a0] ;  /* 0x0000e800ff12bb82 */ /* 0x000ee20000000a00 */
[----:B------:R-:W-:Y:S02]  /*0800*/  @!P0 MOV R25, R63 ;  /* 0x0000003f00198202 */ /* 0x000fe40000000f00 */
[----:B0-----:R-:W-:Y:S01]  /*0810*/  @!P5 IADD3 R20, P6, PT, R23, R6, RZ ;  /* 0x000000061714d210 */ /* 0x001fe20007fde0ff */
[----:B-1----:R-:W-:Y:S01]  /*0820*/  @!P2 IMAD R6, R35, R10, RZ ;  /* 0x0000000a2306a224 */ /* 0x002fe200078e02ff */
[----:B------:R-:W-:Y:S01]  /*0830*/  @!P5 IADD3.X R23, PT, PT, R4, R3, RZ, P1, !PT ;  /* 0x000000030417d210 */ /* 0x000fe20000ffe4ff */
[----:B------:R-:W-:Y:S01]  /*0840*/  @!P0 IMAD.WIDE.U32 R8, R29, R8, R24 ;  /* 0x000000081d088225 */ /* 0x000fe200078e0018 */
[----:B------:R-:W-:Y:S01]  /*0850*/  @!P2 MOV R24, R60 ;  /* 0x0000003c0018a202 */ /* 0x000fe20000000f00 */
[----:B------:R-:W0:Y:S01]  /*0860*/  @!P0 LDC.64 R34, c[0x0][0x398] ;  /* 0x0000e600ff228b82 */ /* 0x000e220000000a00 */
[----:B------:R-:W-:-:S02]  /*0870*/  @!P2 MOV R25, R63 ;  /* 0x0000003f0019a202 */ /* 0x000fc40000000f00 */
[----:B------:R-:W-:Y:S01]  /*0880*/  @!P0 IADD3 R3, PT, PT, R9, R33, RZ ;  /* 0x0000002109038210 */ /* 0x000fe20007ffe0ff */
[C---:B------:R-:W-:Y:S01]  /*0890*/  @!P2 IMAD R33, R31.reuse, R11, R6 ;  /* 0x0000000b1f21a224 */ /* 0x040fe200078e0206 */
[----:B------:R-:W-:Y:S01]  /*08a0*/  @!P5 IADD3.X R21, PT, PT, R4, R7, RZ, P6, !PT ;  /* 0x000000070415d210 */ /* 0x000fe200037fe4ff */
[----:B------:R-:W-:Y:S01]  /*08b0*/  @!P2 IMAD.WIDE.U32 R24, R31, R10, R24 ;  /* 0x0000000a1f18a225 */ /* 0x000fe200078e0018 */
[----:B--2---:R-:W-:Y:S01]  /*08c0*/  @!P3 IADD3 R16, P1, PT, R27, R16, RZ ;  /* 0x000000101b10b210 */ /* 0x004fe20007f3e0ff */
[----:B------:R-:W1:Y:S01]  /*08d0*/  @!P0 LDC.64 R30, c[0x0][0x3a0] ;  /* 0x0000e800ff1e8b82 */ /* 0x000e620000000a00 */
[----:B------:R-:W-:Y:S02]  /*08e0*/  IADD3 R29, PT, PT, R5, 0x50, RZ ;  /* 0x00000050051d7810 */ /* 0x000fe40007ffe0ff */
[----:B------:R-:W-:Y:S02]  /*08f0*/  CS2R R10, SRZ ;  /* 0x00000000000a7805 */ /* 0x000fe4000001ff00 */
[----:B------:R-:W-:Y:S01]  /*0900*/  @!P0 SHF.L.U64.HI R4, R8, 0x2, R3 ;  /* 0x0000000208048819 */ /* 0x000fe20000010203 */
[----:B------:R-:W-:Y:S01]  /*0910*/  UIMAD.WIDE UR6, UR4, 0x8, UR6 ;  /* 0x00000008040678a5 */ /* 0x000fe2000f8e0206 */
[----:B------:R-:W-:-:S02]  /*0920*/  @!P3 IADD3.X R17, PT, PT, R2, R17, RZ, P1, !PT ;  /* 0x000000110211b210 */ /* 0x000fc40000ffe4ff */
[----:B------:R-:W-:Y:S02]  /*0930*/  CS2R R6, SRZ ;  /* 0x0000000000067805 */ /* 0x000fe4000001ff00 */
[----:B---3--:R-:W-:Y:S01]  /*0940*/  @!P3 IADD3 R18, P6, PT, R27, R18, RZ ;  /* 0x000000121b12b210 */ /* 0x008fe20007fde0ff */
[----:B------:R-:W5:Y:S01]  /*0950*/  @!P5 LDG.E.64 R10, desc[UR10][R22.64] ;  /* 0x0000000a160ad981 */ /* 0x000f62000c1e1b00 */
[----:B------:R-:W-:Y:S02]  /*0960*/  @!P0 SHF.L.U32 R27, R8, 0x2, RZ ;  /* 0x00000002081b8819 */ /* 0x000fe400000006ff */
[----:B------:R-:W-:Y:S02]  /*0970*/  CS2R R8, SRZ ;  /* 0x0000000000087805 */ /* 0x000fe4000001ff00 */
[----:B------:R-:W-:Y:S01]  /*0980*/  ISETP.GE.U32.AND P1, PT, R29, UR12, PT ;  /* 0x0000000c1d007c0c */ /* 0x000fe2000bf26070 */
[----:B------:R-:W2:Y:S01]  /*0990*/  @!P2 LDC.64 R38, c[0x0][0x3a0] ;  /* 0x0000e800ff26ab82 */ /* 0x000ea20000000a00 */
[----:B------:R-:W-:Y:S01]  /*09a0*/  SHF.R.S32.HI R37, RZ, 0x1f, R29 ;  /* 0x0000001fff257819 */ /* 0x000fe2000001141d */
[----:B------:R3:W5:Y:S01]  /*09b0*/  @!P4 LDG.E.64 R6, desc[UR10][R14.64] ;  /* 0x0000000a0e06c981 */ /* 0x000762000c1e1b00 */
[----:B------:R-:W-:-:S02]  /*09c0*/  @!P3 IADD3.X R19, PT, PT, R2, R19, RZ, P6, !PT ;  /* 0x000000130213b210 */ /* 0x000fc400037fe4ff */
[----:B------:R-:W-:Y:S01]  /*09d0*/  ISETP.GE.AND.EX P1, PT, R37, UR13, PT, P1 ;  /* 0x0000000d25007c0c */ /* 0x000fe2000bf26310 */
[----:B------:R-:W5:Y:S01]  /*09e0*/  @!P5 LDG.E.64 R8, desc[UR10][R20.64] ;  /* 0x0000000a1408d981 */ /* 0x000f62000c1e1b00 */
[----:B------:R-:W-:Y:S01]  /*09f0*/  IADD3 R47, PT, PT, R5, 0x60, RZ ;  /* 0x00000060052f7810 */ /* 0x000fe20007ffe0ff */
[----:B------:R-:W4:Y:S01]  /*0a00*/  @!P2 LDC.64 R40, c[0x0][0x398] ;  /* 0x0000e600ff28ab82 */ /* 0x000f220000000a00 */
[C---:B-1----:R-:W-:Y:S02]  /*0a10*/  @!P0 IADD3 R26, P6, PT, R27.reuse, R30, RZ ;  /* 0x0000001e1b1a8210 */ /* 0x042fe40007fde0ff */
[----:B0-----:R-:W-:Y:S02]  /*0a20*/  @!P0 IADD3 R30, P5, PT, R27, R34, RZ ;  /* 0x000000221b1e8210 */ /* 0x001fe40007fbe0ff */
[----:B------:R-:W-:Y:S02]  /*0a30*/  @!P0 IADD3.X R27, PT, PT, R4, R31, RZ, P6, !PT ;  /* 0x0000001f041b8210 */ /* 0x000fe400037fe4ff */
[----:B------:R-:W-:-:S03]  /*0a40*/  IADD3 R28, PT, PT, R5, 0x70, RZ ;  /* 0x00000070051c7810 */ /* 0x000fc60007ffe0ff */
[----:B------:R-:W0:Y:S01]  /*0a50*/  @!P1 LDC.64 R42, c[0x0][0x3f8] ;  /* 0x0000fe00ff2a9b82 */ /* 0x000e220000000a00 */
[----:B------:R-:W-:Y:S02]  /*0a60*/  @!P0 IADD3.X R31, PT, PT, R4, R35, RZ, P5, !PT ;  /* 0x00000023041f8210 */ /* 0x000fe40002ffe4ff */
[----:B------:R-:W-:Y:S02]  /*0a70*/  MOV R4, UR6 ;  /* 0x0000000600047c02 */ /* 0x000fe40008000f00 */
[----:B------:R-:W-:Y:S02]  /*0a80*/  MOV R5, UR7 ;  /* 0x0000000700057c02 */ /* 0x000fe40008000f00 */
[----:B------:R-:W-:Y:S01]  /*0a90*/  MOV R3, RZ ;  /* 0x000000ff00037202 */ /* 0x000fe20000000f00 */
[----:B------:R-:W1:Y:S01]  /*0aa0*/  @!P1 LDC.64 R44, c[0x0][0x3a0] ;  /* 0x0000e800ff2c9b82 */ /* 0x000e620000000a00 */
[----:B------:R-:W-:Y:S02]  /*0ab0*/  MOV R2, RZ ;  /* 0x000000ff00027202 */ /* 0x000fe40000000f00 */
[----:B------:R-:W4:Y:S01]  /*0ac0*/  LDG.E.64 R4, desc[UR10][R4.64] ;  /* 0x0000000a04047981 */ /* 0x000f22000c1e1b00 */
[----:B---3--:R-:W-:-:S02]  /*0ad0*/  @!P2 IADD3 R15, PT, PT, R25, R33, RZ ;  /* 0x00000021190fa210 */ /* 0x008fc40007ffe0ff */
[----:B------:R-:W-:Y:S01]  /*0ae0*/  SHF.R.S32.HI R25, RZ, 0x1f, R47 ;  /* 0x0000001fff197819 */ /* 0x000fe2000001142f */
[----:B------:R0:W5:Y:S01]  /*0af0*/  @!P4 LDG.E.64 R2, desc[UR10][R12.64] ;  /* 0x0000000a0c02c981 */ /* 0x000162000c1e1b00 */
[----:B------:R-:W-:-:S04]  /*0b00*/  ISETP.GE.U32.AND P4, PT, R47, UR12, PT ;  /* 0x0000000c2f007c0c */ /* 0x000fc8000bf86070 */
[----:B------:R-:W-:Y:S02]  /*0b10*/  ISETP.GE.AND.EX P4, PT, R25, UR13, PT, P4 ;  /* 0x0000000d19007c0c */ /* 0x000fe4000bf86340 */
[----:B------:R-:W-:Y:S02]  /*0b20*/  ISETP.GE.U32.AND P5, PT, R28, UR12, PT ;  /* 0x0000000c1c007c0c */ /* 0x000fe4000bfa6070 */
[----:B------:R-:W-:Y:S02]  /*0b30*/  SHF.R.S32.HI R49, RZ, 0x1f, R28 ;  /* 0x0000001fff317819 */ /* 0x000fe4000001141c */
[C---:B------:R-:W-:Y:S02]  /*0b40*/  @!P2 SHF.L.U32 R33, R24.reuse, 0x2, RZ ;  /* 0x000000021821a819 */ /* 0x040fe400000006ff */
[----:B------:R-:W-:Y:S01]  /*0b50*/  ISETP.GE.AND.EX P5, PT, R49, UR13, PT, P5 ;  /* 0x0000000d31007c0c */ /* 0x000fe2000bfa6350 */
[----:B0-----:R-:W-:Y:S01]  /*0b60*/  @!P1 IMAD R12, R37, R42, RZ ;  /* 0x0000002a250c9224 */ /* 0x001fe200078e02ff */
[----:B------:R-:W-:Y:S01]  /*0b70*/  @!P2 SHF.L.U64.HI R24, R24, 0x2, R15 ;  /* 0x000000021818a819 */ /* 0x000fe2000001020f */
[----:B------:R-:W0:Y:S01]  /*0b80*/  @!P1 LDC.64 R36, c[0x0][0x398] ;  /* 0x0000e600ff249b82 */ /* 0x000e220000000a00 */
[----:B--2---:R-:W-:-:S02]  /*0b90*/  @!P2 IADD3 R34, P6, PT, R33, R38, RZ ;  /* 0x000000262122a210 */ /* 0x004fc40007fde0ff */
[----:B------:R-:W-:Y:S02]  /*0ba0*/  @!P1 MOV R22, R60 ;  /* 0x0000003c00169202 */ /* 0x000fe40000000f00 */
[----:B------:R-:W-:-:S03]  /*0bb0*/  @!P1 MOV R23, R63 ;  /* 0x0000003f00179202 */ /* 0x000fc60000000f00 */
[----:B------:R-:W2:Y:S01]  /*0bc0*/  @!P4 LDC.64 R52, c[0x0][0x3f8] ;  /* 0x0000fe00ff34cb82 */ /* 0x000ea20000000a00 */
[----:B------:R-:W-:Y:S01]  /*0bd0*/  @!P2 IADD3.X R35, PT, PT, R24, R39, RZ, P6, !PT ;  /* 0x000000271823a210 */ /* 0x000fe200037fe4ff */
[C---:B------:R-:W-:Y:S02]  /*0be0*/  @!P1 IMAD R39, R29.reuse, R43, R12 ;  /* 0x0000002b1d279224 */ /* 0x040fe400078e020c */
[----:B------:R-:W-:Y:S01]  /*0bf0*/  @!P1 IMAD.WIDE.U32 R22, R29, R42, R22 ;  /* 0x0000002a1d169225 */ /* 0x000fe200078e0016 */
[----:B----4-:R-:W-:Y:S02]  /*0c00*/  @!P2 IADD3 R32, P6, PT, R33, R40, RZ ;  /* 0x000000282120a210 */ /* 0x010fe40007fde0ff */
[----:B------:R-:W-:Y:S01]  /*0c10*/  CS2R R12, SRZ ;  /* 0x00000000000c7805 */ /* 0x000fe2000001ff00 */
[----:B------:R-:W3:Y:S01]  /*0c20*/  @!P5 LDC.64 R20, c[0x0][0x3f8] ;  /* 0x0000fe00ff14db82 */ /* 0x000ee20000000a00 */
[----:B------:R-:W-:Y:S02]  /*0c30*/  @!P1 IADD3 R29, PT, PT, R23, R39, RZ ;  /* 0x00000027171d9210 */ /* 0x000fe40007ffe0ff */
[----:B------:R-:W-:-:S02]  /*0c40*/  @!P1 SHF.L.U32 R23, R22, 0x2, RZ ;  /* 0x0000000216179819 */ /* 0x000fc400000006ff */
[----:B------:R-:W-:Y:S02]  /*0c50*/  CS2R R14, SRZ ;  /* 0x00000000000e7805 */ /* 0x000fe4000001ff00 */
[----:B------:R-:W-:Y:S01]  /*0c60*/  @!P2 IADD3.X R33, PT, PT, R24, R41, RZ, P6, !PT ;  /* 0x000000291821a210 */ /* 0x000fe200037fe4ff */
[----:B------:R-:W5:Y:S01]  /*0c70*/  @!P3 LDG.E.64 R12, desc[UR10][R18.64] ;  /* 0x0000000a120cb981 */ /* 0x000f62000c1e1b00 */
[----:B------:R-:W-:Y:S01]  /*0c80*/  @!P1 SHF.L.U64.HI R22, R22, 0x2, R29 ;  /* 0x0000000216169819 */ /* 0x000fe2000001021d */
[----:B------:R-:W4:Y:S01]  /*0c90*/  @!P4 LDC.64 R40, c[0x0][0x3a0] ;  /* 0x0000e800ff28cb82 */ /* 0x000f220000000a00 */
[----:B-1----:R-:W-:Y:S01]  /*0ca0*/  @!P1 IADD3 R38, P6, PT, R23, R44, RZ ;  /* 0x0000002c17269210 */ /* 0x002fe20007fde0ff */
[----:B------:R1:W5:Y:S01]  /*0cb0*/  @!P3 LDG.E.64 R14, desc[UR10][R16.64] ;  /* 0x0000000a100eb981 */ /* 0x000362000c1e1b00 */
[----:B------:R-:W-:Y:S02]  /*0cc0*/  ISETP.NE.AND P3, PT, RZ, UR9, PT ;  /* 0x00000009ff007c0c */ /* 0x000fe4000bf65270 */
[----:B------:R-:W-:-:S02]  /*0cd0*/  @!P1 IADD3.X R39, PT, PT, R22, R45, RZ, P6, !PT ;  /* 0x0000002d16279210 */ /* 0x000fc400037fe4ff */
[----:B------:R-:W-:Y:S01]  /*0ce0*/  @!P4 MOV R44, R60 ;  /* 0x0000003c002cc202 */ /* 0x000fe20000000f00 */
[----:B------:R-:W4:Y:S01]  /*0cf0*/  @!P4 LDC.64 R42, c[0x0][0x398] ;  /* 0x0000e600ff2acb82 */ /* 0x000f220000000a00 */
[----:B------:R-:W-:Y:S01]  /*0d00*/  @!P4 MOV R45, R63 ;  /* 0x0000003f002dc202 */ /* 0x000fe20000000f00 */
[----:B--2---:R-:W-:-:S04]  /*0d10*/  @!P4 IMAD R24, R25, R52, RZ ;  /* 0x000000341918c224 */ /* 0x004fc800078e02ff */
[C---:B------:R-:W-:Y:S02]  /*0d20*/  @!P4 IMAD R29, R47.reuse, R53, R24 ;  /* 0x000000352f1dc224 */ /* 0x040fe400078e0218 */
[----:B-1----:R-:W1:Y:S01]  /*0d30*/  @!P5 LDC.64 R16, c[0x0][0x3a0] ;  /* 0x0000e800ff10db82 */ /* 0x002e620000000a00 */
[----:B------:R-:W-:Y:S01]  /*0d40*/  @!P4 IMAD.WIDE.U32 R44, R47, R52, R44 ;  /* 0x000000342f2cc225 */ /* 0x000fe200078e002c */
[----:B0-----:R-:W-:-:S04]  /*0d50*/  @!P1 IADD3 R36, P6, PT, R23, R36, RZ ;  /* 0x0000002417249210 */ /* 0x001fc80007fde0ff */
[----:B------:R-:W-:Y:S02]  /*0d60*/  @!P4 IADD3 R45, PT, PT, R45, R29, RZ ;  /* 0x0000001d2d2dc210 */ /* 0x000fe40007ffe0ff */
[----:B------:R-:W0:Y:S01]  /*0d70*/  @!P5 LDC.64 R18, c[0x0][0x398] ;  /* 0x0000e600ff12db82 */ /* 0x000e220000000a00 */
[----:B------:R-:W-:Y:S01]  /*0d80*/  @!P1 IADD3.X R37, PT, PT, R22, R37, RZ, P6, !PT ;  /* 0x0000002516259210 */ /* 0x000fe200037fe4ff */
[----:B---3--:R-:W-:Y:S01]  /*0d90*/  @!P5 IMAD R49, R49, R20, RZ ;  /* 0x000000143131d224 */ /* 0x008fe200078e02ff */
[C---:B------:R-:W-:Y:S02]  /*0da0*/  @!P4 SHF.L.U32 R29, R44.reuse, 0x2, RZ ;  /* 0x000000022c1dc819 */ /* 0x040fe400000006ff */
[----:B------:R-:W-:-:S03]  /*0db0*/  @!P4 SHF.L.U64.HI R46, R44, 0x2, R45 ;  /* 0x000000022c2ec819 */ /* 0x000fc6000001022d */
[----:B------:R-:W2:Y:S01]  /*0dc0*/  @P3 LDC.64 R24, c[0x0][0x3b0] ;  /* 0x0000ec00ff183b82 */ /* 0x000ea20000000a00 */
[----:B------:R-:W-:Y:S02]  /*0dd0*/  @!P5 MOV R44, R60 ;  /* 0x0000003c002cd202 */ /* 0x000fe40000000f00 */
[----:B------:R-:W-:-:S05]  /*0de0*/  @!P5 MOV R45, R63 ;  /* 0x0000003f002dd202 */ /* 0x000fca0000000f00 */
[----:B------:R-:W3:Y:S01]  /*0df0*/  LDC.64 R22, c[0x0][0x3a8] ;  /* 0x0000ea00ff167b82 */ /* 0x000ee20000000a00 */
[C---:B----4-:R-:W-:Y:S01]  /*0e00*/  @!P4 IADD3 R40, P6, PT, R29.reuse, R40, RZ ;  /* 0x000000281d28c210 */ /* 0x050fe20007fde0ff */
[C---:B------:R-:W-:Y:S02]  /*0e10*/  @!P5 IMAD R49, R28.reuse, R21, R49 ;  /* 0x000000151c31d224 */ /* 0x040fe400078e0231 */
[----:B------:R-:W-:Y:S01]  /*0e20*/  @!P5 IMAD.WIDE.U32 R20, R28, R20, R44 ;  /* 0x000000141c14d225 */ /* 0x000fe200078e002c */
[----:B------:R-:W-:Y:S02]  /*0e30*/  @!P4 IADD3.X R41, PT, PT, R46, R41, RZ, P6, !PT ;  /* 0x000000292e29c210 */ /* 0x000fe400037fe4ff */
[----:B------:R-:W-:Y:S02]  /*0e40*/  @!P4 IADD3 R42, P6, PT, R29, R42, RZ ;  /* 0x0000002a1d2ac210 */ /* 0x000fe40007fde0ff */
[----:B------:R-:W-:Y:S02]  /*0e50*/  @!P5 IADD3 R21, PT, PT, R21, R49, RZ ;  /* 0x000000311515d210 */ /* 0x000fe40007ffe0ff */
[----:B------:R-:W-:-:S02]  /*0e60*/  @!P5 SHF.L.U32 R47, R20, 0x2, RZ ;  /* 0x00000002142fd819 */ /* 0x000fc400000006ff */
[----:B------:R-:W-:Y:S02]  /*0e70*/  LOP3.LUT R51, R56, 0xffff, RZ, 0xc0, !PT ;  /* 0x0000ffff38337812 */ /* 0x000fe400078ec0ff */
[----:B------:R-:W-:Y:S02]  /*0e80*/  @!P4 IADD3.X R43, PT, PT, R46, R43, RZ, P6, !PT ;  /* 0x0000002b2e2bc210 */ /* 0x000fe400037fe4ff */
[----:B------:R-:W-:Y:S02]  /*0e90*/  @!P5 SHF.L.U64.HI R20, R20, 0x2, R21 ;  /* 0x000000021414d819 */ /* 0x000fe40000010215 */
[----:B-1----:R-:W-:Y:S01]  /*0ea0*/  @!P5 IADD3 R44, P6, PT, R47, R16, RZ ;  /* 0x000000102f2cd210 */ /* 0x002fe20007fde0ff */
[----:B------:R-:W-:-:S03]  /*0eb0*/  IMAD R49, R0, 0x46, R51 ;  /* 0x0000004600317824 */ /* 0x000fc600078e0233 */
[----:B------:R-:W-:Y:S02]  /*0ec0*/  @!P5 IADD3.X R45, PT, PT, R20, R17, RZ, P6, !PT ;  /* 0x00000011142dd210 */ /* 0x000fe400037fe4ff */
[----:B0-----:R-:W-:Y:S01]  /*0ed0*/  @!P5 IADD3 R46, P6, PT, R47, R18, RZ ;  /* 0x000000122f2ed210 */ /* 0x001fe20007fde0ff */
[----:B--2---:R-:W-:-:S03]  /*0ee0*/  @P3 IMAD.WIDE R28, R49, 0x2, R24 ;  /* 0x00000002311c3825 */ /* 0x004fc600078e0218 */
[----:B------:R-:W-:Y:S01]  /*0ef0*/  @!P5 IADD3.X R47, PT, PT, R20, R19, RZ, P6, !PT ;  /* 0x00000013142fd210 */ /* 0x000fe200037fe4ff */
[----:B---3--:R-:W-:Y:S01]  /*0f00*/  IMAD.WIDE R24, R49, 0x2, R22 ;  /* 0x0000000231187825 */ /* 0x008fe200078e0216 */
[----:B------:R-:W-:Y:S02]  /*0f10*/  CS2R R18, SRZ ;  /* 0x0000000000127805 */ /* 0x000fe4000001ff00 */
[----:B------:R-:W-:Y:S02]  /*0f20*/  CS2R R20, SRZ ;  /* 0x0000000000147805 */ /* 0x000fe4000001ff00 */
[----:B------:R-:W-:Y:S01]  /*0f30*/  CS2R R22, SRZ ;  /* 0x0000000000167805 */ /* 0x000fe2000001ff00 */
[----:B------:R-:W2:Y:S04]  /*0f40*/  @P3 LDG.E.U16 R58, desc[UR10][R28.64] ;  /* 0x0000000a1c3a3981 */ /* 0x000ea8000c1e1500 */
[----:B------:R0:W3:Y:S04]  /*0f50*/  @P3 LDG.E.U16 R53, desc[UR10][R28.64+0x2] ;  /* 0x0000020a1c353981 */ /* 0x0000e8000c1e1500 */
[----:B------:R-:W4:Y:S04]  /*0f60*/  LDG.E.U16 R48, desc[UR10][R24.64] ;  /* 0x0000000a18307981 */ /* 0x000f28000c1e1500 */
[----:B------:R1:W4:Y:S01]  /*0f70*/  LDG.E.U16 R49, desc[UR10][R24.64+0x2] ;  /* 0x0000020a18317981 */ /* 0x000322000c1e1500 */
[----:B0-----:R-:W-:-:S03]  /*0f80*/  CS2R R28, SRZ ;  /* 0x00000000001c7805 */ /* 0x001fc6000001ff00 */
[----:B------:R0:W5:Y:S04]  /*0f90*/  @!P0 LDG.E.64 R18, desc[UR10][R30.64] ;  /* 0x0000000a1e128981 */ /* 0x000168000c1e1b00 */
[----:B------:R0:W5:Y:S01]  /*0fa0*/  @!P2 LDG.E.64 R20, desc[UR10][R34.64] ;  /* 0x0000000a2214a981 */ /* 0x000162000c1e1b00 */
[----:B-1----:R-:W-:-:S03]  /*0fb0*/  CS2R R24, SRZ ;  /* 0x0000000000187805 */ /* 0x002fc6000001ff00 */
[----:B------:R1:W5:Y:S01]  /*0fc0*/  @!P2 LDG.E.64 R22, desc[UR10][R32.64] ;  /* 0x0000000a2016a981 */ /* 0x000362000c1e1b00 */
[----:B0-----:R-:W-:-:S03]  /*0fd0*/  CS2R R30, SRZ ;  /* 0x00000000001e7805 */ /* 0x001fc6000001ff00 */
[----:B------:R-:W5:Y:S01]  /*0fe0*/  @!P1 LDG.E.64 R24, desc[UR10][R38.64] ;  /* 0x0000000a26189981 */ /* 0x000f62000c1e1b00 */
[----:B------:R-:W-:-:S03]  /*0ff0*/  CS2R R34, SRZ ;  /* 0x0000000000227805 */ /* 0x000fc6000001ff00 */
[----:B------:R-:W5:Y:S01]  /*1000*/  @!P4 LDG.E.64 R28, desc[UR10][R40.64] ;  /* 0x0000000a281cc981 */ /* 0x000f62000c1e1b00 */
[----:B-1----:R-:W-:-:S03]  /*1010*/  CS2R R32, SRZ ;  /* 0x0000000000207805 */ /* 0x002fc6000001ff00 */
[----:B------:R-:W5:Y:S04]  /*1020*/  @!P4 LDG.E.64 R30, desc[UR10][R42.64] ;  /* 0x0000000a2a1ec981 */ /* 0x000f68000c1e1b00 */
[----:B------:R-:W5:Y:S04]  /*1030*/  @!P5 LDG.E.64 R32, desc[UR10][R44.64] ;  /* 0x0000000a2c20d981 */ /* 0x000f68000c1e1b00 */
[----:B------:R-:W5:Y:S01]  /*1040*/  @!P5 LDG.E.64 R34, desc[UR10][R46.64] ;  /* 0x0000000a2e22d981 */ /* 0x000f62000c1e1b00 */
[----:B------:R-:W-:-:S06]  /*1050*/  CS2R R16, SRZ ;  /* 0x0000000000107805 */ /* 0x000fcc000001ff00 */
[----:B------:R0:W5:Y:S02]  /*1060*/  @!P0 LDG.E.64 R16, desc[UR10][R26.64] ;  /* 0x0000000a1a108981 */ /* 0x000164000c1e1b00 */
[----:B0-----:R-:W-:-:S06]  /*1070*/  CS2R R26, SRZ ;  /* 0x00000000001a7805 */ /* 0x001fcc000001ff00 */
[----:B------:R0:W5:Y:S01]  /*1080*/  @!P1 LDG.E.64 R26, desc[UR10][R36.64] ;  /* 0x0000000a241a9981 */ /* 0x000162000c1e1b00 */
[----:B------:R-:W-:Y:S01]  /*1090*/  UISETP.NE.AND UP1, UPT, UR9, URZ, UPT ;  /* 0x000000ff0900728c */ /* 0x000fe2000bf25270 */
[----:B------:R-:W-:Y:S02]  /*10a0*/  MOV R52, RZ ;  /* 0x000000ff00347202 */ /* 0x000fe40000000f00 */
[----:B------:R-:W-:Y:S01]  /*10b0*/  MOV R55, RZ ;  /* 0x000000ff00377202 */ /* 0x000fe20000000f00 */
        /* <DEDUP_REMOVED lines=12> */
[----:B--2---:R-:W-:Y:S02]  /*1180*/  @P3 SHF.L.U32 R52, R58, 0x10, RZ ;  /* 0x000000103a343819 */ /* 0x004fe400000006ff */
[----:B---3--:R-:W-:Y:S02]  /*1190*/  @P3 SHF.L.U32 R55, R53, 0x10, RZ ;  /* 0x0000001035373819 */ /* 0x008fe400000006ff */
[----:B----4-:R-:W-:Y:S02]  /*11a0*/  SHF.L.U32 R5, R48, 0x10, RZ ;  /* 0x0000001030057819 */ /* 0x010fe400000006ff */
[----:B------:R-:W-:Y:S01]  /*11b0*/  SHF.L.U32 R4, R49, 0x10, RZ ;  /* 0x0000001031047819 */ /* 0x000fe200000006ff */
[----:B------:R-:W-:Y:S06]  /*11c0*/  BRA.U UP1, `(.L_x_1437) ;  /* 0x0000000501c47547 */ /* 0x000fec000b800000 */
        /* <DEDUP_REMOVED lines=67> */
[----:B------:R-:W-:Y:S01]  /*1600*/  FMUL.FTZ R40, R27, R4 ;  /* 0x000000041b287220 */ /* 0x000fe20000410000 */
[----:B------:R-:W-:Y:S01]  /*1610*/  FFMA.FTZ R43, R26, R41, R43 ;  /* 0x000000291a2b7223 */ /* 0x000fe2000001002b */
[----:B------:R-:W-:Y:S01]  /*1620*/  FADD.FTZ R39, R39, R44 ;  /* 0x0000002c27277221 */ /* 0x000fe20000010000 */
[----:B------:R-:W-:Y:S01]  /*1630*/  FMUL.FTZ R41, R38, UR12 ;  /* 0x0000000c26297c20 */ /* 0x000fe20008410000 */
[----:B------:R-:W-:Y:S01]  /*1640*/  FFMA.FTZ R38, R27, R37, R36 ;  /* 0x000000251b267223 */ /* 0x000fe20000010024 */
[----:B------:R-:W-:Y:S01]  /*1650*/  FFMA.FTZ R42, R37, R40, R42 ;  /* 0x00000028252a7223 */ /* 0x000fe2000001002a */
[----:B------:R-:W-:Y:S01]  /*1660*/  FADD.FTZ R37, RZ, R2 ;  /* 0x00000002ff257221 */ /* 0x000fe20000010000 */
[----:B------:R-:W-:Y:S01]  /*1670*/  FMUL.FTZ R44, R30, R5 ;  /* 0x000000051e2c7220 */ /* 0x000fe20000410000 */
[----:B------:R-:W-:Y:S01]  /*1680*/  FADD.FTZ R39, R40, R39 ;  /* 0x0000002728277221 */ /* 0x000fe20000010000 */
[----:B------:R-:W-:Y:S01]  /*1690*/  FADD.FTZ R36, RZ, R3 ;  /* 0x00000003ff247221 */ /* 0x000fe20000010000 */
[----:B------:R-:W-:Y:S01]  /*16a0*/  FADD.FTZ R40, R29, -UR20 ;  /* 0x800000141d287e21 */ /* 0x000fe20008010000 */
[----:B------:R-:W-:Y:S01]  /*16b0*/  FADD.FTZ R37, R10, R37 ;  /* 0x000000250a257221 */ /* 0x000fe20000010000 */
[----:B------:R-:W-:Y:S01]  /*16c0*/  FFMA.FTZ R43, R30, R41, R43 ;  /* 0x000000291e2b7223 */ /* 0x000fe2000001002b */
[----:B------:R-:W-:Y:S01]  /*16d0*/  FADD.FTZ R46, R39, R44 ;  /* 0x0000002c272e7221 */ /* 0x000fe20000010000 */
[----:B------:R-:W-:Y:S01]  /*16e0*/  FADD.FTZ R36, R11, R36 ;  /* 0x000000240b247221 */ /* 0x000fe20000010000 */
[----:B------:R-:W-:Y:S01]  /*16f0*/  FFMA.FTZ R41, R41, R44, R42 ;  /* 0x0000002c29297223 */ /* 0x000fe2000001002a */
[----:B------:R-:W-:Y:S01]  /*1700*/  FMUL.FTZ R40, R40, UR12 ;  /* 0x0000000c28287c20 */ /* 0x000fe20008410000 */
[----:B------:R-:W-:Y:S01]  /*1710*/  FMUL.FTZ R39, R31, R4 ;  /* 0x000000041f277220 */ /* 0x000fe20000410000 */
[----:B------:R-:W-:Y:S01]  /*1720*/  FADD.FTZ R37, R14, R37 ;  /* 0x000000250e257221 */ /* 0x000fe20000010000 */
[----:B------:R-:W-:Y:S01]  /*1730*/  FADD.FTZ R36, R15, R36 ;  /* 0x000000240f247221 */ /* 0x000fe20000010000 */
        /* <DEDUP_REMOVED lines=8> */
[----:B------:R-:W-:Y:S01]  /*17c0*/  FADD.FTZ R39, R33, -UR20 ;  /* 0x8000001421277e21 */ /* 0x000fe20008010000 */
[----:B------:R-:W-:Y:S01]  /*17d0*/  FADD.FTZ R37, R22, R37 ;  /* 0x0000002516257221 */ /* 0x000fe20000010000 */
[----:B------:R-:W-:Y:S01]  /*17e0*/  FADD.FTZ R36, R23, R36 ;  /* 0x0000002417247221 */ /* 0x000fe20000010000 */
[----:B------:R-:W-:Y:S01]  /*17f0*/  FFMA.FTZ R44, R42, R45, R41 ;  /* 0x0000002d2a2c7223 */ /* 0x000fe20000010029 */
[----:B------:R-:W-:Y:S01]  /*1800*/  FADD.FTZ R47, R46, R45 ;  /* 0x0000002d2e2f7221 */ /* 0x000fe20000010000 */
[----:B------:R-:W-:Y:S01]  /*1810*/  FMUL.FTZ R40, R35, R4 ;  /* 0x0000000423287220 */ /* 0x000fe20000410000 */
[----:B------:R-:W-:Y:S01]  /*1820*/  FMUL.FTZ R41, R39, UR12 ;  /* 0x0000000c27297c20 */ /* 0x000fe20008410000 */
        /* <DEDUP_REMOVED lines=11> */
.L_x_1437:
        /* <DEDUP_REMOVED lines=22> */
[----:B------:R-:W1:Y:S01]  /*1a40*/  MUFU.EX2 R53, R53 ;  /* 0x0000003500357308 */ /* 0x000e620000000800 */
[----:B--2---:R-:W-:-:S07]  /*1a50*/  FADD.FTZ R48, R45, 1 ;  /* 0x3f8000002d307421 */ /* 0x004fce0000010000 */
[----:B------:R-:W2:Y:S01]  /*1a60*/  MUFU.RCP R42, R42 ;  /* 0x0000002a002a7308 */ /* 0x000ea20000001000 */
[----:B0-----:R-:W-:-:S04]  /*1a70*/  FADD.FTZ R45, -R43, 1 ;  /* 0x3f8000002b2d7421 */ /* 0x001fc80000010100 */
[----:B------:R-:W-:Y:S01]  /*1a80*/  FFMA.FTZ R45, R40, R45, 1 ;  /* 0x3f800000282d7423 */ /* 0x000fe2000001002d */
[----:B------:R-:W-:Y:S02]  /*1a90*/  FMUL.FTZ R40, R2, R43 ;  /* 0x0000002b02287220 */ /* 0x000fe40000410000 */
[----:B------:R-:W0:Y:S01]  /*1aa0*/  MUFU.RCP R49, R48 ;  /* 0x0000003000317308 */ /* 0x000e220000001000 */
[----:B-1----:R-:W-:Y:S01]  /*1ab0*/  FADD.FTZ R43, R53, 1 ;  /* 0x3f800000352b7421 */ /* 0x002fe20000010000 */
[----:B------:R-:W-:-:S06]  /*1ac0*/  FMUL.FTZ R44, R40, R45 ;  /* 0x0000002d282c7220 */ /* 0x000fcc0000410000 */
[----:B------:R1:W3:Y:S01]  /*1ad0*/  MUFU.RCP R58, R43 ;  /* 0x0000002b003a7308 */ /* 0x0002e20000001000 */
[----:B--2---:R-:W-:Y:S01]  /*1ae0*/  FADD.FTZ R40, -R42, 1 ;  /* 0x3f8000002a287421 */ /* 0x004fe20000010100 */
[----:B------:R-:W-:-:S03]  /*1af0*/  FMUL.FTZ R42, R3, R42 ;  /* 0x0000002a032a7220 */ /* 0x000fc60000410000 */
[----:B------:R-:W-:Y:S01]  /*1b00*/  FFMA.FTZ R41, R41, R40, 1 ;  /* 0x3f80000029297423 */ /* 0x000fe20000010028 */
[----:B0-----:R-:W-:-:S03]  /*1b10*/  FADD.FTZ R45, -R49, 1 ;  /* 0x3f800000312d7421 */ /* 0x001fc60000010100 */
[----:B------:R-:W-:Y:S01]  /*1b20*/  FMUL.FTZ R41, R42, R41 ;  /* 0x000000292a297220 */ /* 0x000fe20000410000 */
[----:B------:R-:W-:Y:S01]  /*1b30*/  FMUL.FTZ R49, R10, R49 ;  /* 0x000000310a317220 */ /* 0x000fe20000410000 */
[----:B------:R-:W-:Y:S02]  /*1b40*/  FFMA.FTZ R46, R46, R45, 1 ;  /* 0x3f8000002e2e7423 */ /* 0x000fe4000001002d */
[----:B-1----:R-:W-:Y:S01]  /*1b50*/  FMUL.FTZ R43, R4, R41 ;  /* 0x00000029042b7220 */ /* 0x002fe20000410000 */
[----:B---3--:R-:W-:Y:S01]  /*1b60*/  FADD.FTZ R40, -R58, 1 ;  /* 0x3f8000003a287421 */ /* 0x008fe20000010100 */
[----:B------:R-:W-:Y:S01]  /*1b70*/  FMUL.FTZ R46, R49, R46 ;  /* 0x0000002e312e7220 */ /* 0x000fe20000410000 */
[----:B------:R-:W-:Y:S02]  /*1b80*/  FMUL.FTZ R58, R11, R58 ;  /* 0x0000003a0b3a7220 */ /* 0x000fe40000410000 */
[----:B------:R-:W-:Y:S01]  /*1b90*/  FFMA.FTZ R47, R47, R40, 1 ;  /* 0x3f8000002f2f7423 */ /* 0x000fe20000010028 */
[----:B------:R-:W-:-:S03]  /*1ba0*/  FMUL.FTZ R40, R5, R44 ;  /* 0x0000002c05287220 */ /* 0x000fc60000410000 */
[----:B------:R-:W-:Y:S01]  /*1bb0*/  FMUL.FTZ R47, R58, R47 ;  /* 0x0000002f3a2f7220 */ /* 0x000fe20000410000 */
[C---:B------:R-:W-:Y:S01]  /*1bc0*/  FFMA.FTZ R45, R37.reuse, R40, RZ ;  /* 0x00000028252d7223 */ /* 0x040fe200000100ff */
[----:B------:R-:W-:Y:S01]  /*1bd0*/  FADD.FTZ R42, RZ, R40 ;  /* 0x00000028ff2a7221 */ /* 0x000fe20000010000 */
[----:B------:R-:W-:Y:S01]  /*1be0*/  FADD.FTZ R40, R12, -UR20 ;  /* 0x800000140c287e21 */ /* 0x000fe20008010000 */
[----:B------:R-:W-:Y:S01]  /*1bf0*/  FFMA.FTZ R37, R37, R44, RZ ;  /* 0x0000002c25257223 */ /* 0x000fe200000100ff */
[----:B------:R-:W-:Y:S01]  /*1c00*/  FFMA.FTZ R45, R36, R43, R45 ;  /* 0x0000002b242d7223 */ /* 0x000fe2000001002d */
[----:B------:R-:W-:Y:S01]  /*1c10*/  FADD.FTZ R42, R43, R42 ;  /* 0x0000002a2b2a7221 */ /* 0x000fe20000010000 */
[----:B------:R-:W-:Y:S01]  /*1c20*/  FMUL.FTZ R40, R40, UR12 ;  /* 0x0000000c28287c20 */ /* 0x000fe20008410000 */
[----:B------:R-:W-:Y:S01]  /*1c30*/  FFMA.FTZ R43, R38, R46, R37 ;  /* 0x0000002e262b7223 */ /* 0x000fe20000010025 */
[----:B------:R-:W-:Y:S01]  /*1c40*/  FADD.FTZ R44, RZ, R44 ;  /* 0x0000002cff2c7221 */ /* 0x000fe20000010000 */
[----:B------:R-:W-:Y:S01]  /*1c50*/  FFMA.FTZ R36, R36, R41, RZ ;  /* 0x0000002924247223 */ /* 0x000fe200000100ff */
[C---:B------:R-:W-:Y:S01]  /*1c60*/  FFMA.FTZ R48, R5.reuse, R40, R52 ;  /* 0x0000002805307223 */ /* 0x040fe20000010034 */
[----:B------:R-:W-:Y:S01]  /*1c70*/  FADD.FTZ R41, RZ, R41 ;  /* 0x00000029ff297221 */ /* 0x000fe20000010000 */
[----:B------:R-:W-:Y:S01]  /*1c80*/  FADD.FTZ R44, R44, R46 ;  /* 0x0000002e2c2c7221 */ /* 0x000fe20000010000 */
[----:B------:R-:W-:Y:S01]  /*1c90*/  FMUL.FTZ R46, R5, R46 ;  /* 0x0000002e052e7220 */ /* 0x000fe20000410000 */
[----:B------:R-:W-:Y:S01]  /*1ca0*/  FMUL.FTZ R49, R48, -1.4426950216293334961 ;  /* 0xbfb8aa3b30317820 */ /* 0x000fe20000410000 */
[----:B------:R-:W-:-:S02]  /*1cb0*/  FADD.FTZ R41, R41, R47 ;  /* 0x0000002f29297221 */ /* 0x000fc40000010000 */
[----:B------:R-:W-:Y:S01]  /*1cc0*/  FFMA.FTZ R45, R38, R46, R45 ;  /* 0x0000002e262d7223 */ /* 0x000fe2000001002d */
[-C--:B------:R-:W-:Y:S02]  /*1cd0*/  FMUL.FTZ R38, R4, R47.reuse ;  /* 0x0000002f04267220 */ /* 0x080fe40000410000 */
[----:B------:R-:W0:Y:S02]  /*1ce0*/  MUFU.EX2 R49, R49 ;  /* 0x0000003100317308 */ /* 0x000e240000000800 */
[----:B------:R-:W-:Y:S01]  /*1cf0*/  FFMA.FTZ R45, R39, R38, R45 ;  /* 0x00000026272d7223 */ /* 0x000fe2000001002d */
[----:B0-----:R-:W-:Y:S01]  /*1d00*/  FADD.FTZ R53, R49, 1 ;  /* 0x3f80000031357421 */ /* 0x001fe20000010000 */
[----:B------:R-:W-:Y:S01]  /*1d10*/  FADD.FTZ R49, R42, R46 ;  /* 0x0000002e2a317221 */ /* 0x000fe20000010000 */
[----:B------:R-:W-:Y:S01]  /*1d20*/  FFMA.FTZ R42, R39, R47, R36 ;  /* 0x0000002f272a7223 */ /* 0x000fe20000010024 */
[----:B------:R-:W-:Y:S02]  /*1d30*/  FADD.FTZ R36, R16, -UR20 ;  /* 0x8000001410247e21 */ /* 0x000fe40008010000 */
[----:B------:R-:W-:Y:S01]  /*1d40*/  FADD.FTZ R49, R38, R49 ;  /* 0x0000003126317221 */ /* 0x000fe20000010000 */
[----:B------:R-:W0:Y:S01]  /*1d50*/  MUFU.RCP R53, R53 ;  /* 0x0000003500357308 */ /* 0x000e220000001000 */
[----:B------:R-:W-:-:S04]  /*1d60*/  FMUL.FTZ R36, R36, UR12 ;  /* 0x0000000c24247c20 */ /* 0x000fc80008410000 */
[----:B------:R-:W-:Y:S01]  /*1d70*/  FFMA.FTZ R38, R5, R36, R52 ;  /* 0x0000002405267223 */ /* 0x000fe20000010034 */
[----:B0-----:R-:W-:-:S04]  /*1d80*/  FADD.FTZ R37, -R53, 1 ;  /* 0x3f80000035257421 */ /* 0x001fc80000010100 */
[----:B------:R-:W-:Y:S01]  /*1d90*/  FFMA.FTZ R48, R48, R37, 1 ;  /* 0x3f80000030307423 */ /* 0x000fe20000010025 */
[----:B------:R-:W-:-:S04]  /*1da0*/  FMUL.FTZ R37, R14, R53 ;  /* 0x000000350e257220 */ /* 0x000fc80000410000 */
[----:B------:R-:W-:Y:S01]  /*1db0*/  FMUL.FTZ R59, R37, R48 ;  /* 0x00000030253b7220 */ /* 0x000fe20000410000 */
[----:B------:R-:W-:-:S03]  /*1dc0*/  FADD.FTZ R37, R13, -UR20 ;  /* 0x800000140d257e21 */ /* 0x000fc60008010000 */
[----:B------:R-:W-:Y:S01]  /*1dd0*/  FADD.FTZ R44, R44, R59 ;  /* 0x0000003b2c2c7221 */ /* 0x000fe20000010000 */
[----:B------:R-:W-:Y:S01]  /*1de0*/  FMUL.FTZ R37, R37, UR12 ;  /* 0x0000000c25257c20 */ /* 0x000fe20008410000 */
[----:B------:R-:W-:-:S03]  /*1df0*/  FFMA.FTZ R43, R40, R59, R43 ;  /* 0x0000003b282b7223 */ /* 0x000fc6000001002b */
[----:B------:R-:W-:-:S04]  /*1e00*/  FFMA.FTZ R46, R4, R37, R55 ;  /* 0x00000025042e7223 */ /* 0x000fc80000010037 */
[----:B------:R-:W-:-:S06]  /*1e10*/  FMUL.FTZ R48, R46, -1.4426950216293334961 ;  /* 0xbfb8aa3b2e307820 */ /* 0x000fcc0000410000 */
[----:B------:R-:W0:Y:S02]  /*1e20*/  MUFU.EX2 R48, R48 ;  /* 0x0000003000307308 */ /* 0x000e240000000800 */
[----:B0-----:R-:W-:Y:S01]  /*1e30*/  FADD.FTZ R53, R48, 1 ;  /* 0x3f80000030357421 */ /* 0x001fe20000010000 */
[----:B------:R-:W-:-:S05]  /*1e40*/  FMUL.FTZ R48, R38, -1.4426950216293334961 ;  /* 0xbfb8aa3b26307820 */ /* 0x000fca0000410000 */
[----:B------:R-:W0:Y:S08]  /*1e50*/  MUFU.RCP R58, R53 ;  /* 0x00000035003a7308 */ /* 0x000e300000001000 */
[----:B------:R-:W1:Y:S01]  /*1e60*/  MUFU.EX2 R48, R48 ;  /* 0x0000003000307308 */ /* 0x000e620000000800 */
[----:B0-----:R-:W-:Y:S01]  /*1e70*/  FADD.FTZ R39, -R58, 1 ;  /* 0x3f8000003a277421 */ /* 0x001fe20000010100 */
[----:B------:R-:W-:-:S03]  /*1e80*/  FMUL.FTZ R58, R15, R58 ;  /* 0x0000003a0f3a7220 */ /* 0x000fc60000410000 */
[----:B------:R-:W-:Y:S01]  /*1e90*/  FFMA.FTZ R39, R46, R39, 1 ;  /* 0x3f8000002e277423 */ /* 0x000fe20000010027 */
[----:B------:R-:W-:Y:S01]  /*1ea0*/  FMUL.FTZ R46, R5, R59 ;  /* 0x0000003b052e7220 */ /* 0x000fe20000410000 */
[----:B-1----:R-:W-:-:S03]  /*1eb0*/  FADD.FTZ R53, R48, 1 ;  /* 0x3f80000030357421 */ /* 0x002fc60000010000 */
[----:B------:R-:W-:Y:S01]  /*1ec0*/  FFMA.FTZ R47, R40, R46, R45 ;  /* 0x0000002e282f7223 */ /* 0x000fe2000001002d */
[----:B------:R-:W-:Y:S01]  /*1ed0*/  FADD.FTZ R49, R49, R46 ;  /* 0x0000002e31317221 */ /* 0x000fe20000010000 */
[----:B------:R-:W-:Y:S01]  /*1ee0*/  FMUL.FTZ R39, R58, R39 ;  /* 0x000000273a277220 */ /* 0x000fe20000410000 */
[----:B------:R-:W0:Y:S03]  /*1ef0*/  MUFU.RCP R53, R53 ;  /* 0x0000003500357308 */ /* 0x000e260000001000 */
[----:B------:R-:W-:Y:S01]  /*1f00*/  FMUL.FTZ R40, R4, R39 ;  /* 0x0000002704287220 */ /* 0x000fe20000410000 */
[----:B------:R-:W-:-:S03]  /*1f10*/  FADD.FTZ R41, R41, R39 ;  /* 0x0000002729297221 */ /* 0x000fc60000010000 */
[----:B------:R-:W-:Y:S01]  /*1f20*/  FFMA.FTZ R47, R37, R40, R47 ;  /* 0x00000028252f7223 */ /* 0x000fe2000001002f */
[----:B------:R-:W-:Y:S01]  /*1f30*/  FADD.FTZ R49, R40, R49 ;  /* 0x0000003128317221 */ /* 0x000fe20000010000 */
[----:B0-----:R-:W-:-:S04]  /*1f40*/  FADD.FTZ R45, -R53, 1 ;  /* 0x3f800000352d7421 */ /* 0x001fc80000010100 */
[----:B------:R-:W-:Y:S01]  /*1f50*/  FFMA.FTZ R45, R38, R45, 1 ;  /* 0x3f800000262d7423 */ /* 0x000fe2000001002d */
[----:B------:R-:W-:-:S04]  /*1f60*/  FMUL.FTZ R38, R18, R53 ;  /* 0x0000003512267220 */ /* 0x000fc80000410000 */
[----:B------:R-:W-:Y:S01]  /*1f70*/  FMUL.FTZ R59, R38, R45 ;  /* 0x0000002d263b7220 */ /* 0x000fe20000410000 */
[----:B------:R-:W-:Y:S01]  /*1f80*/  FADD.FTZ R38, R17, -UR20 ;  /* 0x8000001411267e21 */ /* 0x000fe20008010000 */
[----:B------:R-:W-:Y:S02]  /*1f90*/  FFMA.FTZ R45, R37, R39, R42 ;  /* 0x00000027252d7223 */ /* 0x000fe4000001002a */
[-C--:B------:R-:W-:Y:S01]  /*1fa0*/  FMUL.FTZ R42, R5, R59.reuse ;  /* 0x0000003b052a7220 */ /* 0x080fe20000410000 */
        /* <DEDUP_REMOVED lines=28> */
[----:B------:R-:W-:Y:S02]  /*2170*/  FMUL.FTZ R39, R4, R58 ;  /* 0x0000003a04277220 */ /* 0x000fe40000410000 */
[----:B------:R-:W-:Y:S01]  /*2180*/  FADD.FTZ R44, R44, R59 ;  /* 0x0000003b2c2c7221 */ /* 0x000fe20000010000 */
[----:B------:R-:W-:Y:S01]  /*2190*/  FMUL.FTZ R36, R36, UR12 ;  /* 0x0000000c24247c20 */ /* 0x000fe20008410000 */
[----:B------:R-:W-:Y:S01]  /*21a0*/  FFMA.FTZ R46, R38, R39, R46 ;  /* 0x00000027262e7223 */ /* 0x000fe2000001002e */
[----:B------:R-:W-:Y:S01]  /*21b0*/  FADD.FTZ R42, R39, R42 ;  /* 0x0000002a272a7221 */ /* 0x000fe20000010000 */
[-C--:B------:R-:W-:Y:S01]  /*21c0*/  FFMA.FTZ R39, R37, R59.reuse, R40 ;  /* 0x0000003b25277223 */ /* 0x080fe20000010028 */
        /* <DEDUP_REMOVED lines=8> */
[----:B0-----:R-:W-:-:S04]  /*2250*/  FADD.FTZ R38, -R48, 1 ;  /* 0x3f80000030267421 */ /* 0x001fc80000010100 */
[----:B------:R-:W-:Y:S01]  /*2260*/  FFMA.FTZ R43, R43, R38, 1 ;  /* 0x3f8000002b2b7423 */ /* 0x000fe20000010026 */
[----:B------:R-:W-:-:S04]  /*2270*/  FMUL.FTZ R38, R23, R48 ;  /* 0x0000003017267220 */ /* 0x000fc80000410000 */
[----:B------:R-:W-:Y:S01]  /*2280*/  FMUL.FTZ R43, R38, R43 ;  /* 0x0000002b262b7220 */ /* 0x000fe20000410000 */
[----:B------:R-:W-:-:S03]  /*2290*/  FADD.FTZ R38, R24, -UR20 ;  /* 0x8000001418267e21 */ /* 0x000fc60008010000 */
[----:B------:R-:W-:Y:S01]  /*22a0*/  FADD.FTZ R41, R41, R43 ;  /* 0x0000002b29297221 */ /* 0x000fe20000010000 */
        /* <DEDUP_REMOVED lines=10> */
[----:B------:R-:W-:Y:S01]  /*2350*/  FADD.FTZ R37, R25, -UR20 ;  /* 0x8000001419257e21 */ /* 0x000fe20008010000 */
[-C--:B------:R-:W-:Y:S01]  /*2360*/  FFMA.FTZ R40, R36, R43.reuse, R45 ;  /* 0x0000002b24287223 */ /* 0x080fe2000001002d */
[----:B------:R-:W-:Y:S01]  /*2370*/  FMUL.FTZ R43, R4, R43 ;  /* 0x0000002b042b7220 */ /* 0x000fe20000410000 */
[----:B------:R-:W-:Y:S01]  /*2380*/  FFMA.FTZ R39, R38, R53, R39 ;  /* 0x0000003526277223 */ /* 0x000fe20000010027 */
[----:B------:R-:W-:Y:S01]  /*2390*/  FMUL.FTZ R37, R37, UR12 ;  /* 0x0000000c25257c20 */ /* 0x000fe20008410000 */
[----:B------:R-:W-:Y:S01]  /*23a0*/  FADD.FTZ R44, R44, R53 ;  /* 0x000000352c2c7221 */ /* 0x000fe20000010000 */
[----:B------:R-:W-:Y:S01]  /*23b0*/  FFMA.FTZ R45, R36, R43, R46 ;  /* 0x0000002b242d7223 */ /* 0x000fe2000001002e */
[----:B------:R-:W-:Y:S01]  /*23c0*/  FADD.FTZ R42, R43, R42 ;  /* 0x0000002a2b2a7221 */ /* 0x000fe20000010000 */
[----:B------:R-:W-:Y:S01]  /*23d0*/  FFMA.FTZ R47, R4, R37, R55 ;  /* 0x00000025042f7223 */ /* 0x000fe20000010037 */
[----:B------:R-:W-:-:S03]  /*23e0*/  FMUL.FTZ R46, R5, R53 ;  /* 0x00000035052e7220 */ /* 0x000fc60000410000 */
[----:B------:R-:W-:Y:S01]  /*23f0*/  FMUL.FTZ R48, R47, -1.4426950216293334961 ;  /* 0xbfb8aa3b2f307820 */ /* 0x000fe20000410000 */
[----:B------:R-:W-:-:S05]  /*2400*/  FFMA.FTZ R45, R38, R46, R45 ;  /* 0x0000002e262d7223 */ /* 0x000fca000001002d */
[----:B------:R-:W0:Y:S02]  /*2410*/  MUFU.EX2 R48, R48 ;  /* 0x0000003000307308 */ /* 0x000e240000000800 */
[----:B0-----:R-:W-:-:S06]  /*2420*/  FADD.FTZ R49, R48, 1 ;  /* 0x3f80000030317421 */ /* 0x001fcc0000010000 */
[----:B------:R-:W0:Y:S02]  /*2430*/  MUFU.RCP R58, R49 ;  /* 0x00000031003a7308 */ /* 0x000e240000001000 */
[----:B0-----:R-:W-:Y:S01]  /*2440*/  FADD.FTZ R36, -R58, 1 ;  /* 0x3f8000003a247421 */ /* 0x001fe20000010100 */
[----:B------:R-:W-:-:S03]  /*2450*/  FMUL.FTZ R58, R27, R58 ;  /* 0x0000003a1b3a7220 */ /* 0x000fc60000410000 */
[----:B------:R-:W-:Y:S01]  /*2460*/  FFMA.FTZ R47, R47, R36, 1 ;  /* 0x3f8000002f2f7423 */ /* 0x000fe20000010024 */
[----:B------:R-:W-:-:S03]  /*2470*/  FADD.FTZ R36, R28, -UR20 ;  /* 0x800000141c247e21 */ /* 0x000fc60008010000 */
[----:B------:R-:W-:Y:S01]  /*2480*/  FMUL.FTZ R47, R58, R47 ;  /* 0x0000002f3a2f7220 */ /* 0x000fe20000410000 */
[----:B------:R-:W-:-:S03]  /*2490*/  FMUL.FTZ R36, R36, UR12 ;  /* 0x0000000c24247c20 */ /* 0x000fc60008410000 */
        /* <DEDUP_REMOVED lines=9> */
[----:B------:R-:W-:-:S03]  /*2530*/  FADD.FTZ R49, R42, R46 ;  /* 0x0000002e2a317221 */ /* 0x000fc60000010000 */
[----:B------:R-:W-:Y:S01]  /*2540*/  FMUL.FTZ R53, R38, R43 ;  /* 0x0000002b26357220 */ /* 0x000fe20000410000 */
[----:B------:R-:W-:Y:S01]  /*2550*/  FADD.FTZ R38, R29, -UR20 ;  /* 0x800000141d267e21 */ /* 0x000fe20008010000 */
[CC--:B------:R-:W-:Y:S01]  /*2560*/  FFMA.FTZ R43, R37.reuse, R47.reuse, R40 ;  /* 0x0000002f252b7223 */ /* 0x0c0fe20000010028 */
[----:B------:R-:W-:Y:S02]  /*2570*/  FMUL.FTZ R40, R4, R47 ;  /* 0x0000002f04287220 */ /* 0x000fe40000410000 */
[----:B------:R-:W-:Y:S02]  /*2580*/  FMUL.FTZ R38, R38, UR12 ;  /* 0x0000000c26267c20 */ /* 0x000fe40008410000 */
[----:B------:R-:W-:Y:S01]  /*2590*/  FFMA.FTZ R45, R37, R40, R45 ;  /* 0x00000028252d7223 */ /* 0x000fe2000001002d */
[----:B------:R-:W-:Y:S01]  /*25a0*/  FADD.FTZ R49, R40, R49 ;  /* 0x0000003128317221 */ /* 0x000fe20000010000 */
[----:B------:R-:W-:Y:S01]  /*25b0*/  FFMA.FTZ R42, R4, R38, R55 ;  /* 0x00000026042a7223 */ /* 0x000fe20000010037 */
[----:B------:R-:W-:Y:S01]  /*25c0*/  FADD.FTZ R40, R44, R53 ;  /* 0x000000352c287221 */ /* 0x000fe20000010000 */
[----:B------:R-:W-:-:S02]  /*25d0*/  FMUL.FTZ R44, R5, R53 ;  /* 0x00000035052c7220 */ /* 0x000fc40000410000 */
[----:B------:R-:W-:-:S06]  /*25e0*/  FMUL.FTZ R46, R42, -1.4426950216293334961 ;  /* 0xbfb8aa3b2a2e7820 */ /* 0x000fcc0000410000 */
[----:B------:R-:W0:Y:S02]  /*25f0*/  MUFU.EX2 R46, R46 ;  /* 0x0000002e002e7308 */ /* 0x000e240000000800 */
[----:B0-----:R-:W-:Y:S01]  /*2600*/  FADD.FTZ R48, R46, 1 ;  /* 0x3f8000002e307421 */ /* 0x001fe20000010000 */
[C---:B------:R-:W-:Y:S01]  /*2610*/  FFMA.FTZ R46, R36.reuse, R53, R39 ;  /* 0x00000035242e7223 */ /* 0x040fe20000010027 */
[----:B------:R-:W-:Y:S01]  /*2620*/  FADD.FTZ R39, R33, -UR20 ;  /* 0x8000001421277e21 */ /* 0x000fe20008010000 */
[----:B------:R-:W-:Y:S01]  /*2630*/  FFMA.FTZ R36, R36, R44, R45 ;  /* 0x0000002c24247223 */ /* 0x000fe2000001002d */
[----:B------:R-:W-:Y:S02]  /*2640*/  FADD.FTZ R44, R49, R44 ;  /* 0x0000002c312c7221 */ /* 0x000fe40000010000 */
        /* <DEDUP_REMOVED lines=8> */
[-C--:B------:R-:W-:Y:S01]  /*26d0*/  FMUL.FTZ R39, R4, R42.reuse ;  /* 0x0000002a04277220 */ /* 0x080fe20000410000 */
[----:B------:R-:W-:Y:S01]  /*26e0*/  FMUL.FTZ R37, R37, UR12 ;  /* 0x0000000c25257c20 */ /* 0x000fe20008410000 */
[C---:B------:R-:W-:Y:S01]  /*26f0*/  FFMA.FTZ R43, R38.reuse, R42, R43 ;  /* 0x0000002a262b7223 */ /* 0x040fe2000001002b */
[----:B------:R-:W-:Y:S01]  /*2700*/  FADD.FTZ R41, R41, R42 ;  /* 0x0000002a29297221 */ /* 0x000fe20000010000 */
[----:B------:R-:W-:Y:S01]  /*2710*/  FFMA.FTZ R36, R38, R39, R36 ;  /* 0x0000002726247223 */ /* 0x000fe20000010024 */
        /* <DEDUP_REMOVED lines=9> */
[----:B------:R-:W-:-:S03]  /*27b0*/  FMUL.FTZ R47, R45, -1.4426950216293334961 ;  /* 0xbfb8aa3b2d2f7820 */ /* 0x000fc60000410000 */
[----:B------:R-:W-:-:S03]  /*27c0*/  FMUL.FTZ R59, R59, R64 ;  /* 0x000000403b3b7220 */ /* 0x000fc60000410000 */
[----:B------:R-:W0:Y:S01]  /*27d0*/  MUFU.EX2 R47, R47 ;  /* 0x0000002f002f7308 */ /* 0x000e220000000800 */
[----:B------:R-:W-:-:S04]  /*27e0*/  FMUL.FTZ R39, R5, R59 ;  /* 0x0000003b05277220 */ /* 0x000fc80000410000 */
[----:B------:R-:W-:Y:S01]  /*27f0*/  FFMA.FTZ R36, R37, R39, R36 ;  /* 0x0000002725247223 */ /* 0x000fe20000010024 */
[----:B0-----:R-:W-:-:S06]  /*2800*/  FADD.FTZ R48, R47, 1 ;  /* 0x3f8000002f307421 */ /* 0x001fcc0000010000 */
[----:B------:R-:W0:Y:S02]  /*2810*/  MUFU.RCP R48, R48 ;  /* 0x0000003000307308 */ /* 0x000e240000001000 */
[----:B0-----:R-:W-:-:S04]  /*2820*/  FADD.FTZ R38, -R48, 1 ;  /* 0x3f80000030267421 */ /* 0x001fc80000010100 */
[----:B------:R-:W-:Y:S01]  /*2830*/  FFMA.FTZ R45, R45, R38, 1 ;  /* 0x3f8000002d2d7423 */ /* 0x000fe20000010026 */
[----:B------:R-:W-:-:S04]  /*2840*/  FMUL.FTZ R38, R35, R48 ;  /* 0x0000003023267220 */ /* 0x000fc80000410000 */
[----:B------:R-:W-:Y:S01]  /*2850*/  FMUL.FTZ R42, R38, R45 ;  /* 0x0000002d262a7220 */ /* 0x000fe20000410000 */
[----:B------:R-:W-:-:S03]  /*2860*/  FADD.FTZ R38, R44, R39 ;  /* 0x000000272c267221 */ /* 0x000fc60000010000 */
[----:B------:R-:W-:Y:S01]  /*2870*/  FMUL.FTZ R47, R4, R42 ;  /* 0x0000002a042f7220 */ /* 0x000fe20000410000 */
[----:B------:R-:W-:-:S03]  /*2880*/  FADD.FTZ R39, R41, R42 ;  /* 0x0000002a29277221 */ /* 0x000fc60000010000 */
[----:B------:R-:W-:Y:S01]  /*2890*/  FFMA.FTZ R44, R53, R47, R36 ;  /* 0x0000002f352c7223 */ /* 0x000fe20000010024 */
[----:B------:R-:W-:Y:S01]  /*28a0*/  FADD.FTZ R47, R47, R38 ;  /* 0x000000262f2f7221 */ /* 0x000fe20000010000 */
[----:B------:R-:W-:Y:S01]  /*28b0*/  FFMA.FTZ R36, R37, R59, R46 ;  /* 0x0000003b25247223 */ /* 0x000fe2000001002e */
[----:B------:R-:W-:Y:S01]  /*28c0*/  FADD.FTZ R38, R40, R59 ;  /* 0x0000003b28267221 */ /* 0x000fe20000010000 */
[----:B------:R-:W-:-:S07]  /*28d0*/  FFMA.FTZ R37, R53, R42, R43 ;  /* 0x0000002a35257223 */ /* 0x000fce000001002b */
.L_x_1438:
        /* <DEDUP_REMOVED lines=53> */
[----:B------:R-:W-:Y:S05]  /*2c30*/  @P0 BRA `(.L_x_1440) ;  /* 0x0000000000b00947 */ /* 0x000fea0003800000 */
[----:B------:R-:W-:-:S09]  /*2c40*/  ULEA UR5, UR9, UR6, 0x18 ;  /* 0x0000000609057291 */ /* 0x000fd2000f8ec0ff */
[----:B0-----:R-:W0:Y:S02]  /*2c50*/  LDS.128 R40, [UR5+0x20] ;  /* 0x00002005ff287984 */ /* 0x001e240008000c00 */
[----:B0-----:R-:W-:Y:S01]  /*2c60*/  FADD.FTZ R45, R48, R40 ;  /* 0x00000028302d7221 */ /* 0x001fe20000010000 */
[----:B------:R-:W-:Y:S02]  /*2c70*/  FADD.FTZ R40, R49, R41 ;  /* 0x0000002931287221 */ /* 0x000fe40000010000 */
[----:B------:R-:W-:Y:S01]  /*2c80*/  LDS.64 R48, [UR5+0xa0] ;  /* 0x0000a005ff307984 */ /* 0x000fe20008000a00 */
[----:B------:R-:W-:Y:S01]  /*2c90*/  FADD.FTZ R41, R45, R42 ;  /* 0x0000002a2d297221 */ /* 0x000fe20000010000 */
[----:B------:R-:W-:Y:S02]  /*2ca0*/  FADD.FTZ R40, R40, R43 ;  /* 0x0000002b28287221 */ /* 0x000fe40000010000 */
[----:B------:R-:W0:Y:S02]  /*2cb0*/  LDS.128 R44, [UR5+0x30] ;  /* 0x00003005ff2c7984 */ /* 0x000e240008000c00 */
[----:B0-----:R-:W-:Y:S01]  /*2cc0*/  FADD.FTZ R41, R41, R44 ;  /* 0x0000002c29297221 */ /* 0x001fe20000010000 */
[----:B------:R-:W-:-:S03]  /*2cd0*/  FADD.FTZ R44, R40, R45 ;  /* 0x0000002d282c7221 */ /* 0x000fc60000010000 */
[----:B------:R-:W-:Y:S01]  /*2ce0*/  FADD.FTZ R45, R41, R46 ;  /* 0x0000002e292d7221 */ /* 0x000fe20000010000 */
[----:B------:R-:W-:Y:S01]  /*2cf0*/  FADD.FTZ R44, R44, R47 ;  /* 0x0000002f2c2c7221 */ /* 0x000fe20000010000 */
        /* <DEDUP_REMOVED lines=29> */
[----:B------:R-:W-:-:S03]  /*2ed0*/  FADD.FTZ R40, R40, R47 ;  /* 0x0000002f28287221 */ /* 0x000fc60000010000 */
[----:B------:R-:W-:Y:S01]  /*2ee0*/  FADD.FTZ R48, R41, R48 ;  /* 0x0000003029307221 */ /* 0x000fe20000010000 */
[----:B------:R-:W-:-:S07]  /*2ef0*/  FADD.FTZ R49, R40, R49 ;  /* 0x0000003128317221 */ /* 0x000fce0000010000 */
.L_x_1440:
[----:B------:R-:W-:Y:S05]  /*2f00*/  BSYNC.RECONVERGENT B0 ;  /* 0x0000000000007941 */ /* 0x000fea0003800200 */
.L_x_1439:
        /* <DEDUP_REMOVED lines=78> */
.L_x_1442:
[----:B------:R-:W-:Y:S05]  /*33f0*/  BSYNC.RECONVERGENT B0 ;  /* 0x0000000000007941 */ /* 0x000fea0003800200 */
.L_x_1441:
        /* <DEDUP_REMOVED lines=29> */
.L_x_1444:
[----:B------:R-:W-:Y:S05]  /*35d0*/  BSYNC.RECONVERGENT B0 ;  /* 0x0000000000007941 */ /* 0x000fea0003800200 */
.L_x_1443:
        /* <DEDUP_REMOVED lines=29> */
.L_x_1447:
        /* <DEDUP_REMOVED lines=10> */
.L_x_1446:
        /* <DEDUP_REMOVED lines=19> */
.L_x_1449:
        /* <DEDUP_REMOVED lines=145> */
.L_x_1448:
        /* <DEDUP_REMOVED lines=75> */
.L_x_1450:
        /* <DEDUP_REMOVED lines=40> */
.L_x_1451:
        /* <DEDUP_REMOVED lines=21> */
.L_x_1452:
[----:B------:R-:W-:Y:S05]  /*4b10*/  BSYNC.RECONVERGENT B0 ;  /* 0x0000000000007941 */ /* 0x000fea0003800200 */
.L_x_1445:
[----:B------:R-:W3:Y:S01]  /*4b20*/  S2UR UR6, SR_CgaCtaId ;  /* 0x00000000000679c3 */ /* 0x000ee20000008800 */
[----:B------:R-:W-:Y:S01]  /*4b30*/  ISETP.NE.AND P0, PT, R53, RZ, PT ;  /* 0x000000ff3500720c */ /* 0x000fe20003f05270 */
[----:B------:R-:W-:Y:S01]  /*4b40*/  UMOV UR5, 0x400 ;  /* 0x0000040000057882 */ /* 0x000fe20000000000 */
[----:B------:R-:W4:Y:S01]  /*4b50*/  LDCU.64 UR14, c[0x0][0x400] ;  /* 0x00008000ff0e77ac */ /* 0x000f220008000a00 */
[----:B-1----:R-:W-:Y:S01]  /*4b60*/  FADD.FTZ R42, R6, -UR20 ;  /* 0x80000014062a7e21 */ /* 0x002fe20008010000 */
[----:B--2---:R-:W-:-:S03]  /*4b70*/  FADD.FTZ R43, R7, -UR20 ;  /* 0x80000014072b7e21 */ /* 0x004fc60008010000 */
[----:B------:R-:W1:Y:S01]  /*4b80*/  LDC R36, c[0x0][0x41c] ;  /* 0x00010700ff247b82 */ /* 0x000e620000000800 */
[----:B------:R-:W-:Y:S01]  /*4b90*/  FMUL.FTZ R42, R42, UR12 ;  /* 0x0000000c2a2a7c20 */ /* 0x000fe20008410000 */
[----:B---3--:R-:W-:Y:S01]  /*4ba0*/  ULEA UR5, UR6, UR5, 0x18 ;  /* 0x0000000506057291 */ /* 0x008fe2000f8ec0ff */
[----:B------:R-:W2:Y:S01]  /*4bb0*/  LDCU.U8 UR6, c[0x0][0x414] ;  /* 0x00008280ff0677ac */ /* 0x000ea20008000000 */
[----:B-1----:R-:W-:-:S07]  /*4bc0*/  IMAD R36, R36, UR8, R57 ;  /* 0x0000000824247c24 */ /* 0x002fce000f8e0239 */
[----:B------:R0:W-:Y:S01]  /*4bd0*/  @!P0 STS.64 [UR5+0xb0], R48 ;  /* 0x0000b030ff008988 */ /* 0x0001e20008000a05 */
[----:B------:R-:W-:Y:S01]  /*4be0*/  BAR.SYNC.DEFER_BLOCKING 0x0 ;  /* 0x0000000000007b1d */ /* 0x000fe20000010000 */
[C---:B------:R-:W-:Y:S02]  /*4bf0*/  IADD3 R38, PT, PT, R36.reuse, 0x10, RZ ;  /* 0x0000001024267810 */ /* 0x040fe40007ffe0ff */
[C---:B------:R-:W-:Y:S02]  /*4c00*/  IADD3 R6, PT, PT, R36.reuse, 0x20, RZ ;  /* 0x0000002024067810 */ /* 0x040fe40007ffe0ff */
[----:B----4-:R-:W-:Y:S01]  /*4c10*/  ISETP.GE.U32.AND P0, PT, R36, UR14, PT ;  /* 0x0000000e24007c0c */ /* 0x010fe2000bf06070 */
[----:B0-----:R-:W-:Y:S01]  /*4c20*/  FMUL.FTZ R49, R43, UR12 ;  /* 0x0000000c2b317c20 */ /* 0x001fe20008410000 */
[----:B--2---:R-:W-:Y:S01]  /*4c30*/  UISETP.NE.AND UP0, UPT, UR6, URZ, UPT ;  /* 0x000000ff0600728c */ /* 0x004fe2000bf05270 */
[----:B------:R-:W-:Y:S02]  /*4c40*/  SHF.R.S32.HI R58, RZ, 0x1f, R36 ;  /* 0x0000001fff3a7819 */ /* 0x000fe40000011424 */
[----:B------:R-:W-:-:S02]  /*4c50*/  ISETP.GE.U32.AND P1, PT, R38, UR14, PT ;  /* 0x0000000e26007c0c */ /* 0x000fc4000bf26070 */
[----:B------:R-:W-:Y:S02]  /*4c60*/  ISETP.GE.U32.AND P2, PT, R6, UR14, PT ;  /* 0x0000000e06007c0c */ /* 0x000fe4000bf46070 */
[----:B------:R-:W-:Y:S02]  /*4c70*/  SHF.R.S32.HI R39, RZ, 0x1f, R38 ;  /* 0x0000001fff277819 */ /* 0x000fe40000011426 */
[----:B------:R-:W-:Y:S02]  /*4c80*/  SHF.R.S32.HI R37, RZ, 0x1f, R6 ;  /* 0x0000001fff257819 */ /* 0x000fe40000011406 */
[----:B------:R-:W-:Y:S02]  /*4c90*/  ISETP.GE.AND.EX P0, PT, R58, UR15, PT, P0 ;  /* 0x0000000f3a007c0c */ /* 0x000fe4000bf06300 */
[----:B------:R-:W-:Y:S02]  /*4ca0*/  ISETP.GE.AND.EX P1, PT, R39, UR15, PT, P1 ;  /* 0x0000000f27007c0c */ /* 0x000fe4000bf26310 */
[----:B------:R-:W-:Y:S01]  /*4cb0*/  ISETP.GE.AND.EX P2, PT, R37, UR15, PT, P2 ;  /* 0x0000000f25007c0c */ /* 0x000fe2000bf46320 */
[----:B------:R-:W0:Y:S01]  /*4cc0*/  LDS.64 R40, [UR5+0xb0] ;  /* 0x0000b005ff287984 */ /* 0x000e220008000a00 */
[----:B------:R-:W0:Y:S02]  /*4cd0*/  LDCU UR5, c[0x0][0x42c] ;  /* 0x00008580ff0577ac */ /* 0x000e240008000800 */
[----:B0-----:R-:W-:Y:S01]  /*4ce0*/  FMUL.FTZ R0, R40, UR5 ;  /* 0x0000000528007c20 */ /* 0x001fe20008410000 */
        /* <DEDUP_REMOVED lines=21> */
.L_x_1453:
        /* <DEDUP_REMOVED lines=21> */
.L_x_1455:
[----:B------:R-:W-:Y:S05]  /*4f90*/  BSYNC.RECONVERGENT B0 ;  /* 0x0000000000007941 */ /* 0x000fea0003800200 */
.L_x_1454:
        /* <DEDUP_REMOVED lines=21> */
.L_x_1456:
        /* <DEDUP_REMOVED lines=21> */
.L_x_1458:
[----:B------:R-:W-:Y:S05]  /*5240*/  BSYNC.RECONVERGENT B0 ;  /* 0x0000000000007941 */ /* 0x000fea0003800200 */
.L_x_1457:
        /* <DEDUP_REMOVED lines=21> */
.L_x_1459:
        /* <DEDUP_REMOVED lines=20> */
.L_x_1461:
[----:B------:R-:W-:Y:S05]  /*54e0*/  BSYNC.RECONVERGENT B0 ;  /* 0x0000000000007941 */ /* 0x000fea0003800200 */
.L_x_1460:
[----:B------:R-:W-:Y:S01]  /*54f0*/  FADD.FTZ R21, R21, -UR20 ;  /* 0x8000001415157e21 */ /* 0x000fe20008010000 */
[----:B------:R-:W-:Y:S01]  /*5500*/  FADD.FTZ R20, R20, -UR20 ;  /* 0x8000001414147e21 */ /* 0x000fe20008010000 */
[----:B------:R-:W-:Y:S01]  /*5510*/  FADD.FTZ R24, R24, -UR20 ;  /* 0x8000001418187e21 */ /* 0x000fe20008010000 */
[----:B------:R-:W-:Y:S01]  /*5520*/  FADD.FTZ R25, R25, -UR20 ;  /* 0x8000001419197e21 */ /* 0x000fe20008010000 */
[----:B------:R-:W-:Y:S01]  /*5530*/  FADD.FTZ R10, R28, -UR20 ;  /* 0x800000141c0a7e21 */ /* 0x000fe20008010000 */
[----:B------:R-:W-:Y:S01]  /*5540*/  FADD.FTZ R12, R29, -UR20 ;  /* 0x800000141d0c7e21 */ /* 0x000fe20008010000 */
[----:B0-----:R-:W-:Y:S01]  /*5550*/  FADD.FTZ R2, R32, -UR20 ;  /* 0x8000001420027e21 */ /* 0x001fe20008010000 */
[----:B------:R-:W-:Y:S01]  /*5560*/  FMUL.FTZ R48, R21, UR12 ;  /* 0x0000000c15307c20 */ /* 0x000fe20008410000 */
[----:B------:R-:W-:Y:S01]  /*5570*/  FADD.FTZ R6, R33, -UR20 ;  /* 0x8000001421067e21 */ /* 0x000fe20008010000 */
[----:B------:R-:W-:Y:S01]  /*5580*/  IADD3 R47, PT, PT, R36, 0x30, RZ ;  /* 0x00000030242f7810 */ /* 0x000fe20007ffe0ff */
[----:B------:R-:W-:Y:S01]  /*5590*/  FMUL.FTZ R32, R16, UR12 ;  /* 0x0000000c10207c20 */ /* 0x000fe20008410000 */
        /* <DEDUP_REMOVED lines=54> */
.L_x_1462:
        /* <DEDUP_REMOVED lines=17> */
.L_x_1464:
[----:B------:R-:W-:Y:S05]  /*5a10*/  BSYNC.RECONVERGENT B0 ;  /* 0x0000000000007941 */ /* 0x000fea0003800200 */
.L_x_1463:
[----:B------:R-:W-:Y:S05]  /*5a20*/  BRA.U !UP0, `(.L_x_1465) ;  /* 0x0000000108487547 */ /* 0x000fea000b800000 */
[----:B------:R-:W-:Y:S01]  /*5a30*/  FFMA.FTZ R18, R4, R48, R55 ;  /* 0x0000003004127223 */ /* 0x000fe20000010037 */
[----:B------:R-:W-:-:S03]  /*5a40*/  FFMA.FTZ R0, R5, R46, R52 ;  /* 0x0000002e05007223 */ /* 0x000fc60000010034 */
[----:B------:R-:W-:Y:S01]  /*5a50*/  FMUL.FTZ R37, R18, -1.4426950216293334961 ;  /* 0xbfb8aa3b12257820 */ /* 0x000fe20000410000 */
        /* <DEDUP_REMOVED lines=15> */
.L_x_1465:
        /* <DEDUP_REMOVED lines=11> */
[----:B------:R-:W-:-:S04]  /*5c00*/  IMAD.WIDE.U32 R22, R21, UR6, R18 ;  /* 0x0000000615167c25 */ /* 0x000fc8000f8e0012 */
[----:B------:R-:W-:Y:S01]  /*5c10*/  IMAD R21, R21, UR7, R0 ;  /* 0x0000000715157c24 */ /* 0x000fe2000f8e0200 */
[----:B--2---:R-:W-:-:S04]  /*5c20*/  LEA R18, P1, R22, UR8, 0x2 ;  /* 0x0000000816127c11 */ /* 0x004fc8000f8210ff */
[----:B------:R-:W-:-:S04]  /*5c30*/  IADD3 R21, PT, PT, R23, R21, RZ ;  /* 0x0000001517157210 */ /* 0x000fc80007ffe0ff */
[----:B------:R-:W-:-:S05]  /*5c40*/  LEA.HI.X R19, R22, UR9, R21, 0x2, P1 ;  /* 0x0000000916137c11 */ /* 0x000fca00088f1415 */
[----:B------:R1:W-:Y:S02]  /*5c50*/  STG.E.64 desc[UR10][R18.64], R28 ;  /* 0x0000001c12007986 */ /* 0x0003e4000c101b0a */
.L_x_1467:
[----:B------:R-:W-:Y:S05]  /*5c60*/  BSYNC.RECONVERGENT B0 ;  /* 0x0000000000007941 */ /* 0x000fea0003800200 */
.L_x_1466:
[----:B------:R-:W-:Y:S05]  /*5c70*/  BRA.U !UP0, `(.L_x_1468) ;  /* 0x0000000108487547 */ /* 0x000fea000b800000 */
[----:B------:R-:W-:Y:S01]  /*5c80*/  FFMA.FTZ R20, R4, R20, R55 ;  /* 0x0000001404147223 */ /* 0x000fe20000010037 */
[----:B------:R-:W-:-:S03]  /*5c90*/  FFMA.FTZ R16, R5, R16, R52 ;  /* 0x0000001005107223 */ /* 0x000fc60000010034 */
[----:B------:R-:W-:Y:S01]  /*5ca0*/  FMUL.FTZ R21, R20, -1.4426950216293334961 ;  /* 0xbfb8aa3b14157820 */ /* 0x000fe20000410000 */
[----:B------:R-:W-:-:S05]  /*5cb0*/  FMUL.FTZ R0, R16, -1.4426950216293334961 ;  /* 0xbfb8aa3b10007820 */ /* 0x000fca0000410000 */
[----:B------:R-:W2:Y:S08]  /*5cc0*/  MUFU.EX2 R21, R21 ;  /* 0x0000001500157308 */ /* 0x000eb00000000800 */
[----:B------:R-:W1:Y:S01]  /*5cd0*/  MUFU.EX2 R0, R0 ;  /* 0x0000000000007308 */ /* 0x000e620000000800 */
[----:B--2---:R-:W-:-:S07]  /*5ce0*/  FADD.FTZ R22, R21, 1 ;  /* 0x3f80000015167421 */ /* 0x004fce0000010000 */
[----:B------:R-:W2:Y:S01]  /*5cf0*/  MUFU.RCP R22, R22 ;  /* 0x0000001600167308 */ /* 0x000ea20000001000 */
[----:B-1----:R-:W-:-:S07]  /*5d00*/  FADD.FTZ R18, R0, 1 ;  /* 0x3f80000000127421 */ /* 0x002fce0000010000 */
[----:B------:R-:W1:Y:S01]  /*5d10*/  MUFU.RCP R19, R18 ;  /* 0x0000001200137308 */ /* 0x000e620000001000 */
[----:B--2---:R-:W-:Y:S01]  /*5d20*/  FADD.FTZ R25, -R22, 1 ;  /* 0x3f80000016197421 */ /* 0x004fe20000010100 */
[----:B------:R-:W-:-:S03]  /*5d30*/  FMUL.FTZ R27, R27, R22 ;  /* 0x000000161b1b7220 */ /* 0x000fc60000410000 */
[----:B------:R-:W-:Y:S01]  /*5d40*/  FFMA.FTZ R20, R20, R25, 1 ;  /* 0x3f80000014147423 */ /* 0x000fe20000010019 */
[----:B-1----:R-:W-:Y:S01]  /*5d50*/  FADD.FTZ R23, -R19, 1 ;  /* 0x3f80000013177421 */ /* 0x002fe20000010100 */
[----:B------:R-:W-:Y:S02]  /*5d60*/  FMUL.FTZ R26, R26, R19 ;  /* 0x000000131a1a7220 */ /* 0x000fe40000410000 */
[----:B------:R-:W-:Y:S01]  /*5d70*/  FMUL.FTZ R27, R27, R20 ;  /* 0x000000141b1b7220 */ /* 0x000fe20000410000 */
[----:B------:R-:W-:-:S04]  /*5d80*/  FFMA.FTZ R23, R16, R23, 1 ;  /* 0x3f80000010177423 */ /* 0x000fc80000010017 */
[----:B------:R-:W-:-:S07]  /*5d90*/  FMUL.FTZ R26, R26, R23 ;  /* 0x000000171a1a7220 */ /* 0x000fce0000410000 */
.L_x_1468:
        /* <DEDUP_REMOVED lines=9> */
[----:B------:R-:W-:Y:S01]  /*5e30*/  FMUL.FTZ R25, R25, UR12 ;  /* 0x0000000c19197c20 */ /* 0x000fe20008410000 */
[----:B--2---:R-:W-:Y:S02]  /*5e40*/  IMAD R0, R15, UR6, RZ ;  /* 0x000000060f007c24 */ /* 0x004fe4000f8e02ff */
[----:B-1----:R-:W-:-:S04]  /*5e50*/  IMAD.WIDE.U32 R18, R13, UR6, R16 ;  /* 0x000000060d127c25 */ /* 0x002fc8000f8e0010 */
[----:B------:R-:W-:Y:S01]  /*5e60*/  IMAD R13, R13, UR7, R0 ;  /* 0x000000070d0d7c24 */ /* 0x000fe2000f8e0200 */
[----:B---3--:R-:W-:-:S04]  /*5e70*/  LEA R16, P1, R18, UR8, 0x2 ;  /* 0x0000000812107c11 */ /* 0x008fc8000f8210ff */
[----:B------:R-:W-:-:S04]  /*5e80*/  IADD3 R13, PT, PT, R19, R13, RZ ;  /* 0x0000000d130d7210 */ /* 0x000fc80007ffe0ff */
[----:B------:R-:W-:-:S05]  /*5e90*/  LEA.HI.X R17, R18, UR9, R13, 0x2, P1 ;  /* 0x0000000912117c11 */ /* 0x000fca00088f140d */
[----:B------:R2:W-:Y:S02]  /*5ea0*/  STG.E.64 desc[UR10][R16.64], R24 ;  /* 0x0000001810007986 */ /* 0x0005e4000c101b0a */
.L_x_1470:
[----:B------:R-:W-:Y:S05]  /*5eb0*/  BSYNC.RECONVERGENT B0 ;  /* 0x0000000000007941 */ /* 0x000fea0003800200 */
.L_x_1469:
[----:B------:R-:W-:Y:S05]  /*5ec0*/  BRA.U !UP0, `(.L_x_1471) ;  /* 0x0000000108487547 */ /* 0x000fea000b800000 */
[----:B------:R-:W-:Y:S01]  /*5ed0*/  FFMA.FTZ R10, R5, R10, R52 ;  /* 0x0000000a050a7223 */ /* 0x000fe20000010034 */
[----:B------:R-:W-:-:S03]  /*5ee0*/  FFMA.FTZ R12, R4, R12, R55 ;  /* 0x0000000c040c7223 */ /* 0x000fc60000010037 */
[----:B------:R-:W-:Y:S01]  /*5ef0*/  FMUL.FTZ R0, R10, -1.4426950216293334961 ;  /* 0xbfb8aa3b0a007820 */ /* 0x000fe20000410000 */
[----:B------:R-:W-:-:S05]  /*5f00*/  FMUL.FTZ R15, R12, -1.4426950216293334961 ;  /* 0xbfb8aa3b0c0f7820 */ /* 0x000fca0000410000 */
[----:B------:R-:W3:Y:S08]  /*5f10*/  MUFU.EX2 R0, R0 ;  /* 0x0000000000007308 */ /* 0x000ef00000000800 */
[----:B------:R-:W2:Y:S01]  /*5f20*/  MUFU.EX2 R15, R15 ;  /* 0x0000000f000f7308 */ /* 0x000ea20000000800 */
[----:B---3--:R-:W-:-:S07]  /*5f30*/  FADD.FTZ R13, R0, 1 ;  /* 0x3f800000000d7421 */ /* 0x008fce0000010000 */
[----:B------:R-:W3:Y:S01]  /*5f40*/  MUFU.RCP R13, R13 ;  /* 0x0000000d000d7308 */ /* 0x000ee20000001000 */
[----:B--2---:R-:W-:-:S07]  /*5f50*/  FADD.FTZ R16, R15, 1 ;  /* 0x3f8000000f107421 */ /* 0x004fce0000010000 */
[----:B------:R-:W1:Y:S01]  /*5f60*/  MUFU.RCP R16, R16 ;  /* 0x0000001000107308 */ /* 0x000e620000001000 */
[----:B---3--:R-:W-:Y:S01]  /*5f70*/  FADD.FTZ R17, -R13, 1 ;  /* 0x3f8000000d117421 */ /* 0x008fe20000010100 */
[----:B------:R-:W-:-:S03]  /*5f80*/  FMUL.FTZ R30, R30, R13 ;  /* 0x0000000d1e1e7220 */ /* 0x000fc60000410000 */
[----:B------:R-:W-:Y:S01]  /*5f90*/  FFMA.FTZ R17, R10, R17, 1 ;  /* 0x3f8000000a117423 */ /* 0x000fe20000010011 */
[----:B-1----:R-:W-:Y:S01]  /*5fa0*/  FADD.FTZ R19, -R16, 1 ;  /* 0x3f80000010137421 */ /* 0x002fe20000010100 */
[----:B------:R-:W-:Y:S02]  /*5fb0*/  FMUL.FTZ R31, R31, R16 ;  /* 0x000000101f1f7220 */ /* 0x000fe40000410000 */
[----:B------:R-:W-:Y:S01]  /*5fc0*/  FMUL.FTZ R30, R30, R17 ;  /* 0x000000111e1e7220 */ /* 0x000fe20000410000 */
[----:B------:R-:W-:-:S04]  /*5fd0*/  FFMA.FTZ R12, R12, R19, 1 ;  /* 0x3f8000000c0c7423 */ /* 0x000fc80000010013 */
[----:B------:R-:W-:-:S07]  /*5fe0*/  FMUL.FTZ R31, R31, R12 ;  /* 0x0000000c1f1f7220 */ /* 0x000fce0000410000 */
.L_x_1471:
[----:B------:R-:W-:Y:S01]  /*5ff0*/  BSSY.RECONVERGENT B0, `(.L_x_1472) ;  /* 0x0000012000007945 */ /* 0x000fe20003800200 */
[----:B------:R-:W-:Y:S01]  /*6000*/  FFMA.FTZ R14, R5, R30, -R14 ;  /* 0x0000001e050e7223 */ /* 0x000fe2000001080e */
[----:B--2---:R-:W-:Y:S01]  /*6010*/  SHF.R.S32.HI R16, RZ, 0x1f, R36 ;  /* 0x0000001fff107819 */ /* 0x004fe20000011424 */
[----:B------:R-:W-:Y:S01]  /*6020*/  FFMA.FTZ R15, R4, R31, -R11 ;  /* 0x0000001f040f7223 */ /* 0x000fe2000001080b */
[----:B------:R-:W-:Y:S06]  /*6030*/  @P2 BRA `(.L_x_1473) ;  /* 0x0000000000342947 */ /* 0x000fec0003800000 */
[----:B------:R-:W2:Y:S01]  /*6040*/  LDCU.64 UR6, c[0x0][0x3f8] ;  /* 0x00007f00ff0677ac */ /* 0x000ea20008000a00 */
[----:B------:R-:W-:Y:S01]  /*6050*/  MOV R10, R60 ;  /* 0x0000003c000a7202 */ /* 0x000fe20000000f00 */
[----:B------:R-:W-:Y:S01]  /*6060*/  FMUL.FTZ R14, R14, UR12 ;  /* 0x0000000c0e0e7c20 */ /* 0x000fe20008410000 */
[----:B------:R-:W-:Y:S01]  /*6070*/  MOV R11, R63 ;  /* 0x0000003f000b7202 */ /* 0x000fe20000000f00 */
[----:B------:R-:W3:Y:S01]  /*6080*/  LDCU.64 UR8, c[0x0][0x380] ;  /* 0x00007000ff0877ac */ /* 0x000ee20008000a00 */
[----:B------:R-:W-:Y:S01]  /*6090*/  FMUL.FTZ R15, R15, UR12 ;  /* 0x0000000c0f0f7c20 */ /* 0x000fe20008410000 */
[----:B--2---:R-:W-:Y:S02]  /*60a0*/  IMAD R0, R9, UR6, RZ ;  /* 0x0000000609007c24 */ /* 0x004fe4000f8e02ff */
[----:B------:R-:W-:-:S04]  /*60b0*/  IMAD.WIDE.U32 R12, R3, UR6, R10 ;  /* 0x00000006030c7c25 */ /* 0x000fc8000f8e000a */
[----:B------:R-:W-:Y:S01]  /*60c0*/  IMAD R3, R3, UR7, R0 ;  /* 0x0000000703037c24 */ /* 0x000fe2000f8e0200 */
[----:B---3--:R-:W-:-:S04]  /*60d0*/  LEA R10, P1, R12, UR8, 0x2 ;  /* 0x000000080c0a7c11 */ /* 0x008fc8000f8210ff */
[----:B------:R-:W-:-:S04]  /*60e0*/  IADD3 R3, PT, PT, R13, R3, RZ ;  /* 0x000000030d037210 */ /* 0x000fc80007ffe0ff */
[----:B------:R-:W-:-:S05]  /*60f0*/  LEA.HI.X R11, R12, UR9, R3, 0x2, P1 ;  /* 0x000000090c0b7c11 */ /* 0x000fca00088f1403 */
[----:B------:R2:W-:Y:S02]  /*6100*/  STG.E.64 desc[UR10][R10.64], R14 ;  /* 0x0000000e0a007986 */ /* 0x0005e4000c101b0a */
.L_x_1473:
[----:B------:R-:W-:Y:S05]  /*6110*/  BSYNC.RECONVERGENT B0 ;  /* 0x0000000000007941 */ /* 0x000fea0003800200 */
.L_x_1472:
        /* <DEDUP_REMOVED lines=10> */
[----:B------:R-:W2:Y:S01]  /*61c0*/  MUFU.RCP R10, R10 ;  /* 0x0000000a000a7308 */ /* 0x000ea20000001000 */
[----:B---3--:R-:W-:Y:S01]  /*61d0*/  FADD.FTZ R11, -R3, 1 ;  /* 0x3f800000030b7421 */ /* 0x008fe20000010100 */
[----:B------:R-:W-:-:S03]  /*61e0*/  FMUL.FTZ R34, R34, R3 ;  /* 0x0000000322227220 */ /* 0x000fc60000410000 */
[----:B------:R-:W-:Y:S01]  /*61f0*/  FFMA.FTZ R11, R2, R11, 1 ;  /* 0x3f800000020b7423 */ /* 0x000fe2000001000b */
[----:B--2---:R-:W-:Y:S01]  /*6200*/  FADD.FTZ R13, -R10, 1 ;  /* 0x3f8000000a0d7421 */ /* 0x004fe20000010100 */
[----:B------:R-:W-:Y:S02]  /*6210*/  FMUL.FTZ R35, R35, R10 ;  /* 0x0000000a23237220 */ /* 0x000fe40000410000 */
[----:B------:R-:W-:Y:S01]  /*6220*/  FMUL.FTZ R34, R34, R11 ;  /* 0x0000000b22227220 */ /* 0x000fe20000410000 */
[----:B------:R-:W-:-:S04]  /*6230*/  FFMA.FTZ R6, R6, R13, 1 ;  /* 0x3f80000006067423 */ /* 0x000fc8000001000d */
[----:B------:R-:W-:-:S07]  /*6240*/  FMUL.FTZ R35, R35, R6 ;  /* 0x0000000623237220 */ /* 0x000fce0000410000 */
.L_x_1474:
        /* <DEDUP_REMOVED lines=15> */
[----:B------:R-:W-:-:S05]  /*6340*/  LEA.HI.X R3, R60, UR9, R3, 0x2, P0 ;  /* 0x000000093c037c11 */ /* 0x000fca00080f1403 */
[----:B------:R3:W-:Y:S02]  /*6350*/  STG.E.64 desc[UR10][R2.64], R6 ;  /* 0x0000000602007986 */ /* 0x0007e4000c101b0a */
.L_x_1476:
[----:B------:R-:W-:Y:S05]  /*6360*/  BSYNC.RECONVERGENT B0 ;  /* 0x0000000000007941 */ /* 0x000fea0003800200 */
.L_x_1475:
[----:B------:R-:W4:Y:S01]  /*6370*/  LDCU UR5, c[0x0][0x374] ;  /* 0x00006e80ff0577ac */ /* 0x000f220008000800 */
[----:B------:R-:W-:Y:S01]  /*6380*/  IADD3 R54, PT, PT, R54, 0x1, RZ ;  /* 0x0000000136367810 */ /* 0x000fe20007ffe0ff */
[----:B------:R-:W5:Y:S01]  /*6390*/  LDCU UR6, c[0x0][0x410] ;  /* 0x00008200ff0677ac */ /* 0x000f620008000800 */
[----:B------:R-:W5:Y:S01]  /*63a0*/  LDCU UR7, c[0x0][0x3e0] ;  /* 0x00007c00ff0777ac */ /* 0x000f620008000800 */
[----:B----4-:R-:W-:Y:S02]  /*63b0*/  UIADD3 UR4, UPT, UPT, UR5, UR4, URZ ;  /* 0x0000000405047290 */ /* 0x010fe4000fffe0ff */
[----:B-----5:R-:W-:-:S04]  /*63c0*/  UIMAD UR6, UR6, UR7, URZ ;  /* 0x00000007060672a4 */ /* 0x020fc8000f8e02ff */
[----:B------:R-:W-:-:S09]  /*63d0*/  UISETP.GE.AND UP0, UPT, UR4, UR6, UPT ;  /* 0x000000060400728c */ /* 0x000fd2000bf06270 */
[----:B------:R-:W-:Y:S05]  /*63e0*/  BRA.U !UP0, `(.L_x_1477) ;  /* 0xffffff9d085c7547 */ /* 0x000fea000b83ffff */
.L_x_1436:
[----:B------:R-:W4:Y:S01]  /*63f0*/  LDC R4, c[0x0][0x370] ;  /* 0x0000dc00ff047b82 */ /* 0x000f220000000800 */
[----:B------:R-:W-:Y:S01]  /*6400*/  ISETP.NE.AND P1, PT, R53, RZ, PT ;  /* 0x000000ff3500720c */ /* 0x000fe20003f25270 */
[----:B------:R-:W-:Y:S06]  /*6410*/  BSSY.RECONVERGENT B0, `(.L_x_1478) ;  /* 0x000000d000007945 */ /* 0x000fec0003800200 */
[----:B---3--:R-:W3:Y:S08]  /*6420*/  LDC R7, c[0x0][0x374] ;  /* 0x0000dd00ff077b82 */ /* 0x008ef00000000800 */
[----:B------:R-:W5:Y:S01]  /*6430*/  LDC.64 R2, c[0x0][0x3c8] ;  /* 0x0000f200ff027b82 */ /* 0x000f620000000a00 */
[----:B----4-:R-:W-:-:S02]  /*6440*/  ISETP.NE.AND P0, PT, R4, 0x1, PT ;  /* 0x000000010400780c */ /* 0x010fc40003f05270 */
[----:B---3--:R-:W-:-:S04]  /*6450*/  SHF.L.U32 R0, R7, 0x1, RZ ;  /* 0x0000000107007819 */ /* 0x008fc800000006ff */
[----:B------:R-:W-:-:S05]  /*6460*/  SEL R5, R0, RZ, P0 ;  /* 0x000000ff00057207 */ /* 0x000fca0000000000 */
[----:B-----5:R-:W-:Y:S01]  /*6470*/  IMAD.WIDE.U32 R2, R5, 0x4, R2 ;  /* 0x0000000405027825 */ /* 0x020fe200078e0002 */
[----:B------:R-:W-:Y:S06]  /*6480*/  @P1 BRA `(.L_x_1479) ;  /* 0x0000000000141947 */ /* 0x000fec0003800000 */
[----:B------:R-:W-:Y:S01]  /*6490*/  HFMA2 R5, -RZ, RZ, 0, 5.9604644775390625e-08 ;  /* 0x00000001ff057431 */ /* 0x000fe200000001ff */
[----:B------:R-:W-:Y:S06]  /*64a0*/  MEMBAR.ALL.GPU ;  /* 0x0000000000007992 */ /* 0x000fec000000a000 */
[----:B------:R-:W-:-:S00]  /*64b0*/  ERRBAR ;  /* 0x00000000000079ab */ /* 0x000fc00000000000 */
[----:B------:R-:W-:Y:S06]  /*64c0*/  CGAERRBAR ;  /* 0x00000000000075ab */ /* 0x000fec0000000000 */
[----:B------:R3:W-:Y:S02]  /*64d0*/  REDG.E.ADD.S32.STRONG.GPU desc[UR10][R2.64], R5 ;  /* 0x000000050200798e */ /* 0x0007e4000c12e30a */
.L_x_1479:
[----:B------:R-:W-:Y:S05]  /*64e0*/  BSYNC.RECONVERGENT B0 ;  /* 0x0000000000007941 */ /* 0x000fea0003800200 */
.L_x_1478:
[----:B------:R-:W4:Y:S01]  /*64f0*/  S2UR UR5, SR_CTAID.Y ;  /* 0x00000000000579c3 */ /* 0x000f220000002600 */
[----:B---3--:R-:W-:Y:S02]  /*6500*/  IADD3 R5, PT, PT, R7, -0x1, RZ ;  /* 0xffffffff07057810 */ /* 0x008fe40007ffe0ff */
[----:B------:R-:W-:-:S05]  /*6510*/  IADD3 R0, PT, PT, R4, -0x1, RZ ;  /* 0xffffffff04007810 */ /* 0x000fca0007ffe0ff */
[----:B------:R-:W3:Y:S01]  /*6520*/  S2UR UR4, SR_CTAID.X ;  /* 0x00000000000479c3 */ /* 0x000ee20000002500 */
[----:B----4-:R-:W-:-:S04]  /*6530*/  ISETP.NE.AND P0, PT, R5, UR5, PT ;  /* 0x0000000505007c0c */ /* 0x010fc8000bf05270 */
[----:B---3--:R-:W-:-:S13]  /*6540*/  ISETP.NE.OR P0, PT, R0, UR4, P0 ;  /* 0x0000000400007c0c */ /* 0x008fda0008705670 */
[----:B------:R-:W-:Y:S05]  /*6550*/  @P0 EXIT ;  /* 0x000000000000094d */ /* 0x000fea0003800000 */
[----:B------:R-:W-:Y:S05]  /*6560*/  @P1 BRA `(.L_x_1480) ;  /* 0x0000000000201947 */ /* 0x000fea0003800000 */
[----:B------:R-:W-:-:S05]  /*6570*/  IMAD R0, R4, R7, RZ ;  /* 0x0000000704007224 */ /* 0x000fca00078e02ff */
[----:B------:R-:W-:-:S13]  /*6580*/  ISETP.NE.AND P0, PT, R0, -0x1, PT ;  /* 0xffffffff0000780c */ /* 0x000fda0003f05270 */
[----:B------:R-:W-:Y:S05]  /*6590*/  @!P0 BRA `(.L_x_1480) ;  /* 0x0000000000148947 */ /* 0x000fea0003800000 */
.L_x_1481:
[----:B------:R-:W3:Y:S04]  /*65a0*/  LDG.E.STRONG.GPU R5, desc[UR10][R2.64] ;  /* 0x0000000a02057981 */ /* 0x000ee8000c1ef900 */
[----:B---3--:R-:W-:Y:S01]  /*65b0*/  CCTL.IVALL ;  /* 0x00000000ff00798f */ /* 0x008fe20002000000 */
[----:B------:R-:W-:Y:S05]  /*65c0*/  YIELD ;  /* 0x0000000000007946 */ /* 0x000fea0003800000 */
[----:B------:R-:W-:-:S13]  /*65d0*/  ISETP.NE.AND P0, PT, R5, R0, PT ;  /* 0x000000000500720c */ /* 0x000fda0003f05270 */
[----:B------:R-:W-:Y:S05]  /*65e0*/  @P0 BRA `(.L_x_1481) ;  /* 0xfffffffc00ec0947 */ /* 0x000fea000383ffff */
.L_x_1480:
[----:B------:R-:W-:Y:S05]  /*65f0*/  WARPSYNC.ALL ;  /* 0x0000000000007948 */ /* 0x000fea0003800000 */
[----:B------:R-:W3:Y:S08]  /*6600*/  LDC.64 R4, c[0x0][0x3f8] ;  /* 0x0000fe00ff047b82 */ /* 0x000ef00000000a00 */
[----:B------:R-:W-:Y:S01]  /*6610*/  BAR.SYNC.DEFER_BLOCKING 0x0 ;  /* 0x0000000000007b1d */ /* 0x000fe20000010000 */
[----:B---3--:R-:W-:-:S04]  /*6620*/  LEA.HI R0, P0, R5, R4, RZ, 0x1 ;  /* 0x0000000405007211 */ /* 0x008fc800078108ff */
        /* <DEDUP_REMOVED lines=8> */
[----:B-1----:R-:W-:Y:S02]  /*66b0*/  MOV R28, RZ ;  /* 0x000000ff001c7202 */ /* 0x002fe40000000f00 */
        /* <DEDUP_REMOVED lines=10> */
[----:B--2---:R-:W-:-:S04]  /*6760*/  IADD3 R11, P0, P1, R2, -R12, -R53 ;  /* 0x8000000c020b7210 */ /* 0x004fc8000791e835 */
        /* <DEDUP_REMOVED lines=22> */
[----:B0-----:R-:W-:-:S05]  /*68d0*/  SHF.R.S32.HI R33, RZ, 0x1, R11 ;  /* 0x00000001ff217819 */ /* 0x001fca000001140b */
        /* <DEDUP_REMOVED lines=27> */
.L_x_1484:
        /* <DEDUP_REMOVED lines=31> */
.L_x_1483:
[----:B------:R-:W-:Y:S05]  /*6c80*/  BSYNC.RECONVERGENT B0 ;  /* 0x0000000000007941 */ /* 0x000fea0003800200 */
.L_x_1482:
        /* <DEDUP_REMOVED lines=10> */
.L_x_1485:
[C---:B------:R-:W-:Y:S02]  /*6d30*/  SHF.L.U32 R22, R53.reuse, 0x2, RZ ;  /* 0x0000000235167819 */ /* 0x040fe400000006ff */
[----:B------:R-:W-:Y:S02]  /*6d40*/  SHF.L.U64.HI R24, R53, 0x2, R28 ;  /* 0x0000000235187819 */ /* 0x000fe4000001021c */
[----:B-1----:R-:W-:-:S04]  /*6d50*/  IADD3 R4, P0, PT, R22, UR4, RZ ;  /* 0x0000000416047c10 */ /* 0x002fc8000ff1e0ff */
[----:B----4-:R-:W-:Y:S02]  /*6d60*/  IADD3.X R5, PT, PT, R24, UR5, RZ, P0, !PT ;  /* 0x0000000518057c10 */ /* 0x010fe400087fe4ff */
[C---:B------:R-:W-:Y:S02]  /*6d70*/  IADD3 R6, P0, PT, R4.reuse, R33, RZ ;  /* 0x0000002104067210 */ /* 0x040fe40007f1e0ff */
[C---:B0-----:R-:W-:Y:S01]  /*6d80*/  IADD3 R10, P2, PT, R4.reuse, R37, RZ ;  /* 0x00000025040a7210 */ /* 0x041fe20007f5e0ff */
[----:B------:R0:W4:Y:S01]  /*6d90*/  LDG.E R2, desc[UR10][R4.64] ;  /* 0x0000000a04027981 */ /* 0x000122000c1e1900 */
[C---:B------:R-:W-:Y:S02]  /*6da0*/  IADD3.X R7, PT, PT, R5.reuse, R31, RZ, P0, !PT ;  /* 0x0000001f05077210 */ /* 0x040fe400007fe4ff */
[----:B------:R-:W-:Y:S02]  /*6db0*/  IADD3 R8, P1, PT, R4, R27, RZ ;  /* 0x0000001b04087210 */ /* 0x000fe40007f3e0ff */
        /* <DEDUP_REMOVED lines=12> */
[----:B0-----:R-:W-:Y:S02]  /*6e80*/  IADD3 R4, P0, PT, R16, R33, RZ ;  /* 0x0000002110047210 */ /* 0x001fe40007f1e0ff */
[----:B----4-:R-:W-:-:S02]  /*6e90*/  F2FP.BF16.F32.PACK_AB R19, R7, R2 ;  /* 0x000000020713723e */ /* 0x010fc400000010ff */
[----:B------:R-:W-:-:S04]  /*6ea0*/  LOP3.LUT R2, R24, 0x3, RZ, 0xc0, !PT ;  /* 0x0000000318027812 */ /* 0x000fc800078ec0ff */
[----:B------:R-:W-:Y:S02]  /*6eb0*/  IADD3.X R17, PT, PT, R2, UR5, RZ, P1, !PT ;  /* 0x0000000502117c10 */ /* 0x000fe40008ffe4ff */
[----:B-----5:R-:W-:Y:S02]  /*6ec0*/  F2FP.BF16.F32.PACK_AB R21, R11, R8 ;  /* 0x000000080b15723e */ /* 0x020fe400000010ff */
[C---:B------:R-:W-:Y:S02]  /*6ed0*/  IADD3 R6, P1, PT, R16.reuse, R27, RZ ;  /* 0x0000001b10067210 */ /* 0x040fe40007f3e0ff */
[----:B------:R-:W-:Y:S02]  /*6ee0*/  IADD3 R8, P2, PT, R16, R37, RZ ;  /* 0x0000002510087210 */ /* 0x000fe40007f5e0ff */
[C---:B------:R-:W-:Y:S02]  /*6ef0*/  IADD3.X R5, PT, PT, R17.reuse, R31, RZ, P0, !PT ;  /* 0x0000001f11057210 */ /* 0x040fe400007fe4ff */
[----:B------:R-:W-:-:S02]  /*6f00*/  IADD3.X R7, PT, PT, R17, R29, RZ, P1, !PT ;  /* 0x0000001d11077210 */ /* 0x000fc40000ffe4ff */
        /* <DEDUP_REMOVED lines=57> */
.L_x_1486:
        /* <DEDUP_REMOVED lines=14> */
.L_x_4381:


//--------------------- .text._Z35group_norm_nhwc_bwd_one_pass_kernelI11Fp32IOBf16WLi256ELi70ELi560EEv26Group_norm_nhwc_bwd_params --------------------------
	.section	.text._Z35group_norm_nhwc_bwd_one_pass_kernelI11Fp32IOBf16WLi256ELi70ELi560EEv26Group_norm_nhwc_bwd_params,"ax",@progbits
	.align	128
        .global         _Z35group_norm_nhwc_bwd_one_pass_kernelI11Fp32IOBf16WLi256ELi70ELi560EEv26Group_norm_nhwc_bwd_params
        .type           _Z35group_norm_nhwc_bwd_one_pass_kernelI11Fp32IOBf16WLi256ELi70ELi560EEv26Group_norm_nhwc_bwd_params,@function
        .size           _Z35group_norm_nhwc_bwd_one_pass_kernelI11Fp32IOBf16WLi256ELi70ELi560EEv26Group_norm_nhwc_bwd_params,(.L_x_4382 - _Z35group_norm_nhwc_bwd_one_pass_kernelI11Fp32IOBf16WLi256ELi70ELi560EEv26Group_norm_nhwc_bwd_params)
        .other          _Z35group_norm_nhwc_bwd_one_pass_kernelI11Fp32IOBf16WLi256ELi70ELi560EEv26Group_norm_nhwc_bwd_params,@"STO_CUDA_ENTRY STV_DEFAULT"
_Z35group_norm_nhwc_bwd_one_pass_kernelI11Fp32IOBf16WLi256ELi70ELi560EEv26Group_norm_nhwc_bwd_params:
.text._Z35group_norm_nhwc_bwd_one_pass_kernelI11Fp32IOBf16WLi256ELi70ELi560EEv26Group_norm_nhwc_bwd_params:
        /* <DEDUP_REMOVED lines=22> */
[C---:B------:R-:W-:Y:S02]  /*0160*/  IADD3 R4, PT, PT, R2.reuse, 0x60, RZ ;  /* 0x0000006002047810 */ /* 0x040fe40007ffe0ff */
[C---:B------:R-:W-:Y:S01]  /*0170*/  IADD3 R81, PT, PT, R2.reuse, 0x80, RZ ;  /* 0x0000008002517810 */ /* 0x040fe20007ffe0ff */
[----:B------:R3:W-:Y:S04]  /*0180*/  STL [R1+0x10], R5 ;  /* 0x0000100501007387 */ /* 0x0007e80000100800 */
[----:B------:R3:W-:Y:S01]  /*0190*/  STL [R1+0xc], R4 ;  /* 0x00000c0401007387 */ /* 0x0007e20000100800 */
[----:B0-----:R-:W-:-:S05]  /*01a0*/  IADD3 R3, PT, PT, R2, 0x70, RZ ;  /* 0x0000007002037810 */ /* 0x001fca0007ffe0ff */
[----:B-12---:R3:W-:Y:S02]  /*01b0*/  STL [R1+0x8], R3 ;  /* 0x0000080301007387 */ /* 0x0067e40000100800 */
.L_x_1552:
[----:B------:R-:W2:Y:S01]  /*01c0*/  LDL R74, [R1+0x14] ;  /* 0x00001400014a7983 */ /* 0x000ea20000100800 */
[----:B------:R-:W3:Y:S01]  /*01d0*/  LDC R8, c[0x0][0x410] ;  /* 0x00010400ff087b82 */ /* 0x000ee20000000800 */
[----:B------:R-:W0:Y:S02]  /*01e0*/  LDCU.128 UR12, c[0x0][0x400] ;  /* 0x00008000ff0c77ac */ /* 0x000e240008000c00 */
[----:B------:R-:W4:Y:S04]  /*01f0*/  LDL R16, [R1+0x10] ;  /* 0x0000100001107983 */ /* 0x000f280000100800 */
[----:B------:R-:W4:Y:S01]  /*0200*/  LDL R24, [R1+0xc] ;  /* 0x00000c0001187983 */ /* 0x000f220000100800 */
[----:B------:R-:W1:Y:S03]  /*0210*/  LDC R52, c[0x0][0x41c] ;  /* 0x00010700ff347b82 */ /* 0x000e660000000800 */
[----:B------:R-:W4:Y:S01]  /*0220*/  LDL R26, [R1+0x8] ;  /* 0x00000800011a7983 */ /* 0x000f220000100800 */
[----:B---3--:R-:W-:-:S04]  /*0230*/  IABS R5, R8 ;  /* 0x0000000800057213 */ /* 0x008fc80000000000 */
[----:B------:R-:W3:Y:S08]  /*0240*/  I2F.RP R4, R5 ;  /* 0x0000000500047306 */ /* 0x000ef00000209400 */
[----:B---3--:R-:W3:Y:S01]  /*0250*/  MUFU.RCP R4, R4 ;  /* 0x0000000400047308 */ /* 0x008ee20000001000 */
[----:B------:R-:W0:Y:S01]  /*0260*/  S2R R75, SR_TID.X ;  /* 0x00000000004b7919 */ /* 0x000e220000002100 */
[----:B---3--:R-:W-:-:S06]  /*0270*/  IADD3 R2, PT, PT, R4, 0xffffffe, RZ ;  /* 0x0ffffffe04027810 */ /* 0x008fcc0007ffe0ff */
[----:B------:R3:W1:Y:S02]  /*0280*/  F2I.FTZ.U32.TRUNC.NTZ R3, R2 ;  /* 0x0000000200037305 */ /* 0x000664000021f000 */
[----:B---3--:R-:W-:Y:S01]  /*0290*/  HFMA2 R2, -RZ, RZ, 0, 0 ;  /* 0x00000000ff027431 */ /* 0x008fe200000001ff */
[----:B-1----:R-:W-:-:S05]  /*02a0*/  IADD3 R6, PT, PT, RZ, -R3, RZ ;  /* 0x80000003ff067210 */ /* 0x002fca0007ffe0ff */
[----:B------:R-:W-:-:S04]  /*02b0*/  IMAD R7, R6, R5, RZ ;  /* 0x0000000506077224 */ /* 0x000fc800078e02ff */
[----:B------:R-:W-:Y:S01]  /*02c0*/  IMAD.HI.U32 R3, R3, R7, R2 ;  /* 0x0000000703037227 */ /* 0x000fe200078e0002 */
        /* <DEDUP_REMOVED lines=8> */
[----:B------:R-:W-:Y:S02]  /*0350*/  SHF.L.U32 R2, R2, 0x1, RZ ;  /* 0x0000000102027819 */ /* 0x000fe400000006ff */
[----:B------:R-:W-:Y:S01]  /*0360*/  SHF.R.S32.HI R29, RZ, 0x1f, R81 ;  /* 0x0000001fff1d7819 */ /* 0x000fe20000011451 */
[----:B------:R-:W-:Y:S01]  /*0370*/  IMAD R52, R52, UR7, R27 ;  /* 0x0000000734347c24 */ /* 0x000fe2000f8e021b */
[----:B------:R-:W-:Y:S02]  /*0380*/  CS2R R34, SRZ ;  /* 0x0000000000227805 */ /* 0x000fe4000001ff00 */
[----:B------:R-:W-:Y:S02]  /*0390*/  CS2R R32, SRZ ;  /* 0x0000000000207805 */ /* 0x000fe4000001ff00 */
[----:B--2---:R-:W-:-:S05]  /*03a0*/  IABS R6, R74 ;  /* 0x0000004a00067213 */ /* 0x004fca0000000000 */
[----:B------:R-:W-:-:S05]  /*03b0*/  IMAD.HI.U32 R3, R3, R6, RZ ;  /* 0x0000000603037227 */ /* 0x000fca00078e00ff */
[----:B------:R-:W-:-:S05]  /*03c0*/  IADD3 R4, PT, PT, -R3, RZ, RZ ;  /* 0x000000ff03047210 */ /* 0x000fca0007ffe1ff */
[----:B------:R-:W-:-:S05]  /*03d0*/  IMAD R4, R5, R4, R6 ;  /* 0x0000000405047224 */ /* 0x000fca00078e0206 */
[----:B------:R-:W-:Y:S02]  /*03e0*/  ISETP.GT.U32.AND P4, PT, R5, R4, PT ;  /* 0x000000040500720c */ /* 0x000fe40003f84070 */
[----:B------:R-:W-:Y:S02]  /*03f0*/  ISETP.GE.AND P2, PT, R74, RZ, PT ;  /* 0x000000ff4a00720c */ /* 0x000fe40003f46270 */
[----:B----4-:R-:W-:Y:S02]  /*0400*/  SHF.R.S32.HI R17, RZ, 0x1f, R16 ;  /* 0x0000001fff117819 */ /* 0x010fe40000011410 */
[----:B------:R-:W-:-:S07]  /*0410*/  ISETP.GE.U32.AND P3, PT, R16, UR12, PT ;  /* 0x0000000c10007c0c */ /* 0x000fce000bf66070 */
[-C--:B------:R-:W-:Y:S02]  /*0420*/  @!P4 IADD3 R4, PT, PT, R4, -R5.reuse, RZ ;  /* 0x800000050404c210 */ /* 0x080fe40007ffe0ff */
[----:B------:R-:W-:Y:S02]  /*0430*/  ISETP.GE.AND.EX P3, PT, R17, UR13, PT, P3 ;  /* 0x0000000d11007c0c */ /* 0x000fe4000bf66330 */
[CC--:B------:R-:W-:Y:S02]  /*0440*/  ISETP.GE.U32.AND P1, PT, R4.reuse, R5.reuse, PT ;  /* 0x000000050400720c */ /* 0x0c0fe40003f26070 */
[----:B------:R-:W-:Y:S02]  /*0450*/  ISETP.GT.U32.AND P5, PT, R5, R4, PT ;  /* 0x000000040500720c */ /* 0x000fe40003fa4070 */
[----:B------:R-:W-:Y:S02]  /*0460*/  IADD3 R5, PT, PT, R4, -R5, RZ ;  /* 0x8000000504057210 */ /* 0x000fe40007ffe0ff */
[----:B------:R-:W-:-:S02]  /*0470*/  LOP3.LUT R6, R74, R8, RZ, 0x3c, !PT ;  /* 0x000000084a067212 */ /* 0x000fc400078e3cff */
[----:B------:R-:W-:Y:S02]  /*0480*/  SEL R4, R5, R4, !P5 ;  /* 0x0000000405047207 */ /* 0x000fe40006800000 */
[----:B------:R-:W-:Y:S01]  /*0490*/  ISETP.GE.AND P0, PT, R6, RZ, PT ;  /* 0x000000ff0600720c */ /* 0x000fe20003f06270 */
[----:B------:R-:W0:Y:S01]  /*04a0*/  @!P3 LDC.64 R14, c[0x0][0x3a0] ;  /* 0x0000e800ff0ebb82 */ /* 0x000e220000000a00 */
[----:B------:R-:W-:Y:S02]  /*04b0*/  @!P4 IADD3 R3, PT, PT, R3, 0x1, RZ ;  /* 0x000000010303c810 */ /* 0x000fe40007ffe0ff */
[----:B------:R-:W-:Y:S02]  /*04c0*/  ISETP.NE.AND P4, PT, R8, RZ, PT ;  /* 0x000000ff0800720c */ /* 0x000fe40003f85270 */
[----:B------:R-:W-:Y:S02]  /*04d0*/  LOP3.LUT R5, RZ, R8, RZ, 0x33, !PT ;  /* 0x00000008ff057212 */ /* 0x000fe400078e33ff */
[----:B------:R-:W-:Y:S01]  /*04e0*/  @!P2 IADD3 R4, PT, PT, -R4, RZ, RZ ;  /* 0x000000ff0404a210 */ /* 0x000fe20007ffe1ff */
[----:B------:R-:W1:Y:S03]  /*04f0*/  @!P3 LDC.64 R8, c[0x0][0x3f8] ;  /* 0x0000fe00ff08bb82 */ /* 0x000e660000000a00 */
[----:B------:R-:W-:-:S02]  /*0500*/  SEL R53, R5, R4, !P4 ;  /* 0x0000000405357207 */ /* 0x000fc40006000000 */
[----:B------:R-:W-:Y:S02]  /*0510*/  @P1 IADD3 R3, PT, PT, R3, 0x1, RZ ;  /* 0x0000000103031810 */ /* 0x000fe40007ffe0ff */
[----:B------:R-:W-:Y:S01]  /*0520*/  LOP3.LUT R4, R2, 0xffff, RZ, 0xc0, !PT ;  /* 0x0000ffff02047812 */ /* 0x000fe200078ec0ff */
[----:B------:R-:W-:Y:S01]  /*0530*/  IMAD R7, R53, 0x46, RZ ;  /* 0x0000004635077824 */ /* 0x000fe200078e02ff */
[----:B------:R-:W-:Y:S01]  /*0540*/  SHF.R.S32.HI R21, RZ, 0x1f, R24 ;  /* 0x0000001fff157819 */ /* 0x000fe20000011418 */
[----:B------:R-:W2:Y:S01]  /*0550*/  @!P3 LDC.64 R12, c[0x0][0x398] ;  /* 0x0000e600ff0cbb82 */ /* 0x000ea20000000a00 */
[----:B------:R-:W-:Y:S02]  /*0560*/  ISETP.GE.U32.AND P1, PT, R24, UR12, PT ;  /* 0x0000000c18007c0c */ /* 0x000fe4000bf26070 */
[----:B------:R-:W-:Y:S02]  /*0570*/  @!P0 IADD3 R3, PT, PT, -R3, RZ, RZ ;  /* 0x000000ff03038210 */ /* 0x000fe40007ffe1ff */
[----:B------:R-:W-:-:S02]  /*0580*/  IADD3 R38, P0, PT, R7, R4, RZ ;  /* 0x0000000407267210 */ /* 0x000fc40007f1e0ff */
[----:B------:R-:W-:Y:S02]  /*0590*/  SEL R3, R5, R3, !P4 ;  /* 0x0000000305037207 */ /* 0x000fe40006000000 */
[----:B------:R-:W-:Y:S02]  /*05a0*/  ISETP.GE.AND.EX P1, PT, R21, UR13, PT, P1 ;  /* 0x0000000d15007c0c */ /* 0x000fe4000bf26310 */
[----:B------:R-:W-:Y:S02]  /*05b0*/  LEA.HI.X.SX32 R39, R7, RZ, 0x1, P0 ;  /* 0x000000ff07277211 */ /* 0x000fe400000f0eff */
[----:B------:R-:W-:Y:S02]  /*05c0*/  SHF.R.S32.HI R25, RZ, 0x1f, R26 ;  /* 0x0000001fff197819 */ /* 0x000fe4000001141a */
[----:B------:R-:W-:Y:S02]  /*05d0*/  ISETP.GE.U32.AND P0, PT, R26, UR12, PT ;  /* 0x0000000c1a007c0c */ /* 0x000fe4000bf06070 */
[----:B------:R-:W-:-:S02]  /*05e0*/  SHF.R.S32.HI R2, RZ, 0x1f, R3 ;  /* 0x0000001fff027819 */ /* 0x000fc40000011403 */
[----:B------:R-:W-:-:S03]  /*05f0*/  ISETP.GE.AND.EX P0, PT, R25, UR13, PT, P0 ;  /* 0x0000000d19007c0c */ /* 0x000fc6000bf06300 */
[----:B------:R-:W-:Y:S01]  /*0600*/  IMAD R2, R2, UR14, RZ ;  /* 0x0000000e02027c24 */ /* 0x000fe2000f8e02ff */
[----:B------:R-:W3:Y:S03]  /*0610*/  @!P1 LDC.64 R10, c[0x0][0x3f8] ;  /* 0x0000fe00ff0a9b82 */ /* 0x000ee60000000a00 */
[----:B------:R-:W-:Y:S02]  /*0620*/  IMAD R37, R3, UR15, R2 ;  /* 0x0000000f03257c24 */ /* 0x000fe4000f8e0202 */
[----:B-1----:R-:W-:Y:S02]  /*0630*/  @!P3 IMAD R2, R17, R8, RZ ;  /* 0x000000081102b224 */ /* 0x002fe400078e02ff */
[----:B------:R-:W-:Y:S01]  /*0640*/  IMAD.WIDE.U32 R38, R3, UR14, R38 ;  /* 0x0000000e03267c25 */ /* 0x000fe2000f8e0026 */
[----:B------:R-:W-:Y:S01]  /*0650*/  ISETP.GE.U32.AND P2, PT, R81, UR12, PT ;  /* 0x0000000c51007c0c */ /* 0x000fe2000bf46070 */
[----:B------:R-:W1:Y:S02]  /*0660*/  @!P1 LDC.64 R18, c[0x0][0x3a0] ;  /* 0x0000e800ff129b82 */ /* 0x000e640000000a00 */
[----:B------:R-:W-:Y:S01]  /*0670*/  @!P3 IMAD R5, R16, R9, R2 ;  /* 0x000000091005b224 */ /* 0x000fe200078e0202 */
[----:B------:R-:W-:-:S05]  /*0680*/  IADD3 R37, PT, PT, R39, R37, RZ ;  /* 0x0000002527257210 */ /* 0x000fca0007ffe0ff */
[----:B------:R-:W4:Y:S01]  /*0690*/  @!P0 LDC.64 R2, c[0x0][0x3f8] ;  /* 0x0000fe00ff028b82 */ /* 0x000f220000000a00 */
[----:B------:R-:W-:Y:S02]  /*06a0*/  @!P3 MOV R36, R38 ;  /* 0x000000260024b202 */ /* 0x000fe40000000f00 */
[----:B------:R-:W-:-:S03]  /*06b0*/  ISETP.GE.AND.EX P2, PT, R29, UR13, PT, P2 ;  /* 0x0000000d1d007c0c */ /* 0x000fc6000bf46320 */
[----:B------:R-:W-:Y:S01]  /*06c0*/  @!P3 IMAD.WIDE.U32 R6, R16, R8, R36 ;  /* 0x000000081006b225 */ /* 0x000fe200078e0024 */
[----:B------:R-:W-:Y:S01]  /*06d0*/  @!P1 MOV R20, R38 ;  /* 0x0000002600149202 */ /* 0x000fe20000000f00 */
[----:B------:R-:W1:Y:S03]  /*06e0*/  @!P1 LDC.64 R16, c[0x0][0x398] ;  /* 0x0000e600ff109b82 */ /* 0x000e660000000a00 */
[----:B------:R-:W-:Y:S01]  /*06f0*/  @!P3 IADD3 R7, PT, PT, R7, R5, RZ ;  /* 0x000000050707b210 */ /* 0x000fe20007ffe0ff */
[----:B---3--:R-:W-:Y:S01]  /*0700*/  @!P1 IMAD R8, R21, R10, RZ ;  /* 0x0000000a15089224 */ /* 0x008fe200078e02ff */
[----:B------:R-:W-:Y:S02]  /*0710*/  @!P1 MOV R21, R37 ;  /* 0x0000002500159202 */ /* 0x000fe40000000f00 */
[C---:B------:R-:W-:Y:S02]  /*0720*/  @!P3 SHF.L.U32 R5, R6.reuse, 0x2, RZ ;  /* 0x000000020605b819 */ /* 0x040fe400000006ff */
[----:B------:R-:W-:-:S02]  /*0730*/  @!P3 SHF.L.U64.HI R22, R6, 0x2, R7 ;  /* 0x000000020616b819 */ /* 0x000fc40000010207 */
[----:B------:R-:W3:Y:S01]  /*0740*/  @!P2 LDC.64 R6, c[0x0][0x3f8] ;  /* 0x0000fe00ff06ab82 */ /* 0x000ee20000000a00 */
[C---:B------:R-:W-:Y:S02]  /*0750*/  @!P1 IMAD R23, R24.reuse, R11, R8 ;  /* 0x0000000b18179224 */ /* 0x040fe400078e0208 */
[----:B------:R-:W-:-:S04]  /*0760*/  @!P1 IMAD.WIDE.U32 R20, R24, R10, R20 ;  /* 0x0000000a18149225 */ /* 0x000fc800078e0014 */
[----:B----4-:R-:W-:Y:S01]  /*0770*/  @!P0 IMAD R24, R25, R2, RZ ;  /* 0x0000000219188224 */ /* 0x010fe200078e02ff */
[----:B------:R-:W-:Y:S01]  /*0780*/  @!P1 IADD3 R23, PT, PT, R21, R23, RZ ;  /* 0x0000001715179210 */ /* 0x000fe20007ffe0ff */
[----:B------:R-:W4:Y:S01]  /*0790*/  @!P0 LDC.64 R10, c[0x0][0x3a0] ;  /* 0x0000e800ff0a8b82 */ /* 0x000f220000000a00 */
[----:B------:R-:W-:Y:S01]  /*07a0*/  @!P0 MOV R25, R37 ;  /* 0x0000002500198202 */ /* 0x000fe20000000f00 */
[C---:B------:R-:W-:Y:S01]  /*07b0*/  @!P0 IMAD R27, R26.reuse, R3, R24 ;  /* 0x000000031a1b8224 */ /* 0x040fe200078e0218 */
[----:B------:R-:W-:Y:S02]  /*07c0*/  @!P0 MOV R24, R38 ;  /* 0x0000002600188202 */ /* 0x000fe40000000f00 */
[C---:B0-----:R-:W-:Y:S02]  /*07d0*/  @!P3 IADD3 R14, P4, PT, R5.reuse, R14, RZ ;  /* 0x0000000e050eb210 */ /* 0x041fe40007f9e0ff */
[----:B--2---:R-:W-:Y:S01]  /*07e0*/  @!P3 IADD3 R12, P5, PT, R5, R12, RZ ;  /* 0x0000000c050cb210 */ /* 0x004fe20007fbe0ff */
[----:B------:R-:W-:Y:S01]  /*07f0*/  @!P0 IMAD.WIDE.U32 R24, R26, R2, R24 ;  /* 0x000000021a188225 */ /* 0x000fe200078e0018 */
[C---:B------:R-:W-:Y:S01]  /*0800*/  @!P3 IADD3.X R15, PT, PT, R22.reuse, R15, RZ, P4, !PT ;  /* 0x0000000f160fb210 */ /* 0x040fe200027fe4ff */
[----:B------:R-:W0:Y:S01]  /*0810*/  @!P2 LDC.64 R2, c[0x0][0x398] ;  /* 0x0000e600ff02ab82 */ /* 0x000e220000000a00 */
[----:B------:R-:W-:-:S02]  /*0820*/  @!P3 IADD3.X R13, PT, PT, R22, R13, RZ, P5, !PT ;  /* 0x0000000d160db210 */ /* 0x000fc40002ffe4ff */
[----:B------:R-:W-:Y:S02]  /*0830*/  @!P1 SHF.L.U64.HI R28, R20, 0x2, R23 ;  /* 0x00000002141c9819 */ /* 0x000fe40000010217 */
[----:B------:R-:W-:Y:S01]  /*0840*/  ISETP.GE.U32.AND P4, PT, R52, UR12, PT ;  /* 0x0000000c34007c0c */ /* 0x000fe2000bf86070 */
[----:B---3--:R-:W-:Y:S01]  /*0850*/  @!P2 IMAD R30, R29, R6, RZ ;  /* 0x000000061d1ea224 */ /* 0x008fe200078e02ff */
[----:B------:R-:W-:Y:S01]  /*0860*/  SHF.R.S32.HI R5, RZ, 0x1f, R52 ;  /* 0x0000001fff057819 */ /* 0x000fe20000011434 */
[----:B------:R-:W2:Y:S01]  /*0870*/  @!P2 LDC.64 R22, c[0x0][0x3a0] ;  /* 0x0000e800ff16ab82 */ /* 0x000ea20000000a00 */
[----:B------:R-:W-:Y:S01]  /*0880*/  @!P0 IADD3 R25, PT, PT, R25, R27, RZ ;  /* 0x0000001b19198210 */ /* 0x000fe20007ffe0ff */
[----:B------:R3:W5:Y:S01]  /*0890*/  @!P3 LDG.E.64 R34, desc[UR8][R12.64] ;  /* 0x000000080c22b981 */ /* 0x000762000c1e1b00 */
[----:B------:R-:W-:Y:S02]  /*08a0*/  ISETP.GE.AND.EX P4, PT, R5, UR13, PT, P4 ;  /* 0x0000000d05007c0c */ /* 0x000fe4000bf86340 */
[----:B------:R-:W-:-:S02]  /*08b0*/  @!P0 SHF.L.U32 R27, R24, 0x2, RZ ;  /* 0x00000002181b8819 */ /* 0x000fc400000006ff */
[----:B------:R-:W-:Y:S02]  /*08c0*/  @!P0 SHF.L.U64.HI R26, R24, 0x2, R25 ;  /* 0x00000002181a8819 */ /* 0x000fe40000010219 */
[----:B------:R-:W-:Y:S02]  /*08d0*/  CS2R R50, SRZ ;  /* 0x0000000000327805 */ /* 0x000fe4000001ff00 */
[----:B------:R-:W-:Y:S01]  /*08e0*/  @!P2 MOV R24, R38 ;  /* 0x000000260018a202 */ /* 0x000fe20000000f00 */
[----:B------:R-:W3:Y:S01]  /*08f0*/  @!P0 LDC.64 R8, c[0x0][0x398] ;  /* 0x0000e600ff088b82 */ /* 0x000ee20000000a00 */
[----:B------:R-:W-:Y:S02]  /*0900*/  @!P2 MOV R25, R37 ;  /* 0x000000250019a202 */ /* 0x000fe40000000f00 */
[----:B------:R-:W-:Y:S01]  /*0910*/  @!P1 SHF.L.U32 R21, R20, 0x2, RZ ;  /* 0x0000000214159819 */ /* 0x000fe200000006ff */
[C---:B------:R-:W-:Y:S02]  /*0920*/  @!P2 IMAD R29, R81.reuse, R7, R30 ;  /* 0x00000007511da224 */ /* 0x040fe400078e021e */
[----:B------:R-:W-:Y:S01]  /*0930*/  @!P2 IMAD.WIDE.U32 R6, R81, R6, R24 ;  /* 0x000000065106a225 */ /* 0x000fe200078e0018 */
[----:B-1----:R-:W-:-:S02]  /*0940*/  @!P1 IADD3 R18, P6, PT, R21, R18, RZ ;  /* 0x0000001215129210 */ /* 0x002fc40007fde0ff */
[----:B------:R-:W-:Y:S02]  /*0950*/  @!P1 IADD3 R16, P5, PT, R21, R16, RZ ;  /* 0x0000001015109210 */ /* 0x000fe40007fbe0ff */
[----:B------:R-:W-:Y:S01]  /*0960*/  @!P1 IADD3.X R19, PT, PT, R28, R19, RZ, P6, !PT ;  /* 0x000000131c139210 */ /* 0x000fe200037fe4ff */
[----:B------:R-:W1:Y:S01]  /*0970*/  @!P4 LDC.64 R20, c[0x0][0x3f8] ;  /* 0x0000fe00ff14cb82 */ /* 0x000e620000000a00 */
[----:B----4-:R-:W-:Y:S02]  /*0980*/  @!P0 IADD3 R10, P6, PT, R27, R10, RZ ;  /* 0x0000000a1b0a8210 */ /* 0x010fe40007fde0ff */
[----:B------:R-:W-:Y:S02]  /*0990*/  @!P2 IADD3 R7, PT, PT, R7, R29, RZ ;  /* 0x0000001d0707a210 */ /* 0x000fe40007ffe0ff */
[----:B------:R-:W-:Y:S02]  /*09a0*/  @!P2 SHF.L.U32 R25, R6, 0x2, RZ ;  /* 0x000000020619a819 */ /* 0x000fe400000006ff */
[----:B------:R-:W-:-:S02]  /*09b0*/  @!P0 IADD3.X R11, PT, PT, R26, R11, RZ, P6, !PT ;  /* 0x0000000b1a0b8210 */ /* 0x000fc400037fe4ff */
[----:B------:R-:W-:Y:S02]  /*09c0*/  @!P2 SHF.L.U64.HI R24, R6, 0x2, R7 ;  /* 0x000000020618a819 */ /* 0x000fe40000010207 */
[----:B--2---:R-:W-:-:S04]  /*09d0*/  @!P2 IADD3 R6, P6, PT, R25, R22, RZ ;  /* 0x000000161906a210 */ /* 0x004fc80007fde0ff */
[----:B------:R-:W-:Y:S02]  /*09e0*/  @!P2 IADD3.X R7, PT, PT, R24, R23, RZ, P6, !PT ;  /* 0x000000171807a210 */ /* 0x000fe400037fe4ff */
[----:B0-----:R-:W-:-:S04]  /*09f0*/  @!P2 IADD3 R2, P6, PT, R25, R2, RZ ;  /* 0x000000021902a210 */ /* 0x001fc80007fde0ff */
[----:B------:R-:W-:Y:S02]  /*0a00*/  @!P2 IADD3.X R3, PT, PT, R24, R3, RZ, P6, !PT ;  /* 0x000000031803a210 */ /* 0x000fe400037fe4ff */
[----:B------:R-:W0:Y:S01]  /*0a10*/  @!P4 LDC.64 R24, c[0x0][0x3a0] ;  /* 0x0000e800ff18cb82 */ /* 0x000e220000000a00 */
[----:B-1----:R-:W-:Y:S01]  /*0a20*/  @!P4 IMAD R5, R5, R20, RZ ;  /* 0x000000140505c224 */ /* 0x002fe200078e02ff */
[----:B------:R-:W-:Y:S02]  /*0a30*/  @!P4 MOV R22, R38 ;  /* 0x000000260016c202 */ /* 0x000fe40000000f00 */
[----:B------:R-:W-:Y:S01]  /*0a40*/  @!P4 MOV R23, R37 ;  /* 0x000000250017c202 */ /* 0x000fe20000000f00 */
[----:B------:R-:W-:Y:S01]  /*0a50*/  @!P4 IMAD R41, R52, R21, R5 ;  /* 0x000000153429c224 */ /* 0x000fe200078e0205 */
[----:B------:R-:W-:Y:S01]  /*0a60*/  @!P1 IADD3.X R17, PT, PT, R28, R17, RZ, P5, !PT ;  /* 0x000000111c119210 */ /* 0x000fe20002ffe4ff */
[----:B------:R-:W-:-:S04]  /*0a70*/  @!P4 IMAD.WIDE.U32 R20, R52, R20, R22 ;  /* 0x000000143414c225 */ /* 0x000fc800078e0016 */
[----:B------:R0:W5:Y:S01]  /*0a80*/  @!P1 LDG.E.64 R32, desc[UR8][R16.64] ;  /* 0x0000000810209981 */ /* 0x000162000c1e1b00 */
[----:B---3--:R-:W-:Y:S02]  /*0a90*/  @!P0 IADD3 R8, P5, PT, R27, R8, RZ ;  /* 0x000000081b088210 */ /* 0x008fe40007fbe0ff */
[----:B------:R-:W-:Y:S02]  /*0aa0*/  CS2R R84, SRZ ;  /* 0x0000000000547805 */ /* 0x000fe4000001ff00 */
[----:B------:R-:W-:Y:S02]  /*0ab0*/  @!P4 IADD3 R13, PT, PT, R21, R41, RZ ;  /* 0x00000029150dc210 */ /* 0x000fe40007ffe0ff */
[----:B------:R-:W-:Y:S02]  /*0ac0*/  CS2R R82, SRZ ;  /* 0x0000000000527805 */ /* 0x000fe4000001ff00 */
[C---:B------:R-:W-:Y:S01]  /*0ad0*/  @!P4 SHF.L.U32 R47, R20.reuse, 0x2, RZ ;  /* 0x00000002142fc819 */ /* 0x040fe200000006ff */
[----:B------:R-:W1:Y:S01]  /*0ae0*/  @!P4 LDC.64 R22, c[0x0][0x398] ;  /* 0x0000e600ff16cb82 */ /* 0x000e620000000a00 */
[----:B------:R-:W-:Y:S01]  /*0af0*/  @!P4 SHF.L.U64.HI R28, R20, 0x2, R13 ;  /* 0x00000002141cc819 */ /* 0x000fe2000001020d */
[----:B------:R-:W5:Y:S01]  /*0b00*/  @!P3 LDG.E.64 R84, desc[UR8][R14.64] ;  /* 0x000000080e54b981 */ /* 0x000f62000c1e1b00 */
[----:B------:R-:W-:-:S02]  /*0b10*/  IADD3 R27, PT, PT, R52, 0x10, RZ ;  /* 0x00000010341b7810 */ /* 0x000fc40007ffe0ff */
[----:B------:R-:W-:Y:S01]  /*0b20*/  @!P0 IADD3.X R9, PT, PT, R26, R9, RZ, P5, !PT ;  /* 0x000000091a098210 */ /* 0x000fe20002ffe4ff */
[----:B------:R2:W5:Y:S01]  /*0b30*/  @!P1 LDG.E.64 R82, desc[UR8][R18.64] ;  /* 0x0000000812529981 */ /* 0x000562000c1e1b00 */
[----:B0-----:R-:W-:-:S04]  /*0b40*/  @!P4 IADD3 R16, P6, PT, R47, R24, RZ ;  /* 0x000000182f10c210 */ /* 0x001fc80007fde0ff */
[----:B------:R-:W-:-:S05]  /*0b50*/  @!P4 IADD3.X R17, PT, PT, R28, R25, RZ, P6, !PT ;  /* 0x000000191c11c210 */ /* 0x000fca00037fe4ff */
[----:B------:R-:W3:Y:S01]  /*0b60*/  @!P4 LDG.E.64 R50, desc[UR8][R16.64] ;  /* 0x000000081032c981 */ /* 0x000ee2000c1e1b00 */
[----:B------:R-:W-:Y:S02]  /*0b70*/  ISETP.GE.U32.AND P5, PT, R27, UR12, PT ;  /* 0x0000000c1b007c0c */ /* 0x000fe4000bfa6070 */
[----:B------:R-:W-:-:S04]  /*0b80*/  SHF.R.S32.HI R31, RZ, 0x1f, R27 ;  /* 0x0000001fff1f7819 */ /* 0x000fc8000001141b */
[----:B------:R-:W-:Y:S02]  /*0b90*/  ISETP.GE.AND.EX P5, PT, R31, UR13, PT, P5 ;  /* 0x0000000d1f007c0c */ /* 0x000fe4000bfa6350 */
[----:B------:R-:W-:-:S11]  /*0ba0*/  IADD3 R43, PT, PT, R52, 0x20, RZ ;  /* 0x00000020342b7810 */ /* 0x000fd60007ffe0ff */
[----:B------:R-:W0:Y:S01]  /*0bb0*/  @!P5 LDC.64 R48, c[0x0][0x3f8] ;  /* 0x0000fe00ff30db82 */ /* 0x000e220000000a00 */
[----:B------:R-:W-:Y:S02]  /*0bc0*/  ISETP.GE.U32.AND P3, PT, R43, UR12, PT ;  /* 0x0000000c2b007c0c */ /* 0x000fe4000bf66070 */
[----:B------:R-:W-:Y:S02]  /*0bd0*/  SHF.R.S32.HI R45, RZ, 0x1f, R43 ;  /* 0x0000001fff2d7819 */ /* 0x000fe4000001142b */
[----:B------:R-:W-:Y:S02]  /*0be0*/  IADD3 R5, PT, PT, R52, 0x30, RZ ;  /* 0x0000003034057810 */ /* 0x000fe40007ffe0ff */
[----:B------:R-:W-:Y:S01]  /*0bf0*/  ISETP.GE.AND.EX P3, PT, R45, UR13, PT, P3 ;  /* 0x0000000d2d007c0c */ /* 0x000fe2000bf66330 */
[----:B--2---:R-:W2:Y:S01]  /*0c00*/  @!P5 LDC.64 R18, c[0x0][0x398] ;  /* 0x0000e600ff12db82 */ /* 0x004ea20000000a00 */
[----:B------:R-:W-:Y:S02]  /*0c10*/  ISETP.GE.U32.AND P1, PT, R5, UR12, PT ;  /* 0x0000000c05007c0c */ /* 0x000fe4000bf26070 */
[----:B------:R-:W-:-:S04]  /*0c20*/  SHF.R.S32.HI R29, RZ, 0x1f, R5 ;  /* 0x0000001fff1d7819 */ /* 0x000fc80000011405 */
[----:B------:R-:W-:-:S05]  /*0c30*/  ISETP.GE.AND.EX P1, PT, R29, UR13, PT, P1 ;  /* 0x0000000d1d007c0c */ /* 0x000fca000bf26310 */
[----:B------:R-:W4:Y:S01]  /*0c40*/  @!P3 LDC.64 R20, c[0x0][0x3f8] ;  /* 0x0000fe00ff14bb82 */ /* 0x000f220000000a00 */
[----:B0-----:R-:W-:-:S04]  /*0c50*/  @!P5 IMAD R12, R31, R48, RZ ;  /* 0x000000301f0cd224 */ /* 0x001fc800078e02ff */
[----:B------:R-:W-:Y:S01]  /*0c60*/  @!P5 IMAD R49, R27, R49, R12 ;  /* 0x000000311b31d224 */ /* 0x000fe200078e020c */
[----:B------:R-:W-:Y:S02]  /*0c70*/  @!P5 MOV R40, R38 ;  /* 0x000000260028d202 */ /* 0x000fe40000000f00 */
[----:B------:R-:W0:Y:S01]  /*0c80*/  @!P5 LDC.64 R12, c[0x0][0x3a0] ;  /* 0x0000e800ff0cdb82 */ /* 0x000e220000000a00 */
[----:B------:R-:W-:Y:S02]  /*0c90*/  @!P5 MOV R41, R37 ;  /* 0x000000250029d202 */ /* 0x000fe40000000f00 */
[----:B------:R-:W-:Y:S02]  /*0ca0*/  CS2R R70, SRZ ;  /* 0x0000000000467805 */ /* 0x000fe4000001ff00 */
[----:B------:R-:W-:-:S03]  /*0cb0*/  CS2R R30, SRZ ;  /* 0x00000000001e7805 */ /* 0x000fc6000001ff00 */
[----:B------:R-:W2:Y:S01]  /*0cc0*/  @!P1 LDC.64 R14, c[0x0][0x3f8] ;  /* 0x0000fe00ff0e9b82 */ /* 0x000ea20000000a00 */
[----:B------:R-:W-:Y:S01]  /*0cd0*/  @!P5 IMAD.WIDE.U32 R40, R27, R48, R40 ;  /* 0x000000301b28d225 */ /* 0x000fe200078e0028 */
[----:B-1----:R-:W-:Y:S01]  /*0ce0*/  @!P4 IADD3 R22, P6, PT, R47, R22, RZ ;  /* 0x000000162f16c210 */ /* 0x002fe20007fde0ff */
[----:B------:R1:W5:Y:S01]  /*0cf0*/  @!P0 LDG.E.64 R70, desc[UR8][R10.64] ;  /* 0x000000080a468981 */ /* 0x000362000c1e1b00 */
[----:B------:R-:W-:Y:S02]  /*0d00*/  IADD3 R26, PT, PT, R52, 0x40, RZ ;  /* 0x00000040341a7810 */ /* 0x000fe40007ffe0ff */
[----:B------:R-:W-:Y:S01]  /*0d10*/  @!P5 IADD3 R25, PT, PT, R41, R49, RZ ;  /* 0x000000312919d210 */ /* 0x000fe20007ffe0ff */
[----:B------:R4:W5:Y:S01]  /*0d20*/  @!P0 LDG.E.64 R30, desc[UR8][R8.64] ;  /* 0x00000008081e8981 */ /* 0x000962000c1e1b00 */
[----:B------:R-:W-:Y:S02]  /*0d30*/  @!P4 IADD3.X R23, PT, PT, R28, R23, RZ, P6, !PT ;  /* 0x000000171c17c210 */ /* 0x000fe400037fe4ff */
[----:B------:R-:W-:-:S02]  /*0d40*/  ISETP.GE.U32.AND P0, PT, R26, UR12, PT ;  /* 0x0000000c1a007c0c */ /* 0x000fc4000bf06070 */
[----:B------:R-:W-:Y:S02]  /*0d50*/  SHF.R.S32.HI R27, RZ, 0x1f, R26 ;  /* 0x0000001fff1b7819 */ /* 0x000fe4000001141a */
[C---:B-1----:R-:W-:Y:S02]  /*0d60*/  @!P5 SHF.L.U32 R11, R40.reuse, 0x2, RZ ;  /* 0x00000002280bd819 */ /* 0x042fe400000006ff */
[----:B------:R-:W-:Y:S01]  /*0d70*/  @!P5 SHF.L.U64.HI R28, R40, 0x2, R25 ;  /* 0x00000002281cd819 */ /* 0x000fe20000010219 */
[----:B----4-:R-:W-:Y:S01]  /*0d80*/  @!P3 IMAD R10, R45, R20, RZ ;  /* 0x000000142d0ab224 */ /* 0x010fe200078e02ff */
[----:B------:R-:W-:Y:S01]  /*0d90*/  @!P3 MOV R40, R38 ;  /* 0x000000260028b202 */ /* 0x000fe20000000f00 */
[----:B------:R-:W1:Y:S01]  /*0da0*/  @!P3 LDC.64 R8, c[0x0][0x3a0] ;  /* 0x0000e800ff08bb82 */ /* 0x000e620000000a00 */
[----:B------:R-:W-:Y:S02]  /*0db0*/  @!P3 MOV R41, R37 ;  /* 0x000000250029b202 */ /* 0x000fe40000000f00 */
[----:B------:R-:W-:-:S02]  /*0dc0*/  ISETP.GE.AND.EX P0, PT, R27, UR13, PT, P0 ;  /* 0x0000000d1b007c0c */ /* 0x000fc4000bf06300 */
[----:B0-----:R-:W-:Y:S01]  /*0dd0*/  @!P5 IADD3 R12, P6, PT, R11, R12, RZ ;  /* 0x0000000c0b0cd210 */ /* 0x001fe20007fde0ff */
[C---:B------:R-:W-:Y:S02]  /*0de0*/  @!P3 IMAD R45, R43.reuse, R21, R10 ;  /* 0x000000152b2db224 */ /* 0x040fe400078e020a */
[----:B------:R-:W-:Y:S01]  /*0df0*/  @!P3 IMAD.WIDE.U32 R40, R43, R20, R40 ;  /* 0x000000142b28b225 */ /* 0x000fe200078e0028 */
[----:B------:R-:W-:Y:S01]  /*0e00*/  @!P5 IADD3.X R13, PT, PT, R28, R13, RZ, P6, !PT ;  /* 0x0000000d1c0dd210 */ /* 0x000fe200037fe4ff */
[----:B------:R-:W0:Y:S01]  /*0e10*/  @!P3 LDC.64 R20, c[0x0][0x398] ;  /* 0x0000e600ff14bb82 */ /* 0x000e220000000a00 */
[----:B--2---:R-:W-:Y:S01]  /*0e20*/  @!P5 IADD3 R10, P6, PT, R11, R18, RZ ;  /* 0x000000120b0ad210 */ /* 0x004fe20007fde0ff */
[----:B------:R-:W-:Y:S01]  /*0e30*/  @!P1 IMAD R18, R29, R14, RZ ;  /* 0x0000000e1d129224 */ /* 0x000fe200078e02ff */
[----:B------:R-:W-:Y:S02]  /*0e40*/  @!P3 IADD3 R41, PT, PT, R41, R45, RZ ;  /* 0x0000002d2929b210 */ /* 0x000fe40007ffe0ff */
[----:B------:R-:W-:-:S02]  /*0e50*/  @!P1 MOV R42, R38 ;  /* 0x00000026002a9202 */ /* 0x000fc40000000f00 */
[----:B------:R-:W-:Y:S02]  /*0e60*/  @!P1 MOV R43, R37 ;  /* 0x00000025002b9202 */ /* 0x000fe40000000f00 */
[----:B------:R-:W-:Y:S02]  /*0e70*/  CS2R R68, SRZ ;  /* 0x0000000000447805 */ /* 0x000fe4000001ff00 */
[----:B------:R-:W-:Y:S02]  /*0e80*/  @!P5 IADD3.X R11, PT, PT, R28, R19, RZ, P6, !PT ;  /* 0x000000131c0bd210 */ /* 0x000fe400037fe4ff */
[----:B------:R-:W-:Y:S02]  /*0e90*/  CS2R R28, SRZ ;  /* 0x00000000001c7805 */ /* 0x000fe4000001ff00 */
[C---:B------:R-:W-:Y:S01]  /*0ea0*/  @!P3 SHF.L.U32 R19, R40.reuse, 0x2, RZ ;  /* 0x000000022813b819 */ /* 0x040fe200000006ff */
[C---:B------:R-:W-:Y:S01]  /*0eb0*/  @!P1 IMAD.WIDE.U32 R42, R5.reuse, R14, R42 ;  /* 0x0000000e052a9225 */ /* 0x040fe200078e002a */
[----:B------:R-:W-:Y:S01]  /*0ec0*/  @!P3 SHF.L.U64.HI R40, R40, 0x2, R41 ;  /* 0x000000022828b819 */ /* 0x000fe20000010229 */
[----:B------:R-:W2:Y:S01]  /*0ed0*/  @!P0 LDC.64 R24, c[0x0][0x3f8] ;  /* 0x0000fe00ff188b82 */ /* 0x000ea20000000a00 */
[----:B------:R-:W5:Y:S01]  /*0ee0*/  @!P2 LDG.E.64 R68, desc[UR8][R6.64] ;  /* 0x000000080644a981 */ /* 0x000f62000c1e1b00 */
[----:B------:R-:W-:Y:S01]  /*0ef0*/  @!P1 IMAD R41, R5, R15, R18 ;  /* 0x0000000f05299224 */ /* 0x000fe200078e0212 */
[----:B------:R-:W-:-:S02]  /*0f00*/  IADD3 R5, PT, PT, R52, 0x90, RZ ;  /* 0x0000009034057810 */ /* 0x000fc40007ffe0ff */
[----:B------:R4:W5:Y:S02]  /*0f10*/  @!P2 LDG.E.64 R28, desc[UR8][R2.64] ;  /* 0x00000008021ca981 */ /* 0x000964000c1e1b00 */
[----:B------:R-:W-:Y:S01]  /*0f20*/  ISETP.GE.U32.AND P2, PT, R5, UR12, PT ;  /* 0x0000000c05007c0c */ /* 0x000fe2000bf46070 */
[----:B------:R-:W2:Y:S01]  /*0f30*/  @!P0 LDC.64 R56, c[0x0][0x3a0] ;  /* 0x0000e800ff388b82 */ /* 0x000ea20000000a00 */
[----:B------:R-:W-:-:S04]  /*0f40*/  SHF.R.S32.HI R47, RZ, 0x1f, R5 ;  /* 0x0000001fff2f7819 */ /* 0x000fc80000011405 */
[----:B------:R-:W-:Y:S02]  /*0f50*/  ISETP.GE.AND.EX P2, PT, R47, UR13, PT, P2 ;  /* 0x0000000d2f007c0c */ /* 0x000fe4000bf46320 */
[C---:B-1----:R-:W-:Y:S02]  /*0f60*/  @!P3 IADD3 R14, P6, PT, R19.reuse, R8, RZ ;  /* 0x00000008130eb210 */ /* 0x042fe40007fde0ff */
[----:B------:R-:W-:Y:S01]  /*0f70*/  CS2R R92, SRZ ;  /* 0x00000000005c7805 */ /* 0x000fe2000001ff00 */
[----:B------:R-:W1:Y:S01]  /*0f80*/  @!P0 LDC.64 R16, c[0x0][0x398] ;  /* 0x0000e600ff108b82 */ /* 0x000e620000000a00 */
[----:B------:R-:W-:Y:S02]  /*0f90*/  @!P3 IADD3.X R15, PT, PT, R40, R9, RZ, P6, !PT ;  /* 0x00000009280fb210 */ /* 0x000fe400037fe4ff */
[----:B0-----:R-:W-:Y:S01]  /*0fa0*/  @!P3 IADD3 R8, P6, PT, R19, R20, RZ ;  /* 0x000000141308b210 */ /* 0x001fe20007fde0ff */
[----:B----4-:R-:W-:Y:S01]  /*0fb0*/  HFMA2 R3, -RZ, RZ, 0, 0 ;  /* 0x00000000ff037431 */ /* 0x010fe200000001ff */
[----:B------:R-:W-:Y:S01]  /*0fc0*/  @!P1 IADD3 R19, PT, PT, R43, R41, RZ ;  /* 0x000000292b139210 */ /* 0x000fe20007ffe0ff */
[----:B--2---:R-:W-:-:S02]  /*0fd0*/  @!P0 IMAD R27, R27, R24, RZ ;  /* 0x000000181b1b8224 */ /* 0x004fc400078e02ff */
[----:B------:R-:W0:Y:S01]  /*0fe0*/  @!P2 LDC.64 R6, c[0x0][0x3f8] ;  /* 0x0000fe00ff06ab82 */ /* 0x000e220000000a00 */
[----:B------:R-:W-:Y:S01]  /*0ff0*/  @!P3 IADD3.X R9, PT, PT, R40, R21, RZ, P6, !PT ;  /* 0x000000152809b210 */ /* 0x000fe200037fe4ff */
[----:B------:R2:W5:Y:S01]  /*1000*/  @!P5 LDG.E.64 R92, desc[UR8][R12.64] ;  /* 0x000000080c5cd981 */ /* 0x000562000c1e1b00 */
[----:B------:R-:W-:Y:S02]  /*1010*/  @!P0 MOV R40, R38 ;  /* 0x0000002600288202 */ /* 0x000fe40000000f00 */
[----:B------:R-:W-:Y:S01]  /*1020*/  @!P0 MOV R41, R37 ;  /* 0x0000002500298202 */ /* 0x000fe20000000f00 */
[C---:B------:R-:W-:Y:S01]  /*1030*/  @!P0 IMAD R49, R26.reuse, R25, R27 ;  /* 0x000000191a318224 */ /* 0x040fe200078e021b */
[----:B------:R-:W-:Y:S01]  /*1040*/  MOV R2, RZ ;  /* 0x000000ff00027202 */ /* 0x000fe20000000f00 */
[----:B------:R-:W4:Y:S01]  /*1050*/  @!P1 LDC.64 R20, c[0x0][0x398] ;  /* 0x0000e600ff149b82 */ /* 0x000f220000000a00 */
[----:B------:R-:W-:Y:S01]  /*1060*/  @!P0 IMAD.WIDE.U32 R24, R26, R24, R40 ;  /* 0x000000181a188225 */ /* 0x000fe200078e0028 */
[----:B------:R-:W-:-:S02]  /*1070*/  IADD3 R41, PT, PT, R52, 0xa0, RZ ;  /* 0x000000a034297810 */ /* 0x000fc40007ffe0ff */
[C---:B------:R-:W-:Y:S01]  /*1080*/  @!P1 SHF.L.U32 R43, R42.reuse, 0x2, RZ ;  /* 0x000000022a2b9819 */ /* 0x040fe200000006ff */
[----:B------:R0:W5:Y:S01]  /*1090*/  @!P4 LDG.E.64 R2, desc[UR8][R22.64] ;  /* 0x000000081602c981 */ /* 0x000162000c1e1b00 */
[----:B------:R-:W-:Y:S02]  /*10a0*/  @!P1 SHF.L.U64.HI R42, R42, 0x2, R19 ;  /* 0x000000022a2a9819 */ /* 0x000fe40000010213 */
[----:B--2---:R-:W2:Y:S01]  /*10b0*/  @!P2 LDC.64 R12, c[0x0][0x3a0] ;  /* 0x0000e800ff0cab82 */ /* 0x004ea20000000a00 */
[----:B------:R-:W-:Y:S02]  /*10c0*/  ISETP.GE.U32.AND P4, PT, R41, UR12, PT ;  /* 0x0000000c29007c0c */ /* 0x000fe4000bf86070 */
[----:B------:R-:W-:-:S05]  /*10d0*/  SHF.R.S32.HI R45, RZ, 0x1f, R41 ;  /* 0x0000001fff2d7819 */ /* 0x000fca0000011429 */
[----:B------:R-:W1:Y:S01]  /*10e0*/  @!P1 LDC.64 R18, c[0x0][0x3a0] ;  /* 0x0000e800ff129b82 */ /* 0x000e620000000a00 */
[----:B------:R-:W-:Y:S01]  /*10f0*/  ISETP.GE.AND.EX P4, PT, R45, UR13, PT, P4 ;  /* 0x0000000d2d007c0c */ /* 0x000fe2000bf86340 */
[----:B0-----:R-:W-:Y:S01]  /*1100*/  @!P2 IMAD R22, R47, R6, RZ ;  /* 0x000000062f16a224 */ /* 0x001fe200078e02ff */
[----:B------:R-:W-:Y:S02]  /*1110*/  @!P0 IADD3 R23, PT, PT, R25, R49, RZ ;  /* 0x0000003119178210 */ /* 0x000fe40007ffe0ff */
[----:B------:R-:W-:Y:S02]  /*1120*/  CS2R R26, SRZ ;  /* 0x00000000001a7805 */ /* 0x000fe4000001ff00 */
[C---:B------:R-:W-:Y:S01]  /*1130*/  @!P0 SHF.L.U32 R47, R24.reuse, 0x2, RZ ;  /* 0x00000002182f8819 */ /* 0x040fe200000006ff */
[----:B------:R-:W-:Y:S01]  /*1140*/  @!P2 IMAD R49, R5, R7, R22 ;  /* 0x000000070531a224 */ /* 0x000fe200078e0216 */
[----:B------:R-:W-:Y:S02]  /*1150*/  @!P0 SHF.L.U64.HI R44, R24, 0x2, R23 ;  /* 0x00000002182c8819 */ /* 0x000fe40000010217 */
[----:B------:R-:W-:-:S02]  /*1160*/  CS2R R24, SRZ ;  /* 0x0000000000187805 */ /* 0x000fc4000001ff00 */
[----:B------:R-:W-:Y:S01]  /*1170*/  CS2R R90, SRZ ;  /* 0x00000000005a7805 */ /* 0x000fe2000001ff00 */
[----:B------:R0:W5:Y:S01]  /*1180*/  @!P5 LDG.E.64 R26, desc[UR8][R10.64] ;  /* 0x000000080a1ad981 */ /* 0x000162000c1e1b00 */
[----:B------:R-:W-:Y:S01]  /*1190*/  IADD3 R40, PT, PT, R52, 0xb0, RZ ;  /* 0x000000b034287810 */ /* 0x000fe20007ffe0ff */
[----:B------:R-:W3:Y:S02]  /*11a0*/  @!P4 LDC.64 R22, c[0x0][0x3f8] ;  /* 0x0000fe00ff16cb82 */ /* 0x000ee40000000a00 */
[----:B------:R2:W5:Y:S01]  /*11b0*/  @!P3 LDG.E.64 R24, desc[UR8][R8.64] ;  /* 0x000000080818b981 */ /* 0x000562000c1e1b00 */
[----:B----4-:R-:W-:-:S03]  /*11c0*/  @!P1 IADD3 R20, P5, PT, R43, R20, RZ ;  /* 0x000000142b149210 */ /* 0x010fc60007fbe0ff */
[----:B------:R4:W5:Y:S02]  /*11d0*/  @!P3 LDG.E.64 R90, desc[UR8][R14.64] ;  /* 0x000000080e5ab981 */ /* 0x000964000c1e1b00 */
[----:B0-----:R-:W0:Y:S01]  /*11e0*/  @!P2 LDC.64 R10, c[0x0][0x398] ;  /* 0x0000e600ff0aab82 */ /* 0x001e220000000a00 */
[----:B------:R-:W-:Y:S02]  /*11f0*/  ISETP.GE.U32.AND P3, PT, R40, UR12, PT ;  /* 0x0000000c28007c0c */ /* 0x000fe4000bf66070 */
[----:B-1----:R-:W-:Y:S02]  /*1200*/  @!P1 IADD3 R18, P6, PT, R43, R18, RZ ;  /* 0x000000122b129210 */ /* 0x002fe40007fde0ff */
[----:B--2---:R-:W-:Y:S02]  /*1210*/  @!P2 MOV R8, R38 ;  /* 0x000000260008a202 */ /* 0x004fe40000000f00 */
[----:B------:R-:W-:Y:S02]  /*1220*/  @!P2 MOV R9, R37 ;  /* 0x000000250009a202 */ /* 0x000fe40000000f00 */
[----:B------:R-:W-:-:S02]  /*1230*/  CS2R R88, SRZ ;  /* 0x0000000000587805 */ /* 0x000fc4000001ff00 */
[----:B------:R-:W-:Y:S01]  /*1240*/  SHF.R.S32.HI R43, RZ, 0x1f, R40 ;  /* 0x0000001fff2b7819 */ /* 0x000fe20000011428 */
[----:B----4-:R-:W1:Y:S01]  /*1250*/  @!P4 LDC.64 R14, c[0x0][0x398] ;  /* 0x0000e600ff0ecb82 */ /* 0x010e620000000a00 */
[----:B------:R-:W-:Y:S01]  /*1260*/  @!P1 IADD3.X R19, PT, PT, R42, R19, RZ, P6, !PT ;  /* 0x000000132a139210 */ /* 0x000fe200037fe4ff */
[----:B------:R-:W-:Y:S01]  /*1270*/  @!P2 IMAD.WIDE.U32 R6, R5, R6, R8 ;  /* 0x000000060506a225 */ /* 0x000fe200078e0008 */
[----:B------:R-:W-:Y:S02]  /*1280*/  ISETP.GE.AND.EX P3, PT, R43, UR13, PT, P3 ;  /* 0x0000000d2b007c0c */ /* 0x000fe4000bf66330 */
[----:B------:R-:W-:Y:S01]  /*1290*/  @!P0 IADD3 R56, P6, PT, R47, R56, RZ ;  /* 0x000000382f388210 */ /* 0x000fe20007fde0ff */
[----:B------:R2:W5:Y:S01]  /*12a0*/  @!P1 LDG.E.64 R88, desc[UR8][R18.64] ;  /* 0x0000000812589981 */ /* 0x000562000c1e1b00 */
[----:B------:R-:W-:Y:S01]  /*12b0*/  IADD3 R5, PT, PT, R52, 0xc0, RZ ;  /* 0x000000c034057810 */ /* 0x000fe20007ffe0ff */
[----:B------:R-:W4:Y:S01]  /*12c0*/  @!P4 LDC.64 R8, c[0x0][0x3a0] ;  /* 0x0000e800ff08cb82 */ /* 0x000f220000000a00 */
[----:B------:R-:W-:-:S02]  /*12d0*/  @!P1 IADD3.X R21, PT, PT, R42, R21, RZ, P5, !PT ;  /* 0x000000152a159210 */ /* 0x000fc40002ffe4ff */
[----:B------:R-:W-:Y:S02]  /*12e0*/  @!P0 IADD3 R16, P5, PT, R47, R16, RZ ;  /* 0x000000102f108210 */ /* 0x000fe40007fbe0ff */
[----:B------:R-:W-:Y:S02]  /*12f0*/  @!P0 IADD3.X R57, PT, PT, R44, R57, RZ, P6, !PT ;  /* 0x000000392c398210 */ /* 0x000fe400037fe4ff */
[----:B------:R-:W-:Y:S02]  /*1300*/  @!P2 IADD3 R7, PT, PT, R7, R49, RZ ;  /* 0x000000310707a210 */ /* 0x000fe40007ffe0ff */
[----:B------:R-:W-:Y:S02]  /*1310*/  ISETP.GE.U32.AND P6, PT, R5, UR12, PT ;  /* 0x0000000c05007c0c */ /* 0x000fe4000bfc6070 */
[----:B------:R-:W-:Y:S02]  /*1320*/  SHF.R.S32.HI R49, RZ, 0x1f, R5 ;  /* 0x0000001fff317819 */ /* 0x000fe40000011405 */
[----:B------:R-:W-:-:S02]  /*1330*/  @!P2 SHF.L.U32 R47, R6, 0x2, RZ ;  /* 0x00000002062fa819 */ /* 0x000fc400000006ff */
[----:B------:R-:W-:Y:S02]  /*1340*/  @!P0 IADD3.X R17, PT, PT, R44, R17, RZ, P5, !PT ;  /* 0x000000112c118210 */ /* 0x000fe40002ffe4ff */
[----:B------:R-:W-:Y:S02]  /*1350*/  ISETP.GE.AND.EX P5, PT, R49, UR13, PT, P6 ;  /* 0x0000000d31007c0c */ /* 0x000fe4000bfa6360 */
[----:B------:R-:W-:Y:S02]  /*1360*/  @!P2 SHF.L.U64.HI R42, R6, 0x2, R7 ;  /* 0x00000002062aa819 */ /* 0x000fe40000010207 */
[----:B------:R-:W-:Y:S01]  /*1370*/  @!P2 IADD3 R12, P6, PT, R47, R12, RZ ;  /* 0x0000000c2f0ca210 */ /* 0x000fe20007fde0ff */
[----:B------:R-:W2:Y:S01]  /*1380*/  @!P3 LDC.64 R6, c[0x0][0x3f8] ;  /* 0x0000fe00ff06bb82 */ /* 0x000ea20000000a00 */
[----:B---3--:R-:W-:Y:S02]  /*1390*/  @!P4 IMAD R44, R45, R22, RZ ;  /* 0x000000162d2cc224 */ /* 0x008fe400078e02ff */
[----:B------:R-:W-:-:S02]  /*13a0*/  @!P2 IADD3.X R13, PT, PT, R42, R13, RZ, P6, !PT ;  /* 0x0000000d2a0da210 */ /* 0x000fc400037fe4ff */
[----:B0-----:R-:W-:Y:S01]  /*13b0*/  @!P2 IADD3 R10, P6, PT, R47, R10, RZ ;  /* 0x0000000a2f0aa210 */ /* 0x001fe20007fde0ff */
[----:B------:R-:W-:Y:S01]  /*13c0*/  @!P4 IMAD R47, R41, R23, R44 ;  /* 0x00000017292fc224 */ /* 0x000fe200078e022c */
[----:B------:R-:W-:Y:S01]  /*13d0*/  @!P4 MOV R44, R38 ;  /* 0x00000026002cc202 */ /* 0x000fe20000000f00 */
[----:B------:R-:W0:Y:S01]  /*13e0*/  @!P5 LDC.64 R58, c[0x0][0x3f8] ;  /* 0x0000fe00ff3adb82 */ /* 0x000e220000000a00 */
[----:B------:R-:W-:-:S03]  /*13f0*/  @!P4 MOV R45, R37 ;  /* 0x00000025002dc202 */ /* 0x000fc60000000f00 */
[----:B------:R-:W-:Y:S01]  /*1400*/  @!P4 IMAD.WIDE.U32 R22, R41, R22, R44 ;  /* 0x000000162916c225 */ /* 0x000fe200078e002c */
[----:B------:R-:W-:-:S04]  /*1410*/  @!P2 IADD3.X R11, PT, PT, R42, R11, RZ, P6, !PT ;  /* 0x0000000b2a0ba210 */ /* 0x000fc800037fe4ff */
[----:B------:R-:W-:Y:S02]  /*1420*/  @!P4 IADD3 R23, PT, PT, R23, R47, RZ ;  /* 0x0000002f1717c210 */ /* 0x000fe40007ffe0ff */
[C---:B------:R-:W-:Y:S02]  /*1430*/  @!P4 SHF.L.U32 R41, R22.reuse, 0x2, RZ ;  /* 0x000000021629c819 */ /* 0x040fe400000006ff */
[----:B------:R-:W-:Y:S02]  /*1440*/  @!P4 SHF.L.U64.HI R42, R22, 0x2, R23 ;  /* 0x00000002162ac819 */ /* 0x000fe40000010217 */
[----:B------:R-:W-:Y:S01]  /*1450*/  CS2R R22, SRZ ;  /* 0x0000000000167805 */ /* 0x000fe2000001ff00 */
[----:B--2---:R-:W-:Y:S01]  /*1460*/  @!P3 IMAD R43, R43, R6, RZ ;  /* 0x000000062b2bb224 */ /* 0x004fe200078e02ff */
[----:B------:R-:W-:Y:S02]  /*1470*/  @!P3 MOV R18, R38 ;  /* 0x000000260012b202 */ /* 0x000fe40000000f00 */
[----:B------:R-:W-:-:S02]  /*1480*/  @!P3 MOV R19, R37 ;  /* 0x000000250013b202 */ /* 0x000fc40000000f00 */
[----:B------:R2:W5:Y:S01]  /*1490*/  @!P1 LDG.E.64 R22, desc[UR8][R20.64] ;  /* 0x0000000814169981 */ /* 0x000562000c1e1b00 */
[----:B----4-:R-:W-:Y:S01]  /*14a0*/  @!P4 IADD3 R8, P1, PT, R41, R8, RZ ;  /* 0x000000082908c210 */ /* 0x010fe20007f3e0ff */
[----:B------:R-:W-:Y:S01]  /*14b0*/  @!P3 IMAD R43, R40, R7, R43 ;  /* 0x00000007282bb224 */ /* 0x000fe200078e022b */
[----:B------:R-:W-:Y:S01]  /*14c0*/  IADD3 R45, PT, PT, R52, 0xd0, RZ ;  /* 0x000000d0342d7810 */ /* 0x000fe20007ffe0ff */
[----:B------:R-:W-:Y:S01]  /*14d0*/  @!P3 IMAD.WIDE.U32 R6, R40, R6, R18 ;  /* 0x000000062806b225 */ /* 0x000fe200078e0012 */
[----:B------:R-:W-:Y:S02]  /*14e0*/  @!P4 IADD3.X R9, PT, PT, R42, R9, RZ, P1, !PT ;  /* 0x000000092a09c210 */ /* 0x000fe40000ffe4ff */
[----:B------:R-:W-:Y:S02]  /*14f0*/  ISETP.GE.U32.AND P1, PT, R45, UR12, PT ;  /* 0x0000000c2d007c0c */ /* 0x000fe4000bf26070 */
[----:B------:R-:W-:Y:S02]  /*1500*/  SHF.R.S32.HI R47, RZ, 0x1f, R45 ;  /* 0x0000001fff2f7819 */ /* 0x000fe4000001142d */
[----:B------:R-:W-:-:S02]  /*1510*/  @!P3 IADD3 R7, PT, PT, R7, R43, RZ ;  /* 0x0000002b0707b210 */ /* 0x000fc40007ffe0ff */
[----:B------:R-:W-:Y:S02]  /*1520*/  ISETP.GE.AND.EX P1, PT, R47, UR13, PT, P1 ;  /* 0x0000000d2f007c0c */ /* 0x000fe4000bf26310 */
[C---:B------:R-:W-:Y:S02]  /*1530*/  @!P3 SHF.L.U32 R55, R6.reuse, 0x2, RZ ;  /* 0x000000020637b819 */ /* 0x040fe400000006ff */
[----:B------:R-:W-:Y:S02]  /*1540*/  @!P3 SHF.L.U64.HI R46, R6, 0x2, R7 ;  /* 0x00000002062eb819 */ /* 0x000fe40000010207 */
[----:B------:R-:W3:Y:S01]  /*1550*/  @!P3 LDC.64 R6, c[0x0][0x3a0] ;  /* 0x0000e800ff06bb82 */ /* 0x000ee20000000a00 */
[----:B-1----:R-:W-:-:S04]  /*1560*/  @!P4 IADD3 R14, P6, PT, R41, R14, RZ ;  /* 0x0000000e290ec210 */ /* 0x002fc80007fde0ff */
[----:B------:R-:W-:-:S03]  /*1570*/  @!P4 IADD3.X R15, PT, PT, R42, R15, RZ, P6, !PT ;  /* 0x0000000f2a0fc210 */ /* 0x000fc600037fe4ff */
[----:B------:R-:W1:Y:S08]  /*1580*/  @!P3 LDC.64 R40, c[0x0][0x398] ;  /* 0x0000e600ff28bb82 */ /* 0x000e700000000a00 */
[----:B------:R-:W4:Y:S01]  /*1590*/  @!P1 LDC.64 R42, c[0x0][0x3f8] ;  /* 0x0000fe00ff2a9b82 */ /* 0x000f220000000a00 */
[----:B------:R-:W-:Y:S02]  /*15a0*/  CS2R R86, SRZ ;  /* 0x0000000000567805 */ /* 0x000fe4000001ff00 */
[----:B--2---:R-:W-:Y:S01]  /*15b0*/  CS2R R20, SRZ ;  /* 0x0000000000147805 */ /* 0x004fe2000001ff00 */
[----:B0-----:R-:W-:Y:S01]  /*15c0*/  @!P5 IMAD R18, R49, R58, RZ ;  /* 0x0000003a3112d224 */ /* 0x001fe200078e02ff */
[----:B------:R-:W-:-:S02]  /*15d0*/  @!P5 MOV R48, R38 ;  /* 0x000000260030d202 */ /* 0x000fc40000000f00 */
[----:B------:R-:W-:Y:S01]  /*15e0*/  @!P5 MOV R49, R37 ;  /* 0x000000250031d202 */ /* 0x000fe20000000f00 */
[----:B------:R-:W5:Y:S01]  /*15f0*/  @!P0 LDG.E.64 R86, desc[UR8][R56.64] ;  /* 0x0000000838568981 */ /* 0x000f62000c1e1b00 */
[----:B---3--:R-:W-:Y:S01]  /*1600*/  @!P3 IADD3 R6, P6, PT, R55, R6, RZ ;  /* 0x000000063706b210 */ /* 0x008fe20007fde0ff */
[C---:B------:R-:W-:Y:S01]  /*1610*/  @!P5 IMAD R59, R5.reuse, R59, R18 ;  /* 0x0000003b053bd224 */ /* 0x040fe200078e0212 */
[----:B------:R-:W-:Y:S01]  /*1620*/  CS2R R66, SRZ ;  /* 0x0000000000427805 */ /* 0x000fe2000001ff00 */
[----:B------:R4:W5:Y:S01]  /*1630*/  @!P0 LDG.E.64 R20, desc[UR8][R16.64] ;  /* 0x0000000810148981 */ /* 0x000962000c1e1b00 */
[C---:B------:R-:W-:Y:S01]  /*1640*/  @!P3 IADD3.X R7, PT, PT, R46.reuse, R7, RZ, P6, !PT ;  /* 0x000000072e07b210 */ /* 0x040fe200037fe4ff */
[----:B------:R-:W-:Y:S01]  /*1650*/  @!P5 IMAD.WIDE.U32 R48, R5, R58, R48 ;  /* 0x0000003a0530d225 */ /* 0x000fe200078e0030 */
[----:B-1----:R-:W-:Y:S02]  /*1660*/  @!P3 IADD3 R40, P6, PT, R55, R40, RZ ;  /* 0x000000283728b210 */ /* 0x002fe40007fde0ff */
[----:B------:R0:W5:Y:S04]  /*1670*/  @!P2 LDG.E.64 R66, desc[UR8][R12.64] ;  /* 0x000000080c42a981 */ /* 0x000168000c1e1b00 */
[----:B------:R1:W-:Y:S01]  /*1680*/  STL.64 [R1], R50 ;  /* 0x0000003201007387 */ /* 0x0003e20000100a00 */
[----:B------:R-:W-:Y:S01]  /*1690*/  MOV R72, R51 ;  /* 0x0000003300487202 */ /* 0x000fe20000000f00 */
[----:B----4-:R-:W-:Y:S01]  /*16a0*/  @!P1 IMAD R16, R47, R42, RZ ;  /* 0x0000002a2f109224 */ /* 0x010fe200078e02ff */
[----:B------:R-:W-:-:S02]  /*16b0*/  @!P3 IADD3.X R41, PT, PT, R46, R41, RZ, P6, !PT ;  /* 0x000000292e29b210 */ /* 0x000fc400037fe4ff */
[----:B------:R-:W2:Y:S01]  /*16c0*/  LDC.64 R46, c[0x0][0x3b8] ;  /* 0x0000ee00ff2e7b82 */ /* 0x000ea20000000a00 */
[----:B-1----:R-:W-:-:S07]  /*16d0*/  IADD3 R51, PT, PT, R52, 0xe0, RZ ;  /* 0x000000e034337810 */ /* 0x002fce0007ffe0ff */
[----:B0-----:R-:W0:Y:S01]  /*16e0*/  @!P5 LDC.64 R12, c[0x0][0x3a0] ;  /* 0x0000e800ff0cdb82 */ /* 0x001e220000000a00 */
[----:B------:R-:W-:Y:S02]  /*16f0*/  ISETP.GE.U32.AND P0, PT, R51, UR12, PT ;  /* 0x0000000c33007c0c */ /* 0x000fe4000bf06070 */
[----:B------:R-:W-:Y:S02]  /*1700*/  SHF.R.S32.HI R44, RZ, 0x1f, R51 ;  /* 0x0000001fff2c7819 */ /* 0x000fe40000011433 */
[----:B------:R-:W-:Y:S02]  /*1710*/  @!P5 IADD3 R59, PT, PT, R49, R59, RZ ;  /* 0x0000003b313bd210 */ /* 0x000fe40007ffe0ff */
[----:B------:R-:W-:Y:S01]  /*1720*/  ISETP.GE.AND.EX P0, PT, R44, UR13, PT, P0 ;  /* 0x0000000d2c007c0c */ /* 0x000fe2000bf06300 */
[----:B------:R-:W-:Y:S01]  /*1730*/  @!P1 IMAD R49, R45, R43, R16 ;  /* 0x0000002b2d319224 */ /* 0x000fe200078e0210 */
[----:B------:R-:W-:Y:S02]  /*1740*/  @!P1 MOV R16, R38 ;  /* 0x0000002600109202 */ /* 0x000fe40000000f00 */
[----:B------:R-:W-:-:S02]  /*1750*/  @!P1 MOV R17, R37 ;  /* 0x0000002500119202 */ /* 0x000fc40000000f00 */
[----:B------:R-:W-:Y:S02]  /*1760*/  CS2R R18, SRZ ;  /* 0x0000000000127805 */ /* 0x000fe4000001ff00 */
[----:B------:R-:W-:Y:S01]  /*1770*/  CS2R R64, SRZ ;  /* 0x0000000000407805 */ /* 0x000fe2000001ff00 */
[----:B------:R-:W-:Y:S01]  /*1780*/  @!P1 IMAD.WIDE.U32 R42, R45, R42, R16 ;  /* 0x0000002a2d2a9225 */ /* 0x000fe200078e0010 */
[----:B------:R-:W-:Y:S02]  /*1790*/  CS2R R16, SRZ ;  /* 0x0000000000107805 */ /* 0x000fe4000001ff00 */
[----:B------:R1:W5:Y:S04]  /*17a0*/  @!P2 LDG.E.64 R18, desc[UR8][R10.64] ;  /* 0x000000080a12a981 */ /* 0x000368000c1e1b00 */
[----:B------:R3:W5:Y:S04]  /*17b0*/  @!P4 LDG.E.64 R64, desc[UR8][R8.64] ;  /* 0x000000080840c981 */ /* 0x000768000c1e1b00 */
[----:B------:R4:W5:Y:S01]  /*17c0*/  @!P4 LDG.E.64 R16, desc[UR8][R14.64] ;  /* 0x000000080e10c981 */ /* 0x000962000c1e1b00 */
[----:B-1----:R-:W1:Y:S01]  /*17d0*/  @!P0 LDC.64 R10, c[0x0][0x3f8] ;  /* 0x0000fe00ff0a8b82 */ /* 0x002e620000000a00 */
[----:B------:R-:W-:-:S07]  /*17e0*/  IADD3 R52, PT, PT, R52, 0xf0, RZ ;  /* 0x000000f034347810 */ /* 0x000fce0007ffe0ff */
[----:B---3--:R-:W3:Y:S01]  /*17f0*/  @!P5 LDC.64 R8, c[0x0][0x398] ;  /* 0x0000e600ff08db82 */ /* 0x008ee20000000a00 */
[----:B----4-:R-:W-:Y:S02]  /*1800*/  CS2R R14, SRZ ;  /* 0x00000000000e7805 */ /* 0x010fe4000001ff00 */
[----:B------:R-:W-:Y:S02]  /*1810*/  ISETP.GE.U32.AND P2, PT, R52, UR12, PT ;  /* 0x0000000c34007c0c */ /* 0x000fe4000bf46070 */
[----:B------:R-:W-:Y:S02]  /*1820*/  SHF.R.S32.HI R5, RZ, 0x1f, R52 ;  /* 0x0000001fff057819 */ /* 0x000fe40000011434 */
[C---:B------:R-:W-:Y:S01]  /*1830*/  @!P5 SHF.L.U32 R54, R48.reuse, 0x2, RZ ;  /* 0x000000023036d819 */ /* 0x040fe200000006ff */
[----:B------:R2:W5:Y:S01]  /*1840*/  @!P3 LDG.E.64 R14, desc[UR8][R40.64] ;  /* 0x00000008280eb981 */ /* 0x000562000c1e1b00 */
[----:B------:R-:W-:Y:S02]  /*1850*/  ISETP.GE.AND.EX P2, PT, R5, UR13, PT, P2 ;  /* 0x0000000d05007c0c */ /* 0x000fe4000bf46320 */
[----:B------:R-:W-:-:S02]  /*1860*/  @!P5 SHF.L.U64.HI R48, R48, 0x2, R59 ;  /* 0x000000023030d819 */ /* 0x000fc4000001023b */
[----:B0-----:R-:W-:Y:S01]  /*1870*/  @!P5 IADD3 R12, P4, PT, R54, R12, RZ ;  /* 0x0000000c360cd210 */ /* 0x001fe20007f9e0ff */
[----:B--2---:R-:W-:Y:S01]  /*1880*/  IMAD.WIDE R40, R74, 0x8, R46 ;  /* 0x000000084a287825 */ /* 0x004fe200078e022e */
[----:B------:R-:W-:Y:S02]  /*1890*/  CS2R R60, SRZ ;  /* 0x00000000003c7805 */ /* 0x000fe4000001ff00 */
[----:B------:R-:W-:Y:S02]  /*18a0*/  @!P5 IADD3.X R13, PT, PT, R48, R13, RZ, P4, !PT ;  /* 0x0000000d300dd210 */ /* 0x000fe400027fe4ff */
[----:B------:R-:W-:Y:S02]  /*18b0*/  CS2R R62, SRZ ;  /* 0x00000000003e7805 */ /* 0x000fe4000001ff00 */
[----:B------:R-:W-:Y:S01]  /*18c0*/  MOV R73, R50 ;  /* 0x0000003200497202 */ /* 0x000fe20000000f00 */
[----:B------:R-:W0:Y:S01]  /*18d0*/  @!P1 LDC.64 R46, c[0x0][0x3a0] ;  /* 0x0000e800ff2e9b82 */ /* 0x000e220000000a00 */
[----:B------:R-:W2:Y:S01]  /*18e0*/  LDG.E.64 R40, desc[UR8][R40.64] ;  /* 0x0000000828287981 */ /* 0x000ea2000c1e1b00 */
[----:B-1----:R-:W-:-:S03]  /*18f0*/  @!P0 IMAD R50, R44, R10, RZ ;  /* 0x0000000a2c328224 */ /* 0x002fc600078e02ff */
[----:B------:R1:W5:Y:S01]  /*1900*/  @!P5 LDG.E.64 R60, desc[UR8][R12.64] ;  /* 0x000000080c3cd981 */ /* 0x000362000c1e1b00 */
[C---:B------:R-:W-:Y:S02]  /*1910*/  @!P0 IMAD R50, R51.reuse, R11, R50 ;  /* 0x0000000b33328224 */ /* 0x040fe400078e0232 */
[----:B------:R-:W4:Y:S01]  /*1920*/  @!P1 LDC.64 R44, c[0x0][0x398] ;  /* 0x0000e600ff2c9b82 */ /* 0x000f220000000a00 */
[----:B------:R1:W5:Y:S01]  /*1930*/  @!P3 LDG.E.64 R62, desc[UR8][R6.64] ;  /* 0x00000008063eb981 */ /* 0x000362000c1e1b00 */
[----:B---3--:R-:W-:Y:S02]  /*1940*/  @!P5 IADD3 R8, P3, PT, R54, R8, RZ ;  /* 0x000000083608d210 */ /* 0x008fe40007f7e0ff */
[----:B-1----:R-:W-:Y:S02]  /*1950*/  @!P0 MOV R12, R38 ;  /* 0x00000026000c8202 */ /* 0x002fe40000000f00 */
[----:B------:R-:W-:Y:S02]  /*1960*/  @!P0 MOV R13, R37 ;  /* 0x00000025000d8202 */ /* 0x000fe40000000f00 */
[----:B------:R-:W1:Y:S01]  /*1970*/  @!P2 LDC.64 R6, c[0x0][0x3f8] ;  /* 0x0000fe00ff06ab82 */ /* 0x000e620000000a00 */
[----:B------:R-:W-:Y:S01]  /*1980*/  @!P5 IADD3.X R9, PT, PT, R48, R9, RZ, P3, !PT ;  /* 0x000000093009d210 */ /* 0x000fe20001ffe4ff */
[----:B------:R-:W-:Y:S01]  /*1990*/  @!P0 IMAD.WIDE.U32 R10, R51, R10, R12 ;  /* 0x0000000a330a8225 */ /* 0x000fe200078e000c */
[----:B------:R-:W-:-:S02]  /*19a0*/  CS2R R12, SRZ ;  /* 0x00000000000c7805 */ /* 0x000fc4000001ff00 */
[----:B------:R-:W-:-:S04]  /*19b0*/  @!P1 IADD3 R49, PT, PT, R43, R49, RZ ;  /* 0x000000312b319210 */ /* 0x000fc80007ffe0ff */
[----:B------:R3:W5:Y:S01]  /*19c0*/  @!P5 LDG.E.64 R12, desc[UR8][R8.64] ;  /* 0x00000008080cd981 */ /* 0x000762000c1e1b00 */
[C---:B------:R-:W-:Y:S02]  /*19d0*/  @!P1 SHF.L.U64.HI R51, R42.reuse, 0x2, R49 ;  /* 0x000000022a339819 */ /* 0x040fe40000010231 */
[----:B------:R-:W-:Y:S02]  /*19e0*/  @!P1 SHF.L.U32 R49, R42, 0x2, RZ ;  /* 0x000000022a319819 */ /* 0x000fe400000006ff */
[----:B------:R-:W4:Y:S08]  /*19f0*/  @!P0 LDC.64 R42, c[0x0][0x398] ;  /* 0x0000e600ff2a8b82 */ /* 0x000f300000000a00 */
[----:B---3--:R-:W3:Y:S01]  /*1a00*/  @!P0 LDC.64 R8, c[0x0][0x3a0] ;  /* 0x0000e800ff088b82 */ /* 0x008ee20000000a00 */
[----:B0-----:R-:W-:Y:S01]  /*1a10*/  @!P1 IADD3 R46, P3, PT, R49, R46, RZ ;  /* 0x0000002e312e9210 */ /* 0x001fe20007f7e0ff */
[----:B-1----:R-:W-:Y:S01]  /*1a20*/  @!P2 IMAD R5, R5, R6, RZ ;  /* 0x000000060505a224 */ /* 0x002fe200078e02ff */
[----:B----4-:R-:W-:-:S02]  /*1a30*/  @!P1 IADD3 R44, P4, PT, R49, R44, RZ ;  /* 0x0000002c312c9210 */ /* 0x010fc40007f9e0ff */
[----:B------:R-:W-:Y:S02]  /*1a40*/  @!P2 MOV R48, R38 ;  /* 0x000000260030a202 */ /* 0x000fe40000000f00 */
[----:B------:R-:W-:Y:S02]  /*1a50*/  @!P2 MOV R49, R37 ;  /* 0x000000250031a202 */ /* 0x000fe40000000f00 */
[----:B------:R-:W-:Y:S01]  /*1a60*/  @!P0 IADD3 R11, PT, PT, R11, R50, RZ ;  /* 0x000000320b0b8210 */ /* 0x000fe20007ffe0ff */
[C---:B------:R-:W-:Y:S02]  /*1a70*/  @!P2 IMAD R5, R52.reuse, R7, R5 ;  /* 0x000000073405a224 */ /* 0x040fe400078e0205 */
[----:B------:R-:W-:Y:S01]  /*1a80*/  @!P2 IMAD.WIDE.U32 R6, R52, R6, R48 ;  /* 0x000000063406a225 */ /* 0x000fe200078e0030 */
[----:B------:R-:W-:Y:S02]  /*1a90*/  @!P0 SHF.L.U64.HI R48, R10, 0x2, R11 ;  /* 0x000000020a308819 */ /* 0x000fe4000001020b */
[----:B------:R-:W-:-:S02]  /*1aa0*/  CS2R R58, SRZ ;  /* 0x00000000003a7805 */ /* 0x000fc4000001ff00 */
[----:B------:R-:W-:Y:S02]  /*1ab0*/  @!P0 SHF.L.U32 R49, R10, 0x2, RZ ;  /* 0x000000020a318819 */ /* 0x000fe400000006ff */
[----:B------:R-:W-:Y:S02]  /*1ac0*/  CS2R R10, SRZ ;  /* 0x00000000000a7805 */ /* 0x000fe4000001ff00 */
[C---:B------:R-:W-:Y:S02]  /*1ad0*/  @!P1 IADD3.X R47, PT, PT, R51.reuse, R47, RZ, P3, !PT ;  /* 0x0000002f332f9210 */ /* 0x040fe40001ffe4ff */
[----:B------:R-:W-:Y:S02]  /*1ae0*/  @!P1 IADD3.X R45, PT, PT, R51, R45, RZ, P4, !PT ;  /* 0x0000002d332d9210 */ /* 0x000fe400027fe4ff */
[----:B------:R-:W-:Y:S01]  /*1af0*/  CS2R R56, SRZ ;  /* 0x0000000000387805 */ /* 0x000fe2000001ff00 */
[----:B------:R-:W5:Y:S01]  /*1b00*/  @!P1 LDG.E.64 R58, desc[UR8][R46.64] ;  /* 0x000000082e3a9981 */ /* 0x000f62000c1e1b00 */
[----:B---3--:R-:W-:-:S03]  /*1b10*/  @!P0 IADD3 R8, P3, PT, R49, R8, RZ ;  /* 0x0000000831088210 */ /* 0x008fc60007f7e0ff */
[----:B------:R0:W5:Y:S01]  /*1b20*/  @!P1 LDG.E.64 R10, desc[UR8][R44.64] ;  /* 0x000000082c0a9981 */ /* 0x000162000c1e1b00 */
[----:B------:R-:W-:Y:S02]  /*1b30*/  ISETP.NE.AND P1, PT, RZ, UR10, PT ;  /* 0x0000000aff007c0c */ /* 0x000fe4000bf25270 */
[----:B------:R-:W-:Y:S02]  /*1b40*/  @!P0 IADD3.X R9, PT, PT, R48, R9, RZ, P3, !PT ;  /* 0x0000000930098210 */ /* 0x000fe40001ffe4ff */
[----:B------:R-:W-:-:S03]  /*1b50*/  @!P0 IADD3 R42, P4, PT, R49, R42, RZ ;  /* 0x0000002a312a8210 */ /* 0x000fc60007f9e0ff */
[----:B------:R1:W5:Y:S01]  /*1b60*/  @!P0 LDG.E.64 R56, desc[UR8][R8.64] ;  /* 0x0000000808388981 */ /* 0x000362000c1e1b00 */
[----:B0-----:R-:W0:Y:S01]  /*1b70*/  @!P2 LDC.64 R44, c[0x0][0x3a0] ;  /* 0x0000e800ff2cab82 */ /* 0x001e220000000a00 */
[----:B------:R-:W-:Y:S02]  /*1b80*/  @!P0 IADD3.X R43, PT, PT, R48, R43, RZ, P4, !PT ;  /* 0x0000002b302b8210 */ /* 0x000fe400027fe4ff */
[----:B-1----:R-:W-:Y:S02]  /*1b90*/  CS2R R8, SRZ ;  /* 0x0000000000087805 */ /* 0x002fe4000001ff00 */
[----:B------:R-:W-:-:S03]  /*1ba0*/  @!P2 IADD3 R5, PT, PT, R7, R5, RZ ;  /* 0x000000050705a210 */ /* 0x000fc60007ffe0ff */
[----:B------:R-:W1:Y:S01]  /*1bb0*/  LDC.64 R48, c[0x0][0x3a8] ;  /* 0x0000ea00ff307b82 */ /* 0x000e620000000a00 */
[----:B------:R3:W5:Y:S01]  /*1bc0*/  @!P0 LDG.E.64 R8, desc[UR8][R42.64] ;  /* 0x000000082a088981 */ /* 0x000762000c1e1b00 */
[C---:B------:R-:W-:Y:S02]  /*1bd0*/  @!P2 SHF.L.U64.HI R5, R6.reuse, 0x2, R5 ;  /* 0x000000020605a819 */ /* 0x040fe40000010205 */
[----:B------:R-:W-:-:S04]  /*1be0*/  @!P2 SHF.L.U32 R46, R6, 0x2, RZ ;  /* 0x00000002062ea819 */ /* 0x000fc800000006ff */
[----:B------:R-:W4:Y:S08]  /*1bf0*/  @!P2 LDC.64 R6, c[0x0][0x398] ;  /* 0x0000e600ff06ab82 */ /* 0x000f300000000a00 */
[----:B---3--:R-:W3:Y:S01]  /*1c00*/  @P1 LDC.64 R42, c[0x0][0x3b0] ;  /* 0x0000ec00ff2a1b82 */ /* 0x008ee20000000a00 */
[----:B0-----:R-:W-:Y:S02]  /*1c10*/  @!P2 IADD3 R44, P0, PT, R46, R44, RZ ;  /* 0x0000002c2e2ca210 */ /* 0x001fe40007f1e0ff */
[----:B------:R-:W-:Y:S01]  /*1c20*/  CS2R R54, SRZ ;  /* 0x0000000000367805 */ /* 0x000fe2000001ff00 */
[----:B------:R-:W-:Y:S01]  /*1c30*/  IMAD R47, R53, 0x46, R4 ;  /* 0x00000046352f7824 */ /* 0x000fe200078e0204 */
[----:B------:R-:W-:-:S05]  /*1c40*/  @!P2 IADD3.X R45, PT, PT, R5, R45, RZ, P0, !PT ;  /* 0x0000002d052da210 */ /* 0x000fca00007fe4ff */
[----:B------:R1:W5:Y:S01]  /*1c50*/  @!P2 LDG.E.64 R54, desc[UR8][R44.64] ;  /* 0x000000082c36a981 */ /* 0x000362000c1e1b00 */
[----:B----4-:R-:W-:Y:S01]  /*1c60*/  @!P2 IADD3 R4, P0, PT, R46, R6, RZ ;  /* 0x000000062e04a210 */ /* 0x010fe20007f1e0ff */
[----:B-1----:R-:W-:-:S04]  /*1c70*/  IMAD.WIDE R44, R47, 0x2, R48 ;  /* 0x000000022f2c7825 */ /* 0x002fc800078e0230 */
[----:B---3--:R-:W-:Y:S01]  /*1c80*/  @P1 IMAD.WIDE R42, R47, 0x2, R42 ;  /* 0x000000022f2a1825 */ /* 0x008fe200078e022a */
[----:B------:R-:W3:Y:S04]  /*1c90*/  LDG.E.U16 R48, desc[UR8][R44.64] ;  /* 0x000000082c307981 */ /* 0x000ee8000c1e1500 */
[----:B------:R-:W4:Y:S04]  /*1ca0*/  @P1 LDG.E.U16 R46, desc[UR8][R42.64] ;  /* 0x000000082a2e1981 */ /* 0x000f28000c1e1500 */
[----:B------:R-:W3:Y:S04]  /*1cb0*/  @P1 LDG.E.U16 R47, desc[UR8][R42.64+0x2] ;  /* 0x000002082a2f1981 */ /* 0x000ee8000c1e1500 */
[----:B------:R-:W3:Y:S01]  /*1cc0*/  LDG.E.U16 R49, desc[UR8][R44.64+0x2] ;  /* 0x000002082c317981 */ /* 0x000ee2000c1e1500 */
[----:B------:R-:W-:Y:S01]  /*1cd0*/  @!P2 IADD3.X R5, PT, PT, R5, R7, RZ, P0, !PT ;  /* 0x000000070505a210 */ /* 0x000fe200007fe4ff */
[----:B------:R-:W-:Y:S01]  /*1ce0*/  UISETP.NE.AND UP1, UPT, UR10, URZ, UPT ;  /* 0x000000ff0a00728c */ /* 0x000fe2000bf25270 */
[----:B------:R-:W-:-:S06]  /*1cf0*/  CS2R R6, SRZ ;  /* 0x0000000000067805 */ /* 0x000fcc000001ff00 */
[----:B------:R0:W5:Y:S01]  /*1d00*/  @!P2 LDG.E.64 R6, desc[UR8][R4.64] ;  /* 0x000000080406a981 */ /* 0x000162000c1e1b00 */
[----:B------:R-:W-:Y:S01]  /*1d10*/  UMOV UR12, 0x3f800000 ;  /* 0x3f800000000c7882 */ /* 0x000fe20000000000 */
[----:B0-----:R-:W-:Y:S02]  /*1d20*/  CS2R R4, SRZ ;  /* 0x0000000000047805 */ /* 0x001fe4000001ff00 */
[----:B--2---:R-:W-:-:S13]  /*1d30*/  R2UR UR11, R40 ;  /* 0x00000000280b72ca */ /* 0x004fda00000e0000 */
        /* <DEDUP_REMOVED lines=10> */
[----:B----4-:R-:W-:Y:S02]  /*1de0*/  @P1 SHF.L.U32 R4, R46, 0x10, RZ ;  /* 0x000000102e041819 */ /* 0x010fe400000006ff */
[----:B---3--:R-:W-:Y:S02]  /*1df0*/  @P1 SHF.L.U32 R5, R47, 0x10, RZ ;  /* 0x000000102f051819 */ /* 0x008fe400000006ff */
[----:B------:R-:W-:Y:S02]  /*1e00*/  SHF.L.U32 R47, R48, 0x10, RZ ;  /* 0x00000010302f7819 */ /* 0x000fe400000006ff */
[----:B------:R-:W-:Y:S01]  /*1e10*/  SHF.L.U32 R46, R49, 0x10, RZ ;  /* 0x00000010312e7819 */ /* 0x000fe200000006ff */
[----:B------:R-:W-:Y:S06]  /*1e20*/  BRA.U UP1, `(.L_x_1488) ;  /* 0x0000000d01847547 */ /* 0x000fec000b800000 */
        /* <DEDUP_REMOVED lines=31> */
[----:B------:R-:W-:Y:S02]  /*2020*/  FADD.FTZ R44, R45, R44 ;  /* 0x0000002c2d2c7221 */ /* 0x000fe40000010000 */
        /* <DEDUP_REMOVED lines=139> */
[----:B------:R-:W-:Y:S01]  /*28e0*/  FADD.FTZ R45, R44, R43 ;  /* 0x0000002b2c2d7221 */ /* 0x000fe20000010000 */
[----:B------:R-:W-:Y:S02]  /*28f0*/  FMUL.FTZ R44, R9, R46 ;  /* 0x0000002e092c7220 */ /* 0x000fe40000410000 */
[----:B------:R-:W-:Y:S01]  /*2900*/  FFMA.FTZ R41, R8, R42, R41 ;  /* 0x0000002a08297223 */ /* 0x000fe20000010029 */
[----:B------:R-:W-:Y:S01]  /*2910*/  FFMA.FTZ R48, R42, R43, R49 ;  /* 0x0000002b2a307223 */ /* 0x000fe20000010031 */
[----:B------:R-:W-:Y:S01]  /*2920*/  FADD.FTZ R42, R57, -UR11 ;  /* 0x8000000b392a7e21 */ /* 0x000fe20008010000 */
[----:B------:R-:W-:-:S03]  /*2930*/  FADD.FTZ R45, R44, R45 ;  /* 0x0000002d2c2d7221 */ /* 0x000fc60000010000 */
[----:B------:R-:W-:-:S04]  /*2940*/  FMUL.FTZ R43, R42, UR12 ;  /* 0x0000000c2a2b7c20 */ /* 0x000fc80008410000 */
[----:B------:R-:W-:Y:S01]  /*2950*/  FFMA.FTZ R42, R9, R43, R40 ;  /* 0x0000002b092a7223 */ /* 0x000fe20000010028 */
[----:B------:R-:W-:Y:S01]  /*2960*/  FADD.FTZ R40, R54, -UR11 ;  /* 0x8000000b36287e21 */ /* 0x000fe20008010000 */
[----:B------:R-:W-:Y:S01]  /*2970*/  FFMA.FTZ R43, R43, R44, R48 ;  /* 0x0000002c2b2b7223 */ /* 0x000fe20000010030 */
[----:B------:R-:W-:Y:S01]  /*2980*/  FMUL.FTZ R44, R6, R47 ;  /* 0x0000002f062c7220 */ /* 0x000fe20000410000 */
[----:B------:R-:W-:Y:S01]  /*2990*/  FMUL.FTZ R48, R7, R46 ;  /* 0x0000002e07307220 */ /* 0x000fe20000410000 */
[----:B------:R-:W-:Y:S02]  /*29a0*/  FMUL.FTZ R40, R40, UR12 ;  /* 0x0000000c28287c20 */ /* 0x000fe40008410000 */
[----:B------:R-:W-:Y:S02]  /*29b0*/  FADD.FTZ R45, R45, R44 ;  /* 0x0000002c2d2d7221 */ /* 0x000fe40000010000 */
[----:B------:R-:W-:Y:S01]  /*29c0*/  FFMA.FTZ R44, R40, R44, R43 ;  /* 0x0000002c282c7223 */ /* 0x000fe2000001002b */
[----:B------:R-:W-:Y:S01]  /*29d0*/  FADD.FTZ R43, R55, -UR11 ;  /* 0x8000000b372b7e21 */ /* 0x000fe20008010000 */
[----:B------:R-:W-:Y:S01]  /*29e0*/  FADD.FTZ R45, R48, R45 ;  /* 0x0000002d302d7221 */ /* 0x000fe20000010000 */
[----:B------:R-:W-:-:S02]  /*29f0*/  FFMA.FTZ R40, R6, R40, R41 ;  /* 0x0000002806287223 */ /* 0x000fc40000010029 */
[----:B------:R-:W-:-:S04]  /*2a00*/  FMUL.FTZ R43, R43, UR12 ;  /* 0x0000000c2b2b7c20 */ /* 0x000fc80008410000 */
        /* <DEDUP_REMOVED lines=35> */
.L_x_1488:
[----:B------:R-:W-:Y:S01]  /*2c40*/  FADD.FTZ R41, R73, -UR11 ;  /* 0x8000000b49297e21 */ /* 0x000fe20008010000 */
[----:B------:R-:W-:-:S03]  /*2c50*/  FADD.FTZ R40, R72, -UR11 ;  /* 0x8000000b48287e21 */ /* 0x000fc60008010000 */
[----:B------:R-:W-:Y:S01]  /*2c60*/  FMUL.FTZ R41, R41, UR12 ;  /* 0x0000000c29297c20 */ /* 0x000fe20008410000 */
[----:B------:R-:W-:-:S03]  /*2c70*/  FMUL.FTZ R40, R40, UR12 ;  /* 0x0000000c28287c20 */ /* 0x000fc60008410000 */
        /* <DEDUP_REMOVED lines=12> */
[----:B-----5:R-:W-:-:S04]  /*2d40*/  FMUL.FTZ R42, R2, R49 ;  /* 0x00000031022a7220 */ /* 0x020fc80000410000 */
[----:B------:R-:W-:Y:S01]  /*2d50*/  FMUL.FTZ R42, R42, R51 ;  /* 0x000000332a2a7220 */ /* 0x000fe20000410000 */
[----:B-1----:R-:W-:-:S03]  /*2d60*/  FADD.FTZ R52, -R44, 1 ;  /* 0x3f8000002c347421 */ /* 0x002fc60000010100 */
[----:B------:R-:W-:Y:S01]  /*2d70*/  FMUL.FTZ R48, R47, R42 ;  /* 0x0000002a2f307220 */ /* 0x000fe20000410000 */
[----:B------:R-:W-:Y:S01]  /*2d80*/  FFMA.FTZ R52, R43, R52, 1 ;  /* 0x3f8000002b347423 */ /* 0x000fe20000010034 */
[----:B------:R-:W-:Y:S02]  /*2d90*/  FMUL.FTZ R43, R3, R44 ;  /* 0x0000002c032b7220 */ /* 0x000fe40000410000 */
[----:B------:R-:W-:Y:S01]  /*2da0*/  FFMA.FTZ R45, R41, R48, RZ ;  /* 0x00000030292d7223 */ /* 0x000fe200000100ff */
[----:B------:R-:W-:Y:S01]  /*2db0*/  FADD.FTZ R44, RZ, R48 ;  /* 0x00000030ff2c7221 */ /* 0x000fe20000010000 */
[----:B------:R-:W-:Y:S01]  /*2dc0*/  FMUL.FTZ R43, R43, R52 ;  /* 0x000000342b2b7220 */ /* 0x000fe20000410000 */
[----:B------:R-:W-:Y:S01]  /*2dd0*/  FADD.FTZ R48, R92, -UR11 ;  /* 0x8000000b5c307e21 */ /* 0x000fe20008010000 */
[----:B------:R-:W-:Y:S01]  /*2de0*/  FFMA.FTZ R41, R41, R42, RZ ;  /* 0x0000002a29297223 */ /* 0x000fe200000100ff */
[----:B------:R-:W-:Y:S01]  /*2df0*/  FADD.FTZ R42, RZ, R42 ;  /* 0x0000002aff2a7221 */ /* 0x000fe20000010000 */
        /* <DEDUP_REMOVED lines=49> */
[-C--:B------:R-:W-:Y:S01]  /*3110*/  FFMA.FTZ R41, R48, R50.reuse, R41 ;  /* 0x0000003230297223 */ /* 0x080fe20000010029 */
[----:B------:R-:W-:Y:S01]  /*3120*/  FMUL.FTZ R50, R47, R50 ;  /* 0x000000322f327220 */ /* 0x000fe20000410000 */
[----:B------:R-:W-:-:S03]  /*3130*/  FMUL.FTZ R49, R49, UR12 ;  /* 0x0000000c31317c20 */ /* 0x000fc60008410000 */
        /* <DEDUP_REMOVED lines=14> */
[-C--:B------:R-:W-:Y:S01]  /*3220*/  FFMA.FTZ R40, R49, R50.reuse, R40 ;  /* 0x0000003231287223 */ /* 0x080fe20000010028 */
[----:B------:R-:W-:-:S04]  /*3230*/  FMUL.FTZ R50, R46, R50 ;  /* 0x000000322e327220 */ /* 0x000fc80000410000 */
[----:B------:R-:W-:Y:S01]  /*3240*/  FFMA.FTZ R45, R49, R50, R45 ;  /* 0x00000032312d7223 */ /* 0x000fe2000001002d */
[----:B------:R-:W-:Y:S01]  /*3250*/  FFMA.FTZ R49, R47, R48, R4 ;  /* 0x000000302f317223 */ /* 0x000fe20000010004 */
[----:B------:R-:W-:-:S03]  /*3260*/  FADD.FTZ R44, R50, R44 ;  /* 0x0000002c322c7221 */ /* 0x000fc60000010000 */
        /* <DEDUP_REMOVED lines=392> */
[-C--:B------:R-:W-:Y:S01]  /*4af0*/  FFMA.FTZ R40, R50, R49.reuse, R41 ;  /* 0x0000003132287223 */ /* 0x080fe20000010029 */
[----:B------:R-:W-:Y:S01]  /*4b00*/  FADD.FTZ R42, R42, R49 ;  /* 0x000000312a2a7221 */ /* 0x000fe20000010000 */
        /* <DEDUP_REMOVED lines=19> */
.L_x_1489:
        /* <DEDUP_REMOVED lines=96> */
.L_x_1491:
[----:B------:R-:W-:Y:S05]  /*5240*/  BSYNC.RECONVERGENT B0 ;  /* 0x0000000000007941 */ /* 0x000fea0003800200 */
.L_x_1490:
        /* <DEDUP_REMOVED lines=78> */
.L_x_1493:
[----:B------:R-:W-:Y:S05]  /*5730*/  BSYNC.RECONVERGENT B0 ;  /* 0x0000000000007941 */ /* 0x000fea0003800200 */
.L_x_1492:
        /* <DEDUP_REMOVED lines=29> */
.L_x_1495:
[----:B------:R-:W-:Y:S05]  /*5910*/  BSYNC.RECONVERGENT B0 ;  /* 0x0000000000007941 */ /* 0x000fea0003800200 */
.L_x_1494:
        /* <DEDUP_REMOVED lines=29> */
.L_x_1498:
[----:B------:R-:W2:Y:S04]  /*5af0*/  LDG.E.STRONG.GPU R42, desc[UR8][R40.64] ;  /* 0x00000008282a7981 */ /* 0x000ea8000c1ef900 */
[----:B--2---:R-:W-:Y:S01]  /*5b00*/  CCTL.IVALL ;  /* 0x00000000ff00798f */ /* 0x004fe20002000000 */
[----:B------:R-:W-:Y:S05]  /*5b10*/  YIELD ;  /* 0x0000000000007946 */ /* 0x000fea0003800000 */
[----:B------:R-:W-:-:S13]  /*5b20*/  ISETP.NE.AND P0, PT, R42, R49, PT ;  /* 0x000000312a00720c */ /* 0x000fda0003f05270 */
[----:B------:R-:W-:Y:S05]  /*5b30*/  @P0 BRA `(.L_x_1498) ;  /* 0xfffffffc00ec0947 */ /* 0x000fea000383ffff */
.L_x_1497:
        /* <DEDUP_REMOVED lines=14> */
[C-C-:B------:R-:W-:Y:S01]  /*5c20*/  IMAD R40, R0.reuse, 0x3, R72.reuse ;  /* 0x0000000300287824 */ /* 0x140fe200078e0248 */
[----:B0-----:R-:W-:Y:S01]  /*5c30*/  MOV R49, R72 ;  /* 0x0000004800317202 */ /* 0x001fe20000000f00 */
[----:B------:R-:W-:-:S07]  /*5c40*/  IMAD R42, R0, 0x7, R72 ;  /* 0x00000007002a7824 */ /* 0x000fce00078e0248 */
.L_x_1500:
[----:B------:R-:W-:-:S13]  /*5c50*/  ISETP.EQ.OR P3, PT, RZ, UR5, P2 ;  /* 0x00000005ff007c0c */ /* 0x000fda0009762670 */
[----:B------:R-:W-:-:S06]  /*5c60*/  @!P3 IMAD.WIDE.U32 R74, R49, 0x8, R52 ;  /* 0x00000008314ab825 */ /* 0x000fcc00078e0034 */
[----:B------:R-:W2:Y:S01]  /*5c70*/  @!P3 LDG.E.64 R74, desc[UR8][R74.64] ;  /* 0x000000084a4ab981 */ /* 0x000ea2000c1e1b00 */
[C---:B------:R-:W-:Y:S02]  /*5c80*/  IADD3 R72, PT, PT, R80.reuse, 0x1, RZ ;  /* 0x0000000150487810 */ /* 0x040fe40007ffe0ff */
[----:B------:R-:W-:Y:S02]  /*5c90*/  IADD3 R76, PT, PT, R80, 0x2, RZ ;  /* 0x00000002504c7810 */ /* 0x000fe40007ffe0ff */
[----:B------:R-:W-:Y:S02]  /*5ca0*/  ISETP.EQ.OR P4, PT, R72, UR7, P2 ;  /* 0x0000000748007c0c */ /* 0x000fe40009782670 */
[----:B------:R-:W-:-:S11]  /*5cb0*/  ISETP.EQ.OR P5, PT, R76, UR7, P2 ;  /* 0x000000074c007c0c */ /* 0x000fd600097a2670 */
[----:B------:R-:W-:-:S04]  /*5cc0*/  @!P4 IMAD.WIDE.U32 R72, R51, 0x8, R52 ;  /* 0x000000083348c825 */ /* 0x000fc800078e0034 */
[----:B------:R-:W-:Y:S02]  /*5cd0*/  @!P5 IMAD.WIDE.U32 R76, R50, 0x8, R52 ;  /* 0x00000008324cd825 */ /* 0x000fe400078e0034 */
[----:B------:R-:W3:Y:S04]  /*5ce0*/  @!P4 LDG.E.64 R72, desc[UR8][R72.64] ;  /* 0x000000084848c981 */ /* 0x000ee8000c1e1b00 */
[----:B------:R-:W4:Y:S01]  /*5cf0*/  @!P5 LDG.E.64 R76, desc[UR8][R76.64] ;  /* 0x000000084c4cd981 */ /* 0x000f22000c1e1b00 */
[----:B--2---:R-:W-:Y:S01]  /*5d00*/  @!P3 FADD.FTZ R44, R44, R74 ;  /* 0x0000004a2c2cb221 */ /* 0x004fe20000010000 */
[----:B------:R-:W-:Y:S01]  /*5d10*/  IADD3 R74, PT, PT, R80, 0x3, RZ ;  /* 0x00000003504a7810 */ /* 0x000fe20007ffe0ff */
[----:B------:R-:W-:-:S03]  /*5d20*/  @!P3 FADD.FTZ R45, R45, R75 ;  /* 0x0000004b2d2db221 */ /* 0x000fc60000010000 */
[----:B------:R-:W-:Y:S02]  /*5d30*/  ISETP.EQ.OR P0, PT, R74, UR7, P2 ;  /* 0x000000074a007c0c */ /* 0x000fe40009702670 */
[----:B------:R-:W-:-:S04]  /*5d40*/  IADD3 R74, PT, PT, R80, 0x4, RZ ;  /* 0x00000004504a7810 */ /* 0x000fc80007ffe0ff */
[----:B------:R-:W-:-:S07]  /*5d50*/  ISETP.EQ.OR P3, PT, R74, UR7, P2 ;  /* 0x000000074a007c0c */ /* 0x000fce0009762670 */
[----:B------:R-:W-:-:S06]  /*5d60*/  @!P0 IMAD.WIDE.U32 R74, R40, 0x8, R52 ;  /* 0x00000008284a8825 */ /* 0x000fcc00078e0034 */
[----:B------:R-:W2:Y:S01]  /*5d70*/  @!P0 LDG.E.64 R74, desc[UR8][R74.64] ;  /* 0x000000084a4a8981 */ /* 0x000ea2000c1e1b00 */
[----:B------:R-:W-:-:S04]  /*5d80*/  @!P3 IMAD.WIDE.U32 R78, R48, 0x8, R52 ;  /* 0x00000008304eb825 */ /* 0x000fc800078e0034 */
[----:B---3--:R-:W-:Y:S01]  /*5d90*/  @!P4 FADD.FTZ R44, R44, R72 ;  /* 0x000000482c2cc221 */ /* 0x008fe20000010000 */
[----:B------:R-:W-:Y:S01]  /*5da0*/  @!P4 FADD.FTZ R45, R45, R73 ;  /* 0x000000492d2dc221 */ /* 0x000fe20000010000 */
[----:B------:R-:W-:Y:S01]  /*5db0*/  IADD3 R72, PT, PT, R80, 0x5, RZ ;  /* 0x0000000550487810 */ /* 0x000fe20007ffe0ff */
[----:B------:R-:W3:Y:S01]  /*5dc0*/  @!P3 LDG.E.64 R78, desc[UR8][R78.64] ;  /* 0x000000084e4eb981 */ /* 0x000ee2000c1e1b00 */
[----:B----4-:R-:W-:Y:S01]  /*5dd0*/  @!P5 FADD.FTZ R44, R44, R76 ;  /* 0x0000004c2c2cd221 */ /* 0x010fe20000010000 */
[----:B------:R-:W-:Y:S01]  /*5de0*/  @!P5 FADD.FTZ R45, R45, R77 ;  /* 0x0000004d2d2dd221 */ /* 0x000fe20000010000 */
[----:B------:R-:W-:Y:S02]  /*5df0*/  ISETP.EQ.OR P4, PT, R72, UR7, P2 ;  /* 0x0000000748007c0c */ /* 0x000fe40009782670 */
[----:B------:R-:W-:Y:S01]  /*5e00*/  IADD3 R72, PT, PT, R80, 0x6, RZ ;  /* 0x0000000650487810 */ /* 0x000fe20007ffe0ff */
[----:B--2---:R-:W-:Y:S01]  /*5e10*/  @!P0 FADD.FTZ R44, R44, R74 ;  /* 0x0000004a2c2c8221 */ /* 0x004fe20000010000 */
[----:B------:R-:W-:-:S02]  /*5e20*/  @!P0 FADD.FTZ R45, R45, R75 ;  /* 0x0000004b2d2d8221 */ /* 0x000fc40000010000 */
[----:B------:R-:W-:Y:S02]  /*5e30*/  ISETP.EQ.OR P0, PT, R72, UR7, P2 ;  /* 0x0000000748007c0c */ /* 0x000fe40009702670 */
[----:B------:R-:W-:-:S04]  /*5e40*/  IADD3 R72, PT, PT, R80, 0x7, RZ ;  /* 0x0000000750487810 */ /* 0x000fc80007ffe0ff */
[----:B------:R-:W-:Y:S01]  /*5e50*/  ISETP.EQ.OR P5, PT, R72, UR7, P2 ;  /* 0x0000000748007c0c */ /* 0x000fe200097a2670 */
[----:B------:R-:W-:-:S06]  /*5e60*/  @!P4 IMAD.WIDE.U32 R72, R41, 0x8, R52 ;  /* 0x000000082948c825 */ /* 0x000fcc00078e0034 */
[--C-:B------:R-:W-:Y:S01]  /*5e70*/  @!P0 IMAD.WIDE.U32 R74, R43, 0x8, R52.reuse ;  /* 0x000000082b4a8825 */ /* 0x100fe200078e0034 */
[----:B------:R-:W2:Y:S05]  /*5e80*/  @!P4 LDG.E.64 R72, desc[UR8][R72.64] ;  /* 0x000000084848c981 */ /* 0x000eaa000c1e1b00 */
[----:B------:R-:W4:Y:S01]  /*5e90*/  @!P0 LDG.E.64 R74, desc[UR8][R74.64] ;  /* 0x000000084a4a8981 */ /* 0x000f22000c1e1b00 */
[----:B------:R-:W-:-:S06]  /*5ea0*/  @!P5 IMAD.WIDE.U32 R76, R42, 0x8, R52 ;  /* 0x000000082a4cd825 */ /* 0x000fcc00078e0034 */
[----:B------:R-:W5:Y:S01]  /*5eb0*/  @!P5 LDG.E.64 R76, desc[UR8][R76.64] ;  /* 0x000000084c4cd981 */ /* 0x000f62000c1e1b00 */
[----:B---3--:R-:W-:Y:S02]  /*5ec0*/  @!P3 FADD.FTZ R44, R44, R78 ;  /* 0x0000004e2c2cb221 */ /* 0x008fe40000010000 */
[----:B------:R-:W0:Y:S01]  /*5ed0*/  LDC R78, c[0x0][0x370] ;  /* 0x0000dc00ff4e7b82 */ /* 0x000e220000000800 */
[----:B------:R-:W-:Y:S01]  /*5ee0*/  @!P3 FADD.FTZ R45, R45, R79 ;  /* 0x0000004f2d2db221 */ /* 0x000fe20000010000 */
[----:B------:R-:W-:Y:S01]  /*5ef0*/  IADD3 R80, PT, PT, R80, 0x8, RZ ;  /* 0x0000000850507810 */ /* 0x000fe20007ffe0ff */
[----:B------:R-:W-:Y:S01]  /*5f00*/  UIADD3 UR5, UPT, UPT, UR5, 0x8, URZ ;  /* 0x0000000805057890 */ /* 0x000fe2000fffe0ff */
[----:B------:R-:W-:Y:S02]  /*5f10*/  LEA R49, R0, R49, 0x3 ;  /* 0x0000003100317211 */ /* 0x000fe400078e18ff */
        /* <DEDUP_REMOVED lines=9> */
[----:B------:R-:W-:-:S03]  /*5fb0*/  @!P4 FADD.FTZ R45, R45, R73 ;  /* 0x000000492d2dc221 */ /* 0x000fc60000010000 */
[----:B----4-:R-:W-:Y:S01]  /*5fc0*/  @!P0 FADD.FTZ R44, R44, R74 ;  /* 0x0000004a2c2c8221 */ /* 0x010fe20000010000 */
[----:B------:R-:W-:Y:S01]  /*5fd0*/  @!P0 FADD.FTZ R45, R45, R75 ;  /* 0x0000004b2d2d8221 */ /* 0x000fe20000010000 */
[----:B------:R-:W-:Y:S02]  /*5fe0*/  ISETP.NE.AND P0, PT, R80, R78, PT ;  /* 0x0000004e5000720c */ /* 0x000fe40003f05270 */
[----:B-----5:R-:W-:Y:S01]  /*5ff0*/  @!P5 FADD.FTZ R44, R44, R76 ;  /* 0x0000004c2c2cd221 */ /* 0x020fe20000010000 */
[----:B------:R-:W-:-:S10]  /*6000*/  @!P5 FADD.FTZ R45, R45, R77 ;  /* 0x0000004d2d2dd221 */ /* 0x000fd40000010000 */
[----:B------:R-:W-:Y:S05]  /*6010*/  @P0 BRA `(.L_x_1500) ;  /* 0xfffffffc000c0947 */ /* 0x000fea000383ffff */
[----:B------:R-:W-:-:S07]  /*6020*/  MOV R40, R78 ;  /* 0x0000004e00287202 */ /* 0x000fce0000000f00 */
.L_x_1499:
        /* <DEDUP_REMOVED lines=39> */
.L_x_1501:
        /* <DEDUP_REMOVED lines=17> */
.L_x_1502:
        /* <DEDUP_REMOVED lines=11> */
.L_x_1503:
[----:B------:R-:W-:Y:S05]  /*6460*/  BSYNC.RECONVERGENT B0 ;  /* 0x0000000000007941 */ /* 0x000fea0003800200 */
.L_x_1496:
[----:B0-----:R-:W2:Y:S01]  /*6470*/  LDL.LU R49, [R1] ;  /* 0x0000000001317983 */ /* 0x001ea20000300800 */
[----:B------:R-:W0:Y:S01]  /*6480*/  S2UR UR6, SR_CgaCtaId ;  /* 0x00000000000679c3 */ /* 0x000e220000008800 */
[----:B------:R-:W-:Y:S01]  /*6490*/  UMOV UR5, 0x400 ;  /* 0x0000040000057882 */ /* 0x000fe20000000000 */
[----:B------:R-:W3:Y:S01]  /*64a0*/  LDCU.64 UR14, c[0x0][0x400] ;  /* 0x00008000ff0e77ac */ /* 0x000ee20008000a00 */
[----:B------:R-:W4:Y:S01]  /*64b0*/  LDL.LU R48, [R1+0x4] ;  /* 0x0000040001307983 */ /* 0x000f220000300800 */
[----:B-1----:R-:W1:Y:S04]  /*64c0*/  S2R R43, SR_TID.X ;  /* 0x00000000002b7919 */ /* 0x002e680000002100 */
[----:B------:R-:W5:Y:S01]  /*64d0*/  LDC R42, c[0x0][0x41c] ;  /* 0x00010700ff2a7b82 */ /* 0x000f620000000800 */
[----:B0-----:R-:W-:Y:S01]  /*64e0*/  ULEA UR5, UR6, UR5, 0x18 ;  /* 0x0000000506057291 */ /* 0x001fe2000f8ec0ff */
[----:B------:R-:W0:Y:S08]  /*64f0*/  LDCU UR6, c[0x0][0x42c] ;  /* 0x00008580ff0677ac */ /* 0x000e300008000800 */
[----:B------:R0:W-:Y:S01]  /*6500*/  @!P2 STS.64 [UR5+0xb0], R44 ;  /* 0x0000b02cff00a988 */ /* 0x0001e20008000a05 */
[----:B------:R-:W-:Y:S01]  /*6510*/  BAR.SYNC.DEFER_BLOCKING 0x0 ;  /* 0x0000000000007b1d */ /* 0x000fe20000010000 */
[----:B-1----:R-:W-:-:S05]  /*6520*/  LOP3.LUT R43, R43, 0xffff, RZ, 0xc0, !PT ;  /* 0x0000ffff2b2b7812 */ /* 0x002fca00078ec0ff */
[----:B------:R-:W-:-:S05]  /*6530*/  IMAD R43, R43, 0x751, RZ ;  /* 0x000007512b2b7824 */ /* 0x000fca00078e02ff */
[----:B------:R-:W-:-:S05]  /*6540*/  SHF.R.U32.HI R43, RZ, 0x10, R43 ;  /* 0x00000010ff2b7819 */ /* 0x000fca000001162b */
[----:B-----5:R-:W-:-:S05]  /*6550*/  IMAD R42, R42, UR7, R43 ;  /* 0x000000072a2a7c24 */ /* 0x020fca000f8e022b */
[C---:B------:R-:W-:Y:S01]  /*6560*/  IADD3 R43, PT, PT, R42.reuse, 0x10, RZ ;  /* 0x000000102a2b7810 */ /* 0x040fe20007ffe0ff */
[----:B------:R-:W1:Y:S01]  /*6570*/  LDS.64 R40, [UR5+0xb0] ;  /* 0x0000b005ff287984 */ /* 0x000e620008000a00 */
[----:B---3--:R-:W-:Y:S02]  /*6580*/  ISETP.GE.U32.AND P0, PT, R42, UR14, PT ;  /* 0x0000000e2a007c0c */ /* 0x008fe4000bf06070 */
[----:B------:R-:W-:Y:S02]  /*6590*/  ISETP.GE.U32.AND P2, PT, R43, UR14, PT ;  /* 0x0000000e2b007c0c */ /* 0x000fe4000bf46070 */
[----:B0-----:R-:W-:-:S04]  /*65a0*/  SHF.R.S32.HI R44, RZ, 0x1f, R43 ;  /* 0x0000001fff2c7819 */ /* 0x001fc8000001142b */
[----:B------:R-:W-:Y:S01]  /*65b0*/  ISETP.GE.AND.EX P2, PT, R44, UR15, PT, P2 ;  /* 0x0000000f2c007c0c */ /* 0x000fe2000bf46320 */
[----:B-1----:R-:W-:Y:S01]  /*65c0*/  FMUL.FTZ R40, R40, UR6 ;  /* 0x0000000628287c20 */ /* 0x002fe20008410000 */
[----:B------:R-:W-:-:S04]  /*65d0*/  FMUL.FTZ R45, R41, UR6 ;  /* 0x00000006292d7c20 */ /* 0x000fc80008410000 */
[----:B------:R-:W-:Y:S02]  /*65e0*/  R2UR UR5, R40 ;  /* 0x00000000280572ca */ /* 0x000fe400000e0000 */
[----:B------:R-:W-:-:S04]  /*65f0*/  SHF.R.S32.HI R40, RZ, 0x1f, R42 ;  /* 0x0000001fff287819 */ /* 0x000fc8000001142a */
[----:B------:R-:W-:Y:S01]  /*6600*/  ISETP.GE.AND.EX P0, PT, R40, UR15, PT, P0 ;  /* 0x0000000f28007c0c */ /* 0x000fe2000bf06300 */
[----:B--2---:R-:W-:Y:S01]  /*6610*/  FADD.FTZ R50, R49, -UR11 ;  /* 0x8000000b31327e21 */ /* 0x004fe20008010000 */
[----:B----4-:R-:W-:-:S03]  /*6620*/  FADD.FTZ R48, R48, -UR11 ;  /* 0x8000000b30307e21 */ /* 0x010fc60008010000 */
        /* <DEDUP_REMOVED lines=21> */
.L_x_1504:
        /* <DEDUP_REMOVED lines=20> */
.L_x_1506:
[----:B------:R-:W-:Y:S05]  /*68c0*/  BSYNC.RECONVERGENT B0 ;  /* 0x0000000000007941 */ /* 0x000fea0003800200 */
.L_x_1505:
        /* <DEDUP_REMOVED lines=24> */
.L_x_1507:
        /* <DEDUP_REMOVED lines=21> */
.L_x_1509:
[----:B------:R-:W-:Y:S05]  /*6ba0*/  BSYNC.RECONVERGENT B0 ;  /* 0x0000000000007941 */ /* 0x000fea0003800200 */
.L_x_1508:
[----:B------:R-:W2:Y:S01]  /*6bb0*/  LDL R77, [R1+0x10] ;  /* 0x00001000014d7983 */ /* 0x000ea20000100800 */
[----:B0-----:R-:W-:Y:S01]  /*6bc0*/  FFMA.FTZ R40, R48, UR5, R45 ;  /* 0x0000000530287c23 */ /* 0x001fe2000801002d */
[----:B------:R-:W-:Y:S01]  /*6bd0*/  FMUL.FTZ R26, R91, UR12 ;  /* 0x0000000c5b1a7c20 */ /* 0x000fe20008410000 */
[----:B--2---:R-:W-:Y:S01]  /*6be0*/  SHF.R.S32.HI R3, RZ, 0x1f, R77 ;  /* 0x0000001fff037819 */ /* 0x004fe2000001144d */
        /* <DEDUP_REMOVED lines=19> */
.L_x_1510:
[----:B------:R-:W2:Y:S04]  /*6d20*/  LDL R76, [R1+0xc] ;  /* 0x00000c00014c7983 */ /* 0x000ea80000100800 */
[----:B------:R-:W3:Y:S01]  /*6d30*/  LDL R75, [R1+0x8] ;  /* 0x00000800014b7983 */ /* 0x000ee20000100800 */
[C---:B------:R-:W-:Y:S01]  /*6d40*/  IADD3 R27, PT, PT, R42.reuse, 0x20, RZ ;  /* 0x000000202a1b7810 */ /* 0x040fe20007ffe0ff */
[----:B------:R-:W-:Y:S01]  /*6d50*/  FFMA.FTZ R51, R47, R24, -R40 ;  /* 0x000000182f337223 */ /* 0x000fe20000010828 */
[----:B------:R-:W-:Y:S01]  /*6d60*/  IADD3 R49, PT, PT, R42, 0x30, RZ ;  /* 0x000000302a317810 */ /* 0x000fe20007ffe0ff */
[----:B------:R-:W-:Y:S01]  /*6d70*/  FADD.FTZ R72, R88, -UR11 ;  /* 0x8000000b58487e21 */ /* 0x000fe20008010000 */
[----:B------:R-:W-:Y:S01]  /*6d80*/  ISETP.GE.U32.AND P6, PT, R27, UR14, PT ;  /* 0x0000000e1b007c0c */ /* 0x000fe2000bfc6070 */
[----:B------:R-:W-:Y:S01]  /*6d90*/  FADD.FTZ R52, R89, -UR11 ;  /* 0x8000000b59347e21 */ /* 0x000fe20008010000 */
[----:B------:R-:W-:Y:S01]  /*6da0*/  SHF.R.S32.HI R40, RZ, 0x1f, R27 ;  /* 0x0000001fff287819 */ /* 0x000fe2000001141b */
[----:B------:R-:W-:Y:S01]  /*6db0*/  FFMA.FTZ R41, R26, UR5, R45 ;  /* 0x000000051a297c23 */ /* 0x000fe2000801002d */
[----:B------:R-:W-:Y:S01]  /*6dc0*/  IADD3 R44, PT, PT, R42, 0x40, RZ ;  /* 0x000000402a2c7810 */ /* 0x000fe20007ffe0ff */
[----:B------:R-:W-:Y:S01]  /*6dd0*/  BSSY.RECONVERGENT B0, `(.L_x_1511) ;  /* 0x0000024000007945 */ /* 0x000fe20003800200 */
[----:B------:R-:W-:Y:S01]  /*6de0*/  ISETP.GE.AND.EX P6, PT, R40, UR15, PT, P6 ;  /* 0x0000000f28007c0c */ /* 0x000fe2000bfc6360 */
[----:B------:R-:W-:Y:S01]  /*6df0*/  FMUL.FTZ R72, R72, UR12 ;  /* 0x0000000c48487c20 */ /* 0x000fe20008410000 */
[----:B------:R-:W-:Y:S01]  /*6e00*/  SHF.R.S32.HI R43, RZ, 0x1f, R81 ;  /* 0x0000001fff2b7819 */ /* 0x000fe20000011451 */
[----:B------:R-:W-:Y:S01]  /*6e10*/  FMUL.FTZ R52, R52, UR12 ;  /* 0x0000000c34347c20 */ /* 0x000fe20008410000 */
[----:B------:R-:W-:Y:S01]  /*6e20*/  ISETP.GE.U32.AND P1, PT, R77, UR14, PT ;  /* 0x0000000e4d007c0c */ /* 0x000fe2000bf26070 */
[----:B------:R-:W-:Y:S01]  /*6e30*/  FFMA.FTZ R25, R46, R25, -R41 ;  /* 0x000000192e197223 */ /* 0x000fe20000010829 */
[----:B------:R-:W-:-:S02]  /*6e40*/  ISETP.GE.U32.AND P0, PT, R81, UR14, PT ;  /* 0x0000000e51007c0c */ /* 0x000fc4000bf06070 */
[----:B------:R-:W-:Y:S02]  /*6e50*/  ISETP.GE.U32.AND P4, PT, R49, UR14, PT ;  /* 0x0000000e31007c0c */ /* 0x000fe4000bf86070 */
[----:B------:R-:W-:Y:S02]  /*6e60*/  ISETP.GE.U32.AND P5, PT, R44, UR14, PT ;  /* 0x0000000e2c007c0c */ /* 0x000fe4000bfa6070 */
[----:B------:R-:W-:Y:S02]  /*6e70*/  SHF.R.S32.HI R50, RZ, 0x1f, R49 ;  /* 0x0000001fff327819 */ /* 0x000fe40000011431 */
[----:B------:R-:W-:Y:S02]  /*6e80*/  SHF.R.S32.HI R48, RZ, 0x1f, R44 ;  /* 0x0000001fff307819 */ /* 0x000fe4000001142c */
[----:B------:R-:W-:Y:S02]  /*6e90*/  ISETP.GE.AND.EX P1, PT, R3, UR15, PT, P1 ;  /* 0x0000000f03007c0c */ /* 0x000fe4000bf26310 */
[----:B------:R-:W-:-:S02]  /*6ea0*/  ISETP.GE.AND.EX P0, PT, R43, UR15, PT, P0 ;  /* 0x0000000f2b007c0c */ /* 0x000fc4000bf06300 */
[----:B------:R-:W-:Y:S02]  /*6eb0*/  ISETP.GE.AND.EX P4, PT, R50, UR15, PT, P4 ;  /* 0x0000000f32007c0c */ /* 0x000fe4000bf86340 */
[----:B------:R-:W-:Y:S02]  /*6ec0*/  ISETP.GE.AND.EX P5, PT, R48, UR15, PT, P5 ;  /* 0x0000000f30007c0c */ /* 0x000fe4000bfa6350 */
[----:B--2---:R-:W-:Y:S02]  /*6ed0*/  SHF.R.S32.HI R2, RZ, 0x1f, R76 ;  /* 0x0000001fff027819 */ /* 0x004fe4000001144c */
[----:B------:R-:W-:Y:S02]  /*6ee0*/  ISETP.GE.U32.AND P2, PT, R76, UR14, PT ;  /* 0x0000000e4c007c0c */ /* 0x000fe4000bf46070 */
[----:B---3--:R-:W-:Y:S02]  /*6ef0*/  SHF.R.S32.HI R24, RZ, 0x1f, R75 ;  /* 0x0000001fff187819 */ /* 0x008fe4000001144b */
[----:B------:R-:W-:-:S02]  /*6f00*/  ISETP.GE.U32.AND P3, PT, R75, UR14, PT ;  /* 0x0000000e4b007c0c */ /* 0x000fc4000bf66070 */
[----:B------:R-:W-:Y:S02]  /*6f10*/  ISETP.GE.AND.EX P2, PT, R2, UR15, PT, P2 ;  /* 0x0000000f02007c0c */ /* 0x000fe4000bf46320 */
[----:B------:R-:W-:Y:S01]  /*6f20*/  ISETP.GE.AND.EX P3, PT, R24, UR15, PT, P3 ;  /* 0x0000000f18007c0c */ /* 0x000fe2000bf66330 */
[----:B------:R-:W-:-:S12]  /*6f30*/  @P6 BRA `(.L_x_1512) ;  /* 0x0000000000346947 */ /* 0x000fd80003800000 */
[----:B------:R-:W0:Y:S01]  /*6f40*/  LDCU.64 UR16, c[0x0][0x3f8] ;  /* 0x00007f00ff1077ac */ /* 0x000e220008000a00 */
[----:B------:R-:W-:Y:S01]  /*6f50*/  MOV R41, R37 ;  /* 0x0000002500297202 */ /* 0x000fe20000000f00 */
[----:B------:R-:W1:Y:S01]  /*6f60*/  LDCU.64 UR18, c[0x0][0x380] ;  /* 0x00007000ff1277ac */ /* 0x000e620008000a00 */
[----:B0-----:R-:W-:-:S04]  /*6f70*/  IMAD R40, R40, UR16, RZ ;  /* 0x0000001028287c24 */ /* 0x001fc8000f8e02ff */
[----:B------:R-:W-:Y:S01]  /*6f80*/  IMAD R53, R27, UR17, R40 ;  /* 0x000000111b357c24 */ /* 0x000fe2000f8e0228 */
[----:B------:R-:W-:-:S05]  /*6f90*/  MOV R40, R38 ;  /* 0x0000002600287202 */ /* 0x000fca0000000f00 */
[----:B------:R-:W-:-:S05]  /*6fa0*/  IMAD.WIDE.U32 R40, R27, UR16, R40 ;  /* 0x000000101b287c25 */ /* 0x000fca000f8e0028 */
[----:B------:R-:W-:Y:S01]  /*6fb0*/  IADD3 R53, PT, PT, R41, R53, RZ ;  /* 0x0000003529357210 */ /* 0x000fe20007ffe0ff */
[----:B------:R-:W-:Y:S01]  /*6fc0*/  FMUL.FTZ R41, R25, UR12 ;  /* 0x0000000c19297c20 */ /* 0x000fe20008410000 */
[----:B-1----:R-:W-:-:S04]  /*6fd0*/  LEA R26, P6, R40, UR18, 0x2 ;  /* 0x00000012281a7c11 */ /* 0x002fc8000f8c10ff */
[----:B------:R-:W-:Y:S01]  /*6fe0*/  LEA.HI.X R27, R40, UR19, R53, 0x2, P6 ;  /* 0x00000013281b7c11 */ /* 0x000fe2000b0f1435 */
[----:B------:R-:W-:-:S05]  /*6ff0*/  FMUL.FTZ R40, R51, UR12 ;  /* 0x0000000c33287c20 */ /* 0x000fca0008410000 */
[----:B------:R0:W-:Y:S03]  /*7000*/  STG.E.64 desc[UR8][R26.64], R40 ;  /* 0x000000281a007986 */ /* 0x0001e6000c101b08 */
.L_x_1512:
[----:B------:R-:W-:Y:S05]  /*7010*/  BSYNC.RECONVERGENT B0 ;  /* 0x0000000000007941 */ /* 0x000fea0003800200 */
.L_x_1511:
[--C-:B0-----:R-:W-:Y:S01]  /*7020*/  FFMA.FTZ R26, R72, UR5, R45.reuse ;  /* 0x00000005481a7c23 */ /* 0x101fe2000801002d */
        /* <DEDUP_REMOVED lines=20> */
.L_x_1513:
        /* <DEDUP_REMOVED lines=17> */
.L_x_1515:
[----:B------:R-:W-:Y:S05]  /*7280*/  BSYNC.RECONVERGENT B0 ;  /* 0x0000000000007941 */ /* 0x000fea0003800200 */
.L_x_1514:
[----:B------:R-:W-:Y:S01]  /*7290*/  FADD.FTZ R86, R86, -UR11 ;  /* 0x8000000b56567e21 */ /* 0x000fe20008010000 */
[----:B------:R-:W-:Y:S01]  /*72a0*/  FADD.FTZ R87, R87, -UR11 ;  /* 0x8000000b57577e21 */ /* 0x000fe20008010000 */
[----:B------:R-:W-:Y:S01]  /*72b0*/  FADD.FTZ R84, R84, -UR11 ;  /* 0x8000000b54547e21 */ /* 0x000fe20008010000 */
[----:B------:R-:W-:Y:S01]  /*72c0*/  FADD.FTZ R85, R85, -UR11 ;  /* 0x8000000b55557e21 */ /* 0x000fe20008010000 */
[----:B------:R-:W-:Y:S01]  /*72d0*/  FMUL.FTZ R86, R86, UR12 ;  /* 0x0000000c56567c20 */ /* 0x000fe20008410000 */
        /* <DEDUP_REMOVED lines=20> */
.L_x_1516:
[--C-:B------:R-:W-:Y:S01]  /*7420*/  FFMA.FTZ R22, R86, UR5, R45.reuse ;  /* 0x0000000556167c23 */ /* 0x100fe2000801002d */
[----:B------:R-:W-:Y:S01]  /*7430*/  FMUL.FTZ R84, R84, UR12 ;  /* 0x0000000c54547c20 */ /* 0x000fe20008410000 */
[----:B------:R-:W-:Y:S01]  /*7440*/  FMUL.FTZ R50, R85, UR12 ;  /* 0x0000000c55327c20 */ /* 0x000fe20008410000 */
[--C-:B------:R-:W-:Y:S01]  /*7450*/  FFMA.FTZ R23, R72, UR5, R45.reuse ;  /* 0x0000000548177c23 */ /* 0x100fe2000801002d */
[----:B------:R-:W-:Y:S01]  /*7460*/  BSSY.RECONVERGENT B0, `(.L_x_1517) ;  /* 0x0000013000007945 */ /* 0x000fe20003800200 */
[----:B0-----:R-:W-:Y:S01]  /*7470*/  FFMA.FTZ R26, R47, R20, -R22 ;  /* 0x000000142f1a7223 */ /* 0x001fe20000010816 */
[--C-:B------:R-:W-:Y:S01]  /*7480*/  FFMA.FTZ R40, R84, UR5, R45.reuse ;  /* 0x0000000554287c23 */ /* 0x100fe2000801002d */
[----:B------:R-:W-:Y:S01]  /*7490*/  FFMA.FTZ R25, R50, UR5, R45 ;  /* 0x0000000532197c23 */ /* 0x000fe2000801002d */
        /* <DEDUP_REMOVED lines=15> */
.L_x_1518:
[----:B------:R-:W-:Y:S05]  /*7590*/  BSYNC.RECONVERGENT B0 ;  /* 0x0000000000007941 */ /* 0x000fea0003800200 */
.L_x_1517:
        /* <DEDUP_REMOVED lines=19> */
.L_x_1519:
        /* <DEDUP_REMOVED lines=8> */
[----:B------:R-:W0:Y:S01]  /*7750*/  LDCU.64 UR18, c[0x0][0x380] ;  /* 0x00007000ff1277ac */ /* 0x000e220008000a00 */
[----:B------:R-:W-:Y:S01]  /*7760*/  FMUL.FTZ R41, R25, UR12 ;  /* 0x0000000c19297c20 */ /* 0x000fe20008410000 */
[----:B-1----:R-:W-:Y:S02]  /*7770*/  IMAD R3, R3, UR16, RZ ;  /* 0x0000001003037c24 */ /* 0x002fe4000f8e02ff */
[----:B------:R-:W-:-:S04]  /*7780*/  IMAD.WIDE.U32 R20, R77, UR16, R20 ;  /* 0x000000104d147c25 */ /* 0x000fc8000f8e0014 */
[----:B------:R-:W-:Y:S01]  /*7790*/  IMAD R3, R77, UR17, R3 ;  /* 0x000000114d037c24 */ /* 0x000fe2000f8e0203 */
[----:B0-----:R-:W-:-:S04]  /*77a0*/  LEA R22, P1, R20, UR18, 0x2 ;  /* 0x0000001214167c11 */ /* 0x001fc8000f8210ff */
[----:B------:R-:W-:-:S04]  /*77b0*/  IADD3 R3, PT, PT, R21, R3, RZ ;  /* 0x0000000315037210 */ /* 0x000fc80007ffe0ff */
[----:B------:R-:W-:-:S05]  /*77c0*/  LEA.HI.X R23, R20, UR19, R3, 0x2, P1 ;  /* 0x0000001314177c11 */ /* 0x000fca00088f1403 */
[----:B------:R1:W-:Y:S02]  /*77d0*/  STG.E.64 desc[UR8][R22.64], R40 ;  /* 0x0000002816007986 */ /* 0x0003e4000c101b08 */
.L_x_1521:
[----:B------:R-:W-:Y:S05]  /*77e0*/  BSYNC.RECONVERGENT B0 ;  /* 0x0000000000007941 */ /* 0x000fea0003800200 */
.L_x_1520:
[----:B------:R-:W-:Y:S01]  /*77f0*/  FADD.FTZ R82, R82, -UR11 ;  /* 0x8000000b52527e21 */ /* 0x000fe20008010000 */
[----:B------:R-:W-:Y:S01]  /*7800*/  FADD.FTZ R83, R83, -UR11 ;  /* 0x8000000b53537e21 */ /* 0x000fe20008010000 */
[----:B------:R-:W-:Y:S01]  /*7810*/  FADD.FTZ R70, R70, -UR11 ;  /* 0x8000000b46467e21 */ /* 0x000fe20008010000 */
[----:B------:R-:W-:Y:S01]  /*7820*/  FADD.FTZ R71, R71, -UR11 ;  /* 0x8000000b47477e21 */ /* 0x000fe20008010000 */
[----:B------:R-:W-:Y:S01]  /*7830*/  FMUL.FTZ R82, R82, UR12 ;  /* 0x0000000c52527c20 */ /* 0x000fe20008410000 */
[----:B-1----:R-:W-:Y:S01]  /*7840*/  FMUL.FTZ R40, R83, UR12 ;  /* 0x0000000c53287c20 */ /* 0x002fe20008410000 */
        /* <DEDUP_REMOVED lines=19> */
.L_x_1522:
[--C-:B------:R-:W-:Y:S01]  /*7980*/  FFMA.FTZ R20, R82, UR5, R45.reuse ;  /* 0x0000000552147c23 */ /* 0x100fe2000801002d */
[----:B------:R-:W-:Y:S01]  /*7990*/  FMUL.FTZ R70, R70, UR12 ;  /* 0x0000000c46467c20 */ /* 0x000fe20008410000 */
[----:B0-----:R-:W-:Y:S01]  /*79a0*/  FMUL.FTZ R22, R71, UR12 ;  /* 0x0000000c47167c20 */ /* 0x001fe20008410000 */
[--C-:B------:R-:W-:Y:S01]  /*79b0*/  FFMA.FTZ R3, R40, UR5, R45.reuse ;  /* 0x0000000528037c23 */ /* 0x100fe2000801002d */
[----:B------:R-:W-:Y:S01]  /*79c0*/  BSSY.RECONVERGENT B0, `(.L_x_1523) ;  /* 0x0000013000007945 */ /* 0x000fe20003800200 */
[----:B------:R-:W-:Y:S01]  /*79d0*/  FFMA.FTZ R32, R47, R32, -R20 ;  /* 0x000000202f207223 */ /* 0x000fe20000010814 */
[--C-:B------:R-:W-:Y:S01]  /*79e0*/  FFMA.FTZ R34, R70, UR5, R45.reuse ;  /* 0x0000000546227c23 */ /* 0x100fe2000801002d */
[----:B------:R-:W-:Y:S01]  /*79f0*/  FFMA.FTZ R23, R22, UR5, R45 ;  /* 0x0000000516177c23 */ /* 0x000fe2000801002d */
        /* <DEDUP_REMOVED lines=15> */
.L_x_1524:
[----:B------:R-:W-:Y:S05]  /*7af0*/  BSYNC.RECONVERGENT B0 ;  /* 0x0000000000007941 */ /* 0x000fea0003800200 */
.L_x_1523:
        /* <DEDUP_REMOVED lines=19> */
.L_x_1525:
[----:B------:R-:W-:Y:S01]  /*7c30*/  BSSY.RECONVERGENT B0, `(.L_x_1526) ;  /* 0x0000012000007945 */ /* 0x000fe20003800200 */
[----:B------:R-:W-:Y:S01]  /*7c40*/  FFMA.FTZ R34, R47, R30, -R34 ;  /* 0x0000001e2f227223 */ /* 0x000fe20000010822 */
[----:B------:R-:W-:Y:S01]  /*7c50*/  FADD.FTZ R68, R68, -UR11 ;  /* 0x8000000b44447e21 */ /* 0x000fe20008010000 */
[----:B------:R-:W-:Y:S01]  /*7c60*/  FFMA.FTZ R23, R46, R31, -R23 ;  /* 0x0000001f2e177223 */ /* 0x000fe20000010817 */
[----:B------:R-:W-:Y:S06]  /*7c70*/  @P3 BRA `(.L_x_1527) ;  /* 0x0000000000343947 */ /* 0x000fec0003800000 */
        /* <DEDUP_REMOVED lines=10> */
[----:B------:R-:W-:-:S04]  /*7d20*/  IADD3 R3, PT, PT, R21, R3, RZ ;  /* 0x0000000315037210 */ /* 0x000fc80007ffe0ff */
[----:B------:R-:W-:-:S05]  /*7d30*/  LEA.HI.X R3, R20, UR19, R3, 0x2, P1 ;  /* 0x0000001314037c11 */ /* 0x000fca00088f1403 */
[----:B------:R1:W-:Y:S02]  /*7d40*/  STG.E.64 desc[UR8][R2.64], R34 ;  /* 0x0000002202007986 */ /* 0x0003e4000c101b08 */
.L_x_1527:
[----:B------:R-:W-:Y:S05]  /*7d50*/  BSYNC.RECONVERGENT B0 ;  /* 0x0000000000007941 */ /* 0x000fea0003800200 */
.L_x_1526:
[----:B------:R-:W-:Y:S01]  /*7d60*/  IADD3 R27, PT, PT, R42, 0x90, RZ ;  /* 0x000000902a1b7810 */ /* 0x000fe20007ffe0ff */
[----:B------:R-:W-:Y:S01]  /*7d70*/  FMUL.FTZ R68, R68, UR12 ;  /* 0x0000000c44447c20 */ /* 0x000fe20008410000 */
[C---:B------:R-:W-:Y:S01]  /*7d80*/  IADD3 R25, PT, PT, R42.reuse, 0xa0, RZ ;  /* 0x000000a02a197810 */ /* 0x040fe20007ffe0ff */
[----:B------:R-:W-:Y:S01]  /*7d90*/  FADD.FTZ R69, R69, -UR11 ;  /* 0x8000000b45457e21 */ /* 0x000fe20008010000 */
[----:B------:R-:W-:Y:S01]  /*7da0*/  IADD3 R23, PT, PT, R42, 0xb0, RZ ;  /* 0x000000b02a177810 */ /* 0x000fe20007ffe0ff */
[----:B------:R-:W-:Y:S01]  /*7db0*/  FFMA.FTZ R50, R68, UR5, R45 ;  /* 0x0000000544327c23 */ /* 0x000fe2000801002d */
[C---:B0-----:R-:W-:Y:S01]  /*7dc0*/  IADD3 R21, PT, PT, R42.reuse, 0xc0, RZ ;  /* 0x000000c02a157810 */ /* 0x041fe20007ffe0ff */
[----:B------:R-:W-:Y:S01]  /*7dd0*/  FMUL.FTZ R52, R69, UR12 ;  /* 0x0000000c45347c20 */ /* 0x000fe20008410000 */
[C---:B-1----:R-:W-:Y:S02]  /*7de0*/  IADD3 R3, PT, PT, R42.reuse, 0xd0, RZ ;  /* 0x000000d02a037810 */ /* 0x042fe40007ffe0ff */
[----:B------:R-:W-:-:S02]  /*7df0*/  IADD3 R2, PT, PT, R42, 0xe0, RZ ;  /* 0x000000e02a027810 */ /* 0x000fc40007ffe0ff */
[----:B------:R-:W-:Y:S02]  /*7e00*/  ISETP.GE.U32.AND P2, PT, R27, UR14, PT ;  /* 0x0000000e1b007c0c */ /* 0x000fe4000bf46070 */
[----:B------:R-:W-:Y:S02]  /*7e10*/  ISETP.GE.U32.AND P1, PT, R25, UR14, PT ;  /* 0x0000000e19007c0c */ /* 0x000fe4000bf26070 */
[----:B------:R-:W-:Y:S02]  /*7e20*/  ISETP.GE.U32.AND P6, PT, R23, UR14, PT ;  /* 0x0000000e17007c0c */ /* 0x000fe4000bfc6070 */
[----:B------:R-:W-:Y:S02]  /*7e30*/  ISETP.GE.U32.AND P4, PT, R21, UR14, PT ;  /* 0x0000000e15007c0c */ /* 0x000fe4000bf86070 */
[----:B------:R-:W-:Y:S02]  /*7e40*/  ISETP.GE.U32.AND P5, PT, R3, UR14, PT ;  /* 0x0000000e03007c0c */ /* 0x000fe4000bfa6070 */
[----:B------:R-:W-:-:S02]  /*7e50*/  SHF.R.S32.HI R30, RZ, 0x1f, R27 ;  /* 0x0000001fff1e7819 */ /* 0x000fc4000001141b */
[----:B------:R-:W-:Y:S02]  /*7e60*/  SHF.R.S32.HI R26, RZ, 0x1f, R25 ;  /* 0x0000001fff1a7819 */ /* 0x000fe40000011419 */
[----:B------:R-:W-:Y:S02]  /*7e70*/  SHF.R.S32.HI R24, RZ, 0x1f, R23 ;  /* 0x0000001fff187819 */ /* 0x000fe40000011417 */
[----:B------:R-:W-:Y:S02]  /*7e80*/  SHF.R.S32.HI R22, RZ, 0x1f, R21 ;  /* 0x0000001fff167819 */ /* 0x000fe40000011415 */
[----:B------:R-:W-:Y:S02]  /*7e90*/  SHF.R.S32.HI R20, RZ, 0x1f, R3 ;  /* 0x0000001fff147819 */ /* 0x000fe40000011403 */
[----:B------:R-:W-:Y:S02]  /*7ea0*/  ISETP.GE.U32.AND P3, PT, R2, UR14, PT ;  /* 0x0000000e02007c0c */ /* 0x000fe4000bf66070 */
[----:B------:R-:W-:-:S02]  /*7eb0*/  ISETP.GE.AND.EX P2, PT, R30, UR15, PT, P2 ;  /* 0x0000000f1e007c0c */ /* 0x000fc4000bf46320 */
[----:B------:R-:W-:Y:S02]  /*7ec0*/  ISETP.GE.AND.EX P1, PT, R26, UR15, PT, P1 ;  /* 0x0000000f1a007c0c */ /* 0x000fe4000bf26310 */
        /* <DEDUP_REMOVED lines=22> */
.L_x_1528:
        /* <DEDUP_REMOVED lines=21> */
.L_x_1530:
[----:B------:R-:W-:Y:S05]  /*8180*/  BSYNC.RECONVERGENT B0 ;  /* 0x0000000000007941 */ /* 0x000fea0003800200 */
.L_x_1529:
        /* <DEDUP_REMOVED lines=21> */
.L_x_1531:
        /* <DEDUP_REMOVED lines=21> */
.L_x_1533:
[----:B------:R-:W-:Y:S05]  /*8430*/  BSYNC.RECONVERGENT B0 ;  /* 0x0000000000007941 */ /* 0x000fea0003800200 */
.L_x_1532:
[----:B------:R-:W-:Y:S01]  /*8440*/  FFMA.FTZ R40, R64, UR5, R45 ;  /* 0x0000000540287c23 */ /* 0x000fe2000801002d */
[----:B------:R-:W-:Y:S01]  /*8450*/  FMUL.FTZ R44, R65, UR12 ;  /* 0x0000000c412c7c20 */ /* 0x000fe20008410000 */
[----:B------:R-:W-:Y:S06]  /*8460*/  BRA.U !UP0, `(.L_x_1534) ;  /* 0x0000000108487547 */ /* 0x000fec000b800000 */
[----:B------:R-:W-:Y:S01]  /*8470*/  FFMA.FTZ R18, R47, R64, R4 ;  /* 0x000000402f127223 */ /* 0x000fe20000010004 */
[----:B------:R-:W-:-:S03]  /*8480*/  FFMA.FTZ R19, R46, R44, R5 ;  /* 0x0000002c2e137223 */ /* 0x000fc60000010005 */
[----:B------:R-:W-:Y:S01]  /*8490*/  FMUL.FTZ R27, R18, -1.4426950216293334961 ;  /* 0xbfb8aa3b121b7820 */ /* 0x000fe20000410000 */
[----:B------:R-:W-:-:S05]  /*84a0*/  FMUL.FTZ R30, R19, -1.4426950216293334961 ;  /* 0xbfb8aa3b131e7820 */ /* 0x000fca0000410000 */
[----:B------:R-:W1:Y:S08]  /*84b0*/  MUFU.EX2 R27, R27 ;  /* 0x0000001b001b7308 */ /* 0x000e700000000800 */
[----:B------:R-:W2:Y:S01]  /*84c0*/  MUFU.EX2 R30, R30 ;  /* 0x0000001e001e7308 */ /* 0x000ea20000000800 */
[----:B-1----:R-:W-:-:S07]  /*84d0*/  FADD.FTZ R28, R27, 1 ;  /* 0x3f8000001b1c7421 */ /* 0x002fce0000010000 */
[----:B------:R-:W1:Y:S01]  /*84e0*/  MUFU.RCP R29, R28 ;  /* 0x0000001c001d7308 */ /* 0x000e620000001000 */
[----:B--2---:R-:W-:-:S07]  /*84f0*/  FADD.FTZ R31, R30, 1 ;  /* 0x3f8000001e1f7421 */ /* 0x004fce0000010000 */
[----:B0-----:R-:W0:Y:S01]  /*8500*/  MUFU.RCP R32, R31 ;  /* 0x0000001f00207308 */ /* 0x001e220000001000 */
        /* <DEDUP_REMOVED lines=8> */
.L_x_1534:
        /* <DEDUP_REMOVED lines=21> */
.L_x_1536:
[----:B------:R-:W-:Y:S05]  /*86e0*/  BSYNC.RECONVERGENT B0 ;  /* 0x0000000000007941 */ /* 0x000fea0003800200 */
.L_x_1535:
[----:B------:R-:W-:Y:S01]  /*86f0*/  FFMA.FTZ R30, R62, UR5, R45 ;  /* 0x000000053e1e7c23 */ /* 0x000fe2000801002d */
[----:B0-----:R-:W-:Y:S01]  /*8700*/  FMUL.FTZ R32, R63, UR12 ;  /* 0x0000000c3f207c20 */ /* 0x001fe20008410000 */
[----:B------:R-:W-:Y:S06]  /*8710*/  BRA.U !UP0, `(.L_x_1537) ;  /* 0x0000000108487547 */ /* 0x000fec000b800000 */
[----:B--2---:R-:W-:Y:S01]  /*8720*/  FFMA.FTZ R16, R47, R62, R4 ;  /* 0x0000003e2f107223 */ /* 0x004fe20000010004 */
[----:B------:R-:W-:-:S03]  /*8730*/  FFMA.FTZ R17, R46, R32, R5 ;  /* 0x000000202e117223 */ /* 0x000fc60000010005 */
[----:B------:R-:W-:Y:S01]  /*8740*/  FMUL.FTZ R18, R16, -1.4426950216293334961 ;  /* 0xbfb8aa3b10127820 */ /* 0x000fe20000410000 */
[----:B------:R-:W-:-:S05]  /*8750*/  FMUL.FTZ R25, R17, -1.4426950216293334961 ;  /* 0xbfb8aa3b11197820 */ /* 0x000fca0000410000 */
[----:B------:R-:W0:Y:S08]  /*8760*/  MUFU.EX2 R18, R18 ;  /* 0x0000001200127308 */ /* 0x000e300000000800 */
[----:B------:R-:W2:Y:S01]  /*8770*/  MUFU.EX2 R25, R25 ;  /* 0x0000001900197308 */ /* 0x000ea20000000800 */
[----:B0-----:R-:W-:-:S07]  /*8780*/  FADD.FTZ R19, R18, 1 ;  /* 0x3f80000012137421 */ /* 0x001fce0000010000 */
        /* <DEDUP_REMOVED lines=11> */
.L_x_1537:
[----:B------:R-:W-:Y:S01]  /*8840*/  FADD.FTZ R60, R60, -UR11 ;  /* 0x8000000b3c3c7e21 */ /* 0x000fe20008010000 */
[----:B--2---:R-:W-:Y:S01]  /*8850*/  FFMA.FTZ R17, R32, UR5, R45 ;  /* 0x0000000520117c23 */ /* 0x004fe2000801002d */
        /* <DEDUP_REMOVED lines=10> */
[----:B------:R-:W2:Y:S01]  /*8900*/  LDCU.64 UR18, c[0x0][0x380] ;  /* 0x00007000ff1277ac */ /* 0x000ea20008000a00 */
[----:B------:R-:W-:Y:S01]  /*8910*/  FMUL.FTZ R31, R31, UR12 ;  /* 0x0000000c1f1f7c20 */ /* 0x000fe20008410000 */
[----:B0-----:R-:W-:Y:S02]  /*8920*/  IMAD R24, R24, UR16, RZ ;  /* 0x0000001018187c24 */ /* 0x001fe4000f8e02ff */
[----:B------:R-:W-:-:S04]  /*8930*/  IMAD.WIDE.U32 R16, R23, UR16, R14 ;  /* 0x0000001017107c25 */ /* 0x000fc8000f8e000e */
[----:B------:R-:W-:Y:S01]  /*8940*/  IMAD R23, R23, UR17, R24 ;  /* 0x0000001117177c24 */ /* 0x000fe2000f8e0218 */
[----:B--2---:R-:W-:-:S04]  /*8950*/  LEA R14, P0, R16, UR18, 0x2 ;  /* 0x00000012100e7c11 */ /* 0x004fc8000f8010ff */
[----:B------:R-:W-:-:S04]  /*8960*/  IADD3 R23, PT, PT, R17, R23, RZ ;  /* 0x0000001711177210 */ /* 0x000fc80007ffe0ff */
[----:B------:R-:W-:-:S05]  /*8970*/  LEA.HI.X R15, R16, UR19, R23, 0x2, P0 ;  /* 0x00000013100f7c11 */ /* 0x000fca00080f1417 */
[----:B------:R0:W-:Y:S02]  /*8980*/  STG.E.64 desc[UR8][R14.64], R30 ;  /* 0x0000001e0e007986 */ /* 0x0001e4000c101b08 */
.L_x_1539:
[----:B------:R-:W-:Y:S05]  /*8990*/  BSYNC.RECONVERGENT B0 ;  /* 0x0000000000007941 */ /* 0x000fea0003800200 */
.L_x_1538:
[----:B-1----:R-:W-:Y:S01]  /*89a0*/  FFMA.FTZ R28, R60, UR5, R45 ;  /* 0x000000053c1c7c23 */ /* 0x002fe2000801002d */
[----:B0-----:R-:W-:Y:S01]  /*89b0*/  FMUL.FTZ R30, R61, UR12 ;  /* 0x0000000c3d1e7c20 */ /* 0x001fe20008410000 */
        /* <DEDUP_REMOVED lines=19> */
.L_x_1540:
        /* <DEDUP_REMOVED lines=21> */
.L_x_1542:
[----:B------:R-:W-:Y:S05]  /*8c40*/  BSYNC.RECONVERGENT B0 ;  /* 0x0000000000007941 */ /* 0x000fea0003800200 */
.L_x_1541:
        /* <DEDUP_REMOVED lines=21> */
.L_x_1543:
        /* <DEDUP_REMOVED lines=21> */
.L_x_1545:
[----:B------:R-:W-:Y:S05]  /*8ef0*/  BSYNC.RECONVERGENT B0 ;  /* 0x0000000000007941 */ /* 0x000fea0003800200 */
.L_x_1544:
        /* <DEDUP_REMOVED lines=21> */
.L_x_1546:
[----:B0-----:R-:W-:Y:S01]  /*9050*/  SHF.R.S32.HI R10, RZ, 0x1f, R2 ;  /* 0x0000001fff0a7819 */ /* 0x001fe20000011402 */
[----:B------:R-:W-:Y:S01]  /*9060*/  FADD.FTZ R54, R54, -UR11 ;  /* 0x8000000b36367e21 */ /* 0x000fe20008010000 */
[----:B------:R-:W-:Y:S01]  /*9070*/  FADD.FTZ R55, R55, -UR11 ;  /* 0x8000000b37377e21 */ /* 0x000fe20008010000 */
[----:B------:R-:W-:Y:S01]  /*9080*/  IADD3 R13, PT, PT, R42, 0xf0, RZ ;  /* 0x000000f02a0d7810 */ /* 0x000fe20007ffe0ff */
[--C-:B------:R-:W-:Y:S01]  /*9090*/  FFMA.FTZ R3, R22, UR5, R45.reuse ;  /* 0x0000000516037c23 */ /* 0x100fe2000801002d */
[----:B------:R-:W-:Y:S01]  /*90a0*/  ISETP.GE.AND.EX P3, PT, R10, UR15, PT, P3 ;  /* 0x0000000f0a007c0c */ /* 0x000fe2000bf66330 */
[----:B------:R-:W-:Y:S01]  /*90b0*/  FMUL.FTZ R54, R54, UR12 ;  /* 0x0000000c36367c20 */ /* 0x000fe20008410000 */
[----:B------:R-:W-:Y:S01]  /*90c0*/  FMUL.FTZ R12, R55, UR12 ;  /* 0x0000000c370c7c20 */ /* 0x000fe20008410000 */
[----:B------:R-:W-:Y:S01]  /*90d0*/  BSSY.RECONVERGENT B0, `(.L_x_1547) ;  /* 0x0000015000007945 */ /* 0x000fe20003800200 */
[----:B------:R-:W-:Y:S01]  /*90e0*/  FFMA.FTZ R20, R47, R8, -R20 ;  /* 0x000000082f147223 */ /* 0x000fe20000010814 */
[--C-:B------:R-:W-:Y:S01]  /*90f0*/  FFMA.FTZ R14, R54, UR5, R45.reuse ;  /* 0x00000005360e7c23 */ /* 0x100fe2000801002d */
[----:B------:R-:W-:Y:S01]  /*9100*/  ISETP.GE.U32.AND P0, PT, R13, UR14, PT ;  /* 0x0000000e0d007c0c */ /* 0x000fe2000bf06070 */
[----:B------:R-:W-:Y:S01]  /*9110*/  FFMA.FTZ R45, R12, UR5, R45 ;  /* 0x000000050c2d7c23 */ /* 0x000fe2000801002d */
[----:B------:R-:W-:Y:S01]  /*9120*/  SHF.R.S32.HI R16, RZ, 0x1f, R13 ;  /* 0x0000001fff107819 */ /* 0x000fe2000001140d */
[----:B------:R-:W-:-:S04]  /*9130*/  FFMA.FTZ R21, R46, R9, -R3 ;  /* 0x000000092e157223 */ /* 0x000fc80000010803 */
        /* <DEDUP_REMOVED lines=14> */
.L_x_1548:
[----:B------:R-:W-:Y:S05]  /*9220*/  BSYNC.RECONVERGENT B0 ;  /* 0x0000000000007941 */ /* 0x000fea0003800200 */
.L_x_1547:
        /* <DEDUP_REMOVED lines=19> */
.L_x_1549:
        /* <DEDUP_REMOVED lines=10> */
[----:B-1----:R-:W-:-:S03]  /*9400*/  IMAD R16, R16, UR12, RZ ;  /* 0x0000000c10107c24 */ /* 0x002fc6000f8e02ff */
[----:B------:R-:W-:-:S04]  /*9410*/  IMAD.WIDE.U32 R36, R13, UR12, R36 ;  /* 0x0000000c0d247c25 */ /* 0x000fc8000f8e0024 */
[----:B------:R-:W-:Y:S01]  /*9420*/  IMAD R13, R13, UR13, R16 ;  /* 0x0000000d0d0d7c24 */ /* 0x000fe2000f8e0210 */
[----:B0-----:R-:W-:-:S04]  /*9430*/  LEA R2, P0, R36, UR14, 0x2 ;  /* 0x0000000e24027c11 */ /* 0x001fc8000f8010ff */
[----:B------:R-:W-:-:S04]  /*9440*/  IADD3 R13, PT, PT, R37, R13, RZ ;  /* 0x0000000d250d7210 */ /* 0x000fc80007ffe0ff */
[----:B------:R-:W-:-:S05]  /*9450*/  LEA.HI.X R3, R36, UR15, R13, 0x2, P0 ;  /* 0x0000000f24037c11 */ /* 0x000fca00080f140d */
[----:B------:R1:W-:Y:S02]  /*9460*/  STG.E.64 desc[UR8][R2.64], R14 ;  /* 0x0000000e02007986 */ /* 0x0003e4000c101b08 */
.L_x_1551:
[----:B------:R-:W-:Y:S05]  /*9470*/  BSYNC.RECONVERGENT B0 ;  /* 0x0000000000007941 */ /* 0x000fea0003800200 */
.L_x_1550:
        /* <DEDUP_REMOVED lines=8> */
.L_x_1487:
        /* <DEDUP_REMOVED lines=21> */
.L_x_1554:
[----:B------:R-:W-:Y:S05]  /*9650*/  BSYNC.RECONVERGENT B0 ;  /* 0x0000000000007941 */ /* 0x000fea0003800200 */
.L_x_1553:
[----:B------:R-:W-:Y:S05]  /*9660*/  @P0 EXIT ;  /* 0x000000000000094d */ /* 0x000fea0003800000 */
[----:B------:R-:W-:Y:S05]  /*9670*/  @P2 BRA `(.L_x_1555) ;  /* 0x0000000000202947 */ /* 0x000fea0003800000 */
[----:B------:R-:W-:-:S05]  /*9680*/  IMAD R0, R4, R7, RZ ;  /* 0x0000000704007224 */ /* 0x000fca00078e02ff */
[----:B------:R-:W-:-:S13]  /*9690*/  ISETP.NE.AND P0, PT, R0, -0x1, PT ;  /* 0xffffffff0000780c */ /* 0x000fda0003f05270 */
[----:B------:R-:W-:Y:S05]  /*96a0*/  @!P0 BRA `(.L_x_1555) ;  /* 0x0000000000148947 */ /* 0x000fea0003800000 */
.L_x_1556:
[----:B0-----:R-:W2:Y:S04]  /*96b0*/  LDG.E.STRONG.GPU R5, desc[UR8][R2.64] ;  /* 0x0000000802057981 */ /* 0x001ea8000c1ef900 */
[----:B--2---:R-:W-:Y:S01]  /*96c0*/  CCTL.IVALL ;  /* 0x00000000ff00798f */ /* 0x004fe20002000000 */
[----:B------:R-:W-:Y:S05]  /*96d0*/  YIELD ;  /* 0x0000000000007946 */ /* 0x000fea0003800000 */
[----:B------:R-:W-:-:S13]  /*96e0*/  ISETP.NE.AND P0, PT, R5, R0, PT ;  /* 0x000000000500720c */ /* 0x000fda0003f05270 */
[----:B------:R-:W-:Y:S05]  /*96f0*/  @P0 BRA `(.L_x_1556) ;  /* 0xfffffffc00ec0947 */ /* 0x000fea000383ffff */
.L_x_1555:
        /* <DEDUP_REMOVED lines=76> */
.L_x_1559:
        /* <DEDUP_REMOVED lines=31> */
.L_x_1558:
[----:B------:R-:W-:Y:S05]  /*9db0*/  BSYNC.RECONVERGENT B0 ;  /* 0x0000000000007941 */ /* 0x000fea0003800200 */
.L_x_1557:
        /* <DEDUP_REMOVED lines=10> */
.L_x_1560:
        /* <DEDUP_REMOVED lines=87> */
.L_x_1561:
        /* <DEDUP_REMOVED lines=11> */
.L_x_4382:


//--------------------- .text._Z35group_norm_nhwc_bwd_one_pass_kernelI11Fp32IOBf16WLi512ELi70ELi560EEv26Group_norm_nhwc_bwd_params --------------------------
	.section	.text._Z35group_norm_nhwc_bwd_one_pass_kernelI11Fp32IOBf16WLi512ELi70ELi560EEv26Group_norm_nhwc_bwd_params,"ax",@progbits
	.align	128
        .global         _Z35group_norm_nhwc_bwd_one_pass_kernelI11Fp32IOBf16WLi512ELi70ELi560EEv26Group_norm_nhwc_bwd_params
        .type           _Z35group_norm_nhwc_bwd_one_pass_kernelI11Fp32IOBf16WLi512ELi70ELi560EEv26Group_norm_nhwc_bwd_params,@function
        .size           _Z35group_norm_nhwc_bwd_one_pass_kernelI11Fp32IOBf16WLi512ELi70ELi560EEv26Group_norm_nhwc_bwd_params,(.L_x_4383 - _Z35group_norm_nhwc_bwd_one_pass_kernelI11Fp32IOBf16WLi512ELi70ELi560EEv26Group_norm_nhwc_bwd_params)
        .other          _Z35group_norm_nhwc_bwd_one_pass_kernelI11Fp32IOBf16WLi512ELi70ELi560EEv26Group_norm_nhwc_bwd_params,@"STO_CUDA_ENTRY STV_DEFAULT"
_Z35group_norm_nhwc_bwd_one_pass_kernelI11Fp32IOBf16WLi512ELi70ELi560EEv26Group_norm_nhwc_bwd_params:
.text._Z35group_norm_nhwc_bwd_one_pass_kernelI11Fp32IOBf16WLi512ELi70ELi560EEv26Group_norm_nhwc_bwd_params:
        /* <DEDUP_REMOVED lines=28> */
.L_x_1586:
        /* <DEDUP_REMOVED lines=29> */
[----:B------:R-:W-:Y:S02]  /*0390*/  USEL UR5, UR6, UR5, !UP3 ;  /* 0x0000000506057287 */ /* 0x000fe4000d800000 */
[----:B------:R-:W-:Y:S02]  /*03a0*/  @!UP2 UIADD3 UR7, UPT, UPT, UR7, 0x1, URZ ;  /* 0x000000010707a890 */ /* 0x000fe4000fffe0ff */
        /* <DEDUP_REMOVED lines=11> */
[----:B------:R-:W-:Y:S02]  /*0460*/  MOV R3, UR18 ;  /* 0x0000001200037c02 */ /* 0x000fe40008000f00 */
[----:B------:R-:W-:Y:S02]  /*0470*/  ISETP.GE.U32.AND P1, PT, R5, UR16, PT ;  /* 0x0000001005007c0c */ /* 0x000fe4000bf26070 */
[----:B------:R-:W-:Y:S02]  /*0480*/  SHF.R.S32.HI R13, RZ, 0x1f, R5 ;  /* 0x0000001fff0d7819 */ /* 0x000fe40000011405 */
[----:B------:R-:W-:Y:S02]  /*0490*/  IADD3 R28, PT, PT, R4, 0x20, RZ ;  /* 0x00000020041c7810 */ /* 0x000fe40007ffe0ff */
[----:B------:R-:W-:-:S02]  /*04a0*/  ISETP.GE.AND.EX P4, PT, R13, UR17, PT, P1 ;  /* 0x000000110d007c0c */ /* 0x000fc4000bf86310 */
[----:B------:R-:W-:Y:S02]  /*04b0*/  ISETP.GE.U32.AND P1, PT, R28, UR16, PT ;  /* 0x000000101c007c0c */ /* 0x000fe4000bf26070 */
        /* <DEDUP_REMOVED lines=11> */
[----:B------:R-:W-:Y:S02]  /*0570*/  SHF.R.S32.HI R27, RZ, 0x1f, R24 ;  /* 0x0000001fff1b7819 */ /* 0x000fe40000011418 */
[----:B--2---:R-:W-:-:S13]  /*0580*/  ISETP.GE.AND.EX P0, PT, R8, UR17, PT, P0 ;  /* 0x0000001108007c0c */ /* 0x004fda000bf06300 */
[----:B------:R-:W2:Y:S01]  /*0590*/  @!P0 LDC.64 R16, c[0x0][0x3f8] ;  /* 0x0000fe00ff108b82 */ /* 0x000ea20000000a00 */
[----:B---3--:R-:W-:Y:S01]  /*05a0*/  IADD3 R6, P2, PT, R6, UR5, RZ ;  /* 0x0000000506067c10 */ /* 0x008fe2000ff5e0ff */
[----:B------:R-:W-:-:S03]  /*05b0*/  USHF.R.S32.HI UR5, URZ, 0x1f, UR7 ;  /* 0x0000001fff057899 */ /* 0x000fc60008011407 */
[----:B------:R-:W-:Y:S01]  /*05c0*/  LEA.HI.X.SX32 R7, R2, RZ, 0x1, P2 ;  /* 0x000000ff02077211 */ /* 0x000fe200010f0eff */
[----:B------:R-:W-:Y:S01]  /*05d0*/  UIMAD UR5, UR5, UR18, URZ ;  /* 0x00000012050572a4 */ /* 0x000fe2000f8e02ff */
[----:B------:R-:W-:Y:S01]  /*05e0*/  @!P0 SHF.R.S32.HI R8, RZ, 0x1f, R4 ;  /* 0x0000001fff088819 */ /* 0x000fe20000011404 */
[----:B------:R-:W3:Y:S01]  /*05f0*/  @!P0 LDC.64 R48, c[0x0][0x3a0] ;  /* 0x0000e800ff308b82 */ /* 0x000ee20000000a00 */
[----:B------:R-:W-:Y:S01]  /*0600*/  IMAD.WIDE.U32 R6, R3, UR7, R6 ;  /* 0x0000000703067c25 */ /* 0x000fe2000f8e0006 */
[----:B------:R-:W-:Y:S02]  /*0610*/  UIMAD UR5, UR7, UR19, UR5 ;  /* 0x00000013070572a4 */ /* 0x000fe4000f8e0205 */
[----:B------:R2:W-:Y:S01]  /*0620*/  @!P0 STL [R1+0x47c], R8 ;  /* 0x00047c0801008387 */ /* 0x0005e20000100800 */
[----:B------:R-:W4:Y:S03]  /*0630*/  LDCU.64 UR6, c[0x0][0x3b8] ;  /* 0x00007700ff0677ac */ /* 0x000f260008000a00 */
[----:B------:R-:W0:Y:S01]  /*0640*/  @!P0 LDC.64 R2, c[0x0][0x398] ;  /* 0x0000e600ff028b82 */ /* 0x000e220000000a00 */
[----:B------:R-:W-:Y:S01]  /*0650*/  IADD3 R9, PT, PT, R7, UR5, RZ ;  /* 0x0000000507097c10 */ /* 0x000fe2000fffe0ff */
[----:B--2---:R-:W-:-:S04]  /*0660*/  @!P0 IMAD R8, R8, R16, RZ ;  /* 0x0000001008088224 */ /* 0x004fc800078e02ff */
[----:B------:R-:W-:Y:S01]  /*0670*/  @!P0 IMAD R17, R4, R17, R8 ;  /* 0x0000001104118224 */ /* 0x000fe200078e0208 */
[----:B------:R-:W-:-:S05]  /*0680*/  @!P0 MOV R8, R6 ;  /* 0x0000000600088202 */ /* 0x000fca0000000f00 */
[----:B------:R-:W-:-:S05]  /*0690*/  @!P0 IMAD.WIDE.U32 R10, R4, R16, R8 ;  /* 0x00000010040a8225 */ /* 0x000fca00078e0008 */
[----:B------:R-:W-:Y:S02]  /*06a0*/  @!P0 IADD3 R17, PT, PT, R11, R17, RZ ;  /* 0x000000110b118210 */ /* 0x000fe40007ffe0ff */
[C---:B------:R-:W-:Y:S02]  /*06b0*/  @!P0 SHF.L.U32 R11, R10.reuse, 0x2, RZ ;  /* 0x000000020a0b8819 */ /* 0x040fe400000006ff */
[----:B------:R-:W-:Y:S02]  /*06c0*/  @!P0 SHF.L.U64.HI R12, R10, 0x2, R17 ;  /* 0x000000020a0c8819 */ /* 0x000fe40000010211 */
[----:B------:R-:W-:Y:S02]  /*06d0*/  SHF.R.S32.HI R17, RZ, 0x1f, R26 ;  /* 0x0000001fff117819 */ /* 0x000fe4000001141a */
[C---:B0-----:R-:W-:Y:S02]  /*06e0*/  @!P0 IADD3 R2, P3, PT, R11.reuse, R2, RZ ;  /* 0x000000020b028210 */ /* 0x041fe40007f7e0ff */
[----:B---3--:R-:W-:-:S02]  /*06f0*/  @!P0 IADD3 R48, P2, PT, R11, R48, RZ ;  /* 0x000000300b308210 */ /* 0x008fc40007f5e0ff */
[----:B------:R-:W0:Y:S01]  /*0700*/  @!P4 LDC.64 R10, c[0x0][0x3a0] ;  /* 0x0000e800ff0acb82 */ /* 0x000e220000000a00 */
[----:B------:R-:W-:Y:S02]  /*0710*/  ISETP.GE.AND.EX P6, PT, R17, UR17, PT, P1 ;  /* 0x0000001111007c0c */ /* 0x000fe4000bfc6310 */
[----:B------:R-:W-:Y:S02]  /*0720*/  @!P0 IADD3.X R3, PT, PT, R12, R3, RZ, P3, !PT ;  /* 0x000000030c038210 */ /* 0x000fe40001ffe4ff */
[----:B------:R-:W-:Y:S02]  /*0730*/  LOP3.LUT P3, RZ, R0, 0x800000, RZ, 0xc0, !PT ;  /* 0x0080000000ff7812 */ /* 0x000fe4000786c0ff */
[----:B------:R-:W-:Y:S01]  /*0740*/  ISETP.GE.U32.AND P1, PT, R24, UR16, PT ;  /* 0x0000001018007c0c */ /* 0x000fe2000bf26070 */
[----:B------:R-:W-:Y:S01]  /*0750*/  @!P4 IMAD R16, R13, R14, RZ ;  /* 0x0000000e0d10c224 */ /* 0x000fe200078e02ff */
[----:B------:R-:W-:Y:S02]  /*0760*/  LOP3.LUT R0, R0, 0xffbfffff, RZ, 0xc0, !PT ;  /* 0xffbfffff00007812 */ /* 0x000fe400078ec0ff */
[----:B------:R-:W-:-:S02]  /*0770*/  ISETP.GE.AND.EX P5, PT, R27, UR17, PT, P1 ;  /* 0x000000111b007c0c */ /* 0x000fc4000bfa6310 */
[----:B------:R-:W-:Y:S02]  /*0780*/  @!P4 MOV R20, R6 ;  /* 0x000000060014c202 */ /* 0x000fe40000000f00 */
[----:B------:R-:W-:Y:S01]  /*0790*/  @!P4 MOV R21, R9 ;  /* 0x000000090015c202 */ /* 0x000fe20000000f00 */
[----:B------:R-:W-:Y:S01]  /*07a0*/  @!P4 IMAD R29, R5, R15, R16 ;  /* 0x0000000f051dc224 */ /* 0x000fe200078e0210 */
[----:B------:R-:W-:Y:S01]  /*07b0*/  @P6 LOP3.LUT R0, R0, 0x400000, RZ, 0xfc, !PT ;  /* 0x0040000000006812 */ /* 0x000fe200078efcff */
[----:B-1----:R-:W-:Y:S01]  /*07c0*/  @!P3 IMAD R25, R25, R18, RZ ;  /* 0x000000121919b224 */ /* 0x002fe200078e02ff */
[----:B------:R-:W-:Y:S01]  /*07d0*/  @!P0 IADD3.X R49, PT, PT, R12, R49, RZ, P2, !PT ;  /* 0x000000310c318210 */ /* 0x000fe200017fe4ff */
[----:B------:R-:W-:Y:S01]  /*07e0*/  @!P4 IMAD.WIDE.U32 R20, R5, R14, R20 ;  /* 0x0000000e0514c225 */ /* 0x000fe200078e0014 */
[----:B------:R-:W1:Y:S01]  /*07f0*/  @!P4 LDC.64 R12, c[0x0][0x398] ;  /* 0x0000e600ff0ccb82 */ /* 0x000e620000000a00 */
[----:B------:R-:W-:Y:S02]  /*0800*/  IADD3 R5, PT, PT, R4, 0x50, RZ ;  /* 0x0000005004057810 */ /* 0x000fe40007ffe0ff */
[----:B------:R-:W-:Y:S01]  /*0810*/  LOP3.LUT R0, R0, 0xffdfffff, RZ, 0xc0, !PT ;  /* 0xffdfffff00007812 */ /* 0x000fe200078ec0ff */
[----:B------:R-:W-:Y:S01]  /*0820*/  @!P3 IMAD R33, R28, R19, R25 ;  /* 0x000000131c21b224 */ /* 0x000fe200078e0219 */
[----:B------:R-:W-:-:S02]  /*0830*/  @!P4 IADD3 R21, PT, PT, R21, R29, RZ ;  /* 0x0000001d1515c210 */ /* 0x000fc40007ffe0ff */
[----:B------:R-:W-:Y:S01]  /*0840*/  @!P4 SHF.L.U32 R31, R20, 0x2, RZ ;  /* 0x00000002141fc819 */ /* 0x000fe200000006ff */
[----:B------:R-:W2:Y:S01]  /*0850*/  @!P3 LDC.64 R14, c[0x0][0x3a0] ;  /* 0x0000e800ff0ebb82 */ /* 0x000ea20000000a00 */
[----:B------:R-:W-:Y:S02]  /*0860*/  ISETP.GE.U32.AND P2, PT, R5, UR16, PT ;  /* 0x0000001005007c0c */ /* 0x000fe4000bf46070 */
[----:B------:R-:W-:Y:S02]  /*0870*/  SHF.R.S32.HI R25, RZ, 0x1f, R5 ;  /* 0x0000001fff197819 */ /* 0x000fe40000011405 */
[----:B------:R-:W-:Y:S02]  /*0880*/  @P5 LOP3.LUT R0, R0, 0x200000, RZ, 0xfc, !PT ;  /* 0x0020000000005812 */ /* 0x000fe400078efcff */
[----:B------:R-:W-:Y:S01]  /*0890*/  @!P4 SHF.L.U64.HI R16, R20, 0x2, R21 ;  /* 0x000000021410c819 */ /* 0x000fe20000010215 */
[----:B------:R-:W3:Y:S01]  /*08a0*/  @!P6 LDC.64 R22, c[0x0][0x3f8] ;  /* 0x0000fe00ff16eb82 */ /* 0x000ee20000000a00 */
[----:B0-----:R-:W-:-:S02]  /*08b0*/  @!P4 IADD3 R10, P1, PT, R31, R10, RZ ;  /* 0x0000000a1f0ac210 */ /* 0x001fc40007f3e0ff */
[----:B------:R-:W-:Y:S02]  /*08c0*/  ISETP.GE.AND.EX P4, PT, R25, UR17, PT, P2 ;  /* 0x0000001119007c0c */ /* 0x000fe4000bf86320 */
[----:B------:R-:W-:-:S03]  /*08d0*/  LOP3.LUT P2, RZ, R0, 0x1000000, RZ, 0xc0, !PT ;  /* 0x0100000000ff7812 */ /* 0x000fc6000784c0ff */
[----:B------:R-:W0:Y:S01]  /*08e0*/  @!P3 LDC.64 R46, c[0x0][0x398] ;  /* 0x0000e600ff2ebb82 */ /* 0x000e220000000a00 */
[----:B------:R-:W-:Y:S02]  /*08f0*/  @!P3 MOV R20, R6 ;  /* 0x000000060014b202 */ /* 0x000fe40000000f00 */
[----:B------:R-:W-:-:S03]  /*0900*/  @!P3 MOV R21, R9 ;  /* 0x000000090015b202 */ /* 0x000fc60000000f00 */
[----:B------:R-:W-:Y:S02]  /*0910*/  @!P3 IMAD.WIDE.U32 R28, R28, R18, R20 ;  /* 0x000000121c1cb225 */ /* 0x000fe400078e0014 */
[----:B------:R-:W4:Y:S02]  /*0920*/  @!P6 LDC.64 R44, c[0x0][0x398] ;  /* 0x0000e600ff2ceb82 */ /* 0x000f240000000a00 */
[----:B------:R-:W-:Y:S02]  /*0930*/  @!P2 IADD3.X R11, PT, PT, R16, R11, RZ, P1, !PT ;  /* 0x0000000b100ba210 */ /* 0x000fe40000ffe4ff */
[----:B-1----:R-:W-:Y:S02]  /*0940*/  @!P2 IADD3 R12, P1, PT, R31, R12, RZ ;  /* 0x0000000c1f0ca210 */ /* 0x002fe40007f3e0ff */
[----:B------:R-:W-:Y:S02]  /*0950*/  @!P3 IADD3 R31, PT, PT, R29, R33, RZ ;  /* 0x000000211d1fb210 */ /* 0x000fe40007ffe0ff */
[----:B------:R-:W-:Y:S01]  /*0960*/  @!P3 SHF.L.U32 R29, R28, 0x2, RZ ;  /* 0x000000021c1db819 */ /* 0x000fe200000006ff */
[----:B------:R-:W1:Y:S01]  /*0970*/  @!P5 LDC.64 R18, c[0x0][0x3f8] ;  /* 0x0000fe00ff12db82 */ /* 0x000e620000000a00 */
[----:B------:R-:W-:-:S02]  /*0980*/  @!P2 IADD3.X R13, PT, PT, R16, R13, RZ, P1, !PT ;  /* 0x0000000d100da210 */ /* 0x000fc40000ffe4ff */
[----:B------:R-:W-:Y:S02]  /*0990*/  @!P3 SHF.L.U64.HI R28, R28, 0x2, R31 ;  /* 0x000000021c1cb819 */ /* 0x000fe4000001021f */
[----:B--2---:R-:W-:Y:S01]  /*09a0*/  @!P3 IADD3 R14, P1, PT, R29, R14, RZ ;  /* 0x0000000e1d0eb210 */ /* 0x004fe20007f3e0ff */
[----:B---3--:R-:W-:Y:S02]  /*09b0*/  @!P6 IMAD R30, R17, R22, RZ ;  /* 0x00000016111ee224 */ /* 0x008fe400078e02ff */
[----:B------:R-:W2:Y:S01]  /*09c0*/  @!P6 LDC.64 R20, c[0x0][0x3a0] ;  /* 0x0000e800ff14eb82 */ /* 0x000ea20000000a00 */
[----:B------:R-:W-:Y:S02]  /*09d0*/  @!P3 IADD3.X R15, PT, PT, R28, R15, RZ, P1, !PT ;  /* 0x0000000f1c0fb210 */ /* 0x000fe40000ffe4ff */
[----:B0-----:R-:W-:Y:S01]  /*09e0*/  @!P3 IADD3 R46, P1, PT, R29, R46, RZ ;  /* 0x0000002e1d2eb210 */ /* 0x001fe20007f3e0ff */
[----:B------:R-:W-:Y:S01]  /*09f0*/  @!P6 IMAD R29, R26, R23, R30 ;  /* 0x000000171a1de224 */ /* 0x000fe200078e021e */
[----:B------:R-:W-:-:S02]  /*0a00*/  @!P6 MOV R30, R6 ;  /* 0x00000006001ee202 */ /* 0x000fc40000000f00 */
[----:B------:R-:W-:Y:S01]  /*0a10*/  @!P6 MOV R31, R9 ;  /* 0x00000009001fe202 */ /* 0x000fe20000000f00 */
[----:B------:R-:W0:Y:S02]  /*0a20*/  @!P4 LDC.64 R16, c[0x0][0x3f8] ;  /* 0x0000fe00ff10cb82 */ /* 0x000e240000000a00 */
[----:B------:R-:W-:-:S06]  /*0a30*/  @!P6 IMAD.WIDE.U32 R30, R26, R22, R30 ;  /* 0x000000161a1ee225 */ /* 0x000fcc00078e001e */
[----:B------:R-:W3:Y:S01]  /*0a40*/  @!P5 LDC.64 R22, c[0x0][0x3a0] ;  /* 0x0000e800ff16db82 */ /* 0x000ee20000000a00 */
[----:B------:R-:W-:Y:S01]  /*0a50*/  @!P6 IADD3 R31, PT, PT, R31, R29, RZ ;  /* 0x0000001d1f1fe210 */ /* 0x000fe20007ffe0ff */
[----:B-1----:R-:W-:Y:S01]  /*0a60*/  @!P5 IMAD R27, R27, R18, RZ ;  /* 0x000000121b1bd224 */ /* 0x002fe200078e02ff */
[C---:B------:R-:W-:Y:S02]  /*0a70*/  @!P6 SHF.L.U32 R33, R30.reuse, 0x2, RZ ;  /* 0x000000021e21e819 */ /* 0x040fe400000006ff */
[----:B------:R-:W-:Y:S02]  /*0a80*/  @!P6 SHF.L.U64.HI R32, R30, 0x2, R31 ;  /* 0x000000021e20e819 */ /* 0x000fe4000001021f */
[----:B------:R-:W-:Y:S02]  /*0a90*/  @!P3 IADD3.X R47, PT, PT, R28, R47, RZ, P1, !PT ;  /* 0x0000002f1c2fb210 */ /* 0x000fe40000ffe4ff */
[----:B------:R-:W-:Y:S01]  /*0aa0*/  @!P5 MOV R30, R6 ;  /* 0x00000006001ed202 */ /* 0x000fe20000000f00 */
[----:B------:R-:W1:Y:S01]  /*0ab0*/  @!P5 LDC.64 R28, c[0x0][0x398] ;  /* 0x0000e600ff1cdb82 */ /* 0x000e620000000a00 */
[----:B------:R-:W-:Y:S01]  /*0ac0*/  @!P5 MOV R31, R9 ;  /* 0x00000009001fd202 */ /* 0x000fe20000000f00 */
[C---:B------:R-:W-:Y:S01]  /*0ad0*/  @!P5 IMAD R35, R24.reuse, R19, R27 ;  /* 0x000000131823d224 */ /* 0x040fe200078e021b */
[----:B--2---:R-:W-:Y:S01]  /*0ae0*/  @!P6 IADD3 R20, P1, PT, R33, R20, RZ ;  /* 0x000000142114e210 */ /* 0x004fe20007f3e0ff */
[----:B------:R-:W-:-:S04]  /*0af0*/  @!P5 IMAD.WIDE.U32 R30, R24, R18, R30 ;  /* 0x00000012181ed225 */ /* 0x000fc800078e001e */
[----:B------:R-:W2:Y:S01]  /*0b00*/  @!P4 LDC.64 R26, c[0x0][0x3a0] ;  /* 0x0000e800ff1acb82 */ /* 0x000ea20000000a00 */
[----:B------:R-:W-:Y:S02]  /*0b10*/  @!P6 IADD3.X R21, PT, PT, R32, R21, RZ, P1, !PT ;  /* 0x000000152015e210 */ /* 0x000fe40000ffe4ff */
[----:B----4-:R-:W-:Y:S01]  /*0b20*/  @!P6 IADD3 R44, P1, PT, R33, R44, RZ ;  /* 0x0000002c212ce210 */ /* 0x010fe20007f3e0ff */
[----:B0-----:R-:W-:Y:S01]  /*0b30*/  @!P4 IMAD R24, R25, R16, RZ ;  /* 0x000000101918c224 */ /* 0x001fe200078e02ff */
[----:B------:R-:W-:-:S03]  /*0b40*/  @!P5 IADD3 R33, PT, PT, R31, R35, RZ ;  /* 0x000000231f21d210 */ /* 0x000fc60007ffe0ff */
[----:B------:R-:W0:Y:S01]  /*0b50*/  @!P4 LDC.64 R18, c[0x0][0x398] ;  /* 0x0000e600ff12cb82 */ /* 0x000e220000000a00 */
[C---:B------:R-:W-:Y:S02]  /*0b60*/  @!P5 SHF.L.U32 R31, R30.reuse, 0x2, RZ ;  /* 0x000000021e1fd819 */ /* 0x040fe400000006ff */
        /* <DEDUP_REMOVED lines=8> */
[----:B-1----:R-:W-:Y:S02]  /*0bf0*/  @!P5 IADD3 R24, P1, PT, R31, R28, RZ ;  /* 0x0000001c1f18d210 */ /* 0x002fe40007f3e0ff */
[----:B------:R-:W-:Y:S02]  /*0c00*/  @!P4 IADD3 R17, PT, PT, R17, R33, RZ ;  /* 0x000000211111c210 */ /* 0x000fe40007ffe0ff */
[----:B------:R-:W-:Y:S02]  /*0c10*/  @!P4 SHF.L.U32 R5, R16, 0x2, RZ ;  /* 0x000000021005c819 */ /* 0x000fe400000006ff */
[----:B------:R-:W-:Y:S02]  /*0c20*/  @!P5 IADD3.X R25, PT, PT, R30, R29, RZ, P1, !PT ;  /* 0x0000001d1e19d210 */ /* 0x000fe40000ffe4ff */
[----:B------:R-:W-:-:S02]  /*0c30*/  @!P4 SHF.L.U64.HI R16, R16, 0x2, R17 ;  /* 0x000000021010c819 */ /* 0x000fc40000010211 */
[----:B--2---:R-:W-:-:S04]  /*0c40*/  @!P4 IADD3 R26, P1, PT, R5, R26, RZ ;  /* 0x0000001a051ac210 */ /* 0x004fc80007f3e0ff */
[----:B------:R-:W-:Y:S02]  /*0c50*/  @!P4 IADD3.X R27, PT, PT, R16, R27, RZ, P1, !PT ;  /* 0x0000001b101bc210 */ /* 0x000fe40000ffe4ff */
[----:B0-----:R-:W-:Y:S02]  /*0c60*/  @!P4 IADD3 R28, P1, PT, R5, R18, RZ ;  /* 0x00000012051cc210 */ /* 0x001fe40007f3e0ff */
[----:B------:R-:W-:Y:S02]  /*0c70*/  IADD3 R5, PT, PT, R4, 0x60, RZ ;  /* 0x0000006004057810 */ /* 0x000fe40007ffe0ff */
[----:B------:R-:W-:Y:S02]  /*0c80*/  @!P4 IADD3.X R29, PT, PT, R16, R19, RZ, P1, !PT ;  /* 0x00000013101dc210 */ /* 0x000fe40000ffe4ff */
[----:B------:R-:W-:Y:S02]  /*0c90*/  ISETP.GE.U32.AND P1, PT, R5, UR16, PT ;  /* 0x0000001005007c0c */ /* 0x000fe4000bf26070 */
[----:B------:R-:W-:-:S04]  /*0ca0*/  SHF.R.S32.HI R17, RZ, 0x1f, R5 ;  /* 0x0000001fff117819 */ /* 0x000fc80000011405 */
        /* <DEDUP_REMOVED lines=36> */
[----:B------:R-:W-:Y:S02]  /*0ef0*/  IADD3 R5, PT, PT, R4, 0x80, RZ ;  /* 0x0000008004057810 */ /* 0x000fe40007ffe0ff */
[----:B------:R-:W-:-:S02]  /*0f00*/  @!P2 IADD3.X R35, PT, PT, R16, R35, RZ, P1, !PT ;  /* 0x000000231023a210 */ /* 0x000fc40000ffe4ff */
[----:B------:R-:W-:-:S04]  /*0f10*/  LOP3.LUT R0, R0, 0xfffbffff, RZ, 0xc0, !PT ;  /* 0xfffbffff00007812 */ /* 0x000fc800078ec0ff */
[----:B------:R-:W-:Y:S02]  /*0f20*/  @P2 LOP3.LUT R0, R0, 0x40000, RZ, 0xfc, !PT ;  /* 0x0004000000002812 */ /* 0x000fe400078efcff */
[----:B0-----:R-:W-:-:S04]  /*0f30*/  @!P2 IADD3 R36, P1, PT, R37, R18, RZ ;  /* 0x000000122524a210 */ /* 0x001fc80007f3e0ff */
[----:B------:R-:W-:Y:S02]  /*0f40*/  @!P2 IADD3.X R37, PT, PT, R16, R19, RZ, P1, !PT ;  /* 0x000000131025a210 */ /* 0x000fe40000ffe4ff */
[----:B------:R-:W-:Y:S02]  /*0f50*/  SHF.R.S32.HI R19, RZ, 0x1f, R5 ;  /* 0x0000001fff137819 */ /* 0x000fe40000011405 */
        /* <DEDUP_REMOVED lines=41> */
[----:B------:R-:W-:-:S03]  /*11f0*/  ISETP.GE.U32.AND P1, PT, R5, UR16, PT ;  /* 0x0000001005007c0c */ /* 0x000fc6000bf26070 */
[----:B------:R0:W-:Y:S02]  /*1200*/  @!P2 STL.64 [R1+0x330], R50 ;  /* 0x000330320100a387 */ /* 0x0001e40000100a00 */
[----:B0-----:R-:W-:-:S04]  /*1210*/  SHF.R.S32.HI R51, RZ, 0x1f, R5 ;  /* 0x0000001fff337819 */ /* 0x001fc80000011405 */
[----:B------:R-:W-:-:S13]  /*1220*/  ISETP.GE.AND.EX P2, PT, R51, UR17, PT, P1 ;  /* 0x0000001133007c0c */ /* 0x000fda000bf46310 */
[----:B------:R-:W0:Y:S08]  /*1230*/  @!P2 LDC.64 R18, c[0x0][0x3f8] ;  /* 0x0000fe00ff12ab82 */ /* 0x000e300000000a00 */
[----:B------:R-:W1:Y:S01]  /*1240*/  @!P2 LDC.64 R16, c[0x0][0x3a0] ;  /* 0x0000e800ff10ab82 */ /* 0x000e620000000a00 */
[----:B0-----:R-:W-:Y:S01]  /*1250*/  @!P2 IMAD R50, R51, R18, RZ ;  /* 0x000000123332a224 */ /* 0x001fe200078e02ff */
[----:B------:R-:W-:-:S03]  /*1260*/  @!P2 MOV R51, R9 ;  /* 0x000000090033a202 */ /* 0x000fc60000000f00 */
[----:B------:R-:W-:Y:S01]  /*1270*/  @!P2 IMAD R19, R5, R19, R50 ;  /* 0x000000130513a224 */ /* 0x000fe200078e0232 */
[----:B------:R-:W-:-:S05]  /*1280*/  @!P2 MOV R50, R6 ;  /* 0x000000060032a202 */ /* 0x000fca0000000f00 */
[----:B------:R-:W-:Y:S01]  /*1290*/  @!P2 IMAD.WIDE.U32 R50, R5, R18, R50 ;  /* 0x000000120532a225 */ /* 0x000fe200078e0032 */
[----:B------:R1:W-:Y:S04]  /*12a0*/  STL.64 [R1+0x568], R2 ;  /* 0x0005680201007387 */ /* 0x0003e80000100a00 */
        /* <DEDUP_REMOVED lines=16> */
[----:B------:R-:W0:Y:S08]  /*13b0*/  @!P2 LDC.64 R18, c[0x0][0x3f8] ;  /* 0x0000fe00ff12ab82 */ /* 0x000e300000000a00 */
[----:B------:R-:W1:Y:S01]  /*13c0*/  @!P2 LDC.64 R16, c[0x0][0x3a0] ;  /* 0x0000e800ff10ab82 */ /* 0x000e620000000a00 */
[----:B------:R-:W-:Y:S01]  /*13d0*/  @!P2 MOV R51, R9 ;  /* 0x000000090033a202 */ /* 0x000fe20000000f00 */
[----:B0-----:R-:W-:-:S04]  /*13e0*/  @!P2 IMAD R50, R50, R18, RZ ;  /* 0x000000123232a224 */ /* 0x001fc800078e02ff */
        /* <DEDUP_REMOVED lines=141> */
[----:B------:R1:W-:Y:S04]  /*1cc0*/  STL [R1+0x53c], R22 ;  /* 0x00053c1601007387 */ /* 0x0003e80000100800 */
[----:B------:R-:W-:Y:S02]  /*1cd0*/  @!P2 IADD3 R5, PT, PT, R51, R19, RZ ;  /* 0x000000133305a210 */ /* 0x000fe40007ffe0ff */
[C---:B------:R-:W-:Y:S02]  /*1ce0*/  @!P2 SHF.L.U32 R18, R50.reuse, 0x2, RZ ;  /* 0x000000023212a819 */ /* 0x040fe400000006ff */
[----:B------:R-:W-:Y:S02]  /*1cf0*/  @!P2 SHF.L.U64.HI R5, R50, 0x2, R5 ;  /* 0x000000023205a819 */ /* 0x000fe40000010205 */
[----:B-1----:R-:W-:Y:S01]  /*1d00*/  @!P2 IADD3 R22, P1, PT, R18, R16, RZ ;  /* 0x000000101216a210 */ /* 0x002fe20007f3e0ff */
[----:B------:R0:W-:Y:S03]  /*1d10*/  STL [R1+0x538], R23 ;  /* 0x0005381701007387 */ /* 0x0001e60000100800 */
[----:B0-----:R-:W-:-:S02]  /*1d20*/  @!P2 IADD3.X R23, PT, PT, R5, R17, RZ, P1, !PT ;  /* 0x000000110517a210 */ /* 0x001fc40000ffe4ff */
        /* <DEDUP_REMOVED lines=24> */
[----:B------:R0:W-:Y:S04]  /*1eb0*/  STL [R1+0x4ec], R38 ;  /* 0x0004ec2601007387 */ /* 0x0001e80000100800 */
[----:B------:R1:W-:Y:S01]  /*1ec0*/  STL [R1+0x4e8], R39 ;  /* 0x0004e82701007387 */ /* 0x0003e20000100800 */
[----:B------:R-:W-:-:S04]  /*1ed0*/  LOP3.LUT R0, R0, 0xffffff7f, RZ, 0xc0, !PT ;  /* 0xffffff7f00007812 */ /* 0x000fc800078ec0ff */
[----:B------:R-:W-:Y:S02]  /*1ee0*/  @P2 LOP3.LUT R0, R0, 0x80, RZ, 0xfc, !PT ;  /* 0x0000008000002812 */ /* 0x000fe400078efcff */
[----:B0-----:R-:W-:-:S04]  /*1ef0*/  @!P2 IADD3 R38, P1, PT, R18, R16, RZ ;  /* 0x000000101226a210 */ /* 0x001fc80007f3e0ff */
[----:B-1----:R-:W-:Y:S02]  /*1f00*/  @!P2 IADD3.X R39, PT, PT, R5, R17, RZ, P1, !PT ;  /* 0x000000110527a210 */ /* 0x002fe40000ffe4ff */
        /* <DEDUP_REMOVED lines=156> */
[----:B------:R-:W0:Y:S02]  /*28d0*/  @!P2 LDC.64 R16, c[0x0][0x398] ;  /* 0x0000e600ff10ab82 */ /* 0x000e240000000a00 */
        /* <DEDUP_REMOVED lines=13> */
[----:B------:R-:W-:Y:S01]  /*29b0*/  LOP3.LUT R0, R0, 0xfffffffe, RZ, 0xc0, !PT ;  /* 0xfffffffe00007812 */ /* 0x000fe200078ec0ff */
[----:B------:R1:W-:Y:S03]  /*29c0*/  STL.64 [R1+0x578], R14 ;  /* 0x0005780e01007387 */ /* 0x0003e60000100a00 */
[----:B------:R-:W-:Y:S02]  /*29d0*/  @!P1 IADD3 R5, PT, PT, R51, R19, RZ ;  /* 0x0000001333059210 */ /* 0x000fe40007ffe0ff */
[----:B------:R-:W-:Y:S02]  /*29e0*/  @!P1 SHF.L.U32 R18, R50, 0x2, RZ ;  /* 0x0000000232129819 */ /* 0x000fe400000006ff */
[----:B------:R-:W-:Y:S02]  /*29f0*/  @P2 LOP3.LUT R0, R0, 0x1, RZ, 0xfc, !PT ;  /* 0x0000000100002812 */ /* 0x000fe400078efcff */
[----:B------:R-:W-:-:S02]  /*2a00*/  @!P1 SHF.L.U64.HI R5, R50, 0x2, R5 ;  /* 0x0000000232059819 */ /* 0x000fc40000010205 */
[----:B-1----:R-:W-:-:S04]  /*2a10*/  @!P1 IADD3 R14, P2, PT, R18, R16, RZ ;  /* 0x00000010120e9210 */ /* 0x002fc80007f5e0ff */
[----:B------:R-:W-:Y:S02]  /*2a20*/  @!P1 IADD3.X R15, PT, PT, R5, R17, RZ, P2, !PT ;  /* 0x00000011050f9210 */ /* 0x000fe400017fe4ff */
[----:B------:R-:W0:Y:S01]  /*2a30*/  @!P1 LDC.64 R16, c[0x0][0x398] ;  /* 0x0000e600ff109b82 */ /* 0x000e220000000a00 */
[----:B------:R0:W-:Y:S02]  /*2a40*/  STL.64 [R1+0x558], R12 ;  /* 0x0005580c01007387 */ /* 0x0001e40000100a00 */
        /* <DEDUP_REMOVED lines=21> */
[----:B------:R0:W-:Y:S04]  /*2ba0*/  STL [R1+0x504], R34 ;  /* 0x0005042201007387 */ /* 0x0001e80000100800 */
[----:B------:R1:W-:Y:S01]  /*2bb0*/  STL [R1+0x500], R35 ;  /* 0x0005002301007387 */ /* 0x0003e20000100800 */
        /* <DEDUP_REMOVED lines=41> */
[----:B------:R-:W0:Y:S02]  /*2e50*/  @!P4 LDC.64 R16, c[0x0][0x398] ;  /* 0x0000e600ff10cb82 */ /* 0x000e240000000a00 */
[----:B0-----:R-:W-:-:S04]  /*2e60*/  @!P4 IADD3 R18, P5, PT, R18, R16, RZ ;  /* 0x000000101212c210 */ /* 0x001fc80007fbe0ff */
[----:B------:R-:W-:Y:S02]  /*2e70*/  @!P4 IADD3.X R19, PT, PT, R5, R17, RZ, P5, !PT ;  /* 0x000000110513c210 */ /* 0x000fe40002ffe4ff */
[----:B------:R-:W-:-:S04]  /*2e80*/  IADD3 R5, PT, PT, R4, 0x1e0, RZ ;  /* 0x000001e004057810 */ /* 0x000fc80007ffe0ff */
[----:B------:R-:W-:Y:S02]  /*2e90*/  SHF.R.S32.HI R50, RZ, 0x1f, R5 ;  /* 0x0000001fff327819 */ /* 0x000fe40000011405 */
[----:B------:R-:W-:-:S04]  /*2ea0*/  ISETP.GE.U32.AND P5, PT, R5, UR16, PT ;  /* 0x0000001005007c0c */ /* 0x000fc8000bfa6070 */
[----:B------:R-:W-:Y:S01]  /*2eb0*/  ISETP.GE.AND.EX P5, PT, R50, UR17, PT, P5 ;  /* 0x0000001132007c0c */ /* 0x000fe2000bfa6350 */
[----:B------:R0:W-:-:S12]  /*2ec0*/  @!P4 STL.64 [R1+0x268], R18 ;  /* 0x000268120100c387 */ /* 0x0001d80000100a00 */
[----:B0-----:R-:W0:Y:S08]  /*2ed0*/  @!P5 LDC.64 R18, c[0x0][0x3f8] ;  /* 0x0000fe00ff12db82 */ /* 0x001e300000000a00 */
[----:B------:R-:W1:Y:S01]  /*2ee0*/  @!P5 LDC.64 R16, c[0x0][0x3a0] ;  /* 0x0000e800ff10db82 */ /* 0x000e620000000a00 */
[----:B------:R-:W-:Y:S01]  /*2ef0*/  @!P5 MOV R51, R9 ;  /* 0x000000090033d202 */ /* 0x000fe20000000f00 */
[----:B0-----:R-:W-:-:S04]  /*2f00*/  @!P5 IMAD R50, R50, R18, RZ ;  /* 0x000000123232d224 */ /* 0x001fc800078e02ff */
[----:B------:R-:W-:Y:S01]  /*2f10*/  @!P5 IMAD R19, R5, R19, R50 ;  /* 0x000000130513d224 */ /* 0x000fe200078e0232 */
[----:B------:R-:W-:-:S05]  /*2f20*/  @!P5 MOV R50, R6 ;  /* 0x000000060032d202 */ /* 0x000fca0000000f00 */
[----:B------:R-:W-:Y:S01]  /*2f30*/  @!P5 IMAD.WIDE.U32 R50, R5, R18, R50 ;  /* 0x000000120532d225 */ /* 0x000fe200078e0032 */
[----:B------:R1:W-:Y:S04]  /*2f40*/  @!P4 STL.64 [R1+0x248], R52 ;  /* 0x000248340100c387 */ /* 0x0003e80000100a00 */
[----:B------:R-:W-:Y:S02]  /*2f50*/  @!P5 IADD3 R5, PT, PT, R51, R19, RZ ;  /* 0x000000133305d210 */ /* 0x000fe40007ffe0ff */
[C---:B------:R-:W-:Y:S02]  /*2f60*/  @!P5 SHF.L.U32 R18, R50.reuse, 0x2, RZ ;  /* 0x000000023212d819 */ /* 0x040fe400000006ff */
[----:B------:R-:W-:Y:S02]  /*2f70*/  @!P5 SHF.L.U64.HI R5, R50, 0x2, R5 ;  /* 0x000000023205d819 */ /* 0x000fe40000010205 */
[----:B-1----:R-:W-:-:S04]  /*2f80*/  @!P5 IADD3 R52, P6, PT, R18, R16, RZ ;  /* 0x000000101234d210 */ /* 0x002fc80007fde0ff */
[----:B------:R-:W-:Y:S02]  /*2f90*/  @!P5 IADD3.X R53, PT, PT, R5, R17, RZ, P6, !PT ;  /* 0x000000110535d210 */ /* 0x000fe400037fe4ff */
[----:B------:R-:W0:Y:S03]  /*2fa0*/  @!P5 LDC.64 R16, c[0x0][0x398] ;  /* 0x0000e600ff10db82 */ /* 0x000e260000000a00 */
[----:B------:R1:W-:Y:S02]  /*2fb0*/  @!P5 STL.64 [R1+0x230], R52 ;  /* 0x000230340100d387 */ /* 0x0003e40000100a00 */
[----:B-1----:R-:W-:Y:S02]  /*2fc0*/  IADD3 R52, PT, PT, R4, 0x1f0, RZ ;  /* 0x000001f004347810 */ /* 0x002fe40007ffe0ff */
[----:B0-----:R-:W-:-:S04]  /*2fd0*/  @!P5 IADD3 R18, P6, PT, R18, R16, RZ ;  /* 0x000000101212d210 */ /* 0x001fc80007fde0ff */
[----:B------:R-:W-:Y:S02]  /*2fe0*/  @!P5 IADD3.X R19, PT, PT, R5, R17, RZ, P6, !PT ;  /* 0x000000110513d210 */ /* 0x000fe400037fe4ff */
[----:B------:R-:W-:Y:S02]  /*2ff0*/  SHF.R.S32.HI R5, RZ, 0x1f, R52 ;  /* 0x0000001fff057819 */ /* 0x000fe40000011434 */
[----:B------:R-:W-:-:S04]  /*3000*/  ISETP.GE.U32.AND P6, PT, R52, UR16, PT ;  /* 0x0000001034007c0c */ /* 0x000fc8000bfc6070 */
[----:B------:R-:W-:-:S13]  /*3010*/  ISETP.GE.AND.EX P6, PT, R5, UR17, PT, P6 ;  /* 0x0000001105007c0c */ /* 0x000fda000bfc6360 */
[----:B------:R-:W0:Y:S01]  /*3020*/  @!P6 LDC.64 R16, c[0x0][0x3f8] ;  /* 0x0000fe00ff10eb82 */ /* 0x000e220000000a00 */
[----:B------:R1:W-:Y:S07]  /*3030*/  @!P5 STL.64 [R1+0x260], R18 ;  /* 0x000260120100d387 */ /* 0x0003ee0000100a00 */
[----:B------:R-:W2:Y:S01]  /*3040*/  @!P6 LDC.64 R50, c[0x0][0x3a0] ;  /* 0x0000e800ff32eb82 */ /* 0x000ea20000000a00 */
[----:B-1----:R-:W-:Y:S02]  /*3050*/  @!P6 MOV R18, R6 ;  /* 0x000000060012e202 */ /* 0x002fe40000000f00 */
        /* <DEDUP_REMOVED lines=8> */
[----:B------:R-:W-:-:S04]  /*30e0*/  LOP3.LUT R0, R0, 0xfbffffff, RZ, 0xc0, !PT ;  /* 0xfbffffff00007812 */ /* 0x000fc800078ec0ff */
[----:B------:R-:W-:Y:S02]  /*30f0*/  @P1 LOP3.LUT R0, R0, 0x4000000, RZ, 0xfc, !PT ;  /* 0x0400000000001812 */ /* 0x000fe400078efcff */
[----:B--2---:R-:W-:-:S04]  /*3100*/  @!P6 IADD3 R50, P1, PT, R18, R50, RZ ;  /* 0x000000321232e210 */ /* 0x004fc80007f3e0ff */
[----:B------:R-:W-:Y:S01]  /*3110*/  @!P6 IADD3.X R51, PT, PT, R5, R51, RZ, P1, !PT ;  /* 0x000000330533e210 */ /* 0x000fe20000ffe4ff */
[----:B------:R1:W-:Y:S04]  /*3120*/  STL [R1+0x4a8], R50 ;  /* 0x0004a83201007387 */ /* 0x0003e80000100800 */
[----:B------:R2:W-:Y:S01]  /*3130*/  STL [R1+0x4a4], R51 ;  /* 0x0004a43301007387 */ /* 0x0005e20000100800 */
[----:B-1----:R-:W-:Y:S02]  /*3140*/  MOV R50, R48 ;  /* 0x0000003000327202 */ /* 0x002fe40000000f00 */
[----:B0-----:R-:W-:Y:S02]  /*3150*/  @!P6 IADD3 R48, P1, PT, R18, R16, RZ ;  /* 0x000000101230e210 */ /* 0x001fe40007f3e0ff */
[----:B--2---:R-:W-:-:S02]  /*3160*/  MOV R51, R49 ;  /* 0x0000003100337202 */ /* 0x004fc40000000f00 */
[----:B------:R-:W-:-:S05]  /*3170*/  @!P6 IADD3.X R49, PT, PT, R5, R17, RZ, P1, !PT ;  /* 0x000000110531e210 */ /* 0x000fca0000ffe4ff */
[----:B------:R0:W-:Y:S04]  /*3180*/  @!P6 STL.64 [R1+0x228], R48 ;  /* 0x000228300100e387 */ /* 0x0001e80000100a00 */
[----:B0-----:R-:W2:Y:S01]  /*3190*/  LDL.LU.64 R48, [R1+0x560] ;  /* 0x0005600001307983 */ /* 0x001ea20000300a00 */
[----:B------:R-:W-:Y:S02]  /*31a0*/  MOV R18, R2 ;  /* 0x0000000200127202 */ /* 0x000fe40000000f00 */
[----:B------:R-:W-:Y:S01]  /*31b0*/  MOV R19, R3 ;  /* 0x0000000300137202 */ /* 0x000fe20000000f00 */
[----:B------:R0:W-:Y:S03]  /*31c0*/  STL [R1+0x480], R4 ;  /* 0x0004800401007387 */ /* 0x0001e60000100800 */
[----:B------:R-:W-:Y:S01]  /*31d0*/  MOV R5, R19 ;  /* 0x0000001300057202 */ /* 0x000fe20000000f00 */
[----:B------:R-:W3:Y:S01]  /*31e0*/  LDL.LU.64 R2, [R1+0x568] ;  /* 0x0005680001027983 */ /* 0x000ee20000300a00 */
[----:B0-----:R-:W-:-:S02]  /*31f0*/  MOV R4, R18 ;  /* 0x0000001200047202 */ /* 0x001fc40000000f00 */
[----:B------:R-:W-:-:S06]  /*3200*/  CS2R R18, SRZ ;  /* 0x0000000000127805 */ /* 0x000fcc000001ff00 */
[----:B--2---:R0:W2:Y:S01]  /*3210*/  @!P0 LDG.E.64 R18, desc[UR10][R48.64] ;  /* 0x0000000a30128981 */ /* 0x0040a2000c1e1b00 */
[----:B------:R-:W-:Y:S02]  /*3220*/  CS2R R16, SRZ ;  /* 0x0000000000107805 */ /* 0x000fe4000001ff00 */
[----:B------:R-:W-:Y:S01]  /*3230*/  MOV R53, R11 ;  /* 0x0000000b00357202 */ /* 0x000fe20000000f00 */
[----:B------:R-:W-:-:S03]  /*3240*/  HFMA2 R11, -RZ, RZ, 0, 0 ;  /* 0x00000000ff0b7431 */ /* 0x000fc600000001ff */
[----:B---3--:R1:W3:Y:S01]  /*3250*/  @!P0 LDG.E.64 R16, desc[UR10][R2.64] ;  /* 0x0000000a02108981 */ /* 0x0082e2000c1e1b00 */
[----:B------:R-:W-:-:S03]  /*3260*/  MOV R52, R10 ;  /* 0x0000000a00347202 */ /* 0x000fc60000000f00 */
[----:B------:R-:W4:Y:S01]  /*3270*/  LDL.LU R10, [R1+0x570] ;  /* 0x00057000010a7983 */ /* 0x000f220000300800 */
[----:B0-----:R-:W-:Y:S02]  /*3280*/  MOV R48, R12 ;  /* 0x0000000c00307202 */ /* 0x001fe40000000f00 */
[----:B------:R-:W-:Y:S02]  /*3290*/  MOV R49, R13 ;  /* 0x0000000d00317202 */ /* 0x000fe40000000f00 */
[----:B------:R-:W4:Y:S01]  /*32a0*/  LDL.LU.64 R12, [R1+0x558] ;  /* 0x00055800010c7983 */ /* 0x000f220000300a00 */
[----:B--2---:R-:W-:-:S05]  /*32b0*/  @!P0 MOV R11, R18 ;  /* 0x00000012000b8202 */ /* 0x004fca0000000f00 */
[----:B------:R0:W-:Y:S04]  /*32c0*/  STL [R1+0x2dc], R11 ;  /* 0x0002dc0b01007387 */ /* 0x0001e80000100800 */
[----:B0-----:R-:W4:Y:S01]  /*32d0*/  LDL.LU R11, [R1+0x550] ;  /* 0x00055000010b7983 */ /* 0x001f220000300800 */
[----:B------:R-:W-:Y:S02]  /*32e0*/  LOP3.LUT R0, R0, 0xf7ffffff, RZ, 0xc0, !PT ;  /* 0xf7ffffff00007812 */ /* 0x000fe400078ec0ff */
[----:B-1----:R-:W-:Y:S01]  /*32f0*/  CS2R R2, SRZ ;  /* 0x0000000000027805 */ /* 0x002fe2000001ff00 */
[----:B------:R0:W-:Y:S01]  /*3300*/  STL [R1+0x508], R37 ;  /* 0x0005082501007387 */ /* 0x0001e20000100800 */
[----:B------:R-:W-:Y:S02]  /*3310*/  @P2 LOP3.LUT R0, R0, 0x8000000, RZ, 0xfc, !PT ;  /* 0x0800000000002812 */ /* 0x000fe400078efcff */
[----:B------:R-:W-:-:S02]  /*3320*/  @!P0 MOV R2, R19 ;  /* 0x0000001300028202 */ /* 0x000fc40000000f00 */
[----:B---3--:R-:W-:Y:S02]  /*3330*/  @!P0 MOV R3, R16 ;  /* 0x0000001000038202 */ /* 0x008fe40000000f00 */
[----:B0-----:R-:W-:Y:S02]  /*3340*/  MOV R37, RZ ;  /* 0x000000ff00257202 */ /* 0x001fe40000000f00 */
[----:B------:R-:W-:Y:S02]  /*3350*/  @!P0 MOV R37, R17 ;  /* 0x0000001100258202 */ /* 0x000fe40000000f00 */
[----:B------:R-:W-:Y:S01]  /*3360*/  LOP3.LUT P0, RZ, R0, 0x1000000, RZ, 0xc0, !PT ;  /* 0x0100000000ff7812 */ /* 0x000fe2000780c0ff */
[----:B------:R-:W-:Y:S04]  /*3370*/  STL [R1+0x2ec], R2 ;  /* 0x0002ec0201007387 */ /* 0x000fe80000100800 */
[----:B------:R0:W-:Y:S02]  /*3380*/  STL [R1+0x250], R3 ;  /* 0x0002500301007387 */ /* 0x0001e40000100800 */
[----:B0-----:R-:W-:-:S02]  /*3390*/  CS2R R2, SRZ ;  /* 0x0000000000027805 */ /* 0x001fc4000001ff00 */
[----:B------:R0:W-:Y:S04]  /*33a0*/  STL [R1+0x488], R8 ;  /* 0x0004880801007387 */ /* 0x0001e80000100800 */
[----:B------:R1:W-:Y:S01]  /*33b0*/  STL [R1+0x484], R9 ;  /* 0x0004840901007387 */ /* 0x0003e20000100800 */
[----:B0-----:R-:W-:Y:S02]  /*33c0*/  MOV R8, R14 ;  /* 0x0000000e00087202 */ /* 0x001fe40000000f00 */
[----:B-1----:R-:W-:Y:S02]  /*33d0*/  MOV R9, R15 ;  /* 0x0000000f00097202 */ /* 0x002fe40000000f00 */
[----:B------:R-:W2:Y:S04]  /*33e0*/  LDL.LU.64 R14, [R1+0x578] ;  /* 0x00057800010e7983 */ /* 0x000ea80000300a00 */
[----:B------:R0:W-:Y:S04]  /*33f0*/  STL [R1+0x4a0], R6 ;  /* 0x0004a00601007387 */ /* 0x0001e80000100800 */
[----:B------:R1:W-:Y:S01]  /*3400*/  STL [R1+0x48c], R7 ;  /* 0x00048c0701007387 */ /* 0x0003e20000100800 */
[----:B0-----:R-:W-:-:S02]  /*3410*/  MOV R6, R46 ;  /* 0x0000002e00067202 */ /* 0x001fc40000000f00 */
[----:B-1----:R-:W-:Y:S02]  /*3420*/  MOV R7, R47 ;  /* 0x0000002f00077202 */ /* 0x002fe40000000f00 */
[----:B------:R-:W3:Y:S04]  /*3430*/  LDL.LU.64 R46, [R1+0x580] ;  /* 0x00058000012e7983 */ /* 0x000ee80000300a00 */
[----:B----4-:R0:W4:Y:S02]  /*3440*/  @!P0 LDG.E.64 R2, desc[UR10][R10.64] ;  /* 0x0000000a0a028981 */ /* 0x010124000c1e1b00 */
[----:B0-----:R-:W-:Y:S01]  /*3450*/  HFMA2 R10, -RZ, RZ, 0, 0 ;  /* 0x00000000ff0a7431 */ /* 0x001fe200000001ff */
[----:B------:R-:W-:-:S06]  /*3460*/  MOV R11, RZ ;  /* 0x000000ff000b7202 */ /* 0x000fcc0000000f00 */
[----:B------:R0:W2:Y:S01]  /*3470*/  @!P0 LDG.E.64 R10, desc[UR10][R12.64] ;  /* 0x0000000a0c0a8981 */ /* 0x0000a2000c1e1b00 */
[----:B------:R-:W-:Y:S02]  /*3480*/  LOP3.LUT P2, RZ, R0, 0x800000, RZ, 0xc0, !PT ;  /* 0x0080000000ff7812 */ /* 0x000fe4000784c0ff */
[----:B0-----:R-:W-:Y:S02]  /*3490*/  CS2R R12, SRZ ;  /* 0x00000000000c7805 */ /* 0x001fe4000001ff00 */
[----:B--2---:R-:W-:Y:S02]  /*34a0*/  @!P0 MOV R13, R10 ;  /* 0x0000000a000d8202 */ /* 0x004fe40000000f00 */
[----:B------:R-:W-:-:S03]  /*34b0*/  @!P0 MOV R12, R11 ;  /* 0x0000000b000c8202 */ /* 0x000fc60000000f00 */
[----:B------:R-:W-:Y:S04]  /*34c0*/  STL [R1+0x258], R13 ;  /* 0x0002580d01007387 */ /* 0x000fe80000100800 */
[----:B------:R0:W-:Y:S02]  /*34d0*/  STL [R1+0x25c], R12 ;  /* 0x00025c0c01007387 */ /* 0x0001e40000100800 */
[----:B0-----:R-:W-:-:S06]  /*34e0*/  CS2R R12, SRZ ;  /* 0x00000000000c7805 */ /* 0x001fcc000001ff00 */
[----:B------:R0:W2:Y:S02]  /*34f0*/  @!P2 LDG.E.64 R12, desc[UR10][R14.64] ;  /* 0x0000000a0e0ca981 */ /* 0x0000a4000c1e1b00 */
[----:B0-----:R-:W-:-:S06]  /*3500*/  CS2R R14, SRZ ;  /* 0x00000000000e7805 */ /* 0x001fcc000001ff00 */
[----:B---3--:R0:W3:Y:S02]  /*3510*/  @!P2 LDG.E.64 R14, desc[UR10][R46.64] ;  /* 0x0000000a2e0ea981 */ /* 0x0080e4000c1e1b00 */
[----:B0-----:R-:W-:Y:S01]  /*3520*/  MOV R46, R20 ;  /* 0x00000014002e7202 */ /* 0x001fe20000000f00 */
[----:B------:R-:W-:Y:S01]  /*3530*/  HFMA2 R20, -RZ, RZ, 0, 0 ;  /* 0x00000000ff147431 */ /* 0x000fe200000001ff */
[----:B------:R-:W-:Y:S02]  /*3540*/  MOV R47, R21 ;  /* 0x00000015002f7202 */ /* 0x000fe40000000f00 */
[----:B--2---:R-:W-:-:S05]  /*3550*/  @!P2 MOV R20, R12 ;  /* 0x0000000c0014a202 */ /* 0x004fca0000000f00 */
[----:B------:R0:W-:Y:S02]  /*3560*/  STL [R1+0x38c], R20 ;  /* 0x00038c1401007387 */ /* 0x0001e40000100800 */
[----:B0-----:R-:W-:Y:S02]  /*3570*/  CS2R R20, SRZ ;  /* 0x0000000000147805 */ /* 0x001fe4000001ff00 */
[----:B------:R-:W-:Y:S02]  /*3580*/  @!P2 MOV R20, R13 ;  /* 0x0000000d0014a202 */ /* 0x000fe40000000f00 */
[----:B---3--:R-:W-:-:S03]  /*3590*/  @!P2 MOV R21, R14 ;  /* 0x0000000e0015a202 */ /* 0x008fc60000000f00 */
[----:B------:R0:W-:Y:S04]  /*35a0*/  STL [R1+0x39c], R20 ;  /* 0x00039c1401007387 */ /* 0x0001e80000100800 */
[----:B------:R1:W-:Y:S04]  /*35b0*/  STL [R1+0x27c], R21 ;  /* 0x00027c1501007387 */ /* 0x0003e80000100800 */
[----:B0-----:R-:W2:Y:S04]  /*35c0*/  LDL.LU R20, [R1+0x54c] ;  /* 0x00054c0001147983 */ /* 0x001ea80000300800 */
[----:B-1----:R-:W2:Y:S01]  /*35d0*/  LDL.LU R21, [R1+0x548] ;  /* 0x0005480001157983 */ /* 0x002ea20000300800 */
[----:B------:R-:W-:-:S03]  /*35e0*/  LOP3.LUT P1, RZ, R0, 0x400000, RZ, 0xc0, !PT ;  /* 0x0040000000ff7812 */ /* 0x000fc6000782c0ff */
[----:B------:R0:W-:Y:S02]  /*35f0*/  STL.64 [R1+0x10], R18 ;  /* 0x0000101201007387 */ /* 0x0001e40000100a00 */
[----:B0-----:R-:W-:-:S08]  /*3600*/  CS2R R18, SRZ ;  /* 0x0000000000127805 */ /* 0x001fd0000001ff00 */
[----:B--2---:R0:W2:Y:S02]  /*3610*/  @!P1 LDG.E.64 R18, desc[UR10][R20.64] ;  /* 0x0000000a14129981 */ /* 0x0040a4000c1e1b00 */
[----:B0-----:R-:W-:-:S06]  /*3620*/  CS2R R20, SRZ ;  /* 0x0000000000147805 */ /* 0x001fcc000001ff00 */
[----:B------:R0:W3:Y:S04]  /*3630*/  @!P1 LDG.E.64 R20, desc[UR10][R44.64] ;  /* 0x0000000a2c149981 */ /* 0x0000e8000c1e1b00 */
[----:B------:R1:W-:Y:S01]  /*3640*/  STL.64 [R1+0x110], R16 ;  /* 0x0001101001007387 */ /* 0x0003e20000100a00 */
[----:B0-----:R-:W-:Y:S02]  /*3650*/  MOV R44, R24 ;  /* 0x00000018002c7202 */ /* 0x001fe40000000f00 */
[----:B------:R-:W-:Y:S02]  /*3660*/  MOV R45, R25 ;  /* 0x00000019002d7202 */ /* 0x000fe40000000f00 */
[----:B------:R-:W4:Y:S01]  /*3670*/  LDL.LU.64 R24, [R1+0x540] ;  /* 0x0005400001187983 */ /* 0x000f220000300a00 */
[----:B-1----:R-:W-:-:S02]  /*3680*/  MOV R16, R44 ;  /* 0x0000002c00107202 */ /* 0x002fc40000000f00 */
[----:B------:R-:W-:Y:S02]  /*3690*/  MOV R17, R45 ;  /* 0x0000002d00117202 */ /* 0x000fe40000000f00 */
[----:B------:R-:W-:Y:S02]  /*36a0*/  MOV R44, R4 ;  /* 0x00000004002c7202 */ /* 0x000fe40000000f00 */
[----:B------:R-:W-:Y:S02]  /*36b0*/  MOV R45, R5 ;  /* 0x00000005002d7202 */ /* 0x000fe40000000f00 */
[----:B------:R-:W-:Y:S02]  /*36c0*/  MOV R4, R52 ;  /* 0x0000003400047202 */ /* 0x000fe40000000f00 */
[----:B------:R-:W-:Y:S02]  /*36d0*/  MOV R5, R53 ;  /* 0x0000003500057202 */ /* 0x000fe40000000f00 */
[----:B------:R-:W-:-:S02]  /*36e0*/  MOV R52, R22 ;  /* 0x0000001600347202 */ /* 0x000fc40000000f00 */
[----:B------:R-:W-:Y:S02]  /*36f0*/  MOV R53, R23 ;  /* 0x0000001700357202 */ /* 0x000fe40000000f00 */
[----:B------:R-:W-:Y:S02]  /*3700*/  CS2R R22, SRZ ;  /* 0x0000000000167805 */ /* 0x000fe4000001ff00 */
[----:B--2---:R-:W-:-:S05]  /*3710*/  @!P1 MOV R22, R19 ;  /* 0x0000001300169202 */ /* 0x004fca0000000f00 */
[----:B------:R0:W-:Y:S04]  /*3720*/  STL [R1+0x3b4], R22 ;  /* 0x0003b41601007387 */ /* 0x0001e80000100800 */
[----:B0-----:R-:W2:Y:S01]  /*3730*/  LDL.LU R22, [R1+0x53c] ;  /* 0x00053c0001167983 */ /* 0x001ea20000300800 */
[----:B---3--:R-:W-:-:S05]  /*3740*/  @!P1 MOV R23, R20 ;  /* 0x0000001400179202 */ /* 0x008fca0000000f00 */
[----:B------:R0:W-:Y:S04]  /*3750*/  STL [R1+0x278], R23 ;  /* 0x0002781701007387 */ /* 0x0001e80000100800 */
[----:B0-----:R-:W2:Y:S04]  /*3760*/  LDL.LU R23, [R1+0x538] ;  /* 0x0005380001177983 */ /* 0x001ea80000300800 */
[----:B------:R0:W-:Y:S02]  /*3770*/  STL [R1+0x244], R37 ;  /* 0x0002442501007387 */ /* 0x0001e40000100800 */
[----:B0-----:R-:W-:Y:S01]  /*3780*/  HFMA2 R37, -RZ, RZ, 0, 0 ;  /* 0x00000000ff257431 */ /* 0x001fe200000001ff */
[----:B----4-:R-:W-:-:S05]  /*3790*/  @!P0 MOV R37, R2 ;  /* 0x0000000200258202 */ /* 0x010fca0000000f00 */
[----:B------:R0:W-:Y:S02]  /*37a0*/  STL [R1+0x324], R37 ;  /* 0x0003242501007387 */ /* 0x0001e40000100800 */
[----:B0-----:R-:W-:Y:S01]  /*37b0*/  HFMA2 R37, -RZ, RZ, 0, 0 ;  /* 0x00000000ff257431 */ /* 0x001fe200000001ff */
[----:B------:R-:W-:Y:S02]  /*37c0*/  @!P0 MOV R37, R3 ;  /* 0x0000000300258202 */ /* 0x000fe40000000f00 */
[----:B------:R-:W-:Y:S01]  /*37d0*/  LOP3.LUT P0, RZ, R0, 0x200000, RZ, 0xc0, !PT ;  /* 0x0020000000ff7812 */ /* 0x000fe2000780c0ff */
[----:B------:R0:W-:Y:S02]  /*37e0*/  STL.64 [R1+0x18], R2 ;  /* 0x0000180201007387 */ /* 0x0001e40000100a00 */
[----:B0-----:R-:W-:-:S10]  /*37f0*/  CS2R R2, SRZ ;  /* 0x0000000000027805 */ /* 0x001fd4000001ff00 */
[----:B--2---:R0:W2:Y:S02]  /*3800*/  @!P0 LDG.E.64 R2, desc[UR10][R22.64] ;  /* 0x0000000a16028981 */ /* 0x0040a4000c1e1b00 */
[----:B0-----:R-:W-:Y:S02]  /*3810*/  MOV R22, R16 ;  /* 0x0000001000167202 */ /* 0x001fe40000000f00 */
[----:B------:R-:W-:Y:S02]  /*3820*/  MOV R23, R17 ;  /* 0x0000001100177202 */ /* 0x000fe40000000f00 */
[----:B------:R-:W-:-:S06]  /*3830*/  CS2R R16, SRZ ;  /* 0x0000000000107805 */ /* 0x000fcc000001ff00 */
[----:B------:R0:W3:Y:S04]  /*3840*/  @!P0 LDG.E.64 R16, desc[UR10][R24.64] ;  /* 0x0000000a18108981 */ /* 0x0000e8000c1e1b00 */
[----:B------:R1:W-:Y:S02]  /*3850*/  STL.64 [R1+0x118], R10 ;  /* 0x0001180a01007387 */ /* 0x0003e40000100a00 */
[----:B-1----:R-:W-:Y:S01]  /*3860*/  MOV R10, R26 ;  /* 0x0000001a000a7202 */ /* 0x002fe20000000f00 */
[----:B------:R-:W-:Y:S01]  /*3870*/  HFMA2 R26, -RZ, RZ, 0, 0 ;  /* 0x00000000ff1a7431 */ /* 0x000fe200000001ff */
[----:B------:R-:W-:Y:S02]  /*3880*/  MOV R11, R27 ;  /* 0x0000001b000b7202 */ /* 0x000fe40000000f00 */
[----:B0-----:R-:W-:-:S02]  /*3890*/  MOV R24, R28 ;  /* 0x0000001c00187202 */ /* 0x001fc40000000f00 */
[----:B------:R-:W-:Y:S02]  /*38a0*/  MOV R25, R29 ;  /* 0x0000001d00197202 */ /* 0x000fe40000000f00 */
[----:B------:R-:W4:Y:S01]  /*38b0*/  LDL.LU.64 R28, [R1+0x530] ;  /* 0x00053000011c7983 */ /* 0x000f220000300a00 */
        /* <DEDUP_REMOVED lines=8> */
[----:B-1----:R-:W2:Y:S04]  /*3940*/  LDL.LU R27, [R1+0x528] ;  /* 0x00052800011b7983 */ /* 0x002ea80000300800 */
[----:B------:R0:W-:Y:S02]  /*3950*/  STL [R1+0x354], R37 ;  /* 0x0003542501007387 */ /* 0x0001e40000100800 */
[----:B0-----:R-:W-:-:S02]  /*3960*/  HFMA2 R37, -RZ, RZ, 0, 0 ;  /* 0x00000000ff257431 */ /* 0x001fc400000001ff */
[----:B------:R0:W-:Y:S01]  /*3970*/  STL.64 [R1+0x20], R12 ;  /* 0x0000200c01007387 */ /* 0x0001e20000100a00 */
[----:B------:R-:W-:Y:S02]  /*3980*/  @!P2 MOV R37, R15 ;  /* 0x0000000f0025a202 */ /* 0x000fe40000000f00 */
[----:B------:R-:W-:Y:S02]  /*3990*/  LOP3.LUT P2, RZ, R0, 0x100000, RZ, 0xc0, !PT ;  /* 0x0010000000ff7812 */ /* 0x000fe4000784c0ff */
[----:B0-----:R-:W-:Y:S01]  /*39a0*/  MOV R12, R10 ;  /* 0x0000000a000c7202 */ /* 0x001fe20000000f00 */
[----:B------:R-:W-:Y:S01]  /*39b0*/  HFMA2 R10, -RZ, RZ, 0, 0 ;  /* 0x00000000ff0a7431 */ /* 0x000fe200000001ff */
[----:B------:R-:W-:Y:S02]  /*39c0*/  MOV R13, R11 ;  /* 0x0000000b000d7202 */ /* 0x000fe40000000f00 */
[----:B------:R-:W-:-:S07]  /*39d0*/  MOV R11, RZ ;  /* 0x000000ff000b7202 */ /* 0x000fce0000000f00 */
[----:B--2---:R0:W2:Y:S02]  /*39e0*/  @!P2 LDG.E.64 R10, desc[UR10][R26.64] ;  /* 0x0000000a1a0aa981 */ /* 0x0040a4000c1e1b00 */
[----:B0-----:R-:W-:Y:S02]  /*39f0*/  MOV R26, R12 ;  /* 0x0000000c001a7202 */ /* 0x001fe40000000f00 */
[----:B------:R-:W-:Y:S02]  /*3a00*/  MOV R27, R13 ;  /* 0x0000000d001b7202 */ /* 0x000fe40000000f00 */
[----:B------:R-:W-:-:S06]  /*3a10*/  CS2R R12, SRZ ;  /* 0x00000000000c7805 */ /* 0x000fcc000001ff00 */
[----:B----4-:R0:W3:Y:S04]  /*3a20*/  @!P2 LDG.E.64 R12, desc[UR10][R28.64] ;  /* 0x0000000a1c0ca981 */ /* 0x0100e8000c1e1b00 */
        /* <DEDUP_REMOVED lines=17> */
[----:B0-----:R-:W-:Y:S01]  /*3b40*/  HFMA2 R37, -RZ, RZ, 0, 0 ;  /* 0x00000000ff257431 */ /* 0x001fe200000001ff */
[----:B------:R-:W-:-:S05]  /*3b50*/  @!P1 MOV R37, R18 ;  /* 0x0000001200259202 */ /* 0x000fca0000000f00 */
[----:B------:R0:W-:Y:S02]  /*3b60*/  STL [R1+0x3b0], R37 ;  /* 0x0003b02501007387 */ /* 0x0001e40000100800 */
[----:B0-----:R-:W-:Y:S01]  /*3b70*/  HFMA2 R37, -RZ, RZ, 0, 0 ;  /* 0x00000000ff257431 */ /* 0x001fe200000001ff */
[----:B------:R-:W-:Y:S02]  /*3b80*/  @!P1 MOV R37, R21 ;  /* 0x0000001500259202 */ /* 0x000fe40000000f00 */
[----:B------:R-:W-:Y:S01]  /*3b90*/  LOP3.LUT P1, RZ, R0, 0x80000, RZ, 0xc0, !PT ;  /* 0x0008000000ff7812 */ /* 0x000fe2000782c0ff */
[----:B------:R0:W-:Y:S02]  /*3ba0*/  STL.64 [R1+0x28], R18 ;  /* 0x0000281201007387 */ /* 0x0001e40000100a00 */
[----:B0-----:R-:W-:Y:S02]  /*3bb0*/  MOV R18, R14 ;  /* 0x0000000e00127202 */ /* 0x001fe40000000f00 */
[----:B------:R-:W-:-:S02]  /*3bc0*/  MOV R19, R15 ;  /* 0x0000000f00137202 */ /* 0x000fc40000000f00 */
[----:B------:R-:W-:-:S06]  /*3bd0*/  CS2R R14, SRZ ;  /* 0x00000000000e7805 */ /* 0x000fcc000001ff00 */
[----:B--2---:R0:W2:Y:S02]  /*3be0*/  @!P1 LDG.E.64 R14, desc[UR10][R30.64] ;  /* 0x0000000a1e0e9981 */ /* 0x0040a4000c1e1b00 */
[----:B0-----:R-:W-:Y:S02]  /*3bf0*/  MOV R30, R18 ;  /* 0x00000012001e7202 */ /* 0x001fe40000000f00 */
[----:B------:R-:W-:Y:S02]  /*3c00*/  MOV R31, R19 ;  /* 0x00000013001f7202 */ /* 0x000fe40000000f00 */
[----:B------:R-:W-:-:S06]  /*3c10*/  CS2R R18, SRZ ;  /* 0x0000000000127805 */ /* 0x000fcc000001ff00 */
[----:B----4-:R-:W3:Y:S04]  /*3c20*/  @!P1 LDG.E.64 R18, desc[UR10][R32.64] ;  /* 0x0000000a20129981 */ /* 0x010ee8000c1e1b00 */
[----:B------:R0:W-:Y:S04]  /*3c30*/  STL [R1+0x254], R37 ;  /* 0x0002542501007387 */ /* 0x0001e80000100800 */
[----:B------:R1:W-:Y:S01]  /*3c40*/  STL.64 [R1+0x128], R20 ;  /* 0x0001281401007387 */ /* 0x0003e20000100a00 */
[----:B0-----:R-:W-:Y:S01]  /*3c50*/  HFMA2 R37, -RZ, RZ, 0, 0 ;  /* 0x00000000ff257431 */ /* 0x001fe200000001ff */
[----:B------:R-:W-:-:S02]  /*3c60*/  @!P0 MOV R37, R17 ;  /* 0x0000001100258202 */ /* 0x000fc40000000f00 */
[----:B-1----:R-:W-:Y:S01]  /*3c70*/  MOV R20, R34 ;  /* 0x0000002200147202 */ /* 0x002fe20000000f00 */
[----:B------:R-:W-:Y:S02]  /*3c80*/  HFMA2 R34, -RZ, RZ, 0, 0 ;  /* 0x00000000ff227431 */ /* 0x000fe400000001ff */
[----:B------:R0:W-:Y:S01]  /*3c90*/  STL [R1+0x2b4], R37 ;  /* 0x0002b42501007387 */ /* 0x0001e20000100800 */
[----:B------:R-:W-:Y:S01]  /*3ca0*/  MOV R21, R35 ;  /* 0x0000002300157202 */ /* 0x000fe20000000f00 */
[----:B0-----:R-:W-:Y:S01]  /*3cb0*/  HFMA2 R37, -RZ, RZ, 0, 0 ;  /* 0x00000000ff257431 */ /* 0x001fe200000001ff */
[----:B------:R-:W-:-:S05]  /*3cc0*/  @!P2 MOV R37, R13 ;  /* 0x0000000d0025a202 */ /* 0x000fca0000000f00 */
[----:B------:R0:W-:Y:S02]  /*3cd0*/  STL [R1+0x2c4], R37 ;  /* 0x0002c42501007387 */ /* 0x0001e40000100800 */
[----:B0-----:R-:W-:Y:S01]  /*3ce0*/  HFMA2 R37, -RZ, RZ, 0, 0 ;  /* 0x00000000ff257431 */ /* 0x001fe200000001ff */
[----:B--2---:R-:W-:-:S05]  /*3cf0*/  @!P1 MOV R34, R14 ;  /* 0x0000000e00229202 */ /* 0x004fca0000000f00 */
[----:B------:R0:W-:Y:S02]  /*3d00*/  STL [R1+0x3f8], R34 ;  /* 0x0003f82201007387 */ /* 0x0001e40000100800 */
[----:B0-----:R-:W-:Y:S02]  /*3d10*/  CS2R R34, SRZ ;  /* 0x0000000000227805 */ /* 0x001fe4000001ff00 */
[----:B---3--:R-:W-:Y:S02]  /*3d20*/  @!P1 MOV R34, R18 ;  /* 0x0000001200229202 */ /* 0x008fe40000000f00 */
[----:B------:R-:W-:-:S03]  /*3d30*/  @!P1 MOV R35, R19 ;  /* 0x0000001300239202 */ /* 0x000fc60000000f00 */
[----:B------:R0:W-:Y:S01]  /*3d40*/  STL [R1+0x2c0], R34 ;  /* 0x0002c02201007387 */ /* 0x0001e20000100800 */
[----:B------:R-:W-:-:S03]  /*3d50*/  @!P1 MOV R37, R15 ;  /* 0x0000000f00259202 */ /* 0x000fc60000000f00 */
[----:B------:R1:W-:Y:S04]  /*3d60*/  STL [R1+0x2e8], R35 ;  /* 0x0002e82301007387 */ /* 0x0003e80000100800 */
[----:B0-----:R-:W2:Y:S04]  /*3d70*/  LDL.LU R34, [R1+0x504] ;  /* 0x0005040001227983 */ /* 0x001ea80000300800 */
[----:B-1----:R-:W2:Y:S04]  /*3d80*/  LDL.LU R35, [R1+0x500] ;  /* 0x0005000001237983 */ /* 0x002ea80000300800 */
[----:B------:R0:W-:Y:S04]  /*3d90*/  STL [R1+0x3fc], R37 ;  /* 0x0003fc2501007387 */ /* 0x0001e80000100800 */
[----:B0-----:R-:W3:Y:S01]  /*3da0*/  LDL.LU R37, [R1+0x508] ;  /* 0x0005080001257983 */ /* 0x001ee20000300800 */
[----:B------:R-:W-:-:S03]  /*3db0*/  LOP3.LUT P0, RZ, R0, 0x40000, RZ, 0xc0, !PT ;  /* 0x0004000000ff7812 */ /* 0x000fc6000780c0ff */
[----:B------:R0:W-:Y:S02]  /*3dc0*/  STL.64 [R1+0x30], R2 ;  /* 0x0000300201007387 */ /* 0x0001e40000100a00 */
[----:B0-----:R-:W-:-:S08]  /*3dd0*/  CS2R R2, SRZ ;  /* 0x0000000000027805 */ /* 0x001fd0000001ff00 */
[----:B--2---:R0:W2:Y:S02]  /*3de0*/  @!P0 LDG.E.64 R2, desc[UR10][R34.64] ;  /* 0x0000000a22028981 */ /* 0x0040a4000c1e1b00 */
[----:B0-----:R-:W-:Y:S02]  /*3df0*/  MOV R34, R20 ;  /* 0x0000001400227202 */ /* 0x001fe40000000f00 */
[----:B------:R-:W-:Y:S02]  /*3e00*/  MOV R35, R21 ;  /* 0x0000001500237202 */ /* 0x000fe40000000f00 */
[----:B------:R-:W-:-:S06]  /*3e10*/  CS2R R20, SRZ ;  /* 0x0000000000147805 */ /* 0x000fcc000001ff00 */
[----:B---3--:R-:W3:Y:S04]  /*3e20*/  @!P0 LDG.E.64 R20, desc[UR10][R36.64] ;  /* 0x0000000a24148981 */ /* 0x008ee8000c1e1b00 */
[----:B------:R0:W-:Y:S01]  /*3e30*/  STL.64 [R1+0x130], R16 ;  /* 0x0001301001007387 */ /* 0x0001e20000100a00 */
[----:B------:R-:W-:Y:S02]  /*3e40*/  MOV R32, R40 ;  /* 0x0000002800207202 */ /* 0x000fe40000000f00 */
[----:B0-----:R-:W-:Y:S01]  /*3e50*/  MOV R16, R38 ;  /* 0x0000002600107202 */ /* 0x001fe20000000f00 */
[----:B------:R-:W-:Y:S01]  /*3e60*/  HFMA2 R38, -RZ, RZ, 0, 0 ;  /* 0x00000000ff267431 */ /* 0x000fe200000001ff */
[----:B------:R-:W-:Y:S02]  /*3e70*/  MOV R33, R41 ;  /* 0x0000002900217202 */ /* 0x000fe40000000f00 */
[----:B------:R-:W4:Y:S01]  /*3e80*/  LDL.LU.64 R40, [R1+0x510] ;  /* 0x0005100001287983 */ /* 0x000f220000300a00 */
[----:B------:R-:W-:-:S02]  /*3e90*/  MOV R17, R39 ;  /* 0x0000002700117202 */ /* 0x000fc40000000f00 */
[----:B--2---:R-:W-:-:S05]  /*3ea0*/  @!P0 MOV R38, R2 ;  /* 0x0000000200268202 */ /* 0x004fca0000000f00 */
[----:B------:R0:W-:Y:S02]  /*3eb0*/  STL [R1+0x400], R38 ;  /* 0x0004002601007387 */ /* 0x0001e40000100800 */
[----:B0-----:R-:W-:Y:S02]  /*3ec0*/  CS2R R38, SRZ ;  /* 0x0000000000267805 */ /* 0x001fe4000001ff00 */
[----:B---3--:R-:W-:Y:S02]  /*3ed0*/  @!P0 MOV R38, R20 ;  /* 0x0000001400268202 */ /* 0x008fe40000000f00 */
[----:B------:R-:W-:-:S03]  /*3ee0*/  @!P0 MOV R39, R21 ;  /* 0x0000001500278202 */ /* 0x000fc60000000f00 */
[----:B------:R0:W-:Y:S04]  /*3ef0*/  STL [R1+0x2d8], R38 ;  /* 0x0002d82601007387 */ /* 0x0001e80000100800 */
[----:B------:R1:W-:Y:S04]  /*3f00*/  STL [R1+0x304], R39 ;  /* 0x0003042701007387 */ /* 0x0003e80000100800 */
[----:B0-----:R-:W2:Y:S04]  /*3f10*/  LDL.LU R38, [R1+0x4ec] ;  /* 0x0004ec0001267983 */ /* 0x001ea80000300800 */
[----:B-1----:R-:W2:Y:S04]  /*3f20*/  LDL.LU R39, [R1+0x4e8] ;  /* 0x0004e80001277983 */ /* 0x002ea80000300800 */
[----:B------:R0:W-:Y:S01]  /*3f30*/  STL [R1+0x4d0], R2 ;  /* 0x0004d00201007387 */ /* 0x0001e20000100800 */
[----:B------:R-:W-:Y:S01]  /*3f40*/  LOP3.LUT P2, RZ, R0, 0x20000, RZ, 0xc0, !PT ;  /* 0x0002000000ff7812 */ /* 0x000fe2000784c0ff */
[----:B0-----:R-:W-:Y:S01]  /*3f50*/  HFMA2 R2, -RZ, RZ, 0, 0 ;  /* 0x00000000ff027431 */ /* 0x001fe200000001ff */
[----:B------:R-:W-:-:S02]  /*3f60*/  MOV R36, R42 ;  /* 0x0000002a00247202 */ /* 0x000fc40000000f00 */
[----:B------:R-:W-:Y:S01]  /*3f70*/  MOV R37, R43 ;  /* 0x0000002b00257202 */ /* 0x000fe20000000f00 */
[----:B------:R4:W-:Y:S01]  /*3f80*/  STL [R1+0x4d4], R3 ;  /* 0x0004d40301007387 */ /* 0x0009e20000100800 */
[----:B------:R-:W-:-:S03]  /*3f90*/  @!P0 MOV R2, R3 ;  /* 0x0000000300028202 */ /* 0x000fc60000000f00 */
[----:B------:R-:W3:Y:S04]  /*3fa0*/  LDL.LU.64 R42, [R1+0x4f8] ;  /* 0x0004f800012a7983 */ /* 0x000ee80000300a00 */
[----:B------:R0:W-:Y:S01]  /*3fb0*/  STL [R1+0x404], R2 ;  /* 0x0004040201007387 */ /* 0x0001e20000100800 */
[----:B----4-:R-:W-:-:S03]  /*3fc0*/  MOV R3, R41 ;  /* 0x0000002900037202 */ /* 0x010fc60000000f00 */
[----:B------:R1:W-:Y:S01]  /*3fd0*/  STL.64 [R1+0x38], R10 ;  /* 0x0000380a01007387 */ /* 0x0003e20000100a00 */
[----:B0-----:R-:W-:-:S03]  /*3fe0*/  MOV R2, R40 ;  /* 0x0000002800027202 */ /* 0x001fc60000000f00 */
[----:B------:R-:W4:Y:S01]  /*3ff0*/  LDL.LU.64 R40, [R1+0x4f0] ;  /* 0x0004f00001287983 */ /* 0x000f220000300a00 */
[----:B-1----:R-:W-:Y:S02]  /*4000*/  MOV R10, R16 ;  /* 0x00000010000a7202 */ /* 0x002fe40000000f00 */
[----:B------:R-:W-:Y:S02]  /*4010*/  MOV R11, R17 ;  /* 0x00000011000b7202 */ /* 0x000fe40000000f00 */
[----:B------:R-:W-:-:S06]  /*4020*/  CS2R R16, SRZ ;  /* 0x0000000000107805 */ /* 0x000fcc000001ff00 */
[----:B--2---:R0:W2:Y:S02]  /*4030*/  @!P2 LDG.E.64 R16, desc[UR10][R38.64] ;  /* 0x0000000a2610a981 */ /* 0x0040a4000c1e1b00 */
[----:B0-----:R-:W-:Y:S01]  /*4040*/  MOV R38, R10 ;  /* 0x0000000a00267202 */ /* 0x001fe20000000f00 */
[----:B------:R-:W-:Y:S01]  /*4050*/  HFMA2 R10, -RZ, RZ, 0, 0 ;  /* 0x00000000ff0a7431 */ /* 0x000fe200000001ff */
[----:B------:R-:W-:Y:S02]  /*4060*/  MOV R39, R11 ;  /* 0x0000000b00277202 */ /* 0x000fe40000000f00 */
[----:B------:R-:W-:Y:S01]  /*4070*/  MOV R11, RZ ;  /* 0x000000ff000b7202 */ /* 0x000fe20000000f00 */
[----:B------:R3:W-:Y:S02]  /*4080*/  STL.64 [R1+0x4c8], R20 ;  /* 0x0004c81401007387 */ /* 0x0007e40000100a00 */
[----:B---3--:R-:W-:Y:S02]  /*4090*/  MOV R20, R42 ;  /* 0x0000002a00147202 */ /* 0x008fe40000000f00 */
[----:B------:R-:W-:-:S02]  /*40a0*/  MOV R21, R43 ;  /* 0x0000002b00157202 */ /* 0x000fc40000000f00 */
[----:B------:R-:W3:Y:S04]  /*40b0*/  LDL.LU.64 R42, [R1+0x4e0] ;  /* 0x0004e000012a7983 */ /* 0x000ee80000300a00 */
[----:B----4-:R0:W4:Y:S02]  /*40c0*/  @!P2 LDG.E.64 R10, desc[UR10][R40.64] ;  /* 0x0000000a280aa981 */ /* 0x010124000c1e1b00 */
[----:B0-----:R-:W-:Y:S01]  /*40d0*/  MOV R40, R20 ;  /* 0x0000001400287202 */ /* 0x001fe20000000f00 */
[----:B------:R-:W-:Y:S01]  /*40e0*/  HFMA2 R20, -RZ, RZ, 0, 0 ;  /* 0x00000000ff147431 */ /* 0x000fe200000001ff */
[----:B------:R-:W-:Y:S02]  /*40f0*/  MOV R41, R21 ;  /* 0x0000001500297202 */ /* 0x000fe40000000f00 */
[----:B--2---:R-:W-:-:S05]  /*4100*/  @!P2 MOV R20, R16 ;  /* 0x000000100014a202 */ /* 0x004fca0000000f00 */
[----:B------:R0:W-:Y:S04]  /*4110*/  STL [R1+0x408], R20 ;  /* 0x0004081401007387 */ /* 0x0001e80000100800 */
[----:B0-----:R-:W2:Y:S01]  /*4120*/  LDL.LU.64 R20, [R1+0x330] ;  /* 0x0003300001147983 */ /* 0x001ea20000300a00 */
[----:B------:R-:W-:-:S03]  /*4130*/  LOP3.LUT P1, RZ, R0, 0x10000, RZ, 0xc0, !PT ;  /* 0x0001000000ff7812 */ /* 0x000fc6000782c0ff */
[----:B------:R0:W-:Y:S02]  /*4140*/  STL.64 [R1+0x40], R14 ;  /* 0x0000400e01007387 */ /* 0x0001e40000100a00 */
[----:B0-----:R-:W-:Y:S02]  /*4150*/  MOV R14, R24 ;  /* 0x00000018000e7202 */ /* 0x001fe40000000f00 */
[----:B------:R-:W-:Y:S02]  /*4160*/  MOV R15, R25 ;  /* 0x00000019000f7202 */ /* 0x000fe40000000f00 */
[----:B------:R-:W-:-:S06]  /*4170*/  CS2R R24, SRZ ;  /* 0x0000000000187805 */ /* 0x000fcc000001ff00 */
[----:B---3--:R0:W3:Y:S02]  /*4180*/  @!P1 LDG.E.64 R24, desc[UR10][R42.64] ;  /* 0x0000000a2a189981 */ /* 0x0080e4000c1e1b00 */
[----:B0-----:R-:W-:Y:S02]  /*4190*/  MOV R42, R22 ;  /* 0x00000016002a7202 */ /* 0x001fe40000000f00 */
[----:B------:R-:W-:Y:S02]  /*41a0*/  MOV R43, R23 ;  /* 0x00000017002b7202 */ /* 0x000fe40000000f00 */
[----:B------:R-:W-:-:S06]  /*41b0*/  CS2R R22, SRZ ;  /* 0x0000000000167805 */ /* 0x000fcc000001ff00 */
[----:B--2---:R-:W2:Y:S04]  /*41c0*/  @!P1 LDG.E.64 R22, desc[UR10][R20.64] ;  /* 0x0000000a14169981 */ /* 0x004ea8000c1e1b00 */
[----:B------:R0:W-:Y:S04]  /*41d0*/  STL.64 [R1+0x140], R18 ;  /* 0x0001401201007387 */ /* 0x0001e80000100a00 */
[----:B------:R1:W-:Y:S04]  /*41e0*/  STL.64 [R1+0x138], R12 ;  /* 0x0001380c01007387 */ /* 0x0003e80000100a00 */
[----:B------:R-:W2:Y:S01]  /*41f0*/  LDL.LU.64 R20, [R1+0x3e8] ;  /* 0x0003e80001147983 */ /* 0x000ea20000300a00 */
[----:B0-----:R-:W-:-:S02]  /*4200*/  MOV R18, R2 ;  /* 0x0000000200127202 */ /* 0x001fc40000000f00 */
[----:B------:R-:W-:Y:S02]  /*4210*/  MOV R19, R3 ;  /* 0x0000000300137202 */ /* 0x000fe40000000f00 */
[----:B------:R-:W-:Y:S02]  /*4220*/  CS2R R2, SRZ ;  /* 0x0000000000027805 */ /* 0x000fe4000001ff00 */
[----:B---3--:R-:W-:-:S05]  /*4230*/  @!P1 MOV R2, R24 ;  /* 0x0000001800029202 */ /* 0x008fca0000000f00 */
[----:B------:R0:W-:Y:S01]  /*4240*/  STL [R1+0x410], R2 ;  /* 0x0004100201007387 */ /* 0x0001e20000100800 */
[----:B-1----:R-:W-:Y:S02]  /*4250*/  CS2R R12, SRZ ;  /* 0x00000000000c7805 */ /* 0x002fe4000001ff00 */
[----:B0-----:R-:W-:Y:S02]  /*4260*/  MOV R2, RZ ;  /* 0x000000ff00027202 */ /* 0x001fe40000000f00 */
[----:B----4-:R-:W-:Y:S02]  /*4270*/  @!P2 MOV R13, R10 ;  /* 0x0000000a000da202 */ /* 0x010fe40000000f00 */
[----:B------:R-:W-:-:S03]  /*4280*/  @!P2 MOV R12, R11 ;  /* 0x0000000b000ca202 */ /* 0x000fc60000000f00 */
[----:B------:R-:W-:Y:S04]  /*4290*/  STL [R1+0x300], R13 ;  /* 0x0003000d01007387 */ /* 0x000fe80000100800 */
[----:B------:R0:W-:Y:S04]  /*42a0*/  STL [R1+0x320], R12 ;  /* 0x0003200c01007387 */ /* 0x0001e80000100800 */
[----:B0-----:R-:W3:Y:S04]  /*42b0*/  LDL.LU.64 R12, [R1+0x368] ;  /* 0x00036800010c7983 */ /* 0x001ee80000300a00 */
[----:B------:R0:W-:Y:S02]  /*42c0*/  STL [R1+0x4d8], R16 ;  /* 0x0004d81001007387 */ /* 0x0001e40000100800 */
[----:B0-----:R-:W-:Y:S01]  /*42d0*/  HFMA2 R16, -RZ, RZ, 0, 0 ;  /* 0x00000000ff107431 */ /* 0x001fe200000001ff */
[----:B------:R-:W-:-:S05]  /*42e0*/  @!P2 MOV R16, R17 ;  /* 0x000000110010a202 */ /* 0x000fca0000000f00 */
[----:B------:R0:W-:Y:S02]  /*42f0*/  STL [R1+0x40c], R16 ;  /* 0x00040c1001007387 */ /* 0x0001e40000100800 */
[----:B0-----:R-:W-:Y:S01]  /*4300*/  HFMA2 R16, -RZ, RZ, 0, 0 ;  /* 0x00000000ff107431 */ /* 0x001fe200000001ff */
[----:B------:R-:W-:-:S05]  /*4310*/  @!P1 MOV R16, R25 ;  /* 0x0000001900109202 */ /* 0x000fca0000000f00 */
[----:B------:R0:W-:Y:S04]  /*4320*/  STL [R1+0x414], R16 ;  /* 0x0004141001007387 */ /* 0x0001e80000100800 */
[----:B0-----:R-:W4:Y:S01]  /*4330*/  LDL.LU R16, [R1+0x4d8] ;  /* 0x0004d80001107983 */ /* 0x001f220000300800 */
[----:B--2---:R-:W-:Y:S02]  /*4340*/  @!P1 MOV R3, R22 ;  /* 0x0000001600039202 */ /* 0x004fe40000000f00 */
[----:B------:R-:W-:-:S03]  /*4350*/  @!P1 MOV R2, R23 ;  /* 0x0000001700029202 */ /* 0x000fc60000000f00 */
[----:B------:R0:W-:Y:S04]  /*4360*/  STL [R1+0x330], R3 ;  /* 0x0003300301007387 */ /* 0x0001e80000100800 */
[----:B------:R1:W-:Y:S04]  /*4370*/  STL [R1+0x334], R2 ;  /* 0x0003340201007387 */ /* 0x0003e80000100800 */
[----:B0-----:R-:W2:Y:S04]  /*4380*/  LDL.LU R3, [R1+0x4d4] ;  /* 0x0004d40001037983 */ /* 0x001ea80000300800 */
[----:B-1----:R-:W2:Y:S01]  /*4390*/  LDL.LU R2, [R1+0x4d0] ;  /* 0x0004d00001027983 */ /* 0x002ea20000300800 */
[----:B------:R-:W-:-:S03]  /*43a0*/  LOP3.LUT P0, RZ, R0, 0x8000, RZ, 0xc0, !PT ;  /* 0x0000800000ff7812 */ /* 0x000fc6000780c0ff */
[----:B----4-:R0:W-:Y:S04]  /*43b0*/  STL.64 [R1+0x50], R16 ;  /* 0x0000501001007387 */ /* 0x0101e80000100a00 */
[----:B0-----:R-:W4:Y:S04]  /*43c0*/  LDL.LU.64 R16, [R1+0x3e0] ;  /* 0x0003e00001107983 */ /* 0x001f280000300a00 */
[----:B--2---:R0:W-:Y:S02]  /*43d0*/  STL.64 [R1+0x48], R2 ;  /* 0x0000480201007387 */ /* 0x0041e40000100a00 */
[----:B0-----:R-:W-:-:S06]  /*43e0*/  CS2R R2, SRZ ;  /* 0x0000000000027805 */ /* 0x001fcc000001ff00 */
[----:B---3--:R0:W2:Y:S02]  /*43f0*/  @!P0 LDG.E.64 R2, desc[UR10][R12.64] ;  /* 0x0000000a0c028981 */ /* 0x0080a4000c1e1b00 */
[----:B0-----:R-:W-:-:S06]  /*4400*/  CS2R R12, SRZ ;  /* 0x00000000000c7805 */ /* 0x001fcc000001ff00 */
[----:B------:R0:W3:Y:S04]  /*4410*/  @!P0 LDG.E.64 R12, desc[UR10][R20.64] ;  /* 0x0000000a140c8981 */ /* 0x0000e8000c1e1b00 */
[----:B------:R-:W4:Y:S01]  /*4420*/  LDL.LU.64 R20, [R1+0x4c8] ;  /* 0x0004c80001147983 */ /* 0x000f220000300a00 */
[----:B------:R-:W-:-:S03]  /*4430*/  LOP3.LUT P2, RZ, R0, 0x4000, RZ, 0xc0, !PT ;  /* 0x0000400000ff7812 */ /* 0x000fc6000784c0ff */
[----:B------:R1:W-:Y:S04]  /*4440*/  STL.64 [R1+0x58], R24 ;  /* 0x0000581801007387 */ /* 0x0003e80000100a00 */
[----:B-1----:R-:W3:Y:S04]  /*4450*/  LDL.LU.64 R24, [R1+0x3c0] ;  /* 0x0003c00001187983 */ /* 0x002ee80000300a00 */
[----:B----4-:R0:W-:Y:S02]  /*4460*/  STL.64 [R1+0x148], R20 ;  /* 0x0001481401007387 */ /* 0x0101e40000100a00 */
[----:B0-----:R-:W-:Y:S01]  /*4470*/  HFMA2 R21, -RZ, RZ, 0, 0 ;  /* 0x00000000ff157431 */ /* 0x001fe200000001ff */
[----:B--2---:R-:W-:-:S02]  /*4480*/  @!P0 MOV R21, R2 ;  /* 0x0000000200158202 */ /* 0x004fc40000000f00 */
[----:B------:R-:W-:-:S03]  /*4490*/  MOV R20, R14 ;  /* 0x0000000e00147202 */ /* 0x000fc60000000f00 */
[----:B------:R0:W-:Y:S02]  /*44a0*/  STL [R1+0x3e8], R21 ;  /* 0x0003e81501007387 */ /* 0x0001e40000100800 */
[----:B0-----:R-:W-:Y:S02]  /*44b0*/  MOV R21, R15 ;  /* 0x0000000f00157202 */ /* 0x001fe40000000f00 */
[----:B------:R-:W-:Y:S02]  /*44c0*/  CS2R R14, SRZ ;  /* 0x00000000000e7805 */ /* 0x000fe4000001ff00 */
[----:B---3--:R-:W-:Y:S02]  /*44d0*/  @!P0 MOV R15, R12 ;  /* 0x0000000c000f8202 */ /* 0x008fe40000000f00 */
[----:B------:R-:W-:-:S03]  /*44e0*/  @!P0 MOV R14, R13 ;  /* 0x0000000d000e8202 */ /* 0x000fc60000000f00 */
[----:B------:R-:W-:Y:S04]  /*44f0*/  STL [R1+0x350], R15 ;  /* 0x0003500f01007387 */ /* 0x000fe80000100800 */
[----:B------:R0:W-:Y:S02]  /*4500*/  STL [R1+0x368], R14 ;  /* 0x0003680e01007387 */ /* 0x0001e40000100800 */
[----:B0-----:R-:W-:-:S06]  /*4510*/  CS2R R14, SRZ ;  /* 0x00000000000e7805 */ /* 0x001fcc000001ff00 */
[----:B------:R0:W2:Y:S02]  /*4520*/  @!P2 LDG.E.64 R14, desc[UR10][R20.64] ;  /* 0x0000000a140ea981 */ /* 0x0000a4000c1e1b00 */
[----:B0-----:R-:W-:-:S06]  /*4530*/  CS2R R20, SRZ ;  /* 0x0000000000147805 */ /* 0x001fcc000001ff00 */
[----:B------:R-:W3:Y:S01]  /*4540*/  @!P2 LDG.E.64 R20, desc[UR10][R16.64] ;  /* 0x0000000a1014a981 */ /* 0x000ee2000c1e1b00 */
[----:B------:R-:W-:-:S03]  /*4550*/  LOP3.LUT P1, RZ, R0, 0x2000, RZ, 0xc0, !PT ;  /* 0x0000200000ff7812 */ /* 0x000fc6000782c0ff */
[----:B------:R0:W-:Y:S04]  /*4560*/  STL.64 [R1+0x150], R10 ;  /* 0x0001500a01007387 */ /* 0x0001e80000100a00 */
[----:B------:R-:W4:Y:S01]  /*4570*/  LDL.LU.64 R16, [R1+0x3c8] ;  /* 0x0003c80001107983 */ /* 0x000f220000300a00 */
[----:B0-----:R-:W-:Y:S02]  /*4580*/  CS2R R10, SRZ ;  /* 0x00000000000a7805 */ /* 0x001fe4000001ff00 */
[----:B--2---:R-:W-:-:S05]  /*4590*/  @!P2 MOV R11, R15 ;  /* 0x0000000f000ba202 */ /* 0x004fca0000000f00 */
[----:B------:R-:W-:Y:S01]  /*45a0*/  STL [R1+0x3d4], R11 ;  /* 0x0003d40b01007387 */ /* 0x000fe20000100800 */
[----:B---3--:R-:W-:-:S05]  /*45b0*/  @!P2 MOV R10, R20 ;  /* 0x00000014000aa202 */ /* 0x008fca0000000f00 */
[----:B------:R0:W-:Y:S02]  /*45c0*/  STL [R1+0x36c], R10 ;  /* 0x00036c0a01007387 */ /* 0x0001e40000100800 */
[----:B0-----:R-:W-:-:S06]  /*45d0*/  CS2R R10, SRZ ;  /* 0x00000000000a7805 */ /* 0x001fcc000001ff00 */
[----:B------:R0:W2:Y:S04]  /*45e0*/  @!P1 LDG.E.64 R10, desc[UR10][R24.64] ;  /* 0x0000000a180a9981 */ /* 0x0000a8000c1e1b00 */
[----:B------:R1:W-:Y:S02]  /*45f0*/  STL [R1+0x4c0], R2 ;  /* 0x0004c00201007387 */ /* 0x0003e40000100800 */
[----:B-1----:R-:W-:Y:S01]  /*4600*/  HFMA2 R2, -RZ, RZ, 0, 0 ;  /* 0x00000000ff027431 */ /* 0x002fe200000001ff */
[----:B------:R-:W-:-:S05]  /*4610*/  @!P0 MOV R2, R3 ;  /* 0x0000000300028202 */ /* 0x000fca0000000f00 */
        /* <DEDUP_REMOVED lines=8> */
[----:B0-----:R-:W-:Y:S02]  /*46a0*/  MOV R24, R18 ;  /* 0x0000001200187202 */ /* 0x001fe40000000f00 */
[----:B------:R-:W-:Y:S02]  /*46b0*/  MOV R25, R19 ;  /* 0x0000001300197202 */ /* 0x000fe40000000f00 */
[----:B------:R-:W-:-:S06]  /*46c0*/  CS2R R18, SRZ ;  /* 0x0000000000127805 */ /* 0x000fcc000001ff00 */
[----:B----4-:R-:W3:Y:S04]  /*46d0*/  @!P1 LDG.E.64 R18, desc[UR10][R16.64] ;  /* 0x0000000a10129981 */ /* 0x010ee8000c1e1b00 */
[----:B------:R-:W4:Y:S01]  /*46e0*/  LDL.LU.64 R16, [R1+0x238] ;  /* 0x0002380001107983 */ /* 0x000f220000300a00 */
[----:B--2---:R-:W-:-:S05]  /*46f0*/  @!P1 MOV R2, R10 ;  /* 0x0000000a00029202 */ /* 0x004fca0000000f00 */
[----:B------:R0:W-:Y:S02]  /*4700*/  STL [R1+0x3c0], R2 ;  /* 0x0003c00201007387 */ /* 0x0001e40000100800 */
[----:B0-----:R-:W-:Y:S01]  /*4710*/  HFMA2 R2, -RZ, RZ, 0, 0 ;  /* 0x00000000ff027431 */ /* 0x001fe200000001ff */
[----:B------:R-:W-:-:S05]  /*4720*/  @!P1 MOV R2, R11 ;  /* 0x0000000b00029202 */ /* 0x000fca0000000f00 */
[----:B------:R0:W-:Y:S04]  /*4730*/  STL [R1+0x3c4], R2 ;  /* 0x0003c40201007387 */ /* 0x0001e80000100800 */
[----:B0-----:R-:W2:Y:S01]  /*4740*/  LDL.LU R2, [R1+0x4c0] ;  /* 0x0004c00001027983 */ /* 0x001ea20000300800 */
[----:B------:R-:W-:-:S03]  /*4750*/  LOP3.LUT P0, RZ, R0, 0x1000, RZ, 0xc0, !PT ;  /* 0x0000100000ff7812 */ /* 0x000fc6000780c0ff */
[----:B------:R0:W-:Y:S04]  /*4760*/  STL.64 [R1+0x158], R22 ;  /* 0x0001581601007387 */ /* 0x0001e80000100a00 */
[----:B0-----:R-:W3:Y:S04]  /*4770*/  LDL.LU.64 R22, [R1+0x3b8] ;  /* 0x0003b80001167983 */ /* 0x001ee80000300a00 */
[----:B--2---:R0:W-:Y:S02]  /*4780*/  STL.64 [R1+0x60], R2 ;  /* 0x0000600201007387 */ /* 0x0041e40000100a00 */
[----:B0-----:R-:W-:-:S06]  /*4790*/  CS2R R2, SRZ ;  /* 0x0000000000027805 */ /* 0x001fcc000001ff00 */
[----:B----4-:R0:W2:Y:S04]  /*47a0*/  @!P0 LDG.E.64 R2, desc[UR10][R16.64] ;  /* 0x0000000a10028981 */ /* 0x0100a8000c1e1b00 */
[----:B------:R1:W-:Y:S02]  /*47b0*/  STL [R1+0x4bc], R14 ;  /* 0x0004bc0e01007387 */ /* 0x0003e40000100800 */
[----:B-1----:R-:W-:Y:S01]  /*47c0*/  HFMA2 R14, -RZ, RZ, 0, 0 ;  /* 0x00000000ff0e7431 */ /* 0x002fe200000001ff */
[----:B---3--:R-:W-:-:S05]  /*47d0*/  @!P1 MOV R14, R19 ;  /* 0x00000013000e9202 */ /* 0x008fca0000000f00 */
[----:B------:R1:W-:Y:S02]  /*47e0*/  STL [R1+0x398], R14 ;  /* 0x0003980e01007387 */ /* 0x0003e40000100800 */
[----:B-1----:R-:W-:Y:S01]  /*47f0*/  HFMA2 R14, -RZ, RZ, 0, 0 ;  /* 0x00000000ff0e7431 */ /* 0x002fe200000001ff */
[----:B0-----:R-:W-:Y:S01]  /*4800*/  CS2R R16, SRZ ;  /* 0x0000000000107805 */ /* 0x001fe2000001ff00 */
[----:B------:R0:W-:Y:S05]  /*4810*/  STL.64 [R1+0x160], R12 ;  /* 0x0001600c01007387 */ /* 0x0001ea0000100a00 */
[----:B------:R1:W3:Y:S04]  /*4820*/  @!P0 LDG.E.64 R16, desc[UR10][R22.64] ;  /* 0x0000000a16108981 */ /* 0x0002e8000c1e1b00 */
[----:B0-----:R-:W4:Y:S01]  /*4830*/  LDL.LU.64 R12, [R1+0x220] ;  /* 0x00022000010c7983 */ /* 0x001f220000300a00 */
[----:B-1----:R-:W-:-:S02]  /*4840*/  MOV R22, R24 ;  /* 0x0000001800167202 */ /* 0x002fc40000000f00 */
[----:B------:R-:W-:Y:S02]  /*4850*/  MOV R23, R25 ;  /* 0x0000001900177202 */ /* 0x000fe40000000f00 */
[----:B------:R-:W-:Y:S02]  /*4860*/  MOV R24, R42 ;  /* 0x0000002a00187202 */ /* 0x000fe40000000f00 */
[----:B------:R-:W-:Y:S02]  /*4870*/  MOV R25, R43 ;  /* 0x0000002b00197202 */ /* 0x000fe40000000f00 */
        /* <DEDUP_REMOVED lines=8> */
[----:B------:R0:W-:Y:S02]  /*4900*/  STL [R1+0x4b8], R20 ;  /* 0x0004b81401007387 */ /* 0x0001e40000100800 */
[----:B0-----:R-:W-:Y:S02]  /*4910*/  MOV R20, RZ ;  /* 0x000000ff00147202 */ /* 0x001fe40000000f00 */
[----:B------:R-:W-:-:S05]  /*4920*/  @!P1 MOV R20, R18 ;  /* 0x0000001200149202 */ /* 0x000fca0000000f00 */
[----:B------:R0:W-:Y:S04]  /*4930*/  STL [R1+0x240], R20 ;  /* 0x0002401401007387 */ /* 0x0001e80000100800 */
[----:B------:R1:W-:Y:S01]  /*4940*/  STL [R1+0x4ac], R2 ;  /* 0x0004ac0201007387 */ /* 0x0003e20000100800 */
[----:B0-----:R-:W-:Y:S02]  /*4950*/  MOV R20, RZ ;  /* 0x000000ff00147202 */ /* 0x001fe40000000f00 */
[----:B---3--:R-:W-:Y:S01]  /*4960*/  @!P0 MOV R20, R16 ;  /* 0x0000001000148202 */ /* 0x008fe20000000f00 */
[----:B-1----:R-:W-:-:S04]  /*4970*/  HFMA2 R2, -RZ, RZ, 0, 0 ;  /* 0x00000000ff027431 */ /* 0x002fc800000001ff */
[----:B------:R0:W-:Y:S01]  /*4980*/  STL [R1+0x23c], R20 ;  /* 0x00023c1401007387 */ /* 0x0001e20000100800 */
[----:B------:R-:W-:-:S03]  /*4990*/  @!P0 MOV R2, R17 ;  /* 0x0000001100028202 */ /* 0x000fc60000000f00 */
[----:B0-----:R-:W3:Y:S04]  /*49a0*/  LDL.LU R20, [R1+0x4b8] ;  /* 0x0004b80001147983 */ /* 0x001ee80000300800 */
[----:B------:R-:W-:Y:S04]  /*49b0*/  STL [R1+0x4b0], R3 ;  /* 0x0004b00301007387 */ /* 0x000fe80000100800 */
[----:B------:R0:W-:Y:S04]  /*49c0*/  STL [R1+0x238], R2 ;  /* 0x0002380201007387 */ /* 0x0001e80000100800 */
[----:B0-----:R-:W3:Y:S04]  /*49d0*/  LDL.LU.64 R2, [R1+0x218] ;  /* 0x0002180001027983 */ /* 0x001ee80000300a00 */
[----:B--2---:R0:W-:Y:S02]  /*49e0*/  STL.64 [R1+0x68], R14 ;  /* 0x0000680e01007387 */ /* 0x0041e40000100a00 */
[----:B0-----:R-:W-:-:S06]  /*49f0*/  CS2R R14, SRZ ;  /* 0x00000000000e7805 */ /* 0x001fcc000001ff00 */
[----:B----4-:R0:W2:Y:S02]  /*4a00*/  @!P2 LDG.E.64 R14, desc[UR10][R12.64] ;  /* 0x0000000a0c0ea981 */ /* 0x0100a4000c1e1b00 */
[----:B0-----:R-:W-:-:S06]  /*4a10*/  CS2R R12, SRZ ;  /* 0x00000000000c7805 */ /* 0x001fcc000001ff00 */
[----:B------:R0:W4:Y:S02]  /*4a20*/  @!P2 LDG.E.64 R12, desc[UR10][R42.64] ;  /* 0x0000000a2a0ca981 */ /* 0x000124000c1e1b00 */
[----:B0-----:R-:W-:Y:S02]  /*4a30*/  MOV R42, R50 ;  /* 0x00000032002a7202 */ /* 0x001fe40000000f00 */
[----:B------:R-:W-:Y:S02]  /*4a40*/  MOV R43, R51 ;  /* 0x00000033002b7202 */ /* 0x000fe40000000f00 */
[----:B------:R-:W4:Y:S01]  /*4a50*/  LDL.LU.64 R50, [R1+0x3a0] ;  /* 0x0003a00001327983 */ /* 0x000f220000300a00 */
[----:B------:R-:W-:-:S03]  /*4a60*/  LOP3.LUT P1, RZ, R0, 0x400, RZ, 0xc0, !PT ;  /* 0x0000040000ff7812 */ /* 0x000fc6000782c0ff */
[----:B---3--:R0:W-:Y:S04]  /*4a70*/  STL.64 [R1+0x168], R20 ;  /* 0x0001681401007387 */ /* 0x0081e80000100a00 */
[----:B------:R1:W-:Y:S01]  /*4a80*/  STL.64 [R1+0x70], R10 ;  /* 0x0000700a01007387 */ /* 0x0003e20000100a00 */
[----:B0-----:R-:W-:Y:S01]  /*4a90*/  HFMA2 R21, -RZ, RZ, 0, 0 ;  /* 0x00000000ff157431 */ /* 0x001fe200000001ff */
[----:B------:R-:W-:Y:S02]  /*4aa0*/  MOV R20, RZ ;  /* 0x000000ff00147202 */ /* 0x000fe40000000f00 */
[----:B-1----:R-:W-:-:S06]  /*4ab0*/  CS2R R10, SRZ ;  /* 0x00000000000a7805 */ /* 0x002fcc000001ff00 */
[----:B------:R0:W3:Y:S01]  /*4ac0*/  @!P1 LDG.E.64 R10, desc[UR10][R2.64] ;  /* 0x0000000a020a9981 */ /* 0x0000e2000c1e1b00 */
[----:B--2---:R-:W-:-:S05]  /*4ad0*/  @!P2 MOV R21, R15 ;  /* 0x0000000f0015a202 */ /* 0x004fca0000000f00 */
[----:B------:R-:W-:Y:S01]  /*4ae0*/  STL [R1+0x3ac], R21 ;  /* 0x0003ac1501007387 */ /* 0x000fe20000100800 */
[----:B----4-:R-:W-:-:S05]  /*4af0*/  @!P2 MOV R20, R12 ;  /* 0x0000000c0014a202 */ /* 0x010fca0000000f00 */
[----:B------:R1:W-:Y:S02]  /*4b00*/  STL [R1+0x224], R20 ;  /* 0x0002241401007387 */ /* 0x0003e40000100800 */
[----:B-1----:R-:W-:-:S06]  /*4b10*/  CS2R R20, SRZ ;  /* 0x0000000000147805 */ /* 0x002fcc000001ff00 */
[----:B------:R-:W2:Y:S01]  /*4b20*/  @!P1 LDG.E.64 R20, desc[UR10][R50.64] ;  /* 0x0000000a32149981 */ /* 0x000ea2000c1e1b00 */
[----:B0-----:R-:W-:-:S03]  /*4b30*/  CS2R R2, SRZ ;  /* 0x0000000000027805 */ /* 0x001fc6000001ff00 */
[----:B------:R0:W-:Y:S04]  /*4b40*/  STL [R1+0x4b4], R16 ;  /* 0x0004b41001007387 */ /* 0x0001e80000100800 */
[----:B------:R1:W-:Y:S04]  /*4b50*/  STL.64 [R1+0x170], R18 ;  /* 0x0001701201007387 */ /* 0x0003e80000100a00 */
[----:B------:R-:W4:Y:S01]  /*4b60*/  LDL.LU.64 R50, [R1+0x390] ;  /* 0x0003900001327983 */ /* 0x000f220000300a00 */
[----:B0-----:R-:W-:Y:S01]  /*4b70*/  HFMA2 R16, -RZ, RZ, 0, 0 ;  /* 0x00000000ff107431 */ /* 0x001fe200000001ff */
[----:B---3--:R-:W-:-:S02]  /*4b80*/  @!P1 MOV R2, R10 ;  /* 0x0000000a00029202 */ /* 0x008fc40000000f00 */
[----:B-1----:R-:W3:Y:S01]  /*4b90*/  LDL.LU.64 R18, [R1+0x210] ;  /* 0x0002100001127983 */ /* 0x002ee20000300a00 */
[----:B------:R-:W-:-:S03]  /*4ba0*/  @!P2 MOV R16, R14 ;  /* 0x0000000e0010a202 */ /* 0x000fc60000000f00 */
[----:B------:R0:W-:Y:S02]  /*4bb0*/  STL [R1+0x3a0], R2 ;  /* 0x0003a00201007387 */ /* 0x0001e40000100800 */
[----:B0-----:R-:W-:Y:S02]  /*4bc0*/  MOV R2, RZ ;  /* 0x000000ff00027202 */ /* 0x001fe40000000f00 */
        /* <DEDUP_REMOVED lines=14> */
[----:B------:R-:W-:-:S02]  /*4cb0*/  LOP3.LUT P0, RZ, R0, 0x200, RZ, 0xc0, !PT ;  /* 0x0000020000ff7812 */ /* 0x000fc4000780c0ff */
[C---:B------:R-:W-:Y:S01]  /*4cc0*/  LOP3.LUT P2, RZ, R0.reuse, 0x100, RZ, 0xc0, !PT ;  /* 0x0000010000ff7812 */ /* 0x040fe2000784c0ff */
[----:B------:R0:W-:Y:S02]  /*4cd0*/  STL.64 [R1+0x80], R14 ;  /* 0x0000800e01007387 */ /* 0x0001e40000100a00 */
[----:B0-----:R-:W-:Y:S02]  /*4ce0*/  CS2R R14, SRZ ;  /* 0x00000000000e7805 */ /* 0x001fe4000001ff00 */
[----:B------:R-:W-:Y:S01]  /*4cf0*/  LOP3.LUT P1, RZ, R0, 0x80, RZ, 0xc0, !PT ;  /* 0x0000008000ff7812 */ /* 0x000fe2000782c0ff */
[----:B------:R0:W-:Y:S02]  /*4d00*/  STL.64 [R1+0x88], R10 ;  /* 0x0000880a01007387 */ /* 0x0001e40000100a00 */
[----:B0-----:R-:W-:-:S10]  /*4d10*/  CS2R R10, SRZ ;  /* 0x00000000000a7805 */ /* 0x001fd4000001ff00 */
[----:B------:R-:W3:Y:S04]  /*4d20*/  @!P1 LDG.E.64 R10, desc[UR10][R22.64] ;  /* 0x0000000a160a9981 */ /* 0x000ee8000c1e1b00 */
[----:B------:R-:W3:Y:S04]  /*4d30*/  LDL.LU.64 R22, [R1+0x358] ;  /* 0x0003580001167983 */ /* 0x000ee80000300a00 */
[----:B----4-:R0:W-:Y:S02]  /*4d40*/  STL.64 [R1+0x178], R16 ;  /* 0x0001781001007387 */ /* 0x0101e40000100a00 */
[----:B0-----:R-:W-:-:S02]  /*4d50*/  MOV R16, R52 ;  /* 0x0000003400107202 */ /* 0x001fc40000000f00 */
[----:B------:R-:W-:-:S05]  /*4d60*/  MOV R17, R53 ;  /* 0x0000003500117202 */ /* 0x000fca0000000f00 */
[----:B------:R0:W4:Y:S02]  /*4d70*/  @!P2 LDG.E.64 R14, desc[UR10][R16.64] ;  /* 0x0000000a100ea981 */ /* 0x000124000c1e1b00 */
[----:B0-----:R-:W-:-:S06]  /*4d80*/  CS2R R16, SRZ ;  /* 0x0000000000107805 */ /* 0x001fcc000001ff00 */
[----:B------:R-:W4:Y:S04]  /*4d90*/  @!P2 LDG.E.64 R16, desc[UR10][R40.64] ;  /* 0x0000000a2810a981 */ /* 0x000f28000c1e1b00 */
[----:B--2---:R0:W-:Y:S02]  /*4da0*/  STL.64 [R1+0x78], R2 ;  /* 0x0000780201007387 */ /* 0x0041e40000100a00 */
[----:B0-----:R-:W-:-:S06]  /*4db0*/  CS2R R2, SRZ ;  /* 0x0000000000027805 */ /* 0x001fcc000001ff00 */
[----:B---3--:R0:W2:Y:S02]  /*4dc0*/  @!P0 LDG.E.64 R2, desc[UR10][R18.64] ;  /* 0x0000000a12028981 */ /* 0x0080a4000c1e1b00 */
[----:B0-----:R-:W-:-:S06]  /*4dd0*/  CS2R R18, SRZ ;  /* 0x0000000000127805 */ /* 0x001fcc000001ff00 */
[----:B------:R0:W3:Y:S02]  /*4de0*/  @!P0 LDG.E.64 R18, desc[UR10][R50.64] ;  /* 0x0000000a32128981 */ /* 0x0000e4000c1e1b00 */
[----:B0-----:R-:W-:Y:S01]  /*4df0*/  HFMA2 R51, -RZ, RZ, 0, 0 ;  /* 0x00000000ff337431 */ /* 0x001fe200000001ff */
[----:B------:R-:W-:Y:S01]  /*4e00*/  MOV R52, R6 ;  /* 0x0000000600347202 */ /* 0x000fe20000000f00 */
[----:B------:R0:W-:Y:S01]  /*4e10*/  STL.64 [R1+0x180], R12 ;  /* 0x0001800c01007387 */ /* 0x0001e20000100a00 */
[----:B------:R-:W-:Y:S02]  /*4e20*/  MOV R53, R7 ;  /* 0x0000000700357202 */ /* 0x000fe40000000f00 */
[----:B------:R-:W-:Y:S02]  /*4e30*/  CS2R R6, SRZ ;  /* 0x0000000000067805 */ /* 0x000fe4000001ff00 */
[----:B------:R-:W-:Y:S01]  /*4e40*/  MOV R40, R38 ;  /* 0x0000002600287202 */ /* 0x000fe20000000f00 */
[----:B------:R1:W-:Y:S01]  /*4e50*/  STL.64 [R1+0x188], R20 ;  /* 0x0001881401007387 */ /* 0x0003e20000100a00 */
[----:B------:R-:W-:-:S03]  /*4e60*/  MOV R41, R39 ;  /* 0x0000002700297202 */ /* 0x000fc60000000f00 */
[----:B------:R-:W-:Y:S01]  /*4e70*/  STL.64 [R1+0xa0], R10 ;  /* 0x0000a00a01007387 */ /* 0x000fe20000100a00 */
[----:B0-----:R-:W-:Y:S01]  /*4e80*/  CS2R R12, SRZ ;  /* 0x00000000000c7805 */ /* 0x001fe2000001ff00 */
[----:B------:R-:W-:Y:S02]  /*4e90*/  UIMAD.WIDE UR6, UR8, 0x8, UR6 ;  /* 0x00000008080678a5 */ /* 0x000fe4000f8e0206 */
[----:B------:R-:W3:Y:S04]  /*4ea0*/  LDL.LU R50, [R1+0x4a8] ;  /* 0x0004a80001327983 */ /* 0x000ee80000300800 */
[----:B------:R0:W3:Y:S01]  /*4eb0*/  @!P1 LDG.E.64 R12, desc[UR10][R40.64] ;  /* 0x0000000a280c9981 */ /* 0x0000e2000c1e1b00 */
[----:B------:R-:W-:Y:S02]  /*4ec0*/  MOV R38, R36 ;  /* 0x0000002400267202 */ /* 0x000fe40000000f00 */
[----:B------:R-:W-:-:S02]  /*4ed0*/  MOV R39, R37 ;  /* 0x0000002500277202 */ /* 0x000fc40000000f00 */
[----:B------:R-:W-:Y:S02]  /*4ee0*/  MOV R36, R52 ;  /* 0x0000003400247202 */ /* 0x000fe40000000f00 */
[----:B------:R-:W-:Y:S02]  /*4ef0*/  MOV R37, R53 ;  /* 0x0000003500257202 */ /* 0x000fe40000000f00 */
[----:B------:R-:W-:Y:S02]  /*4f00*/  CS2R R52, SRZ ;  /* 0x0000000000347805 */ /* 0x000fe4000001ff00 */
[----:B-1----:R-:W-:Y:S01]  /*4f10*/  CS2R R20, SRZ ;  /* 0x0000000000147805 */ /* 0x002fe2000001ff00 */
[----:B----4-:R-:W-:Y:S01]  /*4f20*/  STL.64 [R1+0x98], R14 ;  /* 0x0000980e01007387 */ /* 0x010fe20000100a00 */
[----:B------:R-:W-:Y:S02]  /*4f30*/  @!P2 MOV R53, R16 ;  /* 0x000000100035a202 */ /* 0x000fe40000000f00 */
[----:B------:R-:W-:-:S02]  /*4f40*/  @!P2 MOV R52, R17 ;  /* 0x000000110034a202 */ /* 0x000fc40000000f00 */
[----:B--2---:R-:W-:-:S05]  /*4f50*/  @!P0 MOV R51, R2 ;  /* 0x0000000200338202 */ /* 0x004fca0000000f00 */
[----:B------:R1:W-:Y:S02]  /*4f60*/  STL [R1+0x390], R51 ;  /* 0x0003903301007387 */ /* 0x0003e40000100800 */
[----:B-1----:R-:W-:Y:S01]  /*4f70*/  HFMA2 R51, -RZ, RZ, 0, 0 ;  /* 0x00000000ff337431 */ /* 0x002fe200000001ff */
[----:B---3--:R-:W-:Y:S02]  /*4f80*/  @!P0 MOV R6, R18 ;  /* 0x0000001200068202 */ /* 0x008fe40000000f00 */
[----:B------:R-:W-:Y:S02]  /*4f90*/  @!P0 MOV R7, R19 ;  /* 0x0000001300078202 */ /* 0x000fe40000000f00 */
[----:B------:R-:W-:Y:S02]  /*4fa0*/  @!P0 MOV R51, R3 ;  /* 0x0000000300338202 */ /* 0x000fe40000000f00 */
[----:B------:R-:W-:Y:S01]  /*4fb0*/  LOP3.LUT P0, RZ, R0, 0x40, RZ, 0xc0, !PT ;  /* 0x0000004000ff7812 */ /* 0x000fe2000780c0ff */
[----:B------:R1:W-:Y:S04]  /*4fc0*/  STL [R1+0x210], R7 ;  /* 0x0002100701007387 */ /* 0x0003e80000100800 */
[----:B------:R2:W-:Y:S01]  /*4fd0*/  STL.64 [R1+0x90], R2 ;  /* 0x0000900201007387 */ /* 0x0005e20000100a00 */
[----:B-1----:R-:W-:-:S07]  /*4fe0*/  HFMA2 R7, -RZ, RZ, 0, 0 ;  /* 0x00000000ff077431 */ /* 0x002fce00000001ff */
[----:B------:R1:W3:Y:S01]  /*4ff0*/  @!P0 LDG.E.64 R20, desc[UR10][R22.64] ;  /* 0x0000000a16148981 */ /* 0x0002e2000c1e1b00 */
[----:B--2---:R-:W-:Y:S02]  /*5000*/  CS2R R2, SRZ ;  /* 0x0000000000027805 */ /* 0x004fe4000001ff00 */
[----:B------:R-:W-:-:S04]  /*5010*/  @!P2 MOV R7, R14 ;  /* 0x0000000e0007a202 */ /* 0x000fc80000000f00 */
[----:B------:R-:W2:Y:S04]  /*5020*/  @!P0 LDG.E.64 R2, desc[UR10][R24.64] ;  /* 0x0000000a18028981 */ /* 0x000ea8000c1e1b00 */
[----:B------:R4:W-:Y:S04]  /*5030*/  STL [R1+0x378], R7 ;  /* 0x0003780701007387 */ /* 0x0009e80000100800 */
[----:B------:R-:W3:Y:S01]  /*5040*/  LDL.LU.64 R24, [R1+0x340] ;  /* 0x0003400001187983 */ /* 0x000ee20000300a00 */
[----:B----4-:R-:W-:Y:S01]  /*5050*/  HFMA2 R7, -RZ, RZ, 0, 0 ;  /* 0x00000000ff077431 */ /* 0x010fe200000001ff */
[----:B------:R-:W-:-:S02]  /*5060*/  @!P2 MOV R7, R15 ;  /* 0x0000000f0007a202 */ /* 0x000fc40000000f00 */
[----:B------:R-:W-:Y:S02]  /*5070*/  LOP3.LUT P2, RZ, R0, 0x20, RZ, 0xc0, !PT ;  /* 0x0000002000ff7812 */ /* 0x000fe4000784c0ff */
[----:B------:R-:W-:-:S11]  /*5080*/  CS2R R14, SRZ ;  /* 0x00000000000e7805 */ /* 0x000fd6000001ff00 */
[----:B------:R-:W4:Y:S04]  /*5090*/  @!P2 LDG.E.64 R14, desc[UR10][R42.64] ;  /* 0x0000000a2a0ea981 */ /* 0x000f28000c1e1b00 */
[----:B------:R-:W4:Y:S04]  /*50a0*/  LDL.LU.64 R42, [R1+0x328] ;  /* 0x00032800012a7983 */ /* 0x000f280000300a00 */
[----:B------:R0:W-:Y:S02]  /*50b0*/  STL [R1+0x37c], R7 ;  /* 0x00037c0701007387 */ /* 0x0001e40000100800 */
[----:B0-----:R-:W-:Y:S01]  /*50c0*/  HFMA2 R7, -RZ, RZ, 0, 0 ;  /* 0x00000000ff077431 */ /* 0x001fe200000001ff */
[----:B------:R-:W-:-:S02]  /*50d0*/  MOV R41, R39 ;  /* 0x0000002700297202 */ /* 0x000fc40000000f00 */
[----:B------:R-:W-:Y:S02]  /*50e0*/  @!P1 MOV R7, R10 ;  /* 0x0000000a00079202 */ /* 0x000fe40000000f00 */
[----:B------:R-:W-:Y:S01]  /*50f0*/  MOV R39, R37 ;  /* 0x0000002500277202 */ /* 0x000fe20000000f00 */
[----:B------:R-:W-:Y:S02]  /*5100*/  HFMA2 R37, -RZ, RZ, 0, 0 ;  /* 0x00000000ff257431 */ /* 0x000fe400000001ff */
[----:B------:R0:W-:Y:S01]  /*5110*/  STL [R1+0x360], R7 ;  /* 0x0003600701007387 */ /* 0x0001e20000100800 */
[----:B------:R-:W-:-:S03]  /*5120*/  MOV R40, R38 ;  /* 0x0000002600287202 */ /* 0x000fc60000000f00 */
[----:B------:R1:W-:Y:S01]  /*5130*/  STL.64 [R1+0x190], R18 ;  /* 0x0001901201007387 */ /* 0x0003e20000100a00 */
[----:B------:R-:W-:Y:S01]  /*5140*/  MOV R38, R36 ;  /* 0x0000002400267202 */ /* 0x000fe20000000f00 */
[----:B0-----:R-:W-:Y:S01]  /*5150*/  HFMA2 R7, -RZ, RZ, 0, 0 ;  /* 0x00000000ff077431 */ /* 0x001fe200000001ff */
[----:B------:R-:W-:Y:S02]  /*5160*/  MOV R36, RZ ;  /* 0x000000ff00247202 */ /* 0x000fe40000000f00 */
[----:B-1----:R-:W-:Y:S02]  /*5170*/  CS2R R18, SRZ ;  /* 0x0000000000127805 */ /* 0x002fe4000001ff00 */
[----:B------:R-:W-:Y:S02]  /*5180*/  @!P1 MOV R7, R11 ;  /* 0x0000000b00079202 */ /* 0x000fe40000000f00 */
[----:B------:R-:W-:Y:S02]  /*5190*/  @!P1 MOV R36, R12 ;  /* 0x0000000c00249202 */ /* 0x000fe40000000f00 */
[----:B------:R-:W-:-:S02]  /*51a0*/  @!P1 MOV R37, R13 ;  /* 0x0000000d00259202 */ /* 0x000fc40000000f00 */
[----:B------:R-:W-:Y:S01]  /*51b0*/  LOP3.LUT P1, RZ, R0, 0x10, RZ, 0xc0, !PT ;  /* 0x0000001000ff7812 */ /* 0x000fe2000782c0ff */
[----:B------:R0:W-:Y:S02]  /*51c0*/  STL.64 [R1+0x198], R16 ;  /* 0x0001981001007387 */ /* 0x0001e40000100a00 */
[----:B0-----:R-:W-:Y:S02]  /*51d0*/  CS2R R16, SRZ ;  /* 0x0000000000107805 */ /* 0x001fe4000001ff00 */
[----:B------:R0:W-:Y:S08]  /*51e0*/  STL [R1+0x364], R7 ;  /* 0x0003640701007387 */ /* 0x0001f00000100800 */
[----:B------:R-:W4:Y:S01]  /*51f0*/  @!P1 LDG.E.64 R16, desc[UR10][R28.64] ;  /* 0x0000000a1c109981 */ /* 0x000f22000c1e1b00 */
[----:B------:R-:W-:Y:S01]  /*5200*/  CS2R R10, SRZ ;  /* 0x00000000000a7805 */ /* 0x000fe2000001ff00 */
[----:B0-----:R-:W-:Y:S01]  /*5210*/  HFMA2 R7, -RZ, RZ, 0, 0 ;  /* 0x00000000ff077431 */ /* 0x001fe200000001ff */
[----:B------:R-:W-:-:S02]  /*5220*/  MOV R22, R38 ;  /* 0x0000002600167202 */ /* 0x000fc40000000f00 */
[----:B------:R-:W-:Y:S02]  /*5230*/  MOV R23, R39 ;  /* 0x0000002700177202 */ /* 0x000fe40000000f00 */
[----:B------:R-:W-:Y:S01]  /*5240*/  CS2R R38, SRZ ;  /* 0x0000000000267805 */ /* 0x000fe2000001ff00 */
[----:B------:R-:W4:Y:S04]  /*5250*/  LDL.LU.64 R28, [R1+0x310] ;  /* 0x00031000011c7983 */ /* 0x000f280000300a00 */
[----:B------:R-:W-:Y:S04]  /*5260*/  STL.64 [R1+0x490], R52 ;  /* 0x0004903401007387 */ /* 0x000fe80000100a00 */
[----:B---3--:R-:W3:Y:S01]  /*5270*/  @!P2 LDG.E.64 R18, desc[UR10][R24.64] ;  /* 0x0000000a1812a981 */ /* 0x008ee2000c1e1b00 */
[----:B--2---:R-:W-:-:S05]  /*5280*/  @!P0 MOV R7, R2 ;  /* 0x0000000200078202 */ /* 0x004fca0000000f00 */
[----:B------:R0:W-:Y:S01]  /*5290*/  STL [R1+0x348], R7 ;  /* 0x0003480701007387 */ /* 0x0001e20000100800 */
[----:B------:R-:W-:Y:S02]  /*52a0*/  @!P0 MOV R38, R20 ;  /* 0x0000001400268202 */ /* 0x000fe40000000f00 */
[----:B------:R-:W-:Y:S01]  /*52b0*/  @!P0 MOV R39, R21 ;  /* 0x0000001500278202 */ /* 0x000fe20000000f00 */
[----:B0-----:R-:W-:Y:S01]  /*52c0*/  HFMA2 R7, -RZ, RZ, 0, 0 ;  /* 0x00000000ff077431 */ /* 0x001fe200000001ff */
[----:B------:R-:W-:Y:S02]  /*52d0*/  @!P0 MOV R7, R3 ;  /* 0x0000000300078202 */ /* 0x000fe40000000f00 */
[----:B------:R-:W-:Y:S01]  /*52e0*/  LOP3.LUT P0, RZ, R0, 0x8, RZ, 0xc0, !PT ;  /* 0x0000000800ff7812 */ /* 0x000fe2000780c0ff */
[----:B----4-:R-:W2:Y:S04]  /*52f0*/  @!P1 LDG.E.64 R10, desc[UR10][R42.64] ;  /* 0x0000000a2a0a9981 */ /* 0x010ea8000c1e1b00 */
[----:B------:R0:W-:Y:S02]  /*5300*/  STL.64 [R1+0xa8], R2 ;  /* 0x0000a80201007387 */ /* 0x0001e40000100a00 */
[----:B0-----:R-:W-:-:S06]  /*5310*/  CS2R R2, SRZ ;  /* 0x0000000000027805 */ /* 0x001fcc000001ff00 */
[----:B------:R0:W4:Y:S02]  /*5320*/  @!P0 LDG.E.64 R2, desc[UR10][R22.64] ;  /* 0x0000000a16028981 */ /* 0x000124000c1e1b00 */
[----:B0-----:R-:W-:Y:S02]  /*5330*/  MOV R22, R32 ;  /* 0x0000002000167202 */ /* 0x001fe40000000f00 */
[----:B------:R-:W-:Y:S02]  /*5340*/  MOV R23, R33 ;  /* 0x0000002100177202 */ /* 0x000fe40000000f00 */
[----:B------:R-:W4:Y:S01]  /*5350*/  LDL.LU.64 R32, [R1+0x2e0] ;  /* 0x0002e00001207983 */ /* 0x000f220000300a00 */
[----:B------:R-:W-:Y:S02]  /*5360*/  MOV R24, R40 ;  /* 0x0000002800187202 */ /* 0x000fe40000000f00 */
[----:B------:R-:W-:Y:S02]  /*5370*/  MOV R25, R41 ;  /* 0x0000002900197202 */ /* 0x000fe40000000f00 */
[----:B------:R-:W-:-:S02]  /*5380*/  MOV R52, R24 ;  /* 0x0000001800347202 */ /* 0x000fc40000000f00 */
[----:B------:R-:W-:Y:S02]  /*5390*/  MOV R53, R25 ;  /* 0x0000001900357202 */ /* 0x000fe40000000f00 */
[----:B------:R-:W4:Y:S04]  /*53a0*/  LDL.LU.64 R24, [R1+0x2f8] ;  /* 0x0002f80001187983 */ /* 0x000f280000300a00 */
[----:B------:R0:W-:Y:S02]  /*53b0*/  STL [R1+0x34c], R7 ;  /* 0x00034c0701007387 */ /* 0x0001e40000100800 */
[----:B0-----:R-:W-:Y:S01]  /*53c0*/  HFMA2 R7, -RZ, RZ, 0, 0 ;  /* 0x00000000ff077431 */ /* 0x001fe200000001ff */
[----:B------:R-:W-:-:S05]  /*53d0*/  @!P2 MOV R7, R14 ;  /* 0x0000000e0007a202 */ /* 0x000fca0000000f00 */
[----:B------:R0:W-:Y:S01]  /*53e0*/  STL [R1+0x338], R7 ;  /* 0x0003380701007387 */ /* 0x0001e20000100800 */
[----:B------:R-:W-:Y:S01]  /*53f0*/  CS2R R40, SRZ ;  /* 0x0000000000287805 */ /* 0x000fe2000001ff00 */
[----:B0-----:R-:W-:Y:S01]  /*5400*/  HFMA2 R7, -RZ, RZ, 0, 0 ;  /* 0x00000000ff077431 */ /* 0x001fe200000001ff */
[----:B------:R-:W-:Y:S01]  /*5410*/  @!P2 MOV R7, R15 ;  /* 0x0000000f0007a202 */ /* 0x000fe20000000f00 */
[----:B------:R0:W-:Y:S04]  /*5420*/  STL.64 [R1+0x1a8], R20 ;  /* 0x0001a81401007387 */ /* 0x0001e80000100a00 */
[----:B------:R1:W-:Y:S01]  /*5430*/  STL [R1+0x33c], R7 ;  /* 0x00033c0701007387 */ /* 0x0003e20000100800 */
[----:B0-----:R-:W-:Y:S01]  /*5440*/  CS2R R20, SRZ ;  /* 0x0000000000147805 */ /* 0x001fe2000001ff00 */
[----:B-1----:R-:W-:Y:S01]  /*5450*/  HFMA2 R7, -RZ, RZ, 0, 0 ;  /* 0x00000000ff077431 */ /* 0x002fe200000001ff */
[----:B------:R-:W-:-:S05]  /*5460*/  @!P1 MOV R7, R16 ;  /* 0x0000001000079202 */ /* 0x000fca0000000f00 */
[----:B------:R0:W-:Y:S01]  /*5470*/  STL [R1+0x340], R7 ;  /* 0x0003400701007387 */ /* 0x0001e20000100800 */
[----:B------:R-:W-:Y:S01]  /*5480*/  CS2R R42, SRZ ;  /* 0x00000000002a7805 */ /* 0x000fe2000001ff00 */
[----:B0-----:R-:W-:Y:S01]  /*5490*/  HFMA2 R7, -RZ, RZ, 0, 0 ;  /* 0x00000000ff077431 */ /* 0x001fe200000001ff */
[----:B------:R-:W-:Y:S01]  /*54a0*/  @!P1 MOV R7, R17 ;  /* 0x0000001100079202 */ /* 0x000fe20000000f00 */
[----:B------:R0:W-:Y:S04]  /*54b0*/  STL.64 [R1+0x1a0], R12 ;  /* 0x0001a00c01007387 */ /* 0x0001e80000100a00 */
[----:B------:R1:W-:Y:S01]  /*54c0*/  STL.64 [R1+0xb8], R16 ;  /* 0x0000b81001007387 */ /* 0x0003e20000100a00 */
[----:B0-----:R-:W-:Y:S02]  /*54d0*/  CS2R R12, SRZ ;  /* 0x00000000000c7805 */ /* 0x001fe4000001ff00 */
[----:B-1----:R-:W-:-:S04]  /*54e0*/  CS2R R16, SRZ ;  /* 0x0000000000107805 */ /* 0x002fc8000001ff00 */
[----:B------:R0:W4:Y:S04]  /*54f0*/  @!P0 LDG.E.64 R12, desc[UR10][R28.64] ;  /* 0x0000000a1c0c8981 */ /* 0x000128000c1e1b00 */
[----:B------:R1:W-:Y:S02]  /*5500*/  STL.64 [R1+0xb0], R14 ;  /* 0x0000b00e01007387 */ /* 0x0003e40000100a00 */
[----:B-1----:R-:W-:Y:S02]  /*5510*/  CS2R R14, SRZ ;  /* 0x00000000000e7805 */ /* 0x002fe4000001ff00 */
[----:B---3--:R-:W-:Y:S02]  /*5520*/  @!P2 MOV R40, R18 ;  /* 0x000000120028a202 */ /* 0x008fe40000000f00 */
[----:B------:R-:W-:-:S02]  /*5530*/  @!P2 MOV R41, R19 ;  /* 0x000000130029a202 */ /* 0x000fc40000000f00 */
[----:B------:R-:W-:-:S13]  /*5540*/  LOP3.LUT P2, RZ, R0, 0x4, RZ, 0xc0, !PT ;  /* 0x0000000400ff7812 */ /* 0x000fda000784c0ff */
[----:B------:R-:W3:Y:S01]  /*5550*/  @!P2 LDG.E.64 R20, desc[UR10][R52.64] ;  /* 0x0000000a3414a981 */ /* 0x000ee2000c1e1b00 */
[----:B--2---:R-:W-:Y:S02]  /*5560*/  @!P1 MOV R42, R10 ;  /* 0x0000000a002a9202 */ /* 0x004fe40000000f00 */
[----:B------:R-:W-:Y:S01]  /*5570*/  @!P1 MOV R43, R11 ;  /* 0x0000000b002b9202 */ /* 0x000fe20000000f00 */
[----:B------:R1:W-:Y:S01]  /*5580*/  STL.64 [R1+0x1b0], R18 ;  /* 0x0001b01201007387 */ /* 0x0003e20000100a00 */
[----:B------:R-:W-:-:S03]  /*5590*/  LOP3.LUT P1, RZ, R0, 0x2, RZ, 0xc0, !PT ;  /* 0x0000000200ff7812 */ /* 0x000fc6000782c0ff */
[----:B------:R2:W-:Y:S01]  /*55a0*/  STL [R1+0x358], R7 ;  /* 0x0003580701007387 */ /* 0x0005e20000100800 */
[----:B0-----:R-:W-:Y:S02]  /*55b0*/  MOV R28, R26 ;  /* 0x0000001a001c7202 */ /* 0x001fe40000000f00 */
[----:B------:R-:W-:Y:S01]  /*55c0*/  MOV R29, R27 ;  /* 0x0000001b001d7202 */ /* 0x000fe20000000f00 */
[----:B------:R0:W-:Y:S04]  /*55d0*/  STL.64 [R1+0x1b8], R10 ;  /* 0x0001b80a01007387 */ /* 0x0001e80000100a00 */
[----:B------:R0:W-:Y:S04]  /*55e0*/  STL [R1+0x394], R51 ;  /* 0x0003943301007387 */ /* 0x0001e80000100800 */
[----:B------:R-:W3:Y:S01]  /*55f0*/  @!P1 LDG.E.64 R16, desc[UR10][R22.64] ;  /* 0x0000000a16109981 */ /* 0x000ee2000c1e1b00 */
[----:B-1----:R-:W-:-:S03]  /*5600*/  CS2R R18, SRZ ;  /* 0x0000000000127805 */ /* 0x002fc6000001ff00 */
[----:B----4-:R-:W4:Y:S04]  /*5610*/  @!P2 LDG.E.64 R14, desc[UR10][R24.64] ;  /* 0x0000000a180ea981 */ /* 0x010f28000c1e1b00 */
[----:B------:R1:W4:Y:S01]  /*5620*/  @!P1 LDG.E.64 R18, desc[UR10][R32.64] ;  /* 0x0000000a20129981 */ /* 0x000322000c1e1b00 */
[----:B--2---:R-:W-:Y:S01]  /*5630*/  HFMA2 R7, -RZ, RZ, 0, 0 ;  /* 0x00000000ff077431 */ /* 0x004fe200000001ff */
[----:B------:R-:W-:Y:S02]  /*5640*/  MOV R26, R44 ;  /* 0x0000002c001a7202 */ /* 0x000fe40000000f00 */
[----:B------:R-:W-:Y:S01]  /*5650*/  MOV R27, R45 ;  /* 0x0000002d001b7202 */ /* 0x000fe20000000f00 */
[----:B------:R-:W-:Y:S01]  /*5660*/  STL.64 [R1+0xc0], R2 ;  /* 0x0000c00201007387 */ /* 0x000fe20000100a00 */
[----:B------:R-:W-:-:S02]  /*5670*/  @!P0 MOV R7, R2 ;  /* 0x0000000200078202 */ /* 0x000fc40000000f00 */
[----:B0-----:R-:W-:Y:S01]  /*5680*/  CS2R R10, SRZ ;  /* 0x00000000000a7805 */ /* 0x001fe2000001ff00 */
[----:B------:R-:W2:Y:S04]  /*5690*/  LDL.LU R51, [R1+0x4a4] ;  /* 0x0004a40001337983 */ /* 0x000ea80000300800 */
[----:B------:R0:W-:Y:S04]  /*56a0*/  STL [R1+0x35c], R7 ;  /* 0x00035c0701007387 */ /* 0x0001e80000100800 */
[----:B------:R-:W2:Y:S01]  /*56b0*/  LDL.LU.64 R52, [R1+0x228] ;  /* 0x0002280001347983 */ /* 0x000ea20000300a00 */
[----:B0-----:R-:W-:Y:S01]  /*56c0*/  HFMA2 R7, -RZ, RZ, 0, 0 ;  /* 0x00000000ff077431 */ /* 0x001fe200000001ff */
[----:B------:R-:W-:-:S05]  /*56d0*/  @!P0 MOV R7, R3 ;  /* 0x0000000300078202 */ /* 0x000fca0000000f00 */
[----:B------:R0:W-:Y:S02]  /*56e0*/  STL [R1+0x3c8], R7 ;  /* 0x0003c80701007387 */ /* 0x0001e40000100800 */
[----:B0-----:R-:W-:Y:S01]  /*56f0*/  HFMA2 R7, -RZ, RZ, 0, 0 ;  /* 0x00000000ff077431 */ /* 0x001fe200000001ff */
[----:B------:R-:W-:Y:S02]  /*5700*/  CS2R R44, SRZ ;  /* 0x00000000002c7805 */ /* 0x000fe4000001ff00 */
[----:B------:R-:W-:Y:S02]  /*5710*/  CS2R R2, SRZ ;  /* 0x0000000000027805 */ /* 0x000fe4000001ff00 */
[----:B-1----:R-:W-:Y:S02]  /*5720*/  MOV R32, R48 ;  /* 0x0000003000207202 */ /* 0x002fe40000000f00 */
[----:B------:R-:W-:Y:S02]  /*5730*/  MOV R33, R49 ;  /* 0x0000003100217202 */ /* 0x000fe40000000f00 */
[----:B------:R-:W-:-:S02]  /*5740*/  CS2R R48, SRZ ;  /* 0x0000000000307805 */ /* 0x000fc4000001ff00 */
[----:B------:R-:W-:Y:S02]  /*5750*/  MOV R24, R30 ;  /* 0x0000001e00187202 */ /* 0x000fe40000000f00 */
[----:B------:R-:W-:Y:S02]  /*5760*/  MOV R25, R31 ;  /* 0x0000001f00197202 */ /* 0x000fe40000000f00 */
[----:B------:R-:W-:Y:S02]  /*5770*/  MOV R30, R46 ;  /* 0x0000002e001e7202 */ /* 0x000fe40000000f00 */
[----:B------:R-:W-:Y:S02]  /*5780*/  MOV R31, R47 ;  /* 0x0000002f001f7202 */ /* 0x000fe40000000f00 */
[----:B------:R-:W-:Y:S02]  /*5790*/  @!P0 MOV R44, R12 ;  /* 0x0000000c002c8202 */ /* 0x000fe40000000f00 */
[----:B------:R-:W-:-:S02]  /*57a0*/  @!P0 MOV R45, R13 ;  /* 0x0000000d002d8202 */ /* 0x000fc40000000f00 */
[----:B------:R-:W-:Y:S01]  /*57b0*/  LOP3.LUT P0, RZ, R0, 0x1, RZ, 0xc0, !PT ;  /* 0x0000000100ff7812 */ /* 0x000fe2000780c0ff */
[----:B------:R0:W-:-:S12]  /*57c0*/  STL.64 [R1+0x1c0], R12 ;  /* 0x0001c00c01007387 */ /* 0x0001d80000100a00 */
[----:B------:R-:W2:Y:S01]  /*57d0*/  @!P0 LDG.E.64 R2, desc[UR10][R28.64] ;  /* 0x0000000a1c028981 */ /* 0x000ea2000c1e1b00 */
[----:B0-----:R-:W-:-:S03]  /*57e0*/  CS2R R12, SRZ ;  /* 0x00000000000c7805 */ /* 0x001fc6000001ff00 */
[----:B------:R0:W2:Y:S04]  /*57f0*/  @!P0 LDG.E.64 R10, desc[UR10][R26.64] ;  /* 0x0000000a1a0a8981 */ /* 0x0000a8000c1e1b00 */
[----:B------:R-:W2:Y:S01]  /*5800*/  LDL.LU.64 R28, [R1+0x268] ;  /* 0x00026800011c7983 */ /* 0x000ea20000300a00 */
[----:B0-----:R-:W-:Y:S02]  /*5810*/  MOV R26, R4 ;  /* 0x00000004001a7202 */ /* 0x001fe40000000f00 */
[----:B------:R-:W-:Y:S02]  /*5820*/  MOV R27, R5 ;  /* 0x00000005001b7202 */ /* 0x000fe40000000f00 */
[----:B------:R-:W2:Y:S01]  /*5830*/  LDL.LU.64 R4, [R1+0x248] ;  /* 0x0002480001047983 */ /* 0x000ea20000300a00 */
[----:B------:R-:W-:-:S02]  /*5840*/  CS2R R46, SRZ ;  /* 0x00000000002e7805 */ /* 0x000fc4000001ff00 */
[----:B---3--:R-:W-:-:S05]  /*5850*/  @!P2 MOV R7, R20 ;  /* 0x000000140007a202 */ /* 0x008fca0000000f00 */
        /* <DEDUP_REMOVED lines=8> */
[----:B------:R-:W-:Y:S02]  /*58e0*/  @!P1 MOV R7, R17 ;  /* 0x0000001100079202 */ /* 0x000fe40000000f00 */
[----:B----4-:R-:W-:Y:S02]  /*58f0*/  @!P1 MOV R48, R18 ;  /* 0x0000001200309202 */ /* 0x010fe40000000f00 */
[----:B------:R-:W-:Y:S02]  /*5900*/  @!P1 MOV R49, R19 ;  /* 0x0000001300319202 */ /* 0x000fe40000000f00 */
[----:B------:R-:W-:Y:S01]  /*5910*/  LOP3.LUT P1, RZ, R0, 0x4000000, RZ, 0xc0, !PT ;  /* 0x0400000000ff7812 */ /* 0x000fe2000782c0ff */
[----:B------:R0:W-:-:S12]  /*5920*/  STL.64 [R1+0xc8], R20 ;  /* 0x0000c81401007387 */ /* 0x0001d80000100a00 */
[----:B------:R-:W3:Y:S01]  /*5930*/  @!P1 LDG.E.64 R12, desc[UR10][R8.64] ;  /* 0x0000000a080c9981 */ /* 0x000ee2000c1e1b00 */
[----:B0-----:R-:W-:-:S06]  /*5940*/  CS2R R20, SRZ ;  /* 0x0000000000147805 */ /* 0x001fcc000001ff00 */
[----:B------:R0:W4:Y:S04]  /*5950*/  @!P3 LDG.E.64 R20, desc[UR10][R30.64] ;  /* 0x0000000a1e14b981 */ /* 0x000128000c1e1b00 */
[----:B------:R-:W3:Y:S01]  /*5960*/  LDL.LU.64 R8, [R1+0x230] ;  /* 0x0002300001087983 */ /* 0x000ee20000300a00 */
[----:B------:R-:W-:Y:S02]  /*5970*/  @!P2 MOV R46, R14 ;  /* 0x0000000e002ea202 */ /* 0x000fe40000000f00 */
[----:B0-----:R-:W-:Y:S01]  /*5980*/  MOV R30, UR6 ;  /* 0x00000006001e7c02 */ /* 0x001fe20008000f00 */
[----:B------:R0:W-:Y:S01]  /*5990*/  STL.64 [R1+0x1c8], R14 ;  /* 0x0001c80e01007387 */ /* 0x0001e20000100a00 */
[----:B------:R-:W-:Y:S02]  /*59a0*/  MOV R31, UR7 ;  /* 0x00000007001f7c02 */ /* 0x000fe40008000f00 */
[----:B------:R-:W-:-:S02]  /*59b0*/  CS2R R22, SRZ ;  /* 0x0000000000167805 */ /* 0x000fc4000001ff00 */
[----:B------:R-:W-:Y:S01]  /*59c0*/  @!P2 MOV R47, R15 ;  /* 0x0000000f002fa202 */ /* 0x000fe20000000f00 */
[----:B------:R1:W-:Y:S01]  /*59d0*/  STL.64 [R1+0xd0], R16 ;  /* 0x0000d01001007387 */ /* 0x0003e20000100a00 */
[----:B------:R-:W3:Y:S03]  /*59e0*/  LDCU.U8 UR6, c[0x0][0x414] ;  /* 0x00008280ff0677ac */ /* 0x000ee60008000000 */
[----:B------:R-:W4:Y:S01]  /*59f0*/  LDG.E.64 R30, desc[UR10][R30.64] ;  /* 0x0000000a1e1e7981 */ /* 0x000f22000c1e1b00 */
[----:B0-----:R-:W-:-:S03]  /*5a00*/  CS2R R14, SRZ ;  /* 0x00000000000e7805 */ /* 0x001fc6000001ff00 */
[----:B------:R0:W-:Y:S04]  /*5a10*/  STL.64 [R1+0x1d0], R18 ;  /* 0x0001d01201007387 */ /* 0x0001e80000100a00 */
[----:B------:R0:W4:Y:S04]  /*5a20*/  @!P3 LDG.E.64 R22, desc[UR10][R26.64] ;  /* 0x0000000a1a16b981 */ /* 0x000128000c1e1b00 */
[----:B------:R-:W4:Y:S04]  /*5a30*/  @!P1 LDG.E.64 R14, desc[UR10][R32.64] ;  /* 0x0000000a200e9981 */ /* 0x000f28000c1e1b00 */
[----:B------:R-:W4:Y:S01]  /*5a40*/  LDL.LU.64 R32, [R1+0x260] ;  /* 0x0002600001207983 */ /* 0x000f220000300a00 */
[----:B------:R-:W-:-:S02]  /*5a50*/  LOP3.LUT P2, RZ, R0, 0x8000000, RZ, 0xc0, !PT ;  /* 0x0800000000ff7812 */ /* 0x000fc4000784c0ff */
[----:B-1----:R-:W-:Y:S02]  /*5a60*/  CS2R R16, SRZ ;  /* 0x0000000000107805 */ /* 0x002fe4000001ff00 */
[----:B0-----:R-:W-:-:S09]  /*5a70*/  CS2R R18, SRZ ;  /* 0x0000000000127805 */ /* 0x001fd2000001ff00 */
[----:B------:R0:W4:Y:S01]  /*5a80*/  @!P2 LDG.E.64 R16, desc[UR10][R24.64] ;  /* 0x0000000a1810a981 */ /* 0x000122000c1e1b00 */
[----:B------:R-:W-:-:S03]  /*5a90*/  CS2R R26, SRZ ;  /* 0x00000000001a7805 */ /* 0x000fc6000001ff00 */
[----:B------:R-:W4:Y:S01]  /*5aa0*/  @!P2 LDG.E.64 R18, desc[UR10][R34.64] ;  /* 0x0000000a2212a981 */ /* 0x000f22000c1e1b00 */
[----:B0-----:R-:W-:-:S03]  /*5ab0*/  CS2R R24, SRZ ;  /* 0x0000000000187805 */ /* 0x001fc6000001ff00 */
[----:B------:R0:W-:Y:S04]  /*5ac0*/  STL [R1+0x428], R7 ;  /* 0x0004280701007387 */ /* 0x0001e80000100800 */
[----:B--2---:R1:W2:Y:S04]  /*5ad0*/  @!P4 LDG.E.64 R26, desc[UR10][R28.64] ;  /* 0x0000000a1c1ac981 */ /* 0x0042a8000c1e1b00 */
[----:B------:R0:W2:Y:S01]  /*5ae0*/  @!P4 LDG.E.64 R24, desc[UR10][R4.64] ;  /* 0x0000000a0418c981 */ /* 0x0000a2000c1e1b00 */
[----:B-1----:R-:W-:Y:S01]  /*5af0*/  CS2R R28, SRZ ;  /* 0x00000000001c7805 */ /* 0x002fe2000001ff00 */
[----:B0-----:R-:W0:Y:S01]  /*5b00*/  S2R R5, SR_TID.X ;  /* 0x0000000000057919 */ /* 0x001e220000002100 */
[----:B------:R-:W-:Y:S01]  /*5b10*/  HFMA2 R7, -RZ, RZ, 0, 0 ;  /* 0x00000000ff077431 */ /* 0x000fe200000001ff */
[----:B------:R-:W-:-:S05]  /*5b20*/  @!P0 MOV R7, R2 ;  /* 0x0000000200078202 */ /* 0x000fca0000000f00 */
[----:B------:R1:W-:Y:S02]  /*5b30*/  STL [R1+0x268], R7 ;  /* 0x0002680701007387 */ /* 0x0003e40000100800 */
[----:B-1----:R-:W-:Y:S01]  /*5b40*/  HFMA2 R7, -RZ, RZ, 0, 0 ;  /* 0x00000000ff077431 */ /* 0x002fe200000001ff */
[----:B0-----:R-:W-:-:S05]  /*5b50*/  LOP3.LUT R0, R5, 0xffff, RZ, 0xc0, !PT ;  /* 0x0000ffff05007812 */ /* 0x001fca00078ec0ff */
[----:B------:R-:W-:Y:S01]  /*5b60*/  IMAD R0, R0, 0x751, RZ ;  /* 0x0000075100007824 */ /* 0x000fe200078e02ff */
[----:B------:R-:W-:-:S04]  /*5b70*/  @!P0 MOV R7, R3 ;  /* 0x0000000300078202 */ /* 0x000fc80000000f00 */
[----:B------:R-:W-:-:S04]  /*5b80*/  SHF.R.U32.HI R0, RZ, 0x10, R0 ;  /* 0x00000010ff007819 */ /* 0x000fc80000011600 */
[----:B------:R-:W-:Y:S02]  /*5b90*/  PRMT R0, R0, 0x9910, RZ ;  /* 0x0000991000007816 */ /* 0x000fe400000000ff */
[----:B------:R-:W-:-:S03]  /*5ba0*/  CS2R R34, SRZ ;  /* 0x0000000000227805 */ /* 0x000fc6000001ff00 */
[----:B------:R-:W-:Y:S01]  /*5bb0*/  IMAD R0, R0, 0x23, RZ ;  /* 0x0000002300007824 */ /* 0x000fe200078e02ff */
[----:B------:R-:W-:Y:S04]  /*5bc0*/  STL.64 [R1+0x498], R36 ;  /* 0x0004982401007387 */ /* 0x000fe80000100a00 */
[----:B------:R-:W-:Y:S01]  /*5bd0*/  IADD3 R0, PT, PT, RZ, -R0, RZ ;  /* 0x80000000ff007210 */ /* 0x000fe20007ffe0ff */
[----:B------:R0:W2:Y:S03]  /*5be0*/  @!P6 LDG.E.64 R34, desc[UR10][R52.64] ;  /* 0x0000000a3422e981 */ /* 0x0000a6000c1e1b00 */
[----:B------:R-:W-:Y:S01]  /*5bf0*/  PRMT R0, R0, 0x7710, RZ ;  /* 0x0000771000007816 */ /* 0x000fe200000000ff */
[----:B0-----:R-:W0:Y:S03]  /*5c00*/  LDC.64 R52, c[0x0][0x3a8] ;  /* 0x0000ea00ff347b82 */ /* 0x001e260000000a00 */
[----:B------:R-:W-:Y:S01]  /*5c10*/  IADD3 R0, PT, PT, R0, R5, RZ ;  /* 0x0000000500007210 */ /* 0x000fe20007ffe0ff */
[----:B------:R1:W-:Y:S03]  /*5c20*/  STL [R1+0x26c], R7 ;  /* 0x00026c0701007387 */ /* 0x0003e60000100800 */
[----:B------:R-:W-:-:S04]  /*5c30*/  SHF.L.U32 R0, R0, 0x1, RZ ;  /* 0x0000000100007819 */ /* 0x000fc800000006ff */
[----:B-1----:R-:W-:Y:S02]  /*5c40*/  LOP3.LUT R7, R0, 0xffff, RZ, 0xc0, !PT ;  /* 0x0000ffff00077812 */ /* 0x002fe400078ec0ff */
[----:B------:R-:W-:-:S05]  /*5c50*/  MOV R0, UR13 ;  /* 0x0000000d00007c02 */ /* 0x000fca0008000f00 */
[----:B------:R-:W-:Y:S01]  /*5c60*/  IMAD R0, R0, 0x46, R7 ;  /* 0x0000004600007824 */ /* 0x000fe200078e0207 */
[----:B------:R-:W-:Y:S03]  /*5c70*/  STL [R1+0x478], R7 ;  /* 0x0004780701007387 */ /* 0x000fe60000100800 */
[----:B0-----:R-:W-:Y:S01]  /*5c80*/  IMAD.WIDE R52, R0, 0x2, R52 ;  /* 0x0000000200347825 */ /* 0x001fe200078e0234 */
[----:B------:R-:W-:Y:S04]  /*5c90*/  STL.64 [R1+0x1d8], R10 ;  /* 0x0001d80a01007387 */ /* 0x000fe80000100a00 */
[----:B------:R-:W2:Y:S04]  /*5ca0*/  LDG.E.U16 R5, desc[UR10][R52.64+0x2] ;  /* 0x0000020a34057981 */ /* 0x000ea8000c1e1500 */
[----:B---3--:R4:W3:Y:S04]  /*5cb0*/  @!P5 LDG.E.64 R28, desc[UR10][R8.64] ;  /* 0x0000000a081cd981 */ /* 0x0088e8000c1e1b00 */
[----:B------:R-:W3:Y:S01]  /*5cc0*/  LDG.E.U16 R8, desc[UR10][R52.64] ;  /* 0x0000000a34087981 */ /* 0x000ee2000c1e1500 */
[----:B----4-:R-:W-:-:S02]  /*5cd0*/  MOV R9, R31 ;  /* 0x0000001f00097202 */ /* 0x010fc40000000f00 */
[----:B------:R-:W-:Y:S02]  /*5ce0*/  MOV R4, R30 ;  /* 0x0000001e00047202 */ /* 0x000fe40000000f00 */
[----:B------:R-:W-:Y:S01]  /*5cf0*/  CS2R R30, SRZ ;  /* 0x00000000001e7805 */ /* 0x000fe2000001ff00 */
[----:B------:R-:W-:Y:S04]  /*5d00*/  STL.64 [R1+0xe0], R12 ;  /* 0x0000e00c01007387 */ /* 0x000fe80000100a00 */
[----:B------:R-:W-:Y:S04]  /*5d10*/  STL.64 [R1+0xd8], R2 ;  /* 0x0000d80201007387 */ /* 0x000fe80000100a00 */
[----:B------:R0:W-:Y:S04]  /*5d20*/  STL [R1+0x214], R6 ;  /* 0x0002140601007387 */ /* 0x0001e80000100800 */
[----:B------:R-:W-:Y:S04]  /*5d30*/  STL.64 [R1+0xe8], R16 ;  /* 0x0000e81001007387 */ /* 0x000fe80000100a00 */
[----:B------:R1:W4:Y:S04]  /*5d40*/  @!P5 LDG.E.64 R30, desc[UR10][R32.64] ;  /* 0x0000000a201ed981 */ /* 0x000328000c1e1b00 */
[----:B------:R-:W-:Y:S01]  /*5d50*/  STL.64 [R1+0x1e8], R18 ;  /* 0x0001e81201007387 */ /* 0x000fe20000100a00 */
[----:B------:R-:W-:-:S03]  /*5d60*/  R2UR UR28, R4 ;  /* 0x00000000041c72ca */ /* 0x000fc600000e0000 */
[----:B0-----:R-:W5:Y:S01]  /*5d70*/  LDL.LU R6, [R1+0x4a0] ;  /* 0x0004a00001067983 */ /* 0x001f620000300800 */
[----:B-1----:R-:W-:-:S03]  /*5d80*/  CS2R R32, SRZ ;  /* 0x0000000000207805 */ /* 0x002fc6000001ff00 */
[----:B------:R-:W5:Y:S04]  /*5d90*/  LDL.LU.64 R52, [R1+0x490] ;  /* 0x0004900001347983 */ /* 0x000f680000300a00 */
[----:B------:R0:W4:Y:S04]  /*5da0*/  @!P6 LDG.E.64 R32, desc[UR10][R50.64] ;  /* 0x0000000a3220e981 */ /* 0x000128000c1e1b00 */
[----:B------:R1:W5:Y:S01]  /*5db0*/  LDL.LU R4, [R1+0x480] ;  /* 0x0004800001047983 */ /* 0x0003620000300800 */
[----:B0-----:R-:W-:Y:S01]  /*5dc0*/  HFMA2 R51, -RZ, RZ, 0, 0 ;  /* 0x00000000ff337431 */ /* 0x001fe200000001ff */
[----:B------:R-:W-:-:S02]  /*5dd0*/  MOV R50, RZ ;  /* 0x000000ff00327202 */ /* 0x000fc40000000f00 */
[----:B------:R-:W-:Y:S02]  /*5de0*/  @!P0 MOV R50, R10 ;  /* 0x0000000a00328202 */ /* 0x000fe40000000f00 */
[----:B------:R-:W-:Y:S02]  /*5df0*/  @!P0 MOV R51, R11 ;  /* 0x0000000b00338202 */ /* 0x000fe40000000f00 */
[----:B------:R-:W-:-:S13]  /*5e00*/  ISETP.NE.AND P0, PT, RZ, UR6, PT ;  /* 0x00000006ff007c0c */ /* 0x000fda000bf05270 */
[----:B------:R-:W0:Y:S02]  /*5e10*/  @P0 LDC.64 R36, c[0x0][0x3b0] ;  /* 0x0000ec00ff240b82 */ /* 0x000e240000000a00 */
[----:B0-----:R-:W-:-:S05]  /*5e20*/  @P0 IMAD.WIDE R36, R0, 0x2, R36 ;  /* 0x0000000200240825 */ /* 0x001fca00078e0224 */
[----:B------:R-:W4:Y:S01]  /*5e30*/  @P0 LDG.E.U16 R7, desc[UR10][R36.64] ;  /* 0x0000000a24070981 */ /* 0x000f22000c1e1500 */
[----:B------:R-:W-:Y:S01]  /*5e40*/  HFMA2 R10, -RZ, RZ, 0, 0 ;  /* 0x00000000ff0a7431 */ /* 0x000fe200000001ff */
[----:B------:R-:W-:Y:S02]  /*5e50*/  MOV R11, R9 ;  /* 0x00000009000b7202 */ /* 0x000fe40000000f00 */
[----:B------:R-:W4:Y:S01]  /*5e60*/  @P0 LDG.E.U16 R0, desc[UR10][R36.64+0x2] ;  /* 0x0000020a24000981 */ /* 0x000f22000c1e1500 */
[----:B------:R-:W-:-:S03]  /*5e70*/  @!P1 MOV R10, R12 ;  /* 0x0000000c000a9202 */ /* 0x000fc60000000f00 */
[----:B------:R1:W5:Y:S04]  /*5e80*/  LDL.LU R9, [R1+0x484] ;  /* 0x0004840001097983 */ /* 0x0003680000300800 */
[----:B------:R0:W-:Y:S04]  /*5e90*/  STL [R1+0x380], R10 ;  /* 0x0003800a01007387 */ /* 0x0001e80000100800 */
[----:B------:R1:W5:Y:S01]  /*5ea0*/  LDL.LU.64 R36, [R1+0x498] ;  /* 0x0004980001247983 */ /* 0x0003620000300a00 */
[----:B0-----:R-:W-:Y:S01]  /*5eb0*/  HFMA2 R10, -RZ, RZ, 0, 0 ;  /* 0x00000000ff0a7431 */ /* 0x001fe200000001ff */
[----:B------:R-:W-:-:S02]  /*5ec0*/  MOV R12, R11 ;  /* 0x0000000b000c7202 */ /* 0x000fc40000000f00 */
[----:B------:R-:W-:Y:S01]  /*5ed0*/  @!P1 MOV R10, R13 ;  /* 0x0000000d000a9202 */ /* 0x000fe20000000f00 */
[----:B------:R-:W-:Y:S01]  /*5ee0*/  HFMA2 R13, -RZ, RZ, 0, 0 ;  /* 0x00000000ff0d7431 */ /* 0x000fe200000001ff */
[----:B------:R-:W-:Y:S02]  /*5ef0*/  @!P2 MOV R13, R16 ;  /* 0x00000010000da202 */ /* 0x000fe40000000f00 */
[----:B------:R-:W-:Y:S01]  /*5f00*/  MOV R16, R12 ;  /* 0x0000000c00107202 */ /* 0x000fe20000000f00 */
[----:B------:R-:W-:Y:S01]  /*5f10*/  HFMA2 R12, -RZ, RZ, 0, 0 ;  /* 0x00000000ff0c7431 */ /* 0x000fe200000001ff */
[----:B------:R-:W-:Y:S01]  /*5f20*/  @!P2 MOV R12, R17 ;  /* 0x00000011000ca202 */ /* 0x000fe20000000f00 */
[----:B------:R-:W-:Y:S04]  /*5f30*/  STL [R1+0x41c], R13 ;  /* 0x00041c0d01007387 */ /* 0x000fe80000100800 */
[----:B------:R0:W-:Y:S02]  /*5f40*/  STL [R1+0x424], R12 ;  /* 0x0004240c01007387 */ /* 0x0001e40000100800 */
[----:B0-----:R-:W-:-:S02]  /*5f50*/  CS2R R12, SRZ ;  /* 0x00000000000c7805 */ /* 0x001fc4000001ff00 */
[----:B------:R-:W-:Y:S01]  /*5f60*/  @!P2 MOV R12, R18 ;  /* 0x00000012000ca202 */ /* 0x000fe20000000f00 */
[----:B------:R-:W-:Y:S01]  /*5f70*/  HFMA2 R18, -RZ, RZ, 0, 0 ;  /* 0x00000000ff127431 */ /* 0x000fe200000001ff */
[----:B--2---:R-:W-:-:S05]  /*5f80*/  @!P4 MOV R18, R27 ;  /* 0x0000001b0012c202 */ /* 0x004fca0000000f00 */
[----:B------:R0:W-:Y:S02]  /*5f90*/  STL [R1+0x264], R18 ;  /* 0x0002641201007387 */ /* 0x0001e40000100800 */
[----:B0-----:R-:W-:Y:S02]  /*5fa0*/  HFMA2 R18, -RZ, RZ, 0, 0 ;  /* 0x00000000ff127431 */ /* 0x001fe400000001ff */
[----:B------:R-:W-:Y:S01]  /*5fb0*/  STL.64 [R1+0x208], R34 ;  /* 0x0002082201007387 */ /* 0x000fe20000100a00 */
[----:B---3--:R-:W-:-:S05]  /*5fc0*/  @!P5 MOV R18, R28 ;  /* 0x0000001c0012d202 */ /* 0x008fca0000000f00 */
[----:B------:R0:W-:Y:S02]  /*5fd0*/  STL [R1+0x450], R18 ;  /* 0x0004501201007387 */ /* 0x0001e40000100800 */
[----:B0-----:R-:W-:Y:S01]  /*5fe0*/  HFMA2 R18, -RZ, RZ, 0, 0 ;  /* 0x00000000ff127431 */ /* 0x001fe200000001ff */
[----:B------:R-:W-:-:S05]  /*5ff0*/  @!P5 MOV R18, R29 ;  /* 0x0000001d0012d202 */ /* 0x000fca0000000f00 */
[----:B------:R0:W-:Y:S02]  /*6000*/  STL [R1+0x454], R18 ;  /* 0x0004541201007387 */ /* 0x0001e40000100800 */
[----:B0-----:R-:W-:Y:S01]  /*6010*/  HFMA2 R18, -RZ, RZ, 0, 0 ;  /* 0x00000000ff127431 */ /* 0x001fe200000001ff */
[----:B----4-:R-:W-:-:S05]  /*6020*/  @!P5 MOV R18, R30 ;  /* 0x0000001e0012d202 */ /* 0x010fca0000000f00 */
        /* <DEDUP_REMOVED lines=11> */
[----:B------:R-:W-:Y:S01]  /*60e0*/  @!P6 MOV R18, R34 ;  /* 0x000000220012e202 */ /* 0x000fe20000000f00 */
[----:B------:R-:W-:Y:S04]  /*60f0*/  STL.64 [R1+0x100], R28 ;  /* 0x0001001c01007387 */ /* 0x000fe80000100a00 */
[----:B------:R0:W-:Y:S01]  /*6100*/  STL [R1+0x294], R18 ;  /* 0x0002941201007387 */ /* 0x0001e20000100800 */
[----:B------:R-:W-:Y:S02]  /*6110*/  MOV R2, R7 ;  /* 0x0000000700027202 */ /* 0x000fe40000000f00 */
[----:B------:R-:W-:Y:S01]  /*6120*/  MOV R3, R8 ;  /* 0x0000000800037202 */ /* 0x000fe20000000f00 */
[----:B------:R2:W-:Y:S04]  /*6130*/  STL.64 [R1+0x200], R30 ;  /* 0x0002001e01007387 */ /* 0x0005e80000100a00 */
[----:B------:R3:W-:Y:S01]  /*6140*/  STL.64 [R1+0x108], R32 ;  /* 0x0001082001007387 */ /* 0x0007e20000100a00 */
[----:B0-----:R-:W-:-:S03]  /*6150*/  HFMA2 R18, -RZ, RZ, 0, 0 ;  /* 0x00000000ff127431 */ /* 0x001fc600000001ff */
[----:B------:R1:W5:Y:S01]  /*6160*/  LDL.LU R7, [R1+0x48c] ;  /* 0x00048c0001077983 */ /* 0x0003620000300800 */
[----:B------:R-:W-:-:S03]  /*6170*/  @!P6 MOV R18, R35 ;  /* 0x000000230012e202 */ /* 0x000fc60000000f00 */
[----:B------:R1:W5:Y:S04]  /*6180*/  LDL.LU R8, [R1+0x488] ;  /* 0x0004880001087983 */ /* 0x0003680000300800 */
[----:B------:R1:W5:Y:S04]  /*6190*/  LDL R29, [R1+0x34c] ;  /* 0x00034c00011d7983 */ /* 0x0003680000100800 */
[----:B--2---:R1:W5:Y:S04]  /*61a0*/  LDL R30, [R1+0x338] ;  /* 0x00033800011e7983 */ /* 0x0043680000100800 */
[----:B------:R1:W5:Y:S04]  /*61b0*/  LDL R31, [R1+0x33c] ;  /* 0x00033c00011f7983 */ /* 0x0003680000100800 */
[----:B---3--:R1:W5:Y:S04]  /*61c0*/  LDL R32, [R1+0x340] ;  /* 0x0003400001207983 */ /* 0x0083680000100800 */
[----:B------:R1:W5:Y:S04]  /*61d0*/  LDL R33, [R1+0x358] ;  /* 0x0003580001217983 */ /* 0x0003680000100800 */
[----:B------:R1:W5:Y:S04]  /*61e0*/  LDL R34, [R1+0x35c] ;  /* 0x00035c0001227983 */ /* 0x0003680000100800 */
[----:B------:R1:W5:Y:S01]  /*61f0*/  LDL R35, [R1+0x3c8] ;  /* 0x0003c80001237983 */ /* 0x0003620000100800 */
[----:B------:R-:W-:Y:S01]  /*6200*/  MOV R17, R0 ;  /* 0x0000000000117202 */ /* 0x000fe20000000f00 */
[----:B------:R-:W-:Y:S01]  /*6210*/  HFMA2 R0, -RZ, RZ, 0, 0 ;  /* 0x00000000ff007431 */ /* 0x000fe200000001ff */
[----:B------:R-:W-:-:S05]  /*6220*/  @!P3 MOV R0, R20 ;  /* 0x000000140000b202 */ /* 0x000fca0000000f00 */
[----:B------:R0:W-:Y:S02]  /*6230*/  STL [R1+0x42c], R0 ;  /* 0x00042c0001007387 */ /* 0x0001e40000100800 */
[----:B0-----:R-:W-:Y:S01]  /*6240*/  HFMA2 R0, -RZ, RZ, 0, 0 ;  /* 0x00000000ff007431 */ /* 0x001fe200000001ff */
[----:B------:R-:W-:-:S05]  /*6250*/  @!P3 MOV R0, R21 ;  /* 0x000000150000b202 */ /* 0x000fca0000000f00 */
[----:B------:R0:W-:Y:S02]  /*6260*/  STL [R1+0x438], R0 ;  /* 0x0004380001007387 */ /* 0x0001e40000100800 */
[----:B0-----:R-:W-:Y:S01]  /*6270*/  HFMA2 R0, -RZ, RZ, 0, 0 ;  /* 0x00000000ff007431 */ /* 0x001fe200000001ff */
[----:B------:R-:W-:-:S05]  /*6280*/  @!P4 MOV R0, R24 ;  /* 0x000000180000c202 */ /* 0x000fca0000000f00 */
[----:B------:R0:W-:Y:S04]  /*6290*/  STL [R1+0x440], R0 ;  /* 0x0004400001007387 */ /* 0x0001e80000100800 */
[----:B------:R2:W-:Y:S01]  /*62a0*/  STL [R1+0x3e0], R10 ;  /* 0x0003e00a01007387 */ /* 0x0005e20000100800 */
[----:B0-----:R-:W-:-:S05]  /*62b0*/  MOV R0, UR28 ;  /* 0x0000001c00007c02 */ /* 0x001fca0008000f00 */
[----:B------:R-:W-:Y:S01]  /*62c0*/  FFMA.FTZ R0, -R0, UR28, R16 ;  /* 0x0000001c00007c23 */ /* 0x000fe20008010110 */
[----:B--2---:R-:W-:Y:S02]  /*62d0*/  CS2R R10, SRZ ;  /* 0x00000000000a7805 */ /* 0x004fe4000001ff00 */
[----:B------:R-:W-:Y:S02]  /*62e0*/  @!P1 MOV R10, R14 ;  /* 0x0000000e000a9202 */ /* 0x000fe40000000f00 */
[----:B------:R-:W-:Y:S02]  /*62f0*/  @!P1 MOV R11, R15 ;  /* 0x0000000f000b9202 */ /* 0x000fe40000000f00 */
[----:B------:R-:W-:-:S13]  /*6300*/  FSETP.GTU.FTZ.AND P1, PT, R0, RZ, PT ;  /* 0x000000ff0000720b */ /* 0x000fda0003f3c000 */
[----:B------:R-:W-:-:S05]  /*6310*/  VOTEU.ANY UP0, P1 ;  /* 0x0000000000ff7886 */ /* 0x000fca0000800100 */
[----:B------:R-:W0:Y:S01]  /*6320*/  @UP0 LDCU UR5, c[0x0][0x3c0] ;  /* 0x00007800ff0507ac */ /* 0x000e220008000800 */
[----:B------:R-:W-:Y:S01]  /*6330*/  PLOP3.LUT P1, PT, PT, PT, UP0, 0x80, 0x8 ;  /* 0x000000000008781c */ /* 0x000fe20003f2f008 */
[----:B------:R-:W-:Y:S01]  /*6340*/  STL.64 [R1+0xf0], R20 ;  /* 0x0000f01401007387 */ /* 0x000fe20000100a00 */
[----:B------:R-:W-:-:S11]  /*6350*/  HFMA2 R16, -RZ, RZ, 0, 0 ;  /* 0x00000000ff107431 */ /* 0x000fd600000001ff */
[----:B0-----:R-:W-:-:S06]  /*6360*/  @P1 FADD.FTZ R0, R0, UR5 ;  /* 0x0000000500001e21 */ /* 0x001fcc0008010000 */
[----:B------:R-:W0:Y:S01]  /*6370*/  @P1 MUFU.RSQ R0, R0 ;  /* 0x0000000000001308 */ /* 0x000e220000001400 */
[----:B------:R-:W-:Y:S04]  /*6380*/  STL.64 [R1+0x1f0], R22 ;  /* 0x0001f01601007387 */ /* 0x000fe80000100a00 */
[----:B------:R-:W-:Y:S04]  /*6390*/  STL.64 [R1+0xf8], R24 ;  /* 0x0000f81801007387 */ /* 0x000fe80000100a00 */
[----:B------:R-:W-:Y:S04]  /*63a0*/  STL.64 [R1+0x1f8], R26 ;  /* 0x0001f81a01007387 */ /* 0x000fe80000100a00 */
[----:B------:R-:W-:Y:S01]  /*63b0*/  STL [R1+0x2a0], R18 ;  /* 0x0002a01201007387 */ /* 0x000fe20000100800 */
[----:B------:R-:W-:Y:S01]  /*63c0*/  @!P4 MOV R16, R25 ;  /* 0x000000190010c202 */ /* 0x000fe20000000f00 */
[----:B------:R-:W-:Y:S01]  /*63d0*/  UISETP.NE.AND UP1, UPT, UR6, URZ, UPT ;  /* 0x000000ff0600728c */ /* 0x000fe2000bf25270 */
[----:B0-----:R-:W-:Y:S01]  /*63e0*/  @P1 R2UR UR5, R0 ;  /* 0x00000000000512ca */ /* 0x001fe200000e0000 */
[----:B------:R-:W-:-:S02]  /*63f0*/  HFMA2 R0, -RZ, RZ, 0, 0 ;  /* 0x00000000ff007431 */ /* 0x000fc400000001ff */
[----:B------:R0:W-:Y:S01]  /*6400*/  STL [R1+0x448], R16 ;  /* 0x0004481001007387 */ /* 0x0001e20000100800 */
[----:B------:R-:W-:-:S03]  /*6410*/  @!P2 MOV R13, R19 ;  /* 0x00000013000da202 */ /* 0x000fc60000000f00 */
[----:B------:R2:W-:Y:S01]  /*6420*/  STL.64 [R1+0x1e0], R14 ;  /* 0x0001e00e01007387 */ /* 0x0005e20000100a00 */
[----:B------:R-:W-:Y:S01]  /*6430*/  @P0 SHF.L.U32 R0, R2, 0x10, RZ ;  /* 0x0000001002000819 */ /* 0x000fe200000006ff */
[----:B0-----:R-:W-:Y:S01]  /*6440*/  HFMA2 R16, -RZ, RZ, 0, 0 ;  /* 0x00000000ff107431 */ /* 0x001fe200000001ff */
[----:B------:R-:W-:Y:S02]  /*6450*/  MOV R2, RZ ;  /* 0x000000ff00027202 */ /* 0x000fe40000000f00 */
[----:B------:R-:W-:Y:S02]  /*6460*/  @P0 SHF.L.U32 R2, R17, 0x10, RZ ;  /* 0x0000001011020819 */ /* 0x000fe400000006ff */
[----:B--2---:R-:W-:Y:S02]  /*6470*/  CS2R R14, SRZ ;  /* 0x00000000000e7805 */ /* 0x004fe4000001ff00 */
[----:B------:R-:W-:Y:S02]  /*6480*/  @!P4 MOV R16, R26 ;  /* 0x0000001a0010c202 */ /* 0x000fe40000000f00 */
[----:B------:R-:W-:-:S02]  /*6490*/  @!P3 MOV R14, R22 ;  /* 0x00000016000eb202 */ /* 0x000fc40000000f00 */
[----:B------:R-:W-:Y:S02]  /*64a0*/  @!P3 MOV R15, R23 ;  /* 0x00000017000fb202 */ /* 0x000fe40000000f00 */
[----:B------:R-:W-:Y:S02]  /*64b0*/  SHF.L.U32 R3, R3, 0x10, RZ ;  /* 0x0000001003037819 */ /* 0x000fe400000006ff */
[----:B------:R-:W-:Y:S01]  /*64c0*/  SHF.L.U32 R5, R5, 0x10, RZ ;  /* 0x0000001005057819 */ /* 0x000fe200000006ff */
[----:B------:R-:W-:Y:S01]  /*64d0*/  UMOV UR16, 0x3f800000 ;  /* 0x3f80000000107882 */ /* 0x000fe20000000000 */
[----:B------:R-:W-:Y:S01]  /*64e0*/  @UP0 UMOV UR16, UR5 ;  /* 0x0000000500100c82 */ /* 0x000fe20008000000 */
        /* <DEDUP_REMOVED lines=10> */
[----:B-----5:R1:W-:Y:S04]  /*6590*/  STL [R1+0x494], R8 ;  /* 0x0004940801007387 */ /* 0x0203e80000100800 */
[----:B0-----:R-:W4:Y:S04]  /*65a0*/  LDL.LU R15, [R1+0x354] ;  /* 0x00035400010f7983 */ /* 0x001f280000300800 */
[----:B------:R-:W4:Y:S04]  /*65b0*/  LDL.LU R26, [R1+0x27c] ;  /* 0x00027c00011a7983 */ /* 0x000f280000300800 */
[----:B-1----:R-:W4:Y:S04]  /*65c0*/  LDL.LU R8, [R1+0x39c] ;  /* 0x00039c0001087983 */ /* 0x002f280000300800 */
[----:B------:R0:W-:Y:S04]  /*65d0*/  STL [R1+0x49c], R16 ;  /* 0x00049c1001007387 */ /* 0x0001e80000100800 */
[----:B------:R1:W-:Y:S04]  /*65e0*/  STL [R1+0x498], R9 ;  /* 0x0004980901007387 */ /* 0x0003e80000100800 */
[----:B0-----:R-:W4:Y:S04]  /*65f0*/  LDL.LU R16, [R1+0x3b4] ;  /* 0x0003b40001107983 */ /* 0x001f280000300800 */
[----:B-1----:R-:W4:Y:S01]  /*6600*/  LDL.LU R9, [R1+0x278] ;  /* 0x0002780001097983 */ /* 0x002f220000300800 */
[----:B--2---:R-:W-:Y:S01]  /*6610*/  FADD.FTZ R18, R18, -UR28 ;  /* 0x8000001c12127e21 */ /* 0x004fe20008010000 */
[----:B---3--:R-:W-:-:S03]  /*6620*/  MOV R28, R19 ;  /* 0x00000013001c7202 */ /* 0x008fc60000000f00 */
[----:B------:R-:W-:Y:S01]  /*6630*/  FMUL.FTZ R18, R18, UR16 ;  /* 0x0000001012127c20 */ /* 0x000fe20008410000 */
[----:B----4-:R-:W-:Y:S01]  /*6640*/  FMUL.FTZ R19, R3, R22 ;  /* 0x0000001603137220 */ /* 0x010fe20000410000 */
[----:B------:R-:W-:-:S03]  /*6650*/  FADD.FTZ R17, R17, -UR28 ;  /* 0x8000001c11117e21 */ /* 0x000fc60008010000 */
[----:B------:R-:W-:Y:S01]  /*6660*/  FADD.FTZ R20, RZ, R19 ;  /* 0x00000013ff147221 */ /* 0x000fe20000010000 */
[----:B------:R-:W-:Y:S01]  /*6670*/  FFMA.FTZ R19, R18, R19, RZ ;  /* 0x0000001312137223 */ /* 0x000fe200000100ff */
[----:B------:R-:W-:Y:S01]  /*6680*/  FMUL.FTZ R17, R17, UR16 ;  /* 0x0000001011117c20 */ /* 0x000fe20008410000 */
[----:B------:R-:W-:-:S04]  /*6690*/  FMUL.FTZ R21, R5, R24 ;  /* 0x0000001805157220 */ /* 0x000fc80000410000 */
[----:B------:R-:W-:Y:S01]  /*66a0*/  FFMA.FTZ R19, R17, R21, R19 ;  /* 0x0000001511137223 */ /* 0x000fe20000010013 */
[----:B------:R-:W-:Y:S01]  /*66b0*/  FADD.FTZ R20, R21, R20 ;  /* 0x0000001415147221 */ /* 0x000fe20000010000 */
[----:B------:R-:W-:Y:S01]  /*66c0*/  FADD.FTZ R21, R27, -UR28 ;  /* 0x8000001c1b157e21 */ /* 0x000fe20008010000 */
[----:B------:R-:W-:Y:S01]  /*66d0*/  FFMA.FTZ R18, R18, R22, RZ ;  /* 0x0000001612127223 */ /* 0x000fe200000100ff */
[----:B------:R-:W-:Y:S01]  /*66e0*/  FADD.FTZ R22, RZ, R22 ;  /* 0x00000016ff167221 */ /* 0x000fe20000010000 */
[----:B------:R-:W2:Y:S01]  /*66f0*/  LDL.LU R27, [R1+0x298] ;  /* 0x00029800011b7983 */ /* 0x000ea20000300800 */
[----:B------:R-:W-:Y:S02]  /*6700*/  FMUL.FTZ R21, R21, UR16 ;  /* 0x0000001015157c20 */ /* 0x000fe40008410000 */
[----:B------:R-:W-:Y:S02]  /*6710*/  FADD.FTZ R22, R22, R23 ;  /* 0x0000001716167221 */ /* 0x000fe40000010000 */
[-C--:B------:R-:W-:Y:S01]  /*6720*/  FFMA.FTZ R18, R21, R23.reuse, R18 ;  /* 0x0000001715127223 */ /* 0x080fe20000010012 */
[----:B------:R-:W-:-:S04]  /*6730*/  FMUL.FTZ R23, R3, R23 ;  /* 0x0000001703177220 */ /* 0x000fc80000410000 */
[----:B------:R-:W-:Y:S01]  /*6740*/  FFMA.FTZ R19, R21, R23, R19 ;  /* 0x0000001715137223 */ /* 0x000fe20000010013 */
[----:B------:R-:W-:Y:S01]  /*6750*/  FFMA.FTZ R17, R17, R24, RZ ;  /* 0x0000001811117223 */ /* 0x000fe200000100ff */
        /* <DEDUP_REMOVED lines=8> */
[----:B------:R-:W-:Y:S02]  /*67e0*/  FADD.FTZ R21, R28, -UR28 ;  /* 0x8000001c1c157e21 */ /* 0x000fe40008010000 */
[----:B------:R-:W4:Y:S01]  /*67f0*/  LDL.LU R28, [R1+0x254] ;  /* 0x00025400011c7983 */ /* 0x000f220000300800 */
[----:B------:R-:W-:Y:S01]  /*6800*/  FADD.FTZ R20, R20, R23 ;  /* 0x0000001714147221 */ /* 0x000fe20000010000 */
[----:B------:R-:W-:Y:S01]  /*6810*/  FMUL.FTZ R21, R21, UR16 ;  /* 0x0000001015157c20 */ /* 0x000fe20008410000 */
[-C--:B------:R-:W-:Y:S02]  /*6820*/  FMUL.FTZ R23, R3, R26.reuse ;  /* 0x0000001a03177220 */ /* 0x080fe40000410000 */
[----:B------:R-:W-:Y:S01]  /*6830*/  FADD.FTZ R20, R25, R20 ;  /* 0x0000001419147221 */ /* 0x000fe20000010000 */
[----:B------:R-:W-:Y:S01]  /*6840*/  FADD.FTZ R25, R8, -UR28 ;  /* 0x8000001c08197e21 */ /* 0x000fe20008010000 */
[----:B------:R-:W-:Y:S01]  /*6850*/  FADD.FTZ R22, R22, R26 ;  /* 0x0000001a16167221 */ /* 0x000fe20000010000 */
[C---:B------:R-:W-:Y:S01]  /*6860*/  FFMA.FTZ R18, R21.reuse, R26, R18 ;  /* 0x0000001a15127223 */ /* 0x040fe20000010012 */
[----:B------:R-:W-:Y:S01]  /*6870*/  FFMA.FTZ R19, R21, R23, R19 ;  /* 0x0000001715137223 */ /* 0x000fe20000010013 */
[----:B------:R-:W4:Y:S01]  /*6880*/  LDL.LU R26, [R1+0x3d8] ;  /* 0x0003d800011a7983 */ /* 0x000f220000300800 */
[----:B------:R-:W-:Y:S01]  /*6890*/  FMUL.FTZ R25, R25, UR16 ;  /* 0x0000001019197c20 */ /* 0x000fe20008410000 */
[----:B------:R-:W-:-:S02]  /*68a0*/  FADD.FTZ R20, R20, R23 ;  /* 0x0000001714147221 */ /* 0x000fc40000010000 */
[----:B------:R0:W-:Y:S04]  /*68b0*/  STL [R1+0x484], R2 ;  /* 0x0004840201007387 */ /* 0x0001e80000100800 */
[----:B------:R1:W-:Y:S04]  /*68c0*/  STL [R1+0x490], R7 ;  /* 0x0004900701007387 */ /* 0x0003e80000100800 */
[----:B------:R-:W4:Y:S04]  /*68d0*/  LDL.LU R8, [R1+0x2b4] ;  /* 0x0002b40001087983 */ /* 0x000f280000300800 */
[----:B0-----:R-:W4:Y:S04]  /*68e0*/  LDL.LU R2, [R1+0x29c] ;  /* 0x00029c0001027983 */ /* 0x001f280000300800 */
[----:B-1----:R-:W4:Y:S01]  /*68f0*/  LDL.LU R7, [R1+0x3dc] ;  /* 0x0003dc0001077983 */ /* 0x002f220000300800 */
[----:B------:R-:W-:Y:S01]  /*6900*/  FADD.FTZ R22, R22, R9 ;  /* 0x0000000916167221 */ /* 0x000fe20000010000 */
[-C--:B--2---:R-:W-:Y:S01]  /*6910*/  FMUL.FTZ R21, R5, R27.reuse ;  /* 0x0000001b05157220 */ /* 0x084fe20000410000 */
[----:B------:R-:W-:-:S03]  /*6920*/  FFMA.FTZ R17, R25, R27, R17 ;  /* 0x0000001b19117223 */ /* 0x000fc60000010011 */
[----:B------:R-:W-:Y:S01]  /*6930*/  FFMA.FTZ R19, R25, R21, R19 ;  /* 0x0000001519137223 */ /* 0x000fe20000010013 */
[----:B------:R-:W-:Y:S01]  /*6940*/  FADD.FTZ R25, R16, -UR28 ;  /* 0x8000001c10197e21 */ /* 0x000fe20008010000 */
[----:B------:R-:W-:Y:S01]  /*6950*/  FADD.FTZ R20, R21, R20 ;  /* 0x0000001415147221 */ /* 0x000fe20000010000 */
[----:B------:R-:W-:Y:S01]  /*6960*/  FADD.FTZ R24, R24, R27 ;  /* 0x0000001b18187221 */ /* 0x000fe20000010000 */
[----:B------:R-:W-:Y:S01]  /*6970*/  FMUL.FTZ R21, R3, R9 ;  /* 0x0000000903157220 */ /* 0x000fe20000410000 */
[----:B------:R-:W2:Y:S01]  /*6980*/  LDL.LU R27, [R1+0x3f0] ;  /* 0x0003f000011b7983 */ /* 0x000ea20000300800 */
[----:B------:R-:W-:-:S03]  /*6990*/  FMUL.FTZ R25, R25, UR16 ;  /* 0x0000001019197c20 */ /* 0x000fc60008410000 */
[----:B------:R-:W2:Y:S01]  /*69a0*/  LDL.LU R16, [R1+0x2c4] ;  /* 0x0002c40001107983 */ /* 0x000ea20000300800 */
[----:B---3--:R-:W-:-:S03]  /*69b0*/  FADD.FTZ R23, R15, -UR28 ;  /* 0x8000001c0f177e21 */ /* 0x008fc60008010000 */
[----:B------:R-:W3:Y:S01]  /*69c0*/  LDL.LU R15, [R1+0x2b0] ;  /* 0x0002b000010f7983 */ /* 0x000ee20000300800 */
[----:B------:R-:W-:-:S04]  /*69d0*/  FMUL.FTZ R23, R23, UR16 ;  /* 0x0000001017177c20 */ /* 0x000fc80008410000 */
[C---:B------:R-:W-:Y:S01]  /*69e0*/  FFMA.FTZ R18, R23.reuse, R9, R18 ;  /* 0x0000000917127223 */ /* 0x040fe20000010012 */
[----:B------:R-:W-:Y:S01]  /*69f0*/  FFMA.FTZ R19, R23, R21, R19 ;  /* 0x0000001517137223 */ /* 0x000fe20000010013 */
[----:B------:R-:W3:Y:S01]  /*6a00*/  LDL.LU R9, [R1+0x3f4] ;  /* 0x0003f40001097983 */ /* 0x000ee20000300800 */
[----:B----4-:R-:W-:Y:S01]  /*6a10*/  FADD.FTZ R24, R24, R28 ;  /* 0x0000001c18187221 */ /* 0x010fe20000010000 */
[-C--:B------:R-:W-:Y:S01]  /*6a20*/  FFMA.FTZ R17, R25, R28.reuse, R17 ;  /* 0x0000001c19117223 */ /* 0x080fe20000010011 */
[----:B------:R-:W-:Y:S02]  /*6a30*/  FMUL.FTZ R23, R5, R28 ;  /* 0x0000001c05177220 */ /* 0x000fe40000410000 */
[----:B------:R-:W4:Y:S01]  /*6a40*/  LDL.LU R28, [R1+0x3f8] ;  /* 0x0003f800011c7983 */ /* 0x000f220000300800 */
[----:B------:R-:W-:Y:S01]  /*6a50*/  FADD.FTZ R20, R20, R21 ;  /* 0x0000001514147221 */ /* 0x000fe20000010000 */
[----:B------:R-:W-:Y:S01]  /*6a60*/  FFMA.FTZ R25, R25, R23, R19 ;  /* 0x0000001719197223 */ /* 0x000fe20000010013 */
[----:B------:R-:W-:-:S02]  /*6a70*/  FADD.FTZ R19, R26, -UR28 ;  /* 0x8000001c1a137e21 */ /* 0x000fc40008010000 */
[----:B------:R-:W-:Y:S01]  /*6a80*/  FADD.FTZ R26, R23, R20 ;  /* 0x00000014171a7221 */ /* 0x000fe20000010000 */
[----:B------:R0:W-:Y:S01]  /*6a90*/  STL [R1+0x48c], R6 ;  /* 0x00048c0601007387 */ /* 0x0001e20000100800 */
[----:B------:R-:W-:-:S03]  /*6aa0*/  FMUL.FTZ R23, R19, UR16 ;  /* 0x0000001013177c20 */ /* 0x000fc60008410000 */
[----:B------:R1:W-:Y:S04]  /*6ab0*/  STL [R1+0x488], R4 ;  /* 0x0004880401007387 */ /* 0x0003e80000100800 */
[----:B0-----:R-:W4:Y:S01]  /*6ac0*/  LDL.LU R6, [R1+0x2c0] ;  /* 0x0002c00001067983 */ /* 0x001f220000300800 */
[----:B------:R-:W-:-:S03]  /*6ad0*/  FMUL.FTZ R21, R3, R2 ;  /* 0x0000000203157220 */ /* 0x000fc60000410000 */
[----:B-1----:R-:W4:Y:S01]  /*6ae0*/  LDL.LU R4, [R1+0x2e8] ;  /* 0x0002e80001047983 */ /* 0x002f220000300800 */
[----:B------:R-:W-:-:S03]  /*6af0*/  FADD.FTZ R20, R7, -UR28 ;  /* 0x8000001c07147e21 */ /* 0x000fc60008010000 */
[----:B------:R-:W4:Y:S01]  /*6b00*/  LDL.LU R7, [R1+0x3fc] ;  /* 0x0003fc0001077983 */ /* 0x000f220000300800 */
[----:B------:R-:W-:Y:S01]  /*6b10*/  FADD.FTZ R19, R26, R21 ;  /* 0x000000151a137221 */ /* 0x000fe20000010000 */
[----:B------:R-:W-:Y:S01]  /*6b20*/  FFMA.FTZ R25, R23, R21, R25 ;  /* 0x0000001517197223 */ /* 0x000fe20000010019 */
[----:B------:R-:W-:Y:S01]  /*6b30*/  FMUL.FTZ R26, R5, R8 ;  /* 0x00000008051a7220 */ /* 0x000fe20000410000 */
[----:B------:R-:W-:Y:S01]  /*6b40*/  FMUL.FTZ R20, R20, UR16 ;  /* 0x0000001014147c20 */ /* 0x000fe20008410000 */
[----:B------:R-:W-:-:S03]  /*6b50*/  FFMA.FTZ R18, R23, R2, R18 ;  /* 0x0000000217127223 */ /* 0x000fc60000010012 */
[C---:B------:R-:W-:Y:S01]  /*6b60*/  FFMA.FTZ R25, R20.reuse, R26, R25 ;  /* 0x0000001a14197223 */ /* 0x040fe20000010019 */
[----:B------:R-:W-:Y:S01]  /*6b70*/  FFMA.FTZ R17, R20, R8, R17 ;  /* 0x0000000814117223 */ /* 0x000fe20000010011 */
[----:B--2---:R-:W-:Y:S02]  /*6b80*/  FADD.FTZ R21, R27, -UR28 ;  /* 0x8000001c1b157e21 */ /* 0x004fe40008010000 */
[----:B------:R-:W2:Y:S01]  /*6b90*/  LDL.LU R27, [R1+0x400] ;  /* 0x00040000011b7983 */ /* 0x000ea20000300800 */
[----:B---3--:R-:W-:-:S03]  /*6ba0*/  FADD.FTZ R23, R9, -UR28 ;  /* 0x8000001c09177e21 */ /* 0x008fc60008010000 */
[----:B------:R-:W3:Y:S01]  /*6bb0*/  LDL.LU R9, [R1+0x404] ;  /* 0x0004040001097983 */ /* 0x000ee20000300800 */
[----:B----4-:R-:W-:-:S03]  /*6bc0*/  FADD.FTZ R20, R28, -UR28 ;  /* 0x8000001c1c147e21 */ /* 0x010fc60008010000 */
[----:B------:R-:W4:Y:S01]  /*6bd0*/  LDL.LU R28, [R1+0x408] ;  /* 0x00040800011c7983 */ /* 0x000f220000300800 */
[----:B------:R-:W-:Y:S01]  /*6be0*/  FADD.FTZ R19, R26, R19 ;  /* 0x000000131a137221 */ /* 0x000fe20000010000 */
[-C--:B------:R-:W-:Y:S01]  /*6bf0*/  FMUL.FTZ R26, R3, R15.reuse ;  /* 0x0000000f031a7220 */ /* 0x080fe20000410000 */
[----:B------:R-:W-:Y:S01]  /*6c00*/  FMUL.FTZ R21, R21, UR16 ;  /* 0x0000001015157c20 */ /* 0x000fe20008410000 */
[----:B------:R0:W-:Y:S01]  /*6c10*/  STL [R1+0x480], R0 ;  /* 0x0004800001007387 */ /* 0x0001e20000100800 */
[----:B------:R-:W-:Y:S01]  /*6c20*/  FMUL.FTZ R23, R23, UR16 ;  /* 0x0000001017177c20 */ /* 0x000fe20008410000 */
[----:B------:R-:W-:Y:S01]  /*6c30*/  FADD.FTZ R19, R19, R26 ;  /* 0x0000001a13137221 */ /* 0x000fe20000010000 */
[----:B------:R-:W-:Y:S01]  /*6c40*/  FFMA.FTZ R25, R21, R26, R25 ;  /* 0x0000001a15197223 */ /* 0x000fe20000010019 */
[----:B------:R-:W-:Y:S01]  /*6c50*/  FMUL.FTZ R26, R5, R16 ;  /* 0x00000010051a7220 */ /* 0x000fe20000410000 */
[----:B------:R-:W-:Y:S01]  /*6c60*/  FADD.FTZ R24, R24, R8 ;  /* 0x0000000818187221 */ /* 0x000fe20000010000 */
[----:B------:R-:W-:Y:S01]  /*6c70*/  FADD.FTZ R22, R22, R2 ;  /* 0x0000000216167221 */ /* 0x000fe20000010000 */
[----:B------:R-:W4:Y:S04]  /*6c80*/  LDL.LU R8, [R1+0x304] ;  /* 0x0003040001087983 */ /* 0x000f280000300800 */
[----:B0-----:R-:W4:Y:S01]  /*6c90*/  LDL.LU R0, [R1+0x2d8] ;  /* 0x0002d80001007983 */ /* 0x001f220000300800 */
        /* <DEDUP_REMOVED lines=9> */
[----:B------:R-:W-:Y:S01]  /*6d30*/  FADD.FTZ R21, R7, -UR28 ;  /* 0x8000001c07157e21 */ /* 0x000fe20008010000 */
[C---:B------:R-:W-:Y:S01]  /*6d40*/  FFMA.FTZ R25, R20.reuse, R26, R25 ;  /* 0x0000001a14197223 */ /* 0x040fe20000010019 */
[----:B------:R-:W-:Y:S01]  /*6d50*/  FFMA.FTZ R17, R23, R16, R17 ;  /* 0x0000001017117223 */ /* 0x000fe20000010011 */
[----:B------:R-:W-:Y:S01]  /*6d60*/  FMUL.FTZ R26, R5, R4 ;  /* 0x00000004051a7220 */ /* 0x000fe20000410000 */
[----:B------:R-:W-:Y:S01]  /*6d70*/  FMUL.FTZ R21, R21, UR16 ;  /* 0x0000001015157c20 */ /* 0x000fe20008410000 */
[----:B------:R-:W4:Y:S01]  /*6d80*/  LDL.LU R7, [R1+0x320] ;  /* 0x0003200001077983 */ /* 0x000f220000300800 */
[----:B------:R-:W-:Y:S02]  /*6d90*/  FFMA.FTZ R18, R20, R6, R18 ;  /* 0x0000000614127223 */ /* 0x000fe40000010012 */
[C---:B------:R-:W-:Y:S01]  /*6da0*/  FFMA.FTZ R25, R21.reuse, R26, R25 ;  /* 0x0000001a15197223 */ /* 0x040fe20000010019 */
[----:B------:R-:W-:Y:S01]  /*6db0*/  FFMA.FTZ R17, R21, R4, R17 ;  /* 0x0000000415117223 */ /* 0x000fe20000010011 */
[----:B--2---:R-:W-:-:S02]  /*6dc0*/  FADD.FTZ R23, R27, -UR28 ;  /* 0x8000001c1b177e21 */ /* 0x004fc40008010000 */
[----:B------:R-:W2:Y:S01]  /*6dd0*/  LDL.LU R27, [R1+0x410] ;  /* 0x00041000011b7983 */ /* 0x000ea20000300800 */
[----:B---3--:R-:W-:-:S03]  /*6de0*/  FADD.FTZ R20, R9, -UR28 ;  /* 0x8000001c09147e21 */ /* 0x008fc60008010000 */
[----:B------:R-:W3:Y:S01]  /*6df0*/  LDL.LU R9, [R1+0x414] ;  /* 0x0004140001097983 */ /* 0x000ee20000300800 */
[----:B----4-:R-:W-:-:S03]  /*6e00*/  FADD.FTZ R21, R28, -UR28 ;  /* 0x8000001c1c157e21 */ /* 0x010fc60008010000 */
[----:B------:R-:W4:Y:S01]  /*6e10*/  LDL.LU R28, [R1+0x3e8] ;  /* 0x0003e800011c7983 */ /* 0x000f220000300800 */
[----:B------:R-:W-:Y:S01]  /*6e20*/  FADD.FTZ R19, R26, R19 ;  /* 0x000000131a137221 */ /* 0x000fe20000010000 */
[----:B------:R-:W-:Y:S01]  /*6e30*/  FADD.FTZ R24, R24, R16 ;  /* 0x0000001018187221 */ /* 0x000fe20000010000 */
[----:B------:R-:W-:Y:S01]  /*6e40*/  FMUL.FTZ R23, R23, UR16 ;  /* 0x0000001017177c20 */ /* 0x000fe20008410000 */
[----:B------:R-:W4:Y:S01]  /*6e50*/  LDL.LU R16, [R1+0x330] ;  /* 0x0003300001107983 */ /* 0x000f220000300800 */
[----:B------:R-:W-:Y:S01]  /*6e60*/  FADD.FTZ R22, R22, R6 ;  /* 0x0000000616167221 */ /* 0x000fe20000010000 */
[----:B------:R-:W-:Y:S02]  /*6e70*/  FMUL.FTZ R20, R20, UR16 ;  /* 0x0000001014147c20 */ /* 0x000fe40008410000 */
[----:B------:R-:W4:Y:S01]  /*6e80*/  LDL.LU R6, [R1+0x334] ;  /* 0x0003340001067983 */ /* 0x000f220000300800 */
[----:B------:R-:W-:-:S04]  /*6e90*/  FMUL.FTZ R26, R3, R0 ;  /* 0x00000000031a7220 */ /* 0x000fc80000410000 */
        /* <DEDUP_REMOVED lines=8> */
[----:B------:R-:W-:Y:S01]  /*6f20*/  FMUL.FTZ R26, R3, R15 ;  /* 0x0000000f031a7220 */ /* 0x000fe20000410000 */
[----:B------:R-:W-:Y:S01]  /*6f30*/  FADD.FTZ R23, R2, -UR28 ;  /* 0x8000001c02177e21 */ /* 0x000fe20008010000 */
[----:B------:R-:W4:Y:S01]  /*6f40*/  LDL.LU R4, [R1+0x350] ;  /* 0x0003500001047983 */ /* 0x000f220000300800 */
[----:B------:R-:W-:-:S03]  /*6f50*/  FFMA.FTZ R17, R20, R8, R17 ;  /* 0x0000000814117223 */ /* 0x000fc60000010011 */
[----:B------:R-:W4:Y:S01]  /*6f60*/  LDL.LU R2, [R1+0x3ec] ;  /* 0x0003ec0001027983 */ /* 0x000f220000300800 */
[----:B------:R-:W-:Y:S01]  /*6f70*/  FADD.FTZ R19, R19, R26 ;  /* 0x0000001a13137221 */ /* 0x000fe20000010000 */
[----:B------:R-:W-:Y:S01]  /*6f80*/  FFMA.FTZ R25, R21, R26, R25 ;  /* 0x0000001a15197223 */ /* 0x000fe20000010019 */
[----:B------:R-:W-:Y:S01]  /*6f90*/  FMUL.FTZ R26, R5, R7 ;  /* 0x00000007051a7220 */ /* 0x000fe20000410000 */
[----:B------:R-:W-:Y:S01]  /*6fa0*/  FMUL.FTZ R23, R23, UR16 ;  /* 0x0000001017177c20 */ /* 0x000fe20008410000 */
[----:B------:R-:W-:Y:S02]  /*6fb0*/  FADD.FTZ R24, R24, R8 ;  /* 0x0000000818187221 */ /* 0x000fe40000010000 */
[----:B------:R-:W4:Y:S01]  /*6fc0*/  LDL.LU R8, [R1+0x368] ;  /* 0x0003680001087983 */ /* 0x000f220000300800 */
[----:B------:R-:W-:Y:S01]  /*6fd0*/  FFMA.FTZ R25, R23, R26, R25 ;  /* 0x0000001a17197223 */ /* 0x000fe20000010019 */
[----:B------:R-:W-:Y:S01]  /*6fe0*/  FFMA.FTZ R18, R21, R15, R18 ;  /* 0x0000000f15127223 */ /* 0x000fe20000010012 */
        /* <DEDUP_REMOVED lines=10> */
[----:B------:R-:W-:Y:S01]  /*7090*/  FADD.FTZ R24, R24, R7 ;  /* 0x0000000718187221 */ /* 0x000fe20000010000 */
[----:B------:R-:W-:Y:S01]  /*70a0*/  FADD.FTZ R22, R22, R15 ;  /* 0x0000000f16167221 */ /* 0x000fe20000010000 */
[----:B------:R-:W-:Y:S01]  /*70b0*/  FMUL.FTZ R26, R3, R16 ;  /* 0x00000010031a7220 */ /* 0x000fe20000410000 */
[----:B------:R-:W4:Y:S04]  /*70c0*/  LDL.LU R15, [R1+0x36c] ;  /* 0x00036c00010f7983 */ /* 0x000f280000300800 */
[----:B------:R-:W4:Y:S01]  /*70d0*/  LDL.LU R0, [R1+0x3c4] ;  /* 0x0003c40001007983 */ /* 0x000f220000300800 */
[----:B------:R-:W-:-:S03]  /*70e0*/  FADD.FTZ R19, R19, R26 ;  /* 0x0000001a13137221 */ /* 0x000fc60000010000 */
[----:B------:R-:W4:Y:S01]  /*70f0*/  LDL.LU R7, [R1+0x388] ;  /* 0x0003880001077983 */ /* 0x000f220000300800 */
[----:B------:R-:W-:Y:S01]  /*7100*/  FFMA.FTZ R25, R20, R26, R25 ;  /* 0x0000001a14197223 */ /* 0x000fe20000010019 */
[----:B------:R-:W-:Y:S01]  /*7110*/  FMUL.FTZ R26, R5, R6 ;  /* 0x00000006051a7220 */ /* 0x000fe20000410000 */
[----:B------:R-:W-:Y:S01]  /*7120*/  FMUL.FTZ R21, R21, UR16 ;  /* 0x0000001015157c20 */ /* 0x000fe20008410000 */
[----:B------:R-:W-:Y:S01]  /*7130*/  FADD.FTZ R22, R22, R16 ;  /* 0x0000001016167221 */ /* 0x000fe20000010000 */
[----:B------:R-:W-:Y:S02]  /*7140*/  FFMA.FTZ R18, R20, R16, R18 ;  /* 0x0000001014127223 */ /* 0x000fe40000010012 */
[----:B------:R-:W4:Y:S01]  /*7150*/  LDL.LU R16, [R1+0x240] ;  /* 0x0002400001107983 */ /* 0x000f220000300800 */
[----:B------:R-:W-:Y:S01]  /*7160*/  FADD.FTZ R19, R26, R19 ;  /* 0x000000131a137221 */ /* 0x000fe20000010000 */
[----:B------:R-:W-:Y:S01]  /*7170*/  FFMA.FTZ R25, R21, R26, R25 ;  /* 0x0000001a15197223 */ /* 0x000fe20000010019 */
[----:B------:R-:W-:Y:S01]  /*7180*/  FMUL.FTZ R26, R3, R4 ;  /* 0x00000004031a7220 */ /* 0x000fe20000410000 */
[----:B------:R-:W-:Y:S01]  /*7190*/  FMUL.FTZ R23, R23, UR16 ;  /* 0x0000001017177c20 */ /* 0x000fe20008410000 */
[----:B------:R-:W-:Y:S01]  /*71a0*/  FADD.FTZ R24, R24, R6 ;  /* 0x0000000618187221 */ /* 0x000fe20000010000 */
[----:B------:R-:W-:Y:S01]  /*71b0*/  FFMA.FTZ R17, R21, R6, R17 ;  /* 0x0000000615117223 */ /* 0x000fe20000010011 */
[----:B------:R-:W-:Y:S01]  /*71c0*/  FADD.FTZ R20, R2, -UR28 ;  /* 0x8000001c02147e21 */ /* 0x000fe20008010000 */
        /* <DEDUP_REMOVED lines=9> */
[C---:B------:R-:W-:Y:S01]  /*7260*/  FFMA.FTZ R25, R20.reuse, R26, R25 ;  /* 0x0000001a14197223 */ /* 0x040fe20000010019 */
[----:B------:R-:W-:Y:S01]  /*7270*/  FFMA.FTZ R17, R20, R8, R17 ;  /* 0x0000000814117223 */ /* 0x000fe20000010011 */
[----:B------:R-:W-:-:S02]  /*7280*/  FADD.FTZ R24, R24, R8 ;  /* 0x0000000818187221 */ /* 0x000fc40000010000 */
[----:B------:R-:W4:Y:S01]  /*7290*/  LDL.LU R8, [R1+0x224] ;  /* 0x0002240001087983 */ /* 0x000f220000300800 */
[----:B--2---:R-:W-:-:S03]  /*72a0*/  FADD.FTZ R21, R27, -UR28 ;  /* 0x8000001c1b157e21 */ /* 0x004fc60008010000 */
[----:B------:R-:W2:Y:S01]  /*72b0*/  LDL.LU R27, [R1+0x23c] ;  /* 0x00023c00011b7983 */ /* 0x000ea20000300800 */
[----:B---3--:R-:W-:-:S03]  /*72c0*/  FADD.FTZ R23, R9, -UR28 ;  /* 0x8000001c09177e21 */ /* 0x008fc60008010000 */
[----:B------:R-:W3:Y:S01]  /*72d0*/  LDL.LU R9, [R1+0x238] ;  /* 0x0002380001097983 */ /* 0x000ee20000300800 */
[----:B----4-:R-:W-:-:S03]  /*72e0*/  FADD.FTZ R20, R28, -UR28 ;  /* 0x8000001c1c147e21 */ /* 0x010fc60008010000 */
[----:B------:R-:W4:Y:S01]  /*72f0*/  LDL.LU R28, [R1+0x3a8] ;  /* 0x0003a800011c7983 */ /* 0x000f220000300800 */
[----:B------:R-:W-:Y:S01]  /*7300*/  FADD.FTZ R19, R26, R19 ;  /* 0x000000131a137221 */ /* 0x000fe20000010000 */
[----:B------:R-:W-:Y:S01]  /*7310*/  FMUL.FTZ R21, R21, UR16 ;  /* 0x0000001015157c20 */ /* 0x000fe20008410000 */
[----:B------:R-:W-:-:S03]  /*7320*/  FMUL.FTZ R26, R3, R15 ;  /* 0x0000000f031a7220 */ /* 0x000fc60000410000 */
[----:B------:R-:W-:Y:S01]  /*7330*/  FFMA.FTZ R18, R21, R15, R18 ;  /* 0x0000000f15127223 */ /* 0x000fe20000010012 */
[----:B------:R-:W-:Y:S01]  /*7340*/  FMUL.FTZ R23, R23, UR16 ;  /* 0x0000001017177c20 */ /* 0x000fe20008410000 */
[----:B------:R-:W-:Y:S01]  /*7350*/  FFMA.FTZ R25, R21, R26, R25 ;  /* 0x0000001a15197223 */ /* 0x000fe20000010019 */
[----:B------:R-:W-:Y:S01]  /*7360*/  FADD.FTZ R19, R19, R26 ;  /* 0x0000001a13137221 */ /* 0x000fe20000010000 */
[----:B------:R-:W-:Y:S01]  /*7370*/  FADD.FTZ R21, R0, -UR28 ;  /* 0x8000001c00157e21 */ /* 0x000fe20008010000 */
[-C--:B------:R-:W-:Y:S01]  /*7380*/  FMUL.FTZ R26, R5, R7.reuse ;  /* 0x00000007051a7220 */ /* 0x080fe20000410000 */
[----:B------:R-:W4:Y:S01]  /*7390*/  LDL.LU R0, [R1+0x3ac] ;  /* 0x0003ac0001007983 */ /* 0x000f220000300800 */
[----:B------:R-:W-:Y:S02]  /*73a0*/  FMUL.FTZ R20, R20, UR16 ;  /* 0x0000001014147c20 */ /* 0x000fe40008410000 */
[----:B------:R-:W-:Y:S01]  /*73b0*/  FADD.FTZ R19, R26, R19 ;  /* 0x000000131a137221 */ /* 0x000fe20000010000 */
[----:B------:R-:W-:Y:S01]  /*73c0*/  FFMA.FTZ R25, R23, R26, R25 ;  /* 0x0000001a17197223 */ /* 0x000fe20000010019 */
[----:B------:R-:W-:Y:S01]  /*73d0*/  FMUL.FTZ R26, R3, R16 ;  /* 0x00000010031a7220 */ /* 0x000fe20000410000 */
[----:B------:R-:W-:Y:S01]  /*73e0*/  FMUL.FTZ R21, R21, UR16 ;  /* 0x0000001015157c20 */ /* 0x000fe20008410000 */
[----:B------:R-:W-:-:S02]  /*73f0*/  FFMA.FTZ R17, R23, R7, R17 ;  /* 0x0000000717117223 */ /* 0x000fc40000010011 */
[----:B------:R-:W-:Y:S01]  /*7400*/  FADD.FTZ R19, R19, R26 ;  /* 0x0000001a13137221 */ /* 0x000fe20000010000 */
[----:B------:R-:W-:Y:S01]  /*7410*/  FFMA.FTZ R25, R20, R26, R25 ;  /* 0x0000001a14197223 */ /* 0x000fe20000010019 */
[----:B------:R-:W-:Y:S01]  /*7420*/  FADD.FTZ R23, R6, -UR28 ;  /* 0x8000001c06177e21 */ /* 0x000fe20008010000 */
[----:B------:R-:W-:Y:S01]  /*7430*/  FFMA.FTZ R18, R20, R16, R18 ;  /* 0x0000001014127223 */ /* 0x000fe20000010012 */
[----:B------:R-:W-:Y:S01]  /*7440*/  FADD.FTZ R24, R24, R7 ;  /* 0x0000000718187221 */ /* 0x000fe20000010000 */
[----:B------:R-:W4:Y:S01]  /*7450*/  LDL.LU R6, [R1+0x21c] ;  /* 0x00021c0001067983 */ /* 0x000f220000300800 */
[-C--:B------:R-:W-:Y:S01]  /*7460*/  FMUL.FTZ R26, R5, R2.reuse ;  /* 0x00000002051a7220 */ /* 0x080fe20000410000 */
[----:B------:R-:W-:Y:S01]  /*7470*/  FMUL.FTZ R23, R23, UR16 ;  /* 0x0000001017177c20 */ /* 0x000fe20008410000 */
[C---:B------:R-:W-:Y:S01]  /*7480*/  FFMA.FTZ R17, R21.reuse, R2, R17 ;  /* 0x0000000215117223 */ /* 0x040fe20000010011 */
[----:B------:R-:W4:Y:S01]  /*7490*/  LDL.LU R7, [R1+0x220] ;  /* 0x0002200001077983 */ /* 0x000f220000300800 */
[----:B------:R-:W-:Y:S01]  /*74a0*/  FADD.FTZ R19, R26, R19 ;  /* 0x000000131a137221 */ /* 0x000fe20000010000 */
[----:B------:R-:W-:Y:S01]  /*74b0*/  FFMA.FTZ R25, R21, R26, R25 ;  /* 0x0000001a15197223 */ /* 0x000fe20000010019 */
[----:B------:R-:W-:-:S02]  /*74c0*/  FADD.FTZ R20, R4, -UR28 ;  /* 0x8000001c04147e21 */ /* 0x000fc40008010000 */
[----:B------:R-:W4:Y:S02]  /*74d0*/  LDL.LU R4, [R1+0x218] ;  /* 0x0002180001047983 */ /* 0x000f240000300800 */
[----:B------:R-:W-:Y:S01]  /*74e0*/  FMUL.FTZ R20, R20, UR16 ;  /* 0x0000001014147c20 */ /* 0x000fe20008410000 */
[----:B------:R-:W-:Y:S02]  /*74f0*/  FADD.FTZ R24, R24, R2 ;  /* 0x0000000218187221 */ /* 0x000fe40000010000 */
[----:B------:R-:W4:Y:S01]  /*7500*/  LDL.LU R2, [R1+0x214] ;  /* 0x0002140001027983 */ /* 0x000f220000300800 */
[----:B------:R-:W-:-:S03]  /*7510*/  FADD.FTZ R22, R22, R15 ;  /* 0x0000000f16167221 */ /* 0x000fc60000010000 */
[----:B------:R-:W4:Y:S01]  /*7520*/  LDL.LU R15, [R1+0x4a0] ;  /* 0x0004a000010f7983 */ /* 0x000f220000300800 */
[----:B------:R-:W-:-:S03]  /*7530*/  FADD.FTZ R22, R22, R16 ;  /* 0x0000001016167221 */ /* 0x000fc60000010000 */
[----:B------:R-:W4:Y:S01]  /*7540*/  LDL.LU R16, [R1+0x49c] ;  /* 0x00049c0001107983 */ /* 0x000f220000300800 */
[----:B--2---:R-:W-:-:S04]  /*7550*/  FMUL.FTZ R26, R3, R27 ;  /* 0x0000001b031a7220 */ /* 0x004fc80000410000 */
[----:B------:R-:W-:Y:S01]  /*7560*/  FADD.FTZ R19, R19, R26 ;  /* 0x0000001a13137221 */ /* 0x000fe20000010000 */
[C---:B------:R-:W-:Y:S01]  /*7570*/  FFMA.FTZ R25, R23.reuse, R26, R25 ;  /* 0x0000001a17197223 */ /* 0x040fe20000010019 */
[----:B------:R-:W-:Y:S01]  /*7580*/  FFMA.FTZ R18, R23, R27, R18 ;  /* 0x0000001b17127223 */ /* 0x000fe20000010012 */
[-C--:B---3--:R-:W-:Y:S01]  /*7590*/  FMUL.FTZ R26, R5, R9.reuse ;  /* 0x00000009051a7220 */ /* 0x088fe20000410000 */
[----:B------:R-:W-:-:S03]  /*75a0*/  FFMA.FTZ R17, R20, R9, R17 ;  /* 0x0000000914117223 */ /* 0x000fc60000010011 */
[----:B------:R-:W-:Y:S01]  /*75b0*/  FADD.FTZ R19, R26, R19 ;  /* 0x000000131a137221 */ /* 0x000fe20000010000 */
[----:B----4-:R-:W-:Y:S01]  /*75c0*/  FADD.FTZ R21, R28, -UR28 ;  /* 0x8000001c1c157e21 */ /* 0x010fe20008010000 */
[----:B------:R-:W-:Y:S01]  /*75d0*/  FFMA.FTZ R25, R20, R26, R25 ;  /* 0x0000001a14197223 */ /* 0x000fe20000010019 */
[----:B------:R-:W-:Y:S01]  /*75e0*/  FMUL.FTZ R26, R3, R8 ;  /* 0x00000008031a7220 */ /* 0x000fe20000410000 */
[----:B------:R-:W2:Y:S01]  /*75f0*/  LDL.LU R20, [R1+0x3a0] ;  /* 0x0003a00001147983 */ /* 0x000ea20000300800 */
[----:B------:R-:W-:-:S03]  /*7600*/  FMUL.FTZ R21, R21, UR16 ;  /* 0x0000001015157c20 */ /* 0x000fc60008410000 */
[----:B------:R-:W3:Y:S01]  /*7610*/  LDL.LU R28, [R1+0x390] ;  /* 0x00039000011c7983 */ /* 0x000ee20000300800 */
[C---:B------:R-:W-:Y:S01]  /*7620*/  FFMA.FTZ R25, R21.reuse, R26, R25 ;  /* 0x0000001a15197223 */ /* 0x040fe20000010019 */
[----:B------:R-:W-:Y:S02]  /*7630*/  FFMA.FTZ R18, R21, R8, R18 ;  /* 0x0000000815127223 */ /* 0x000fe40000010012 */
[----:B------:R-:W4:Y:S01]  /*7640*/  LDL.LU R21, [R1+0x3a4] ;  /* 0x0003a40001157983 */ /* 0x000f220000300800 */
[----:B------:R-:W-:-:S03]  /*7650*/  FADD.FTZ R22, R22, R27 ;  /* 0x0000001b16167221 */ /* 0x000fc60000010000 */
[----:B------:R-:W3:Y:S01]  /*7660*/  LDL.LU R27, [R1+0x394] ;  /* 0x00039400011b7983 */ /* 0x000ee20000300800 */
[----:B------:R-:W-:-:S03]  /*7670*/  FADD.FTZ R23, R0, -UR28 ;  /* 0x8000001c00177e21 */ /* 0x000fc60008010000 */
[----:B------:R-:W3:Y:S01]  /*7680*/  LDL.LU R0, [R1+0x210] ;  /* 0x0002100001007983 */ /* 0x000ee20000300800 */
[----:B------:R-:W-:Y:S01]  /*7690*/  FADD.FTZ R19, R19, R26 ;  /* 0x0000001a13137221 */ /* 0x000fe20000010000 */
[----:B------:R-:W-:Y:S01]  /*76a0*/  FMUL.FTZ R23, R23, UR16 ;  /* 0x0000001017177c20 */ /* 0x000fe20008410000 */
[----:B------:R-:W-:-:S04]  /*76b0*/  FMUL.FTZ R26, R5, R7 ;  /* 0x00000007051a7220 */ /* 0x000fc80000410000 */
[----:B------:R-:W-:Y:S01]  /*76c0*/  FADD.FTZ R19, R26, R19 ;  /* 0x000000131a137221 */ /* 0x000fe20000010000 */
[----:B------:R-:W-:Y:S01]  /*76d0*/  FFMA.FTZ R25, R23, R26, R25 ;  /* 0x0000001a17197223 */ /* 0x000fe20000010019 */
[----:B------:R-:W-:Y:S01]  /*76e0*/  FMUL.FTZ R26, R3, R6 ;  /* 0x00000006031a7220 */ /* 0x000fe20000410000 */
[----:B------:R-:W-:-:S03]  /*76f0*/  FFMA.FTZ R17, R23, R7, R17 ;  /* 0x0000000717117223 */ /* 0x000fc60000010011 */
[----:B------:R-:W-:Y:S01]  /*7700*/  FADD.FTZ R19, R19, R26 ;  /* 0x0000001a13137221 */ /* 0x000fe20000010000 */
[----:B--2---:R-:W-:-:S04]  /*7710*/  FADD.FTZ R20, R20, -UR28 ;  /* 0x8000001c14147e21 */ /* 0x004fc80008010000 */
[----:B------:R-:W-:Y:S01]  /*7720*/  FMUL.FTZ R20, R20, UR16 ;  /* 0x0000001014147c20 */ /* 0x000fe20008410000 */
[----:B----4-:R-:W-:-:S03]  /*7730*/  FADD.FTZ R21, R21, -UR28 ;  /* 0x8000001c15157e21 */ /* 0x010fc60008010000 */
[----:B------:R-:W-:Y:S01]  /*7740*/  FFMA.FTZ R25, R20, R26, R25 ;  /* 0x0000001a14197223 */ /* 0x000fe20000010019 */
[----:B------:R-:W-:Y:S01]  /*7750*/  FMUL.FTZ R26, R5, R4 ;  /* 0x00000004051a7220 */ /* 0x000fe20000410000 */
[----:B---3--:R-:W-:Y:S01]  /*7760*/  FADD.FTZ R23, R28, -UR28 ;  /* 0x8000001c1c177e21 */ /* 0x008fe20008010000 */
[----:B------:R-:W-:Y:S01]  /*7770*/  FMUL.FTZ R21, R21, UR16 ;  /* 0x0000001015157c20 */ /* 0x000fe20008410000 */
[----:B------:R-:W-:Y:S01]  /*7780*/  FFMA.FTZ R18, R20, R6, R18 ;  /* 0x0000000614127223 */ /* 0x000fe20000010012 */
[----:B------:R-:W-:Y:S01]  /*7790*/  FADD.FTZ R19, R26, R19 ;  /* 0x000000131a137221 */ /* 0x000fe20000010000 */
[----:B------:R-:W-:Y:S01]  /*77a0*/  FMUL.FTZ R23, R23, UR16 ;  /* 0x0000001017177c20 */ /* 0x000fe20008410000 */
[C---:B------:R-:W-:Y:S01]  /*77b0*/  FFMA.FTZ R25, R21.reuse, R26, R25 ;  /* 0x0000001a15197223 */ /* 0x040fe20000010019 */
[----:B------:R-:W-:Y:S01]  /*77c0*/  FFMA.FTZ R17, R21, R4, R17 ;  /* 0x0000000415117223 */ /* 0x000fe20000010011 */
[-C--:B------:R-:W-:Y:S01]  /*77d0*/  FMUL.FTZ R26, R3, R2.reuse ;  /* 0x00000002031a7220 */ /* 0x080fe20000410000 */
[----:B------:R-:W2:Y:S01]  /*77e0*/  LDL.LU R21, [R1+0x378] ;  /* 0x0003780001157983 */ /* 0x000ea20000300800 */
[----:B------:R-:W-:-:S02]  /*77f0*/  FFMA.FTZ R18, R23, R2, R18 ;  /* 0x0000000217127223 */ /* 0x000fc40000010012 */
[----:B------:R-:W-:Y:S01]  /*7800*/  FFMA.FTZ R25, R23, R26, R25 ;  /* 0x0000001a17197223 */ /* 0x000fe20000010019 */
[----:B------:R-:W3:Y:S04]  /*7810*/  LDL.LU R28, [R1+0x364] ;  /* 0x00036400011c7983 */ /* 0x000ee80000300800 */
[----:B------:R-:W4:Y:S01]  /*7820*/  LDL.LU R23, [R1+0x37c] ;  /* 0x00037c0001177983 */ /* 0x000f220000300800 */
[----:B------:R-:W-:-:S03]  /*7830*/  FADD.FTZ R20, R27, -UR28 ;  /* 0x8000001c1b147e21 */ /* 0x000fc60008010000 */
[----:B------:R-:W3:Y:S01]  /*7840*/  LDL.LU R27, [R1+0x348] ;  /* 0x00034800011b7983 */ /* 0x000ee20000300800 */
[----:B------:R-:W-:Y:S01]  /*7850*/  FADD.FTZ R19, R19, R26 ;  /* 0x0000001a13137221 */ /* 0x000fe20000010000 */
[----:B------:R-:W-:Y:S01]  /*7860*/  FMUL.FTZ R20, R20, UR16 ;  /* 0x0000001014147c20 */ /* 0x000fe20008410000 */
[----:B------:R-:W-:-:S03]  /*7870*/  FMUL.FTZ R26, R5, R0 ;  /* 0x00000000051a7220 */ /* 0x000fc60000410000 */
[C---:B------:R-:W-:Y:S01]  /*7880*/  FFMA.FTZ R17, R20.reuse, R0, R17 ;  /* 0x0000000014117223 */ /* 0x040fe20000010011 */
[----:B------:R-:W-:Y:S02]  /*7890*/  FFMA.FTZ R25, R20, R26, R25 ;  /* 0x0000001a14197223 */ /* 0x000fe40000010019 */
[----:B------:R-:W3:Y:S01]  /*78a0*/  LDL.LU R20, [R1+0x360] ;  /* 0x0003600001147983 */ /* 0x000ee20000300800 */
[----:B------:R-:W-:Y:S01]  /*78b0*/  FADD.FTZ R19, R26, R19 ;  /* 0x000000131a137221 */ /* 0x000fe20000010000 */
[----:B------:R-:W-:-:S04]  /*78c0*/  FMUL.FTZ R26, R3, R53 ;  /* 0x00000035031a7220 */ /* 0x000fc80000410000 */
[----:B------:R-:W-:Y:S01]  /*78d0*/  FADD.FTZ R19, R19, R26 ;  /* 0x0000001a13137221 */ /* 0x000fe20000010000 */
[----:B------:R-:W-:Y:S01]  /*78e0*/  FADD.FTZ R24, R24, R9 ;  /* 0x0000000918187221 */ /* 0x000fe20000010000 */
[----:B------:R-:W-:Y:S01]  /*78f0*/  FADD.FTZ R22, R22, R8 ;  /* 0x0000000816167221 */ /* 0x000fe20000010000 */
[----:B------:R0:W5:Y:S02]  /*7900*/  LDL.LU R9, [R1+0x498] ;  /* 0x0004980001097983 */ /* 0x0001640000300800 */
        /* <DEDUP_REMOVED lines=10> */
[----:B--2---:R-:W-:Y:S01]  /*79b0*/  FADD.FTZ R21, R21, -UR28 ;  /* 0x8000001c15157e21 */ /* 0x004fe20008010000 */
[----:B------:R0:W5:Y:S03]  /*79c0*/  LDL.LU R4, [R1+0x488] ;  /* 0x0004880001047983 */ /* 0x0001660000300800 */
[----:B------:R-:W-:Y:S01]  /*79d0*/  FMUL.FTZ R21, R21, UR16 ;  /* 0x0000001015157c20 */ /* 0x000fe20008410000 */
[----:B------:R0:W5:Y:S01]  /*79e0*/  LDL.LU R2, [R1+0x484] ;  /* 0x0004840001027983 */ /* 0x0001620000300800 */
[----:B----4-:R-:W-:-:S02]  /*79f0*/  FADD.FTZ R23, R23, -UR28 ;  /* 0x8000001c17177e21 */ /* 0x010fc40008010000 */
[----:B------:R-:W-:Y:S01]  /*7a00*/  FFMA.FTZ R25, R21, R26, R25 ;  /* 0x0000001a15197223 */ /* 0x000fe20000010019 */
[----:B------:R-:W-:Y:S01]  /*7a10*/  FMUL.FTZ R26, R5, R52 ;  /* 0x00000034051a7220 */ /* 0x000fe20000410000 */
[----:B------:R-:W-:Y:S01]  /*7a20*/  FFMA.FTZ R18, R21, R53, R18 ;  /* 0x0000003515127223 */ /* 0x000fe20000010012 */
[----:B------:R-:W-:Y:S01]  /*7a30*/  FMUL.FTZ R23, R23, UR16 ;  /* 0x0000001017177c20 */ /* 0x000fe20008410000 */
[----:B---3--:R-:W-:Y:S01]  /*7a40*/  FADD.FTZ R21, R28, -UR28 ;  /* 0x8000001c1c157e21 */ /* 0x008fe20008010000 */
[----:B------:R-:W2:Y:S02]  /*7a50*/  LDL.LU R53, [R1+0x428] ;  /* 0x0004280001357983 */ /* 0x000ea40000300800 */
[C---:B------:R-:W-:Y:S02]  /*7a60*/  FFMA.FTZ R25, R23.reuse, R26, R25 ;  /* 0x0000001a17197223 */ /* 0x040fe40000010019 */
[----:B------:R-:W3:Y:S01]  /*7a70*/  LDL.LU R28, [R1+0x3cc] ;  /* 0x0003cc00011c7983 */ /* 0x000ee20000300800 */
[----:B------:R-:W-:Y:S01]  /*7a80*/  FFMA.FTZ R17, R23, R52, R17 ;  /* 0x0000003417117223 */ /* 0x000fe20000010011 */
[----:B------:R-:W-:-:S02]  /*7a90*/  FADD.FTZ R23, R27, -UR28 ;  /* 0x8000001c1b177e21 */ /* 0x000fc40008010000 */
[----:B------:R-:W4:Y:S04]  /*7aa0*/  LDL.LU R27, [R1+0x418] ;  /* 0x00041800011b7983 */ /* 0x000f280000300800 */
[----:B------:R-:W2:Y:S01]  /*7ab0*/  LDL.LU R52, [R1+0x420] ;  /* 0x0004200001347983 */ /* 0x000ea20000300800 */
[----:B------:R-:W-:Y:S01]  /*7ac0*/  FADD.FTZ R20, R20, -UR28 ;  /* 0x8000001c14147e21 */ /* 0x000fe20008010000 */
[----:B------:R-:W-:Y:S01]  /*7ad0*/  FADD.FTZ R19, R26, R19 ;  /* 0x000000131a137221 */ /* 0x000fe20000010000 */
[----:B------:R-:W-:Y:S01]  /*7ae0*/  FMUL.FTZ R26, R3, R36 ;  /* 0x00000024031a7220 */ /* 0x000fe20000410000 */
[----:B------:R0:W5:Y:S01]  /*7af0*/  LDL.LU R0, [R1+0x480] ;  /* 0x0004800001007983 */ /* 0x0001620000300800 */
[----:B------:R-:W-:Y:S01]  /*7b00*/  FMUL.FTZ R20, R20, UR16 ;  /* 0x0000001014147c20 */ /* 0x000fe20008410000 */
[----:B------:R-:W-:Y:S01]  /*7b10*/  FMUL.FTZ R21, R21, UR16 ;  /* 0x0000001015157c20 */ /* 0x000fe20008410000 */
[----:B------:R-:W-:-:S02]  /*7b20*/  FADD.FTZ R19, R19, R26 ;  /* 0x0000001a13137221 */ /* 0x000fc40000010000 */
[C---:B------:R-:W-:Y:S01]  /*7b30*/  FFMA.FTZ R25, R20.reuse, R26, R25 ;  /* 0x0000001a14197223 */ /* 0x040fe20000010019 */
[-C--:B------:R-:W-:Y:S01]  /*7b40*/  FMUL.FTZ R26, R5, R37.reuse ;  /* 0x00000025051a7220 */ /* 0x080fe20000410000 */
[----:B------:R-:W-:Y:S01]  /*7b50*/  FMUL.FTZ R23, R23, UR16 ;  /* 0x0000001017177c20 */ /* 0x000fe20008410000 */
[----:B------:R-:W-:Y:S02]  /*7b60*/  FFMA.FTZ R18, R20, R36, R18 ;  /* 0x0000002414127223 */ /* 0x000fe40000010012 */
[----:B------:R-:W-:Y:S01]  /*7b70*/  FADD.FTZ R19, R26, R19 ;  /* 0x000000131a137221 */ /* 0x000fe20000010000 */
[----:B------:R-:W-:Y:S01]  /*7b80*/  FFMA.FTZ R25, R21, R26, R25 ;  /* 0x0000001a15197223 */ /* 0x000fe20000010019 */
[----:B------:R-:W-:Y:S01]  /*7b90*/  FMUL.FTZ R26, R3, R38 ;  /* 0x00000026031a7220 */ /* 0x000fe20000410000 */
[----:B------:R-:W-:Y:S01]  /*7ba0*/  FADD.FTZ R20, R29, -UR28 ;  /* 0x8000001c1d147e21 */ /* 0x000fe20008010000 */
[----:B------:R-:W-:Y:S02]  /*7bb0*/  FFMA.FTZ R17, R21, R37, R17 ;  /* 0x0000002515117223 */ /* 0x000fe40000010011 */
[----:B------:R-:W-:Y:S01]  /*7bc0*/  FADD.FTZ R19, R19, R26 ;  /* 0x0000001a13137221 */ /* 0x000fe20000010000 */
[----:B------:R-:W-:Y:S01]  /*7bd0*/  FFMA.FTZ R25, R23, R26, R25 ;  /* 0x0000001a17197223 */ /* 0x000fe20000010019 */
[-C--:B------:R-:W-:Y:S01]  /*7be0*/  FMUL.FTZ R26, R5, R39.reuse ;  /* 0x00000027051a7220 */ /* 0x080fe20000410000 */
[----:B------:R-:W-:Y:S01]  /*7bf0*/  FMUL.FTZ R20, R20, UR16 ;  /* 0x0000001014147c20 */ /* 0x000fe20008410000 */
[----:B------:R-:W-:Y:S01]  /*7c00*/  FADD.FTZ R21, R30, -UR28 ;  /* 0x8000001c1e157e21 */ /* 0x000fe20008010000 */
[----:B------:R-:W-:Y:S01]  /*7c10*/  FFMA.FTZ R18, R23, R38, R18 ;  /* 0x0000002617127223 */ /* 0x000fe20000010012 */
[----:B------:R-:W-:Y:S01]  /*7c20*/  FADD.FTZ R19, R26, R19 ;  /* 0x000000131a137221 */ /* 0x000fe20000010000 */
[C---:B------:R-:W-:Y:S01]  /*7c30*/  FFMA.FTZ R25, R20.reuse, R26, R25 ;  /* 0x0000001a14197223 */ /* 0x040fe20000010019 */
        /* <DEDUP_REMOVED lines=26> */
[----:B------:R-:W-:Y:S01]  /*7de0*/  FFMA.FTZ R17, R21, R43, R17 ;  /* 0x0000002b15117223 */ /* 0x000fe20000010011 */
[----:B------:R-:W2:Y:S02]  /*7df0*/  LDL.LU R29, [R1+0x380] ;  /* 0x00038000011d7983 */ /* 0x000ea40000300800 */
[C---:B------:R-:W-:Y:S01]  /*7e00*/  FFMA.FTZ R25, R23.reuse, R26, R25 ;  /* 0x0000001a17197223 */ /* 0x040fe20000010019 */
[----:B------:R-:W-:Y:S01]  /*7e10*/  FFMA.FTZ R18, R23, R44, R18 ;  /* 0x0000002c17127223 */ /* 0x000fe20000010012 */
[----:B------:R-:W-:Y:S01]  /*7e20*/  FADD.FTZ R20, R35, -UR28 ;  /* 0x8000001c23147e21 */ /* 0x000fe20008010000 */
[----:B------:R-:W-:Y:S01]  /*7e30*/  FADD.FTZ R19, R19, R26 ;  /* 0x0000001a13137221 */ /* 0x000fe20000010000 */
[----:B------:R-:W-:Y:S01]  /*7e40*/  FMUL.FTZ R26, R5, R45 ;  /* 0x0000002d051a7220 */ /* 0x000fe20000410000 */
[----:B------:R-:W-:Y:S01]  /*7e50*/  FADD.FTZ R22, R22, R36 ;  /* 0x0000002416167221 */ /* 0x000fe20000010000 */
[----:B------:R-:W-:Y:S01]  /*7e60*/  FMUL.FTZ R20, R20, UR16 ;  /* 0x0000001014147c20 */ /* 0x000fe20008410000 */
[----:B------:R-:W2:Y:S01]  /*7e70*/  LDL.LU R36, [R1+0x3e0] ;  /* 0x0003e00001247983 */ /* 0x000ea20000300800 */
[----:B------:R-:W-:-:S02]  /*7e80*/  FADD.FTZ R19, R26, R19 ;  /* 0x000000131a137221 */ /* 0x000fc40000010000 */
[C---:B------:R-:W-:Y:S01]  /*7e90*/  FFMA.FTZ R25, R20.reuse, R26, R25 ;  /* 0x0000001a14197223 */ /* 0x040fe20000010019 */
[----:B------:R-:W-:Y:S01]  /*7ea0*/  FMUL.FTZ R26, R3, R46 ;  /* 0x0000002e031a7220 */ /* 0x000fe20000410000 */
[----:B------:R-:W-:Y:S01]  /*7eb0*/  FFMA.FTZ R17, R20, R45, R17 ;  /* 0x0000002d14117223 */ /* 0x000fe20000010011 */
[----:B------:R-:W-:Y:S01]  /*7ec0*/  FADD.FTZ R24, R24, R37 ;  /* 0x0000002518187221 */ /* 0x000fe20000010000 */
[----:B------:R-:W2:Y:S04]  /*7ed0*/  LDL.LU R31, [R1+0x454] ;  /* 0x00045400011f7983 */ /* 0x000ea80000300800 */
[----:B------:R-:W2:Y:S01]  /*7ee0*/  LDL.LU R30, [R1+0x458] ;  /* 0x00045800011e7983 */ /* 0x000ea20000300800 */
[----:B---3--:R-:W-:Y:S01]  /*7ef0*/  FADD.FTZ R21, R28, -UR28 ;  /* 0x8000001c1c157e21 */ /* 0x008fe20008010000 */
[----:B----4-:R-:W-:-:S02]  /*7f00*/  FADD.FTZ R23, R27, -UR28 ;  /* 0x8000001c1b177e21 */ /* 0x010fc40008010000 */
[----:B------:R-:W3:Y:S04]  /*7f10*/  LDL.LU R28, [R1+0x268] ;  /* 0x00026800011c7983 */ /* 0x000ee80000300800 */
[----:B------:R-:W4:Y:S01]  /*7f20*/  LDL.LU R27, [R1+0x26c] ;  /* 0x00026c00011b7983 */ /* 0x000f220000300800 */
[----:B------:R-:W-:Y:S01]  /*7f30*/  FMUL.FTZ R21, R21, UR16 ;  /* 0x0000001015157c20 */ /* 0x000fe20008410000 */
[----:B--2---:R-:W-:Y:S02]  /*7f40*/  FADD.FTZ R20, R52, -UR28 ;  /* 0x8000001c34147e21 */ /* 0x004fe40008010000 */
[----:B------:R-:W2:Y:S01]  /*7f50*/  LDL.LU R52, [R1+0x41c] ;  /* 0x00041c0001347983 */ /* 0x000ea20000300800 */
[C---:B------:R-:W-:Y:S01]  /*7f60*/  FFMA.FTZ R25, R21.reuse, R26, R25 ;  /* 0x0000001a15197223 */ /* 0x040fe20000010019 */
[----:B------:R-:W-:Y:S01]  /*7f70*/  FFMA.FTZ R21, R21, R46, R18 ;  /* 0x0000002e15157223 */ /* 0x000fe20000010012 */
[----:B------:R-:W-:Y:S01]  /*7f80*/  FADD.FTZ R18, R53, -UR28 ;  /* 0x8000001c35127e21 */ /* 0x000fe20008010000 */
[----:B------:R-:W-:Y:S01]  /*7f90*/  FADD.FTZ R22, R22, R38 ;  /* 0x0000002616167221 */ /* 0x000fe20000010000 */
[----:B------:R-:W2:Y:S01]  /*7fa0*/  LDL.LU R53, [R1+0x424] ;  /* 0x0004240001357983 */ /* 0x000ea20000300800 */
[----:B------:R-:W-:Y:S01]  /*7fb0*/  FADD.FTZ R19, R19, R26 ;  /* 0x0000001a13137221 */ /* 0x000fe20000010000 */
[----:B------:R-:W-:Y:S01]  /*7fc0*/  FMUL.FTZ R26, R5, R47 ;  /* 0x0000002f051a7220 */ /* 0x000fe20000410000 */
[----:B------:R-:W-:Y:S01]  /*7fd0*/  FADD.FTZ R22, R22, R40 ;  /* 0x0000002816167221 */ /* 0x000fe20000010000 */
[----:B------:R-:W-:Y:S01]  /*7fe0*/  FMUL.FTZ R23, R23, UR16 ;  /* 0x0000001017177c20 */ /* 0x000fe20008410000 */
[----:B------:R-:W-:Y:S01]  /*7ff0*/  FMUL.FTZ R20, R20, UR16 ;  /* 0x0000001014147c20 */ /* 0x000fe20008410000 */
        /* <DEDUP_REMOVED lines=9> */
[----:B------:R-:W-:Y:S01]  /*8090*/  FMUL.FTZ R26, R5, R49 ;  /* 0x00000031051a7220 */ /* 0x000fe20000410000 */
[----:B------:R-:W-:Y:S01]  /*80a0*/  FADD.FTZ R22, R22, R46 ;  /* 0x0000002e16167221 */ /* 0x000fe20000010000 */
[----:B------:R-:W-:Y:S01]  /*80b0*/  FFMA.FTZ R17, R23, R47, R17 ;  /* 0x0000002f17117223 */ /* 0x000fe20000010011 */
[----:B------:R-:W2:Y:S01]  /*80c0*/  LDL.LU R39, [R1+0x450] ;  /* 0x0004500001277983 */ /* 0x000ea20000300800 */
[----:B------:R-:W-:Y:S01]  /*80d0*/  FADD.FTZ R19, R26, R19 ;  /* 0x000000131a137221 */ /* 0x000fe20000010000 */
[----:B------:R-:W-:Y:S01]  /*80e0*/  FFMA.FTZ R26, R18, R26, R25 ;  /* 0x0000001a121a7223 */ /* 0x000fe20000010019 */
[----:B------:R-:W-:Y:S01]  /*80f0*/  FADD.FTZ R25, R22, R48 ;  /* 0x0000003016197221 */ /* 0x000fe20000010000 */
[----:B------:R-:W-:Y:S01]  /*8100*/  FFMA.FTZ R20, R20, R48, R21 ;  /* 0x0000003014147223 */ /* 0x000fe20000010015 */
[----:B------:R-:W-:Y:S01]  /*8110*/  FMUL.FTZ R21, R5, R51 ;  /* 0x0000003305157220 */ /* 0x000fe20000410000 */
[----:B------:R-:W-:Y:S01]  /*8120*/  FFMA.FTZ R17, R18, R49, R17 ;  /* 0x0000003112117223 */ /* 0x000fe20000010011 */
[----:B------:R-:W-:Y:S01]  /*8130*/  FADD.FTZ R25, R25, R50 ;  /* 0x0000003219197221 */ /* 0x000fe20000010000 */
[----:B------:R-:W2:Y:S03]  /*8140*/  LDL.LU R38, [R1+0x264] ;  /* 0x0002640001267983 */ /* 0x000ea60000300800 */
[----:B------:R-:W-:Y:S01]  /*8150*/  FADD.FTZ R25, R25, R10 ;  /* 0x0000000a19197221 */ /* 0x000fe20000010000 */
[----:B------:R-:W2:Y:S01]  /*8160*/  LDL.LU R37, [R1+0x280] ;  /* 0x0002800001257983 */ /* 0x000ea20000300800 */
[----:B---3--:R-:W-:Y:S01]  /*8170*/  FADD.FTZ R23, R28, -UR28 ;  /* 0x8000001c1c177e21 */ /* 0x008fe20008010000 */
[----:B------:R-:W-:-:S03]  /*8180*/  FMUL.FTZ R28, R3, R50 ;  /* 0x00000032031c7220 */ /* 0x000fc60000410000 */
[----:B------:R-:W-:Y:S01]  /*8190*/  FMUL.FTZ R23, R23, UR16 ;  /* 0x0000001017177c20 */ /* 0x000fe20008410000 */
[----:B----4-:R-:W-:Y:S01]  /*81a0*/  FADD.FTZ R22, R27, -UR28 ;  /* 0x8000001c1b167e21 */ /* 0x010fe20008010000 */
[----:B------:R-:W-:Y:S02]  /*81b0*/  FADD.FTZ R19, R19, R28 ;  /* 0x0000001c13137221 */ /* 0x000fe40000010000 */
[----:B------:R-:W-:Y:S01]  /*81c0*/  FFMA.FTZ R27, R23, R28, R26 ;  /* 0x0000001c171b7223 */ /* 0x000fe2000001001a */
[----:B------:R-:W-:Y:S01]  /*81d0*/  FMUL.FTZ R22, R22, UR16 ;  /* 0x0000001016167c20 */ /* 0x000fe20008410000 */
[----:B------:R-:W-:Y:S02]  /*81e0*/  FADD.FTZ R28, R29, -UR28 ;  /* 0x8000001c1d1c7e21 */ /* 0x000fe40008010000 */
[----:B------:R-:W3:Y:S01]  /*81f0*/  LDL.LU R29, [R1+0x42c] ;  /* 0x00042c00011d7983 */ /* 0x000ee20000300800 */
[----:B------:R-:W-:Y:S01]  /*8200*/  FFMA.FTZ R18, R22, R21, R27 ;  /* 0x0000001516127223 */ /* 0x000fe2000001001b */
[----:B------:R-:W-:Y:S01]  /*8210*/  FADD.FTZ R26, R21, R19 ;  /* 0x00000013151a7221 */ /* 0x000fe20000010000 */
[----:B------:R-:W-:Y:S01]  /*8220*/  FMUL.FTZ R27, R3, R10 ;  /* 0x0000000a031b7220 */ /* 0x000fe20000410000 */
[----:B------:R-:W-:Y:S01]  /*8230*/  FMUL.FTZ R19, R28, UR16 ;  /* 0x000000101c137c20 */ /* 0x000fe20008410000 */
[----:B------:R-:W-:-:S02]  /*8240*/  FADD.FTZ R21, R36, -UR28 ;  /* 0x8000001c24157e21 */ /* 0x000fc40008010000 */
[----:B------:R-:W4:Y:S01]  /*8250*/  LDL.LU R36, [R1+0x438] ;  /* 0x0004380001247983 */ /* 0x000f220000300800 */
[----:B------:R-:W-:Y:S01]  /*8260*/  FADD.FTZ R26, R26, R27 ;  /* 0x0000001b1a1a7221 */ /* 0x000fe20000010000 */
[----:B------:R-:W-:Y:S01]  /*8270*/  FFMA.FTZ R27, R19, R27, R18 ;  /* 0x0000001b131b7223 */ /* 0x000fe20000010012 */
[----:B------:R-:W-:Y:S01]  /*8280*/  FMUL.FTZ R18, R21, UR16 ;  /* 0x0000001015127c20 */ /* 0x000fe20008410000 */
[----:B------:R-:W-:Y:S01]  /*8290*/  FFMA.FTZ R20, R23, R50, R20 ;  /* 0x0000003217147223 */ /* 0x000fe20000010014 */
[----:B--2---:R-:W-:Y:S02]  /*82a0*/  FADD.FTZ R21, R52, -UR28 ;  /* 0x8000001c34157e21 */ /* 0x004fe40008010000 */
[----:B------:R-:W2:Y:S01]  /*82b0*/  LDL.LU R52, [R1+0x440] ;  /* 0x0004400001347983 */ /* 0x000ea20000300800 */
[----:B------:R-:W-:Y:S01]  /*82c0*/  FFMA.FTZ R20, R19, R10, R20 ;  /* 0x0000000a13147223 */ /* 0x000fe20000010014 */
[----:B------:R-:W-:Y:S02]  /*82d0*/  FADD.FTZ R10, R53, -UR28 ;  /* 0x8000001c350a7e21 */ /* 0x000fe40008010000 */
[----:B------:R-:W2:Y:S01]  /*82e0*/  LDL.LU R53, [R1+0x448] ;  /* 0x0004480001357983 */ /* 0x000ea20000300800 */
[----:B------:R-:W-:-:S04]  /*82f0*/  FADD.FTZ R24, R24, R41 ;  /* 0x0000002918187221 */ /* 0x000fc80000010000 */
        /* <DEDUP_REMOVED lines=27> */
[----:B---3--:R-:W-:Y:S02]  /*84b0*/  FADD.FTZ R11, R29, -UR28 ;  /* 0x8000001c1d0b7e21 */ /* 0x008fe40008010000 */
[----:B------:R-:W3:Y:S02]  /*84c0*/  LDL.LU R29, [R1+0x45c] ;  /* 0x00045c00011d7983 */ /* 0x000ee40000300800 */
[----:B------:R-:W-:Y:S01]  /*84d0*/  FMUL.FTZ R18, R11, UR16 ;  /* 0x000000100b127c20 */ /* 0x000fe20008410000 */
[----:B----4-:R-:W-:Y:S02]  /*84e0*/  FADD.FTZ R11, R36, -UR28 ;  /* 0x8000001c240b7e21 */ /* 0x010fe40008010000 */
[----:B------:R-:W4:Y:S01]  /*84f0*/  LDL.LU R36, [R1+0x288] ;  /* 0x0002880001247983 */ /* 0x000f220000300800 */
[----:B------:R-:W-:Y:S01]  /*8500*/  FFMA.FTZ R20, R18, R19, R23 ;  /* 0x0000001312147223 */ /* 0x000fe20000010017 */
[----:B------:R-:W-:Y:S01]  /*8510*/  FMUL.FTZ R11, R11, UR16 ;  /* 0x000000100b0b7c20 */ /* 0x000fe20008410000 */
[----:B--2---:R-:W-:-:S02]  /*8520*/  FADD.FTZ R13, R52, -UR28 ;  /* 0x8000001c340d7e21 */ /* 0x004fc40008010000 */
[----:B------:R-:W2:Y:S01]  /*8530*/  LDL.LU R52, [R1+0x294] ;  /* 0x0002940001347983 */ /* 0x000ea20000300800 */
[----:B------:R-:W-:Y:S01]  /*8540*/  FFMA.FTZ R20, R11, R12, R20 ;  /* 0x0000000c0b147223 */ /* 0x000fe20000010014 */
[----:B------:R-:W-:Y:S02]  /*8550*/  FADD.FTZ R12, R53, -UR28 ;  /* 0x8000001c350c7e21 */ /* 0x000fe40008010000 */
[----:B------:R-:W2:Y:S01]  /*8560*/  LDL.LU R53, [R1+0x2a0] ;  /* 0x0002a00001357983 */ /* 0x000ea20000300800 */
        /* <DEDUP_REMOVED lines=27> */
[----:B---3--:R-:W-:Y:S01]  /*8720*/  FADD.FTZ R12, R29, -UR28 ;  /* 0x8000001c1d0c7e21 */ /* 0x008fe20008010000 */
[----:B----4-:R-:W-:-:S04]  /*8730*/  FMUL.FTZ R14, R5, R36 ;  /* 0x00000024050e7220 */ /* 0x010fc80000410000 */
[----:B------:R-:W-:Y:S01]  /*8740*/  FADD.FTZ R27, R14, R27 ;  /* 0x0000001b0e1b7221 */ /* 0x000fe20000010000 */
[----:B------:R-:W-:Y:S01]  /*8750*/  FFMA.FTZ R20, R11, R14, R20 ;  /* 0x0000000e0b147223 */ /* 0x000fe20000010014 */
[----:B--2---:R-:W-:Y:S01]  /*8760*/  FMUL.FTZ R14, R3, R52 ;  /* 0x00000034030e7220 */ /* 0x004fe20000410000 */
        /* <DEDUP_REMOVED lines=13> */
.L_x_1563:
[----:B------:R-:W2:Y:S04]  /*8840*/  LDL.LU R25, [R1+0x2dc] ;  /* 0x0002dc0001197983 */ /* 0x000ea80000300800 */
[----:B------:R-:W3:Y:S04]  /*8850*/  LDL.LU R21, [R1+0x250] ;  /* 0x0002500001157983 */ /* 0x000ee80000300800 */
[----:B------:R-:W4:Y:S04]  /*8860*/  LDL.LU R24, [R1+0x2ec] ;  /* 0x0002ec0001187983 */ /* 0x000f280000300800 */
[----:B------:R-:W4:Y:S04]  /*8870*/  LDL.LU R22, [R1+0x244] ;  /* 0x0002440001167983 */ /* 0x000f280000300800 */
[----:B------:R-:W4:Y:S04]  /*8880*/  LDL.LU R23, [R1+0x324] ;  /* 0x0003240001177983 */ /* 0x000f280000300800 */
[----:B-----5:R0:W-:Y:S04]  /*8890*/  STL [R1+0x48c], R8 ;  /* 0x00048c0801007387 */ /* 0x0201e80000100800 */
[----:B------:R-:W4:Y:S04]  /*88a0*/  LDL.LU R28, [R1+0x354] ;  /* 0x00035400011c7983 */ /* 0x000f280000300800 */
[----:B------:R1:W-:Y:S04]  /*88b0*/  STL [R1+0x490], R9 ;  /* 0x0004900901007387 */ /* 0x0003e80000100800 */
[----:B0-----:R-:W4:Y:S04]  /*88c0*/  LDL.LU R8, [R1+0x258] ;  /* 0x0002580001087983 */ /* 0x001f280000300800 */
[----:B------:R-:W4:Y:S04]  /*88d0*/  LDL.LU R27, [R1+0x38c] ;  /* 0x00038c00011b7983 */ /* 0x000f280000300800 */
[----:B-1----:R-:W4:Y:S04]  /*88e0*/  LDL.LU R9, [R1+0x25c] ;  /* 0x00025c0001097983 */ /* 0x002f280000300800 */
        /* <DEDUP_REMOVED lines=39> */
[C---:B0-----:R-:W-:Y:S01]  /*8b60*/  FMUL.FTZ R23, R25.reuse, R8 ;  /* 0x0000000819177220 */ /* 0x041fe20000410000 */
[----:B------:R-:W-:-:S04]  /*8b70*/  FADD.FTZ R25, -R25, 1 ;  /* 0x3f80000019197421 */ /* 0x000fc80000010100 */
[----:B------:R-:W-:Y:S01]  /*8b80*/  FFMA.FTZ R25, R24, R25, 1 ;  /* 0x3f80000018197423 */ /* 0x000fe20000010019 */
[----:B------:R-:W-:Y:S02]  /*8b90*/  FADD.FTZ R24, R28, -UR28 ;  /* 0x8000001c1c187e21 */ /* 0x000fe40008010000 */
[----:B------:R-:W2:Y:S01]  /*8ba0*/  LDL.LU R28, [R1+0x39c] ;  /* 0x00039c00011c7983 */ /* 0x000ea20000300800 */
[----:B------:R-:W-:Y:S01]  /*8bb0*/  FMUL.FTZ R23, R23, R25 ;  /* 0x0000001917177220 */ /* 0x000fe20000410000 */
[----:B------:R-:W-:Y:S01]  /*8bc0*/  FFMA.FTZ R17, R17, R19, RZ ;  /* 0x0000001311117223 */ /* 0x000fe200000100ff */
[----:B------:R-:W-:Y:S01]  /*8bd0*/  FMUL.FTZ R24, R24, UR16 ;  /* 0x0000001018187c20 */ /* 0x000fe20008410000 */
[----:B------:R-:W-:Y:S02]  /*8be0*/  FADD.FTZ R19, RZ, R19 ;  /* 0x00000013ff137221 */ /* 0x000fe40000010000 */
[----:B-1----:R-:W-:Y:S01]  /*8bf0*/  FFMA.FTZ R4, R22, R23, R17 ;  /* 0x0000001716047223 */ /* 0x002fe20000010011 */
[----:B------:R-:W-:Y:S01]  /*8c00*/  FFMA.FTZ R17, R5, R24, R2 ;  /* 0x0000001805117223 */ /* 0x000fe20000010002 */
[----:B------:R-:W-:-:S03]  /*8c10*/  FADD.FTZ R7, R19, R23 ;  /* 0x0000001713077221 */ /* 0x000fc60000010000 */
[----:B------:R-:W-:-:S06]  /*8c20*/  FMUL.FTZ R19, R17, -1.4426950216293334961 ;  /* 0xbfb8aa3b11137820 */ /* 0x000fcc0000410000 */
[----:B------:R-:W0:Y:S01]  /*8c30*/  MUFU.EX2 R19, R19 ;  /* 0x0000001300137308 */ /* 0x000e220000000800 */
[----:B------:R1:W-:Y:S01]  /*8c40*/  STL [R1+0x474], R7 ;  /* 0x0004740701007387 */ /* 0x0003e20000100800 */
[----:B------:R-:W-:-:S03]  /*8c50*/  FMUL.FTZ R23, R3, R23 ;  /* 0x0000001703177220 */ /* 0x000fc60000410000 */
[----:B-1----:R-:W3:Y:S01]  /*8c60*/  LDL.LU R7, [R1+0x298] ;  /* 0x0002980001077983 */ /* 0x002ee20000300800 */
[----:B0-----:R-:W-:-:S06]  /*8c70*/  FADD.FTZ R19, R19, 1 ;  /* 0x3f80000013137421 */ /* 0x001fcc0000010000 */
[----:B------:R-:W0:Y:S01]  /*8c80*/  MUFU.RCP R19, R19 ;  /* 0x0000001300137308 */ /* 0x000e220000001000 */
[----:B------:R-:W-:Y:S01]  /*8c90*/  FFMA.FTZ R26, R22, R23, R26 ;  /* 0x00000017161a7223 */ /* 0x000fe2000001001a */
[C---:B0-----:R-:W-:Y:S02]  /*8ca0*/  FMUL.FTZ R22, R19.reuse, R9 ;  /* 0x0000000913167220 */ /* 0x041fe40000410000 */
[----:B------:R-:W4:Y:S01]  /*8cb0*/  LDL.LU R9, [R1+0x3b0] ;  /* 0x0003b00001097983 */ /* 0x000f220000300800 */
[----:B------:R-:W-:-:S04]  /*8cc0*/  FADD.FTZ R19, -R19, 1 ;  /* 0x3f80000013137421 */ /* 0x000fc80000010100 */
[----:B------:R-:W-:Y:S01]  /*8cd0*/  FFMA.FTZ R19, R17, R19, 1 ;  /* 0x3f80000011137423 */ /* 0x000fe20000010013 */
[----:B------:R-:W-:Y:S02]  /*8ce0*/  FADD.FTZ R17, R27, -UR28 ;  /* 0x8000001c1b117e21 */ /* 0x000fe40008010000 */
[----:B------:R-:W3:Y:S01]  /*8cf0*/  LDL.LU R27, [R1+0x3b4] ;  /* 0x0003b400011b7983 */ /* 0x000ee20000300800 */
[----:B------:R-:W-:-:S04]  /*8d00*/  FMUL.FTZ R19, R22, R19 ;  /* 0x0000001316137220 */ /* 0x000fc80000410000 */
[----:B------:R-:W-:-:S05]  /*8d10*/  FMUL.FTZ R8, R5, R19 ;  /* 0x0000001305087220 */ /* 0x000fca0000410000 */
[----:B------:R0:W-:Y:S02]  /*8d20*/  STL [R1+0x3e4], R8 ;  /* 0x0003e40801007387 */ /* 0x0001e40000100800 */
[----:B0-----:R-:W-:-:S05]  /*8d30*/  FFMA.FTZ R8, R24, R8, R26 ;  /* 0x0000000818087223 */ /* 0x001fca000001001a */
[----:B------:R0:W-:Y:S04]  /*8d40*/  STL [R1+0x460], R8 ;  /* 0x0004600801007387 */ /* 0x0001e80000100800 */
[----:B0-----:R-:W3:Y:S01]  /*8d50*/  LDL.LU R8, [R1+0x278] ;  /* 0x0002780001087983 */ /* 0x001ee20000300800 */
[----:B------:R-:W-:-:S03]  /*8d60*/  FFMA.FTZ R18, R18, R20, RZ ;  /* 0x0000001412127223 */ /* 0x000fc600000100ff */
[----:B------:R0:W-:Y:S01]  /*8d70*/  STL [R1+0x470], R4 ;  /* 0x0004700401007387 */ /* 0x0001e20000100800 */
[----:B------:R-:W-:Y:S01]  /*8d80*/  FADD.FTZ R20, RZ, R20 ;  /* 0x00000014ff147221 */ /* 0x000fe20000010000 */
[----:B0-----:R-:W-:-:S05]  /*8d90*/  FADD.FTZ R4, R21, R23 ;  /* 0x0000001715047221 */ /* 0x001fca0000010000 */
[----:B------:R0:W-:Y:S02]  /*8da0*/  STL [R1+0x46c], R4 ;  /* 0x00046c0401007387 */ /* 0x0001e40000100800 */
[----:B0-----:R-:W-:Y:S01]  /*8db0*/  FADD.FTZ R4, R20, R19 ;  /* 0x0000001314047221 */ /* 0x001fe20000010000 */
[----:B------:R-:W-:-:S04]  /*8dc0*/  FFMA.FTZ R18, R24, R19, R18 ;  /* 0x0000001318127223 */ /* 0x000fc80000010012 */
[----:B------:R0:W-:Y:S02]  /*8dd0*/  STL [R1+0x468], R4 ;  /* 0x0004680401007387 */ /* 0x0001e40000100800 */
[----:B0-----:R-:W-:Y:S02]  /*8de0*/  FMUL.FTZ R4, R17, UR16 ;  /* 0x0000001011047c20 */ /* 0x001fe40008410000 */
[----:B------:R0:W-:Y:S02]  /*8df0*/  STL [R1+0x464], R18 ;  /* 0x0004641201007387 */ /* 0x0001e40000100800 */
[----:B------:R-:W-:-:S04]  /*8e00*/  FFMA.FTZ R17, R3, R4, R0 ;  /* 0x0000000403117223 */ /* 0x000fc80000010000 */
[----:B0-----:R-:W-:-:S06]  /*8e10*/  FMUL.FTZ R18, R17, -1.4426950216293334961 ;  /* 0xbfb8aa3b11127820 */ /* 0x001fcc0000410000 */
[----:B------:R-:W0:Y:S02]  /*8e20*/  MUFU.EX2 R18, R18 ;  /* 0x0000001200127308 */ /* 0x000e240000000800 */
[----:B0-----:R-:W-:-:S06]  /*8e30*/  FADD.FTZ R18, R18, 1 ;  /* 0x3f80000012127421 */ /* 0x001fcc0000010000 */
[----:B------:R-:W0:Y:S01]  /*8e40*/  MUFU.RCP R18, R18 ;  /* 0x0000001200127308 */ /* 0x000e220000001000 */
[----:B--2---:R-:W-:Y:S02]  /*8e50*/  FADD.FTZ R20, R28, -UR28 ;  /* 0x8000001c1c147e21 */ /* 0x004fe40008010000 */
[----:B------:R-:W2:Y:S01]  /*8e60*/  LDL.LU R28, [R1+0x3d8] ;  /* 0x0003d800011c7983 */ /* 0x000ea20000300800 */
[C---:B0-----:R-:W-:Y:S01]  /*8e70*/  FMUL.FTZ R19, R18.reuse, R6 ;  /* 0x0000000612137220 */ /* 0x041fe20000410000 */
[----:B------:R-:W-:Y:S02]  /*8e80*/  FADD.FTZ R18, -R18, 1 ;  /* 0x3f80000012127421 */ /* 0x000fe40000010100 */
[----:B------:R0:W-:Y:S02]  /*8e90*/  STL [R1+0x44c], R4 ;  /* 0x00044c0401007387 */ /* 0x0001e40000100800 */
[----:B------:R-:W-:Y:S01]  /*8ea0*/  FFMA.FTZ R18, R17, R18, 1 ;  /* 0x3f80000011127423 */ /* 0x000fe20000010012 */
[----:B0-----:R-:W-:-:S03]  /*8eb0*/  FMUL.FTZ R4, R20, UR16 ;  /* 0x0000001014047c20 */ /* 0x001fc60008410000 */
[----:B------:R-:W-:Y:S01]  /*8ec0*/  FMUL.FTZ R6, R19, R18 ;  /* 0x0000001213067220 */ /* 0x000fe20000410000 */
[----:B------:R-:W-:-:S04]  /*8ed0*/  FFMA.FTZ R17, R5, R4, R2 ;  /* 0x0000000405117223 */ /* 0x000fc80000010002 */
[----:B------:R-:W-:Y:S01]  /*8ee0*/  FMUL.FTZ R18, R17, -1.4426950216293334961 ;  /* 0xbfb8aa3b11127820 */ /* 0x000fe20000410000 */
[----:B------:R0:W-:Y:S05]  /*8ef0*/  STL [R1+0x2d0], R6 ;  /* 0x0002d00601007387 */ /* 0x0001ea0000100800 */
[----:B------:R-:W1:Y:S01]  /*8f00*/  MUFU.EX2 R18, R18 ;  /* 0x0000001200127308 */ /* 0x000e620000000800 */
[----:B0-----:R-:W2:Y:S01]  /*8f10*/  LDL.LU R6, [R1+0x254] ;  /* 0x0002540001067983 */ /* 0x001ea20000300800 */
[----:B-1----:R-:W-:-:S06]  /*8f20*/  FADD.FTZ R18, R18, 1 ;  /* 0x3f80000012127421 */ /* 0x002fcc0000010000 */
[----:B------:R-:W3:Y:S01]  /*8f30*/  MUFU.RCP R18, R18 ;  /* 0x0000001200127308 */ /* 0x000ee20000001000 */
[----:B----4-:R-:W-:Y:S02]  /*8f40*/  FADD.FTZ R20, R9, -UR28 ;  /* 0x8000001c09147e21 */ /* 0x010fe40008010000 */
[----:B------:R-:W4:Y:S01]  /*8f50*/  LDL.LU R9, [R1+0x3dc] ;  /* 0x0003dc0001097983 */ /* 0x000f220000300800 */
[C---:B---3--:R-:W-:Y:S01]  /*8f60*/  FMUL.FTZ R19, R18.reuse, R7 ;  /* 0x0000000712137220 */ /* 0x048fe20000410000 */
[----:B------:R-:W-:-:S04]  /*8f70*/  FADD.FTZ R18, -R18, 1 ;  /* 0x3f80000012127421 */ /* 0x000fc80000010100 */
[----:B------:R-:W-:-:S04]  /*8f80*/  FFMA.FTZ R18, R17, R18, 1 ;  /* 0x3f80000011127423 */ /* 0x000fc80000010012 */
[----:B------:R-:W-:-:S05]  /*8f90*/  FMUL.FTZ R7, R19, R18 ;  /* 0x0000001213077220 */ /* 0x000fca0000410000 */
[----:B------:R0:W-:Y:S04]  /*8fa0*/  STL [R1+0x2cc], R7 ;  /* 0x0002cc0701007387 */ /* 0x0001e80000100800 */
[----:B0-----:R-:W3:Y:S04]  /*8fb0*/  LDL.LU R7, [R1+0x29c] ;  /* 0x00029c0001077983 */ /* 0x001ee80000300800 */
[----:B------:R0:W-:Y:S02]  /*8fc0*/  STL [R1+0x444], R4 ;  /* 0x0004440401007387 */ /* 0x0001e40000100800 */
[----:B0-----:R-:W-:-:S04]  /*8fd0*/  FMUL.FTZ R4, R20, UR16 ;  /* 0x0000001014047c20 */ /* 0x001fc80008410000 */
[----:B------:R-:W-:-:S04]  /*8fe0*/  FFMA.FTZ R17, R3, R4, R0 ;  /* 0x0000000403117223 */ /* 0x000fc80000010000 */
[----:B------:R-:W-:-:S06]  /*8ff0*/  FMUL.FTZ R18, R17, -1.4426950216293334961 ;  /* 0xbfb8aa3b11127820 */ /* 0x000fcc0000410000 */
[----:B------:R-:W0:Y:S01]  /*9000*/  MUFU.EX2 R18, R18 ;  /* 0x0000001200127308 */ /* 0x000e220000000800 */
[----:B------:R-:W-:Y:S02]  /*9010*/  FADD.FTZ R20, R27, -UR28 ;  /* 0x8000001c1b147e21 */ /* 0x000fe40008010000 */
[----:B------:R-:W3:Y:S01]  /*9020*/  LDL.LU R27, [R1+0x3f0] ;  /* 0x0003f000011b7983 */ /* 0x000ee20000300800 */
[----:B0-----:R-:W-:-:S06]  /*9030*/  FADD.FTZ R18, R18, 1 ;  /* 0x3f80000012127421 */ /* 0x001fcc0000010000 */
[----:B------:R-:W0:Y:S02]  /*9040*/  MUFU.RCP R18, R18 ;  /* 0x0000001200127308 */ /* 0x000e240000001000 */
[C---:B0-----:R-:W-:Y:S01]  /*9050*/  FMUL.FTZ R19, R18.reuse, R8 ;  /* 0x0000000812137220 */ /* 0x041fe20000410000 */
        /* <DEDUP_REMOVED lines=8> */
[----:B------:R-:W-:Y:S01]  /*90e0*/  FMUL.FTZ R18, R17, -1.4426950216293334961 ;  /* 0xbfb8aa3b11127820 */ /* 0x000fe20000410000 */
[----:B--2---:R-:W-:Y:S02]  /*90f0*/  FADD.FTZ R20, R28, -UR28 ;  /* 0x8000001c1c147e21 */ /* 0x004fe40008010000 */
[----:B------:R-:W2:Y:S03]  /*9100*/  LDL.LU R28, [R1+0x3f4] ;  /* 0x0003f400011c7983 */ /* 0x000ea60000300800 */
        /* <DEDUP_REMOVED lines=28> */
[----:B------:R-:W-:Y:S02]  /*92d0*/  FADD.FTZ R20, R27, -UR28 ;  /* 0x8000001c1b147e21 */ /* 0x000fe40008010000 */
[----:B------:R-:W3:Y:S03]  /*92e0*/  LDL.LU R27, [R1+0x3fc] ;  /* 0x0003fc00011b7983 */ /* 0x000ee60000300800 */
[----:B------:R-:W0:Y:S02]  /*92f0*/  MUFU.EX2 R18, R18 ;  /* 0x0000001200127308 */ /* 0x000e240000000800 */
[----:B0-----:R-:W-:-:S06]  /*9300*/  FADD.FTZ R18, R18, 1 ;  /* 0x3f80000012127421 */ /* 0x001fcc0000010000 */
[----:B------:R-:W0:Y:S02]  /*9310*/  MUFU.RCP R18, R18 ;  /* 0x0000001200127308 */ /* 0x000e240000001000 */
[C---:B0-----:R-:W-:Y:S01]  /*9320*/  FMUL.FTZ R19, R18.reuse, R8 ;  /* 0x0000000812137220 */ /* 0x041fe20000410000 */
[----:B------:R-:W-:-:S04]  /*9330*/  FADD.FTZ R18, -R18, 1 ;  /* 0x3f80000012127421 */ /* 0x000fc80000010100 */
[----:B------:R-:W-:-:S04]  /*9340*/  FFMA.FTZ R18, R17, R18, 1 ;  /* 0x3f80000011127423 */ /* 0x000fc80000010012 */
[----:B------:R-:W-:Y:S01]  /*9350*/  FMUL.FTZ R8, R19, R18 ;  /* 0x0000001213087220 */ /* 0x000fe20000410000 */
[----:B------:R0:W-:Y:S04]  /*9360*/  STL [R1+0x3dc], R4 ;  /* 0x0003dc0401007387 */ /* 0x0001e80000100800 */
[----:B------:R1:W-:Y:S01]  /*9370*/  STL [R1+0x2b4], R8 ;  /* 0x0002b40801007387 */ /* 0x0003e20000100800 */
[----:B0-----:R-:W-:-:S03]  /*9380*/  FMUL.FTZ R4, R20, UR16 ;  /* 0x0000001014047c20 */ /* 0x001fc60008410000 */
[----:B-1----:R-:W3:Y:S01]  /*9390*/  LDL.LU R8, [R1+0x2c0] ;  /* 0x0002c00001087983 */ /* 0x002ee20000300800 */
[----:B--2---:R-:W-:-:S03]  /*93a0*/  FADD.FTZ R20, R28, -UR28 ;  /* 0x8000001c1c147e21 */ /* 0x004fc60008010000 */
[----:B------:R-:W2:Y:S01]  /*93b0*/  LDL.LU R28, [R1+0x400] ;  /* 0x00040000011c7983 */ /* 0x000ea20000300800 */
        /* <DEDUP_REMOVED lines=16> */
[----:B----4-:R-:W-:-:S03]  /*94c0*/  FADD.FTZ R20, R9, -UR28 ;  /* 0x8000001c09147e21 */ /* 0x010fc60008010000 */
[----:B------:R-:W4:Y:S01]  /*94d0*/  LDL.LU R9, [R1+0x404] ;  /* 0x0004040001097983 */ /* 0x000f220000300800 */
[----:B-1----:R-:W-:-:S06]  /*94e0*/  FADD.FTZ R18, R18, 1 ;  /* 0x3f80000012127421 */ /* 0x002fcc0000010000 */
[----:B------:R-:W3:Y:S02]  /*94f0*/  MUFU.RCP R18, R18 ;  /* 0x0000001200127308 */ /* 0x000ee40000001000 */
[C---:B---3--:R-:W-:Y:S01]  /*9500*/  FMUL.FTZ R19, R18.reuse, R7 ;  /* 0x0000000712137220 */ /* 0x048fe20000410000 */
[----:B------:R-:W-:-:S04]  /*9510*/  FADD.FTZ R18, -R18, 1 ;  /* 0x3f80000012127421 */ /* 0x000fc80000010100 */
[----:B------:R-:W-:-:S04]  /*9520*/  FFMA.FTZ R18, R17, R18, 1 ;  /* 0x3f80000011127423 */ /* 0x000fc80000010012 */
[----:B------:R-:W-:-:S05]  /*9530*/  FMUL.FTZ R7, R19, R18 ;  /* 0x0000001213077220 */ /* 0x000fca0000410000 */
[----:B------:R0:W-:Y:S04]  /*9540*/  STL [R1+0x2a4], R7 ;  /* 0x0002a40701007387 */ /* 0x0001e80000100800 */
[----:B0-----:R-:W3:Y:S04]  /*9550*/  LDL.LU R7, [R1+0x2d8] ;  /* 0x0002d80001077983 */ /* 0x001ee80000300800 */
[----:B------:R0:W-:Y:S02]  /*9560*/  STL [R1+0x3b4], R4 ;  /* 0x0003b40401007387 */ /* 0x0001e40000100800 */
[----:B0-----:R-:W-:Y:S01]  /*9570*/  FMUL.FTZ R4, R20, UR16 ;  /* 0x0000001014047c20 */ /* 0x001fe20008410000 */
[----:B------:R-:W-:-:S02]  /*9580*/  FADD.FTZ R20, R27, -UR28 ;  /* 0x8000001c1b147e21 */ /* 0x000fc40008010000 */
[----:B------:R-:W3:Y:S01]  /*9590*/  LDL.LU R27, [R1+0x408] ;  /* 0x00040800011b7983 */ /* 0x000ee20000300800 */
        /* <DEDUP_REMOVED lines=9> */
[----:B------:R-:W-:-:S04]  /*9630*/  FFMA.FTZ R18, R17, R18, 1 ;  /* 0x3f80000011127423 */ /* 0x000fc80000010012 */
[----:B------:R-:W-:-:S05]  /*9640*/  FMUL.FTZ R8, R19, R18 ;  /* 0x0000001213087220 */ /* 0x000fca0000410000 */
[----:B------:R0:W-:Y:S04]  /*9650*/  STL [R1+0x29c], R8 ;  /* 0x00029c0801007387 */ /* 0x0001e80000100800 */
[----:B0-----:R-:W3:Y:S01]  /*9660*/  LDL.LU R8, [R1+0x304] ;  /* 0x0003040001087983 */ /* 0x001ee20000300800 */
        /* <DEDUP_REMOVED lines=16> */
[----:B------:R-:W1:Y:S01]  /*9770*/  MUFU.EX2 R18, R18 ;  /* 0x0000001200127308 */ /* 0x000e620000000800 */
[----:B----4-:R-:W-:Y:S02]  /*9780*/  FADD.FTZ R20, R9, -UR28 ;  /* 0x8000001c09147e21 */ /* 0x010fe40008010000 */
[----:B------:R-:W4:Y:S04]  /*9790*/  LDL.LU R9, [R1+0x410] ;  /* 0x0004100001097983 */ /* 0x000f280000300800 */
[----:B0-----:R-:W4:Y:S01]  /*97a0*/  LDL.LU R6, [R1+0x300] ;  /* 0x0003000001067983 */ /* 0x001f220000300800 */
[----:B-1----:R-:W-:-:S06]  /*97b0*/  FADD.FTZ R18, R18, 1 ;  /* 0x3f80000012127421 */ /* 0x002fcc0000010000 */
[----:B------:R-:W3:Y:S02]  /*97c0*/  MUFU.RCP R18, R18 ;  /* 0x0000001200127308 */ /* 0x000ee40000001000 */
[C---:B---3--:R-:W-:Y:S01]  /*97d0*/  FMUL.FTZ R19, R18.reuse, R7 ;  /* 0x0000000712137220 */ /* 0x048fe20000410000 */
[----:B------:R-:W-:-:S04]  /*97e0*/  FADD.FTZ R18, -R18, 1 ;  /* 0x3f80000012127421 */ /* 0x000fc80000010100 */
[----:B------:R-:W-:-:S04]  /*97f0*/  FFMA.FTZ R18, R17, R18, 1 ;  /* 0x3f80000011127423 */ /* 0x000fc80000010012 */
[----:B------:R-:W-:-:S05]  /*9800*/  FMUL.FTZ R7, R19, R18 ;  /* 0x0000001213077220 */ /* 0x000fca0000410000 */
[----:B------:R0:W-:Y:S04]  /*9810*/  STL [R1+0x290], R7 ;  /* 0x0002900701007387 */ /* 0x0001e80000100800 */
[----:B------:R1:W-:Y:S04]  /*9820*/  STL [R1+0x38c], R4 ;  /* 0x00038c0401007387 */ /* 0x0003e80000100800 */
[----:B0-----:R-:W3:Y:S01]  /*9830*/  LDL.LU R7, [R1+0x320] ;  /* 0x0003200001077983 */ /* 0x001ee20000300800 */
[----:B-1----:R-:W-:Y:S01]  /*9840*/  FMUL.FTZ R4, R20, UR16 ;  /* 0x0000001014047c20 */ /* 0x002fe20008410000 */
[----:B------:R-:W-:-:S02]  /*9850*/  FADD.FTZ R20, R27, -UR28 ;  /* 0x8000001c1b147e21 */ /* 0x000fc40008010000 */
[----:B------:R-:W3:Y:S01]  /*9860*/  LDL.LU R27, [R1+0x414] ;  /* 0x00041400011b7983 */ /* 0x000ee20000300800 */
[----:B------:R-:W-:-:S04]  /*9870*/  FFMA.FTZ R17, R5, R4, R2 ;  /* 0x0000000405117223 */ /* 0x000fc80000010002 */
[----:B------:R-:W-:-:S06]  /*9880*/  FMUL.FTZ R18, R17, -1.4426950216293334961 ;  /* 0xbfb8aa3b11127820 */ /* 0x000fcc0000410000 */
[----:B------:R-:W0:Y:S01]  /*9890*/  MUFU.EX2 R18, R18 ;  /* 0x0000001200127308 */ /* 0x000e220000000800 */
[----:B------:R1:W-:Y:S01]  /*98a0*/  STL [R1+0x384], R4 ;  /* 0x0003840401007387 */ /* 0x0003e20000100800 */
[----:B0-----:R-:W-:-:S06]  /*98b0*/  FADD.FTZ R18, R18, 1 ;  /* 0x3f80000012127421 */ /* 0x001fcc0000010000 */
[----:B------:R-:W0:Y:S01]  /*98c0*/  MUFU.RCP R18, R18 ;  /* 0x0000001200127308 */ /* 0x000e220000001000 */
        /* <DEDUP_REMOVED lines=13> */
[----:B------:R-:W4:Y:S01]  /*99a0*/  MUFU.RCP R18, R18 ;  /* 0x0000001200127308 */ /* 0x000f220000001000 */
[----:B------:R0:W-:Y:S02]  /*99b0*/  STL [R1+0x374], R4 ;  /* 0x0003740401007387 */ /* 0x0001e40000100800 */
[----:B0-----:R-:W-:Y:S01]  /*99c0*/  FMUL.FTZ R4, R20, UR16 ;  /* 0x0000001014047c20 */ /* 0x001fe20008410000 */
[C---:B----4-:R-:W-:Y:S01]  /*99d0*/  FMUL.FTZ R19, R18.reuse, R6 ;  /* 0x0000000612137220 */ /* 0x050fe20000410000 */
[----:B------:R-:W-:Y:S01]  /*99e0*/  FADD.FTZ R18, -R18, 1 ;  /* 0x3f80000012127421 */ /* 0x000fe20000010100 */
[----:B------:R-:W-:Y:S02]  /*99f0*/  FADD.FTZ R20, R9, -UR28 ;  /* 0x8000001c09147e21 */ /* 0x000fe40008010000 */
[----:B------:R-:W4:Y:S01]  /*9a00*/  LDL.LU R9, [R1+0x3ec] ;  /* 0x0003ec0001097983 */ /* 0x000f220000300800 */
[----:B------:R-:W-:Y:S01]  /*9a10*/  FFMA.FTZ R18, R17, R18, 1 ;  /* 0x3f80000011127423 */ /* 0x000fe20000010012 */
[----:B------:R-:W-:-:S03]  /*9a20*/  FFMA.FTZ R17, R5, R4, R2 ;  /* 0x0000000405117223 */ /* 0x000fc60000010002 */
[----:B------:R-:W-:Y:S01]  /*9a30*/  FMUL.FTZ R6, R19, R18 ;  /* 0x0000001213067220 */ /* 0x000fe20000410000 */
[----:B------:R-:W-:-:S04]  /*9a40*/  FMUL.FTZ R18, R17, -1.4426950216293334961 ;  /* 0xbfb8aa3b11127820 */ /* 0x000fc80000410000 */
[----:B------:R0:W-:Y:S02]  /*9a50*/  STL [R1+0x27c], R6 ;  /* 0x00027c0601007387 */ /* 0x0001e40000100800 */
[----:B------:R-:W1:Y:S02]  /*9a60*/  MUFU.EX2 R18, R18 ;  /* 0x0000001200127308 */ /* 0x000e640000000800 */
[----:B0-----:R-:W4:Y:S01]  /*9a70*/  LDL.LU R6, [R1+0x334] ;  /* 0x0003340001067983 */ /* 0x001f220000300800 */
[----:B-1----:R-:W-:-:S06]  /*9a80*/  FADD.FTZ R18, R18, 1 ;  /* 0x3f80000012127421 */ /* 0x002fcc0000010000 */
[----:B------:R-:W3:Y:S01]  /*9a90*/  MUFU.RCP R18, R18 ;  /* 0x0000001200127308 */ /* 0x000ee20000001000 */
[----:B------:R0:W-:Y:S01]  /*9aa0*/  STL [R1+0x370], R4 ;  /* 0x0003700401007387 */ /* 0x0001e20000100800 */
[C---:B---3--:R-:W-:Y:S01]  /*9ab0*/  FMUL.FTZ R19, R18.reuse, R7 ;  /* 0x0000000712137220 */ /* 0x048fe20000410000 */
[----:B------:R-:W-:Y:S01]  /*9ac0*/  FADD.FTZ R18, -R18, 1 ;  /* 0x3f80000012127421 */ /* 0x000fe20000010100 */
[----:B0-----:R-:W-:-:S03]  /*9ad0*/  FMUL.FTZ R4, R20, UR16 ;  /* 0x0000001014047c20 */ /* 0x001fc60008410000 */
[----:B------:R-:W-:Y:S01]  /*9ae0*/  FFMA.FTZ R18, R17, R18, 1 ;  /* 0x3f80000011127423 */ /* 0x000fe20000010012 */
[----:B------:R-:W-:-:S03]  /*9af0*/  FADD.FTZ R20, R27, -UR28 ;  /* 0x8000001c1b147e21 */ /* 0x000fc60008010000 */
[----:B------:R-:W-:Y:S01]  /*9b00*/  FMUL.FTZ R7, R19, R18 ;  /* 0x0000001213077220 */ /* 0x000fe20000410000 */
[----:B------:R-:W3:Y:S04]  /*9b10*/  LDL.LU R27, [R1+0x3d0] ;  /* 0x0003d000011b7983 */ /* 0x000ee80000300800 */
[----:B------:R0:W-:Y:S04]  /*9b20*/  STL [R1+0x278], R7 ;  /* 0x0002780701007387 */ /* 0x0001e80000100800 */
[----:B0-----:R-:W3:Y:S01]  /*9b30*/  LDL.LU R7, [R1+0x350] ;  /* 0x0003500001077983 */ /* 0x001ee20000300800 */
[----:B------:R-:W-:-:S04]  /*9b40*/  FFMA.FTZ R17, R3, R4, R0 ;  /* 0x0000000403117223 */ /* 0x000fc80000010000 */
[----:B------:R-:W-:-:S06]  /*9b50*/  FMUL.FTZ R18, R17, -1.4426950216293334961 ;  /* 0xbfb8aa3b11127820 */ /* 0x000fcc0000410000 */
[----:B------:R-:W0:Y:S01]  /*9b60*/  MUFU.EX2 R18, R18 ;  /* 0x0000001200127308 */ /* 0x000e220000000800 */
[----:B------:R1:W-:Y:S02]  /*9b70*/  STL [R1+0x354], R4 ;  /* 0x0003540401007387 */ /* 0x0003e40000100800 */
[----:B-1----:R-:W-:Y:S01]  /*9b80*/  FMUL.FTZ R4, R20, UR16 ;  /* 0x0000001014047c20 */ /* 0x002fe20008410000 */
[----:B0-----:R-:W-:-:S06]  /*9b90*/  FADD.FTZ R18, R18, 1 ;  /* 0x3f80000012127421 */ /* 0x001fcc0000010000 */
[----:B------:R-:W0:Y:S02]  /*9ba0*/  MUFU.RCP R18, R18 ;  /* 0x0000001200127308 */ /* 0x000e240000001000 */
[C---:B0-----:R-:W-:Y:S01]  /*9bb0*/  FMUL.FTZ R19, R18.reuse, R8 ;  /* 0x0000000812137220 */ /* 0x041fe20000410000 */
[----:B------:R-:W-:-:S04]  /*9bc0*/  FADD.FTZ R18, -R18, 1 ;  /* 0x3f80000012127421 */ /* 0x000fc80000010100 */
[----:B------:R-:W-:-:S04]  /*9bd0*/  FFMA.FTZ R18, R17, R18, 1 ;  /* 0x3f80000011127423 */ /* 0x000fc80000010012 */
[----:B------:R-:W-:Y:S01]  /*9be0*/  FMUL.FTZ R8, R19, R18 ;  /* 0x0000001213087220 */ /* 0x000fe20000410000 */
[----:B--2---:R-:W-:Y:S02]  /*9bf0*/  FADD.FTZ R20, R28, -UR28 ;  /* 0x8000001c1c147e21 */ /* 0x004fe40008010000 */
[----:B------:R-:W2:Y:S04]  /*9c00*/  LDL.LU R28, [R1+0x3d4] ;  /* 0x0003d400011c7983 */ /* 0x000ea80000300800 */
[----:B------:R0:W-:Y:S04]  /*9c10*/  STL [R1+0x228], R8 ;  /* 0x0002280801007387 */ /* 0x0001e80000100800 */
[----:B0-----:R-:W2:Y:S01]  /*9c20*/  LDL.LU R8, [R1+0x368] ;  /* 0x0003680001087983 */ /* 0x001ea20000300800 */
[----:B------:R-:W-:-:S04]  /*9c30*/  FFMA.FTZ R17, R5, R4, R2 ;  /* 0x0000000405117223 */ /* 0x000fc80000010002 */
[----:B------:R-:W-:-:S06]  /*9c40*/  FMUL.FTZ R18, R17, -1.4426950216293334961 ;  /* 0xbfb8aa3b11127820 */ /* 0x000fcc0000410000 */
[----:B------:R-:W0:Y:S01]  /*9c50*/  MUFU.EX2 R18, R18 ;  /* 0x0000001200127308 */ /* 0x000e220000000800 */
[----:B------:R1:W-:Y:S01]  /*9c60*/  STL [R1+0x344], R4 ;  /* 0x0003440401007387 */ /* 0x0003e20000100800 */
[----:B0-----:R-:W-:-:S06]  /*9c70*/  FADD.FTZ R18, R18, 1 ;  /* 0x3f80000012127421 */ /* 0x001fcc0000010000 */
[----:B------:R-:W0:Y:S01]  /*9c80*/  MUFU.RCP R18, R18 ;  /* 0x0000001200127308 */ /* 0x000e220000001000 */
[----:B-1----:R-:W-:-:S05]  /*9c90*/  FMUL.FTZ R4, R20, UR16 ;  /* 0x0000001014047c20 */ /* 0x002fca0008410000 */
[----:B------:R-:W-:Y:S01]  /*9ca0*/  STL [R1+0x330], R4 ;  /* 0x0003300401007387 */ /* 0x000fe20000100800 */
[----:B----4-:R-:W-:-:S03]  /*9cb0*/  FADD.FTZ R20, R9, -UR28 ;  /* 0x8000001c09147e21 */ /* 0x010fc60008010000 */
[----:B------:R-:W4:Y:S01]  /*9cc0*/  LDL.LU R9, [R1+0x3c0] ;  /* 0x0003c00001097983 */ /* 0x000f220000300800 */
        /* <DEDUP_REMOVED lines=10> */
[----:B------:R-:W0:Y:S01]  /*9d70*/  MUFU.RCP R18, R18 ;  /* 0x0000001200127308 */ /* 0x000e220000001000 */
[----:B------:R-:W-:Y:S01]  /*9d80*/  FMUL.FTZ R4, R20, UR16 ;  /* 0x0000001014047c20 */ /* 0x000fe20008410000 */
[----:B---3--:R-:W-:Y:S02]  /*9d90*/  FADD.FTZ R20, R27, -UR28 ;  /* 0x8000001c1b147e21 */ /* 0x008fe40008010000 */
[----:B------:R-:W3:Y:S01]  /*9da0*/  LDL.LU R27, [R1+0x3c4] ;  /* 0x0003c400011b7983 */ /* 0x000ee20000300800 */
[C---:B0-----:R-:W-:Y:S01]  /*9db0*/  FMUL.FTZ R19, R18.reuse, R7 ;  /* 0x0000000712137220 */ /* 0x041fe20000410000 */
[----:B------:R-:W-:-:S04]  /*9dc0*/  FADD.FTZ R18, -R18, 1 ;  /* 0x3f80000012127421 */ /* 0x000fc80000010100 */
[----:B------:R-:W-:-:S04]  /*9dd0*/  FFMA.FTZ R18, R17, R18, 1 ;  /* 0x3f80000011127423 */ /* 0x000fc80000010012 */
[----:B------:R-:W-:-:S05]  /*9de0*/  FMUL.FTZ R7, R19, R18 ;  /* 0x0000001213077220 */ /* 0x000fca0000410000 */
[----:B------:R0:W-:Y:S04]  /*9df0*/  STL [R1+0x230], R7 ;  /* 0x0002300701007387 */ /* 0x0001e80000100800 */
[----:B0-----:R-:W3:Y:S01]  /*9e00*/  LDL.LU R7, [R1+0x388] ;  /* 0x0003880001077983 */ /* 0x001ee20000300800 */
[----:B------:R-:W-:-:S04]  /*9e10*/  FFMA.FTZ R17, R5, R4, R2 ;  /* 0x0000000405117223 */ /* 0x000fc80000010002 */
[----:B------:R-:W-:Y:S01]  /*9e20*/  FMUL.FTZ R18, R17, -1.4426950216293334961 ;  /* 0xbfb8aa3b11127820 */ /* 0x000fe20000410000 */
[----:B------:R0:W-:Y:S05]  /*9e30*/  STL [R1+0x32c], R4 ;  /* 0x00032c0401007387 */ /* 0x0001ea0000100800 */
[----:B------:R-:W1:Y:S01]  /*9e40*/  MUFU.EX2 R18, R18 ;  /* 0x0000001200127308 */ /* 0x000e620000000800 */
[----:B0-----:R-:W-:Y:S01]  /*9e50*/  FMUL.FTZ R4, R20, UR16 ;  /* 0x0000001014047c20 */ /* 0x001fe20008410000 */
[----:B-1----:R-:W-:-:S06]  /*9e60*/  FADD.FTZ R18, R18, 1 ;  /* 0x3f80000012127421 */ /* 0x002fcc0000010000 */
[----:B------:R-:W0:Y:S01]  /*9e70*/  MUFU.RCP R18, R18 ;  /* 0x0000001200127308 */ /* 0x000e220000001000 */
[----:B--2---:R-:W-:Y:S02]  /*9e80*/  FADD.FTZ R20, R28, -UR28 ;  /* 0x8000001c1c147e21 */ /* 0x004fe40008010000 */
[----:B------:R-:W2:Y:S01]  /*9e90*/  LDL.LU R28, [R1+0x3b8] ;  /* 0x0003b800011c7983 */ /* 0x000ea20000300800 */
[C---:B0-----:R-:W-:Y:S01]  /*9ea0*/  FMUL.FTZ R19, R18.reuse, R8 ;  /* 0x0000000812137220 */ /* 0x041fe20000410000 */
[----:B------:R-:W-:-:S04]  /*9eb0*/  FADD.FTZ R18, -R18, 1 ;  /* 0x3f80000012127421 */ /* 0x000fc80000010100 */
[----:B------:R-:W-:-:S04]  /*9ec0*/  FFMA.FTZ R18, R17, R18, 1 ;  /* 0x3f80000011127423 */ /* 0x000fc80000010012 */
[----:B------:R-:W-:-:S05]  /*9ed0*/  FMUL.FTZ R8, R19, R18 ;  /* 0x0000001213087220 */ /* 0x000fca0000410000 */
[----:B------:R0:W-:Y:S04]  /*9ee0*/  STL [R1+0x234], R8 ;  /* 0x0002340801007387 */ /* 0x0001e80000100800 */
[----:B0-----:R-:W2:Y:S01]  /*9ef0*/  LDL.LU R8, [R1+0x240] ;  /* 0x0002400001087983 */ /* 0x001ea20000300800 */
[----:B------:R-:W-:-:S04]  /*9f00*/  FFMA.FTZ R17, R3, R4, R0 ;  /* 0x0000000403117223 */ /* 0x000fc80000010000 */
[----:B------:R-:W-:-:S06]  /*9f10*/  FMUL.FTZ R18, R17, -1.4426950216293334961 ;  /* 0xbfb8aa3b11127820 */ /* 0x000fcc0000410000 */
[----:B------:R-:W0:Y:S01]  /*9f20*/  MUFU.EX2 R18, R18 ;  /* 0x0000001200127308 */ /* 0x000e220000000800 */
[----:B------:R1:W-:Y:S02]  /*9f30*/  STL [R1+0x328], R4 ;  /* 0x0003280401007387 */ /* 0x0003e40000100800 */
[----:B-1----:R-:W-:Y:S01]  /*9f40*/  FMUL.FTZ R4, R20, UR16 ;  /* 0x0000001014047c20 */ /* 0x002fe20008410000 */
[----:B0-----:R-:W-:-:S06]  /*9f50*/  FADD.FTZ R18, R18, 1 ;  /* 0x3f80000012127421 */ /* 0x001fcc0000010000 */
[----:B------:R-:W0:Y:S01]  /*9f60*/  MUFU.RCP R18, R18 ;  /* 0x0000001200127308 */ /* 0x000e220000001000 */
[----:B----4-:R-:W-:Y:S02]  /*9f70*/  FADD.FTZ R20, R9, -UR28 ;  /* 0x8000001c09147e21 */ /* 0x010fe40008010000 */
[----:B------:R-:W4:Y:S04]  /*9f80*/  LDL.LU R9, [R1+0x3bc] ;  /* 0x0003bc0001097983 */ /* 0x000f280000300800 */
[----:B------:R-:W-:Y:S01]  /*9f90*/  STL [R1+0x324], R4 ;  /* 0x0003240401007387 */ /* 0x000fe20000100800 */
        /* <DEDUP_REMOVED lines=9> */
[----:B------:R-:W-:Y:S01]  /*a030*/  FMUL.FTZ R4, R20, UR16 ;  /* 0x0000001014047c20 */ /* 0x000fe20008410000 */
[----:B---3--:R-:W-:Y:S02]  /*a040*/  FADD.FTZ R20, R27, -UR28 ;  /* 0x8000001c1b147e21 */ /* 0x008fe40008010000 */
[----:B------:R-:W3:Y:S01]  /*a050*/  LDL.LU R27, [R1+0x3a8] ;  /* 0x0003a800011b7983 */ /* 0x000ee20000300800 */
[----:B-1----:R-:W-:-:S06]  /*a060*/  FADD.FTZ R18, R18, 1 ;  /* 0x3f80000012127421 */ /* 0x002fcc0000010000 */
[----:B------:R-:W0:Y:S02]  /*a070*/  MUFU.RCP R18, R18 ;  /* 0x0000001200127308 */ /* 0x000e240000001000 */
[C---:B0-----:R-:W-:Y:S01]  /*a080*/  FMUL.FTZ R19, R18.reuse, R7 ;  /* 0x0000000712137220 */ /* 0x041fe20000410000 */
[----:B------:R-:W-:-:S04]  /*a090*/  FADD.FTZ R18, -R18, 1 ;  /* 0x3f80000012127421 */ /* 0x000fc80000010100 */
[----:B------:R-:W-:-:S04]  /*a0a0*/  FFMA.FTZ R18, R17, R18, 1 ;  /* 0x3f80000011127423 */ /* 0x000fc80000010012 */
[----:B------:R-:W-:-:S05]  /*a0b0*/  FMUL.FTZ R7, R19, R18 ;  /* 0x0000001213077220 */ /* 0x000fca0000410000 */
[----:B------:R0:W-:Y:S04]  /*a0c0*/  STL [R1+0x248], R7 ;  /* 0x0002480701007387 */ /* 0x0001e80000100800 */
[----:B0-----:R-:W3:Y:S01]  /*a0d0*/  LDL.LU R7, [R1+0x23c] ;  /* 0x00023c0001077983 */ /* 0x001ee20000300800 */
[----:B------:R-:W-:-:S03]  /*a0e0*/  FFMA.FTZ R17, R3, R4, R0 ;  /* 0x0000000403117223 */ /* 0x000fc60000010000 */
[----:B------:R0:W-:Y:S01]  /*a0f0*/  STL [R1+0x320], R4 ;  /* 0x0003200401007387 */ /* 0x0001e20000100800 */
[----:B------:R-:W-:Y:S01]  /*a100*/  FMUL.FTZ R18, R17, -1.4426950216293334961 ;  /* 0xbfb8aa3b11127820 */ /* 0x000fe20000410000 */
[----:B0-----:R-:W-:-:S05]  /*a110*/  FMUL.FTZ R4, R20, UR16 ;  /* 0x0000001014047c20 */ /* 0x001fca0008410000 */
[----:B------:R-:W0:Y:S02]  /*a120*/  MUFU.EX2 R18, R18 ;  /* 0x0000001200127308 */ /* 0x000e240000000800 */
[----:B0-----:R-:W-:Y:S01]  /*a130*/  FADD.FTZ R18, R18, 1 ;  /* 0x3f80000012127421 */ /* 0x001fe20000010000 */
[----:B--2---:R-:W-:Y:S02]  /*a140*/  FADD.FTZ R20, R28, -UR28 ;  /* 0x8000001c1c147e21 */ /* 0x004fe40008010000 */
[----:B------:R-:W2:Y:S03]  /*a150*/  LDL.LU R28, [R1+0x3ac] ;  /* 0x0003ac00011c7983 */ /* 0x000ea60000300800 */
[----:B------:R-:W0:Y:S02]  /*a160*/  MUFU.RCP R18, R18 ;  /* 0x0000001200127308 */ /* 0x000e240000001000 */
[C---:B0-----:R-:W-:Y:S01]  /*a170*/  FMUL.FTZ R19, R18.reuse, R8 ;  /* 0x0000000812137220 */ /* 0x041fe20000410000 */
[----:B------:R-:W-:-:S04]  /*a180*/  FADD.FTZ R18, -R18, 1 ;  /* 0x3f80000012127421 */ /* 0x000fc80000010100 */
[----:B------:R-:W-:-:S04]  /*a190*/  FFMA.FTZ R18, R17, R18, 1 ;  /* 0x3f80000011127423 */ /* 0x000fc80000010012 */
[----:B------:R-:W-:-:S05]  /*a1a0*/  FMUL.FTZ R8, R19, R18 ;  /* 0x0000001213087220 */ /* 0x000fca0000410000 */
[----:B------:R0:W-:Y:S04]  /*a1b0*/  STL [R1+0x240], R8 ;  /* 0x0002400801007387 */ /* 0x0001e80000100800 */
[----:B0-----:R-:W2:Y:S01]  /*a1c0*/  LDL.LU R8, [R1+0x238] ;  /* 0x0002380001087983 */ /* 0x001ea20000300800 */
[----:B------:R-:W-:-:S04]  /*a1d0*/  FFMA.FTZ R17, R5, R4, R2 ;  /* 0x0000000405117223 */ /* 0x000fc80000010002 */
[----:B------:R-:W-:Y:S01]  /*a1e0*/  FMUL.FTZ R18, R17, -1.4426950216293334961 ;  /* 0xbfb8aa3b11127820 */ /* 0x000fe20000410000 */
[----:B------:R0:W-:Y:S05]  /*a1f0*/  STL [R1+0x31c], R4 ;  /* 0x00031c0401007387 */ /* 0x0001ea0000100800 */
[----:B------:R-:W1:Y:S01]  /*a200*/  MUFU.EX2 R18, R18 ;  /* 0x0000001200127308 */ /* 0x000e620000000800 */
[----:B0-----:R-:W-:Y:S01]  /*a210*/  FMUL.FTZ R4, R20, UR16 ;  /* 0x0000001014047c20 */ /* 0x001fe20008410000 */
[----:B-1----:R-:W-:-:S06]  /*a220*/  FADD.FTZ R18, R18, 1 ;  /* 0x3f80000012127421 */ /* 0x002fcc0000010000 */
[----:B------:R-:W0:Y:S01]  /*a230*/  MUFU.RCP R18, R18 ;  /* 0x0000001200127308 */ /* 0x000e220000001000 */
[----:B----4-:R-:W-:Y:S02]  /*a240*/  FADD.FTZ R20, R9, -UR28 ;  /* 0x8000001c09147e21 */ /* 0x010fe40008010000 */
[----:B------:R-:W4:Y:S04]  /*a250*/  LDL.LU R9, [R1+0x3a0] ;  /* 0x0003a00001097983 */ /* 0x000f280000300800 */
[----:B------:R1:W-:Y:S01]  /*a260*/  STL [R1+0x318], R4 ;  /* 0x0003180401007387 */ /* 0x0003e20000100800 */
[C---:B0-----:R-:W-:Y:S01]  /*a270*/  FMUL.FTZ R19, R18.reuse, R6 ;  /* 0x0000000612137220 */ /* 0x041fe20000410000 */
[----:B------:R-:W-:-:S04]  /*a280*/  FADD.FTZ R18, -R18, 1 ;  /* 0x3f80000012127421 */ /* 0x000fc80000010100 */
[----:B------:R-:W-:Y:S01]  /*a290*/  FFMA.FTZ R18, R17, R18, 1 ;  /* 0x3f80000011127423 */ /* 0x000fe20000010012 */
[----:B------:R-:W-:-:S03]  /*a2a0*/  FFMA.FTZ R17, R3, R4, R0 ;  /* 0x0000000403117223 */ /* 0x000fc60000010000 */
[----:B------:R-:W-:Y:S01]  /*a2b0*/  FMUL.FTZ R6, R19, R18 ;  /* 0x0000001213067220 */ /* 0x000fe20000410000 */
[----:B------:R-:W-:-:S04]  /*a2c0*/  FMUL.FTZ R18, R17, -1.4426950216293334961 ;  /* 0xbfb8aa3b11127820 */ /* 0x000fc80000410000 */
[----:B------:R0:W-:Y:S02]  /*a2d0*/  STL [R1+0x24c], R6 ;  /* 0x00024c0601007387 */ /* 0x0001e40000100800 */
[----:B------:R-:W3:Y:S01]  /*a2e0*/  MUFU.EX2 R18, R18 ;  /* 0x0000001200127308 */ /* 0x000ee20000000800 */
[----:B-1----:R-:W-:Y:S01]  /*a2f0*/  FMUL.FTZ R4, R20, UR16 ;  /* 0x0000001014047c20 */ /* 0x002fe20008410000 */
[----:B0-----:R-:W4:Y:S01]  /*a300*/  LDL.LU R6, [R1+0x224] ;  /* 0x0002240001067983 */ /* 0x001f220000300800 */
[----:B---3--:R-:W-:-:S03]  /*a310*/  FADD.FTZ R20, R27, -UR28 ;  /* 0x8000001c1b147e21 */ /* 0x008fc60008010000 */
[----:B------:R-:W3:Y:S01]  /*a320*/  LDL.LU R27, [R1+0x3a4] ;  /* 0x0003a400011b7983 */ /* 0x000ee20000300800 */
[----:B------:R-:W-:-:S06]  /*a330*/  FADD.FTZ R18, R18, 1 ;  /* 0x3f80000012127421 */ /* 0x000fcc0000010000 */
[----:B------:R-:W0:Y:S02]  /*a340*/  MUFU.RCP R18, R18 ;  /* 0x0000001200127308 */ /* 0x000e240000001000 */
[C---:B0-----:R-:W-:Y:S01]  /*a350*/  FMUL.FTZ R19, R18.reuse, R7 ;  /* 0x0000000712137220 */ /* 0x041fe20000410000 */
[----:B------:R-:W-:-:S04]  /*a360*/  FADD.FTZ R18, -R18, 1 ;  /* 0x3f80000012127421 */ /* 0x000fc80000010100 */
[----:B------:R-:W-:-:S04]  /*a370*/  FFMA.FTZ R18, R17, R18, 1 ;  /* 0x3f80000011127423 */ /* 0x000fc80000010012 */
[----:B------:R-:W-:-:S05]  /*a380*/  FMUL.FTZ R7, R19, R18 ;  /* 0x0000001213077220 */ /* 0x000fca0000410000 */
[----:B------:R0:W-:Y:S01]  /*a390*/  STL [R1+0x23c], R7 ;  /* 0x00023c0701007387 */ /* 0x0001e20000100800 */
[----:B------:R-:W-:-:S03]  /*a3a0*/  FFMA.FTZ R17, R5, R4, R2 ;  /* 0x0000000405117223 */ /* 0x000fc60000010002 */
[----:B------:R1:W-:Y:S04]  /*a3b0*/  STL [R1+0x314], R4 ;  /* 0x0003140401007387 */ /* 0x0003e80000100800 */
[----:B0-----:R-:W3:Y:S01]  /*a3c0*/  LDL.LU R7, [R1+0x220] ;  /* 0x0002200001077983 */ /* 0x001ee20000300800 */
[----:B-1----:R-:W-:Y:S01]  /*a3d0*/  FMUL.FTZ R4, R20, UR16 ;  /* 0x0000001014047c20 */ /* 0x002fe20008410000 */
[----:B------:R-:W-:-:S06]  /*a3e0*/  FMUL.FTZ R18, R17, -1.4426950216293334961 ;  /* 0xbfb8aa3b11127820 */ /* 0x000fcc0000410000 */
[----:B------:R-:W0:Y:S01]  /*a3f0*/  MUFU.EX2 R18, R18 ;  /* 0x0000001200127308 */ /* 0x000e220000000800 */
[----:B--2---:R-:W-:Y:S02]  /*a400*/  FADD.FTZ R20, R28, -UR28 ;  /* 0x8000001c1c147e21 */ /* 0x004fe40008010000 */
[----:B------:R-:W2:Y:S01]  /*a410*/  LDL.LU R28, [R1+0x390] ;  /* 0x00039000011c7983 */ /* 0x000ea20000300800 */
[----:B0-----:R-:W-:-:S06]  /*a420*/  FADD.FTZ R18, R18, 1 ;  /* 0x3f80000012127421 */ /* 0x001fcc0000010000 */
        /* <DEDUP_REMOVED lines=10> */
[----:B----4-:R-:W-:Y:S02]  /*a4d0*/  FADD.FTZ R21, R9, -UR28 ;  /* 0x8000001c09157e21 */ /* 0x010fe40008010000 */
[----:B------:R-:W4:Y:S01]  /*a4e0*/  LDL.LU R9, [R1+0x394] ;  /* 0x0003940001097983 */ /* 0x000f220000300800 */
[----:B0-----:R-:W-:-:S06]  /*a4f0*/  FADD.FTZ R18, R18, 1 ;  /* 0x3f80000012127421 */ /* 0x001fcc0000010000 */
[----:B------:R-:W0:Y:S01]  /*a500*/  MUFU.RCP R18, R18 ;  /* 0x0000001200127308 */ /* 0x000e220000001000 */
[----:B------:R1:W-:Y:S02]  /*a510*/  STL [R1+0x310], R4 ;  /* 0x0003100401007387 */ /* 0x0003e40000100800 */
[----:B-1----:R-:W-:Y:S01]  /*a520*/  FMUL.FTZ R4, R20, UR16 ;  /* 0x0000001014047c20 */ /* 0x002fe20008410000 */
[C---:B0-----:R-:W-:Y:S01]  /*a530*/  FMUL.FTZ R19, R18.reuse, R6 ;  /* 0x0000000612137220 */ /* 0x041fe20000410000 */
[----:B------:R-:W-:Y:S01]  /*a540*/  FADD.FTZ R18, -R18, 1 ;  /* 0x3f80000012127421 */ /* 0x000fe20000010100 */
[----:B------:R-:W4:Y:S03]  /*a550*/  LDL.LU R6, [R1+0x218] ;  /* 0x0002180001067983 */ /* 0x000f260000300800 */
[----:B------:R-:W-:Y:S01]  /*a560*/  FFMA.FTZ R17, R17, R18, 1 ;  /* 0x3f80000011117423 */ /* 0x000fe20000010012 */
[----:B------:R-:W-:Y:S01]  /*a570*/  FFMA.FTZ R18, R5, R4, R2 ;  /* 0x0000000405127223 */ /* 0x000fe20000010002 */
[----:B---3--:R-:W-:-:S02]  /*a580*/  FADD.FTZ R22, R27, -UR28 ;  /* 0x8000001c1b167e21 */ /* 0x008fc40008010000 */
[----:B------:R-:W-:Y:S01]  /*a590*/  FMUL.FTZ R17, R19, R17 ;  /* 0x0000001113117220 */ /* 0x000fe20000410000 */
[----:B------:R-:W3:Y:S01]  /*a5a0*/  LDL.LU R27, [R1+0x378] ;  /* 0x00037800011b7983 */ /* 0x000ee20000300800 */
[----:B------:R-:W-:-:S06]  /*a5b0*/  FMUL.FTZ R19, R18, -1.4426950216293334961 ;  /* 0xbfb8aa3b12137820 */ /* 0x000fcc0000410000 */
[----:B------:R-:W0:Y:S02]  /*a5c0*/  MUFU.EX2 R19, R19 ;  /* 0x0000001300137308 */ /* 0x000e240000000800 */
[----:B0-----:R-:W-:-:S06]  /*a5d0*/  FADD.FTZ R19, R19, 1 ;  /* 0x3f80000013137421 */ /* 0x001fcc0000010000 */
[----:B------:R-:W0:Y:S02]  /*a5e0*/  MUFU.RCP R19, R19 ;  /* 0x0000001300137308 */ /* 0x000e240000001000 */
[C---:B0-----:R-:W-:Y:S02]  /*a5f0*/  FMUL.FTZ R20, R19.reuse, R7 ;  /* 0x0000000713147220 */ /* 0x041fe40000410000 */
[----:B------:R-:W3:Y:S01]  /*a600*/  LDL.LU R7, [R1+0x214] ;  /* 0x0002140001077983 */ /* 0x000ee20000300800 */
[----:B------:R-:W-:-:S03]  /*a610*/  FADD.FTZ R19, -R19, 1 ;  /* 0x3f80000013137421 */ /* 0x000fc60000010100 */
[----:B------:R0:W-:Y:S01]  /*a620*/  STL [R1+0x30c], R4 ;  /* 0x00030c0401007387 */ /* 0x0001e20000100800 */
[----:B------:R-:W-:Y:S01]  /*a630*/  FFMA.FTZ R18, R18, R19, 1 ;  /* 0x3f80000012127423 */ /* 0x000fe20000010013 */
[----:B0-----:R-:W-:Y:S01]  /*a640*/  FMUL.FTZ R4, R21, UR16 ;  /* 0x0000001015047c20 */ /* 0x001fe20008410000 */
[----:B--2---:R-:W-:Y:S02]  /*a650*/  FADD.FTZ R23, R28, -UR28 ;  /* 0x8000001c1c177e21 */ /* 0x004fe40008010000 */
[----:B------:R-:W2:Y:S01]  /*a660*/  LDL.LU R28, [R1+0x37c] ;  /* 0x00037c00011c7983 */ /* 0x000ea20000300800 */
[----:B------:R-:W-:Y:S01]  /*a670*/  FFMA.FTZ R19, R3, R4, R0 ;  /* 0x0000000403137223 */ /* 0x000fe20000010000 */
[----:B------:R-:W-:-:S03]  /*a680*/  FMUL.FTZ R18, R20, R18 ;  /* 0x0000001214127220 */ /* 0x000fc60000410000 */
[----:B------:R-:W-:-:S06]  /*a690*/  FMUL.FTZ R20, R19, -1.4426950216293334961 ;  /* 0xbfb8aa3b13147820 */ /* 0x000fcc0000410000 */
[----:B------:R-:W0:Y:S02]  /*a6a0*/  MUFU.EX2 R20, R20 ;  /* 0x0000001400147308 */ /* 0x000e240000000800 */
[----:B0-----:R-:W-:-:S06]  /*a6b0*/  FADD.FTZ R20, R20, 1 ;  /* 0x3f80000014147421 */ /* 0x001fcc0000010000 */
[----:B------:R-:W0:Y:S02]  /*a6c0*/  MUFU.RCP R20, R20 ;  /* 0x0000001400147308 */ /* 0x000e240000001000 */
[C---:B0-----:R-:W-:Y:S02]  /*a6d0*/  FMUL.FTZ R21, R20.reuse, R8 ;  /* 0x0000000814157220 */ /* 0x041fe40000410000 */
[----:B------:R-:W2:Y:S01]  /*a6e0*/  LDL.LU R8, [R1+0x210] ;  /* 0x0002100001087983 */ /* 0x000ea20000300800 */
[----:B------:R-:W-:-:S03]  /*a6f0*/  FADD.FTZ R20, -R20, 1 ;  /* 0x3f80000014147421 */ /* 0x000fc60000010100 */
[----:B------:R0:W-:Y:S01]  /*a700*/  STL [R1+0x308], R4 ;  /* 0x0003080401007387 */ /* 0x0001e20000100800 */
[----:B------:R-:W-:Y:S01]  /*a710*/  FFMA.FTZ R19, R19, R20, 1 ;  /* 0x3f80000013137423 */ /* 0x000fe20000010014 */
[----:B0-----:R-:W-:-:S03]  /*a720*/  FMUL.FTZ R4, R22, UR16 ;  /* 0x0000001016047c20 */ /* 0x001fc60008410000 */
[----:B------:R-:W-:Y:S01]  /*a730*/  FMUL.FTZ R19, R21, R19 ;  /* 0x0000001315137220 */ /* 0x000fe20000410000 */
[----:B------:R-:W-:-:S04]  /*a740*/  FFMA.FTZ R20, R5, R4, R2 ;  /* 0x0000000405147223 */ /* 0x000fc80000010002 */
[----:B------:R-:W-:Y:S01]  /*a750*/  FMUL.FTZ R21, R20, -1.4426950216293334961 ;  /* 0xbfb8aa3b14157820 */ /* 0x000fe20000410000 */
[----:B----4-:R-:W-:Y:S02]  /*a760*/  FADD.FTZ R24, R9, -UR28 ;  /* 0x8000001c09187e21 */ /* 0x010fe40008010000 */
[----:B------:R-:W4:Y:S03]  /*a770*/  LDL.LU R9, [R1+0x360] ;  /* 0x0003600001097983 */ /* 0x000f260000300800 */
        /* <DEDUP_REMOVED lines=8> */
[----:B------:R-:W-:Y:S01]  /*a800*/  FFMA.FTZ R21, R3, R4, R0 ;  /* 0x0000000403157223 */ /* 0x000fe20000010000 */
[----:B---3--:R-:W-:Y:S02]  /*a810*/  FADD.FTZ R25, R27, -UR28 ;  /* 0x8000001c1b197e21 */ /* 0x008fe40008010000 */
[----:B------:R-:W-:Y:S01]  /*a820*/  FMUL.FTZ R20, R22, R20 ;  /* 0x0000001416147220 */ /* 0x000fe20000410000 */
[----:B------:R-:W3:Y:S01]  /*a830*/  LDL.LU R27, [R1+0x364] ;  /* 0x00036400011b7983 */ /* 0x000ee20000300800 */
[----:B------:R-:W-:-:S06]  /*a840*/  FMUL.FTZ R22, R21, -1.4426950216293334961 ;  /* 0xbfb8aa3b15167820 */ /* 0x000fcc0000410000 */
[----:B------:R-:W0:Y:S02]  /*a850*/  MUFU.EX2 R22, R22 ;  /* 0x0000001600167308 */ /* 0x000e240000000800 */
[----:B0-----:R-:W-:-:S06]  /*a860*/  FADD.FTZ R22, R22, 1 ;  /* 0x3f80000016167421 */ /* 0x001fcc0000010000 */
[----:B------:R-:W0:Y:S01]  /*a870*/  MUFU.RCP R22, R22 ;  /* 0x0000001600167308 */ /* 0x000e220000001000 */
[----:B------:R1:W-:Y:S02]  /*a880*/  STL [R1+0x300], R4 ;  /* 0x0003000401007387 */ /* 0x0003e40000100800 */
[----:B-1----:R-:W-:Y:S01]  /*a890*/  FMUL.FTZ R4, R24, UR16 ;  /* 0x0000001018047c20 */ /* 0x002fe20008410000 */
[C---:B0-----:R-:W-:Y:S01]  /*a8a0*/  FMUL.FTZ R23, R22.reuse, R7 ;  /* 0x0000000716177220 */ /* 0x041fe20000410000 */
[----:B------:R-:W-:-:S03]  /*a8b0*/  FADD.FTZ R22, -R22, 1 ;  /* 0x3f80000016167421 */ /* 0x000fc60000010100 */
[----:B------:R0:W-:Y:S01]  /*a8c0*/  STL [R1+0x2fc], R4 ;  /* 0x0002fc0401007387 */ /* 0x0001e20000100800 */
[----:B------:R-:W-:Y:S01]  /*a8d0*/  FFMA.FTZ R21, R21, R22, 1 ;  /* 0x3f80000015157423 */ /* 0x000fe20000010016 */
[----:B------:R-:W-:Y:S02]  /*a8e0*/  FFMA.FTZ R22, R5, R4, R2 ;  /* 0x0000000405167223 */ /* 0x000fe40000010002 */
[----:B------:R-:W3:Y:S01]  /*a8f0*/  LDL.LU R7, [R1+0x3cc] ;  /* 0x0003cc0001077983 */ /* 0x000ee20000300800 */
[----:B0-----:R-:W-:Y:S01]  /*a900*/  FMUL.FTZ R4, R25, UR16 ;  /* 0x0000001019047c20 */ /* 0x001fe20008410000 */
[----:B------:R-:W-:Y:S01]  /*a910*/  FMUL.FTZ R21, R23, R21 ;  /* 0x0000001517157220 */ /* 0x000fe20000410000 */
[----:B------:R-:W-:Y:S01]  /*a920*/  FMUL.FTZ R23, R22, -1.4426950216293334961 ;  /* 0xbfb8aa3b16177820 */ /* 0x000fe20000410000 */
[----:B--2---:R-:W-:Y:S02]  /*a930*/  FADD.FTZ R25, R28, -UR28 ;  /* 0x8000001c1c197e21 */ /* 0x004fe40008010000 */
[----:B------:R-:W2:Y:S03]  /*a940*/  LDL.LU R28, [R1+0x348] ;  /* 0x00034800011c7983 */ /* 0x000ea60000300800 */
[----:B------:R-:W0:Y:S02]  /*a950*/  MUFU.EX2 R23, R23 ;  /* 0x0000001700177308 */ /* 0x000e240000000800 */
[----:B0-----:R-:W-:-:S06]  /*a960*/  FADD.FTZ R23, R23, 1 ;  /* 0x3f80000017177421 */ /* 0x001fcc0000010000 */
[----:B------:R-:W0:Y:S02]  /*a970*/  MUFU.RCP R23, R23 ;  /* 0x0000001700177308 */ /* 0x000e240000001000 */
[C---:B0-----:R-:W-:Y:S01]  /*a980*/  FMUL.FTZ R24, R23.reuse, R8 ;  /* 0x0000000817187220 */ /* 0x041fe20000410000 */
[----:B------:R-:W-:Y:S01]  /*a990*/  FADD.FTZ R23, -R23, 1 ;  /* 0x3f80000017177421 */ /* 0x000fe20000010100 */
[----:B------:R0:W-:Y:S03]  /*a9a0*/  STL [R1+0x2f8], R4 ;  /* 0x0002f80401007387 */ /* 0x0001e60000100800 */
[----:B------:R-:W-:Y:S01]  /*a9b0*/  FFMA.FTZ R22, R22, R23, 1 ;  /* 0x3f80000016167423 */ /* 0x000fe20000010017 */
[----:B------:R-:W-:Y:S01]  /*a9c0*/  FFMA.FTZ R23, R3, R4, R0 ;  /* 0x0000000403177223 */ /* 0x000fe20000010000 */
[----:B------:R-:W2:Y:S02]  /*a9d0*/  LDL.LU R8, [R1+0x420] ;  /* 0x0004200001087983 */ /* 0x000ea40000300800 */
[----:B------:R-:W-:Y:S01]  /*a9e0*/  FMUL.FTZ R22, R24, R22 ;  /* 0x0000001618167220 */ /* 0x000fe20000410000 */
[----:B------:R-:W-:-:S06]  /*a9f0*/  FMUL.FTZ R24, R23, -1.4426950216293334961 ;  /* 0xbfb8aa3b17187820 */ /* 0x000fcc0000410000 */
[----:B------:R-:W1:Y:S02]  /*aa00*/  MUFU.EX2 R24, R24 ;  /* 0x0000001800187308 */ /* 0x000e640000000800 */
[----:B-1----:R-:W-:-:S06]  /*aa10*/  FADD.FTZ R24, R24, 1 ;  /* 0x3f80000018187421 */ /* 0x002fcc0000010000 */
[----:B------:R-:W1:Y:S01]  /*aa20*/  MUFU.RCP R24, R24 ;  /* 0x0000001800187308 */ /* 0x000e620000001000 */
[----:B0-----:R-:W-:Y:S01]  /*aa30*/  FMUL.FTZ R4, R25, UR16 ;  /* 0x0000001019047c20 */ /* 0x001fe20008410000 */
[C---:B-1----:R-:W-:Y:S01]  /*aa40*/  FMUL.FTZ R53, R24.reuse, R53 ;  /* 0x0000003518357220 */ /* 0x042fe20000410000 */
[----:B------:R-:W-:-:S04]  /*aa50*/  FADD.FTZ R24, -R24, 1 ;  /* 0x3f80000018187421 */ /* 0x000fc80000010100 */
[----:B------:R-:W-:Y:S01]  /*aa60*/  FFMA.FTZ R23, R23, R24, 1 ;  /* 0x3f80000017177423 */ /* 0x000fe20000010018 */
[----:B------:R-:W-:-:S04]  /*aa70*/  FFMA.FTZ R24, R5, R4, R2 ;  /* 0x0000000405187223 */ /* 0x000fc80000010002 */
[----:B------:R-:W-:-:S06]  /*aa80*/  FMUL.FTZ R25, R24, -1.4426950216293334961 ;  /* 0xbfb8aa3b18197820 */ /* 0x000fcc0000410000 */
[----:B------:R-:W0:Y:S02]  /*aa90*/  MUFU.EX2 R25, R25 ;  /* 0x0000001900197308 */ /* 0x000e240000000800 */
[----:B0-----:R-:W-:-:S06]  /*aaa0*/  FADD.FTZ R25, R25, 1 ;  /* 0x3f80000019197421 */ /* 0x001fcc0000010000 */
[----:B------:R-:W0:Y:S01]  /*aab0*/  MUFU.RCP R25, R25 ;  /* 0x0000001900197308 */ /* 0x000e220000001000 */
[----:B----4-:R-:W-:Y:S01]  /*aac0*/  FADD.FTZ R26, R9, -UR28 ;  /* 0x8000001c091a7e21 */ /* 0x010fe20008010000 */
[----:B------:R1:W-:Y:S04]  /*aad0*/  STL [R1+0x2f4], R4 ;  /* 0x0002f40401007387 */ /* 0x0003e80000100800 */
[----:B------:R-:W4:Y:S01]  /*aae0*/  LDL.LU R9, [R1+0x418] ;  /* 0x0004180001097983 */ /* 0x000f220000300800 */
        /* <DEDUP_REMOVED lines=9> */
[----:B---3--:R-:W-:Y:S01]  /*ab80*/  FADD.FTZ R27, R27, -UR28 ;  /* 0x8000001c1b1b7e21 */ /* 0x008fe20008010000 */
        /* <DEDUP_REMOVED lines=10> */
[----:B------:R1:W-:Y:S01]  /*ac30*/  STL [R1+0x2ec], R4 ;  /* 0x0002ec0401007387 */ /* 0x0003e20000100800 */
[----:B--2---:R-:W-:Y:S01]  /*ac40*/  FADD.FTZ R28, R28, -UR28 ;  /* 0x8000001c1c1c7e21 */ /* 0x004fe20008010000 */
[C---:B0-----:R-:W-:Y:S01]  /*ac50*/  FMUL.FTZ R37, R27.reuse, R37 ;  /* 0x000000251b257220 */ /* 0x041fe20000410000 */
[----:B------:R-:W-:Y:S02]  /*ac60*/  FADD.FTZ R27, -R27, 1 ;  /* 0x3f8000001b1b7421 */ /* 0x000fe40000010100 */
[----:B-1----:R-:W-:Y:S02]  /*ac70*/  FMUL.FTZ R4, R28, UR16 ;  /* 0x000000101c047c20 */ /* 0x002fe40008410000 */
[----:B------:R-:W-:Y:S02]  /*ac80*/  FFMA.FTZ R26, R26, R27, 1 ;  /* 0x3f8000001a1a7423 */ /* 0x000fe4000001001b */
[----:B------:R-:W-:-:S04]  /*ac90*/  FFMA.FTZ R27, R3, R4, R0 ;  /* 0x00000004031b7223 */ /* 0x000fc80000010000 */
[----:B------:R-:W-:-:S06]  /*aca0*/  FMUL.FTZ R28, R27, -1.4426950216293334961 ;  /* 0xbfb8aa3b1b1c7820 */ /* 0x000fcc0000410000 */
[----:B------:R-:W0:Y:S02]  /*acb0*/  MUFU.EX2 R28, R28 ;  /* 0x0000001c001c7308 */ /* 0x000e240000000800 */
[----:B0-----:R-:W-:-:S06]  /*acc0*/  FADD.FTZ R28, R28, 1 ;  /* 0x3f8000001c1c7421 */ /* 0x001fcc0000010000 */
[----:B------:R-:W0:Y:S01]  /*acd0*/  MUFU.RCP R28, R28 ;  /* 0x0000001c001c7308 */ /* 0x000e220000001000 */
[----:B------:R-:W-:Y:S01]  /*ace0*/  FMUL.FTZ R25, R36, R25 ;  /* 0x0000001924197220 */ /* 0x000fe20000410000 */
[----:B------:R-:W-:Y:S01]  /*acf0*/  FADD.FTZ R36, R7, -UR28 ;  /* 0x8000001c07247e21 */ /* 0x000fe20008010000 */
[----:B------:R-:W-:Y:S01]  /*ad00*/  FADD.FTZ R29, R29, -UR28 ;  /* 0x8000001c1d1d7e21 */ /* 0x000fe20008010000 */
[----:B------:R-:W2:Y:S04]  /*ad10*/  LDL.LU R7, [R1+0x428] ;  /* 0x0004280001077983 */ /* 0x000ea80000300800 */
[----:B------:R1:W-:Y:S01]  /*ad20*/  STL [R1+0x2e8], R4 ;  /* 0x0002e80401007387 */ /* 0x0003e20000100800 */
[C---:B0-----:R-:W-:Y:S01]  /*ad30*/  FMUL.FTZ R38, R28.reuse, R38 ;  /* 0x000000261c267220 */ /* 0x041fe20000410000 */
[----:B------:R-:W-:Y:S01]  /*ad40*/  FADD.FTZ R28, -R28, 1 ;  /* 0x3f8000001c1c7421 */ /* 0x000fe20000010100 */
[----:B-1----:R-:W-:-:S03]  /*ad50*/  FMUL.FTZ R4, R29, UR16 ;  /* 0x000000101d047c20 */ /* 0x002fc60008410000 */
        /* <DEDUP_REMOVED lines=29> */
[----:B------:R1:W-:Y:S01]  /*af30*/  STL [R1+0x2dc], R4 ;  /* 0x0002dc0401007387 */ /* 0x0003e20000100800 */
[----:B------:R-:W-:Y:S02]  /*af40*/  FMUL.FTZ R26, R37, R26 ;  /* 0x0000001a251a7220 */ /* 0x000fe40000410000 */
[----:B-1----:R-:W-:Y:S01]  /*af50*/  FMUL.FTZ R4, R32, UR16 ;  /* 0x0000001020047c20 */ /* 0x002fe20008410000 */
[C---:B0-----:R-:W-:Y:S01]  /*af60*/  FMUL.FTZ R41, R31.reuse, R41 ;  /* 0x000000291f297220 */ /* 0x041fe20000410000 */
[----:B------:R-:W-:-:S04]  /*af70*/  FADD.FTZ R31, -R31, 1 ;  /* 0x3f8000001f1f7421 */ /* 0x000fc80000010100 */
[----:B------:R-:W-:Y:S01]  /*af80*/  FFMA.FTZ R30, R30, R31, 1 ;  /* 0x3f8000001e1e7423 */ /* 0x000fe2000001001f */
[----:B------:R-:W-:Y:S01]  /*af90*/  FFMA.FTZ R31, R3, R4, R0 ;  /* 0x00000004031f7223 */ /* 0x000fe20000010000 */
[----:B----4-:R-:W-:Y:S02]  /*afa0*/  FADD.FTZ R37, R9, -UR28 ;  /* 0x8000001c09257e21 */ /* 0x010fe40008010000 */
[----:B------:R-:W3:Y:S01]  /*afb0*/  LDL.LU R9, [R1+0x268] ;  /* 0x0002680001097983 */ /* 0x000ee20000300800 */
        /* <DEDUP_REMOVED lines=11> */
[----:B------:R-:W-:Y:S01]  /*b070*/  FMUL.FTZ R33, R32, -1.4426950216293334961 ;  /* 0xbfb8aa3b20217820 */ /* 0x000fe20000410000 */
[----:B------:R-:W-:Y:S01]  /*b080*/  FMUL.FTZ R27, R38, R27 ;  /* 0x0000001b261b7220 */ /* 0x000fe20000410000 */
[----:B------:R-:W-:Y:S02]  /*b090*/  FADD.FTZ R38, R8, -UR28 ;  /* 0x8000001c08267e21 */ /* 0x000fe40008010000 */
[----:B------:R-:W4:Y:S02]  /*b0a0*/  LDL.LU R8, [R1+0x26c] ;  /* 0x00026c0001087983 */ /* 0x000f240000300800 */
        /* <DEDUP_REMOVED lines=12> */
[----:B--2---:R-:W-:Y:S02]  /*b170*/  FADD.FTZ R39, R7, -UR28 ;  /* 0x8000001c07277e21 */ /* 0x004fe40008010000 */
[----:B------:R-:W2:Y:S02]  /*b180*/  LDL.LU R7, [R1+0x380] ;  /* 0x0003800001077983 */ /* 0x000ea40000300800 */
        /* <DEDUP_REMOVED lines=46> */
[----:B0-----:R-:W-:Y:S01]  /*b470*/  FADD.FTZ R38, R38, 1 ;  /* 0x3f80000026267421 */ /* 0x001fe20000010000 */
[----:B----4-:R-:W-:Y:S02]  /*b480*/  FADD.FTZ R41, R8, -UR28 ;  /* 0x8000001c08297e21 */ /* 0x010fe40008010000 */
[----:B------:R-:W4:Y:S03]  /*b490*/  LDL.LU R8, [R1+0x41c] ;  /* 0x00041c0001087983 */ /* 0x000f260000300800 */
        /* <DEDUP_REMOVED lines=11> */
[----:B--2---:R-:W-:Y:S02]  /*b550*/  FADD.FTZ R42, R7, -UR28 ;  /* 0x8000001c072a7e21 */ /* 0x004fe40008010000 */
[----:B------:R-:W2:Y:S03]  /*b560*/  LDL.LU R7, [R1+0x424] ;  /* 0x0004240001077983 */ /* 0x000ea60000300800 */
        /* <DEDUP_REMOVED lines=32> */
[----:B------:R1:W-:Y:S01]  /*b770*/  STL [R1+0x268], R4 ;  /* 0x0002680401007387 */ /* 0x0003e20000100800 */
[----:B---3--:R-:W-:-:S03]  /*b780*/  FADD.FTZ R43, R9, -UR28 ;  /* 0x8000001c092b7e21 */ /* 0x008fc60008010000 */
[----:B------:R-:W3:Y:S01]  /*b790*/  LDL.LU R9, [R1+0x42c] ;  /* 0x00042c0001097983 */ /* 0x000ee20000300800 */
[C---:B0-----:R-:W-:Y:S01]  /*b7a0*/  FMUL.FTZ R10, R42.reuse, R10 ;  /* 0x0000000a2a0a7220 */ /* 0x041fe20000410000 */
[----:B------:R-:W-:Y:S01]  /*b7b0*/  FADD.FTZ R42, -R42, 1 ;  /* 0x3f8000002a2a7421 */ /* 0x000fe20000010100 */
[----:B-1----:R-:W-:-:S03]  /*b7c0*/  FMUL.FTZ R4, R43, UR16 ;  /* 0x000000102b047c20 */ /* 0x002fc60008410000 */
        /* <DEDUP_REMOVED lines=10> */
[----:B----4-:R-:W-:Y:S02]  /*b870*/  FADD.FTZ R42, R8, -UR28 ;  /* 0x8000001c082a7e21 */ /* 0x010fe40008010000 */
[----:B------:R-:W4:Y:S02]  /*b880*/  LDL.LU R8, [R1+0x438] ;  /* 0x0004380001087983 */ /* 0x000f240000300800 */
        /* <DEDUP_REMOVED lines=10> */
[----:B--2---:R-:W-:Y:S02]  /*b930*/  FADD.FTZ R42, R7, -UR28 ;  /* 0x8000001c072a7e21 */ /* 0x004fe40008010000 */
[----:B------:R-:W2:Y:S04]  /*b940*/  LDL.LU R7, [R1+0x440] ;  /* 0x0004400001077983 */ /* 0x000ea80000300800 */
        /* <DEDUP_REMOVED lines=15> */
[----:B0-----:R-:W2:Y:S01]  /*ba40*/  LDL.LU R18, [R1+0x264] ;  /* 0x0002640001127983 */ /* 0x001ea20000300800 */
        /* <DEDUP_REMOVED lines=10> */
[----:B----4-:R-:W-:Y:S02]  /*baf0*/  FADD.FTZ R14, R8, -UR28 ;  /* 0x8000001c080e7e21 */ /* 0x010fe40008010000 */
[----:B------:R-:W4:Y:S02]  /*bb00*/  LDL.LU R8, [R1+0x450] ;  /* 0x0004500001087983 */ /* 0x000f240000300800 */
[----:B-1----:R-:W-:Y:S01]  /*bb10*/  FMUL.FTZ R4, R14, UR16 ;  /* 0x000000100e047c20 */ /* 0x002fe20008410000 */
[----:B------:R-:W-:-:S03]  /*bb20*/  FADD.FTZ R43, -R43, 1 ;  /* 0x3f8000002b2b7421 */ /* 0x000fc60000010100 */
[----:B------:R-:W-:Y:S01]  /*bb30*/  FFMA.FTZ R14, R5, R4, R2 ;  /* 0x00000004050e7223 */ /* 0x000fe20000010002 */
[----:B------:R-:W-:-:S03]  /*bb40*/  FFMA.FTZ R43, R42, R43, 1 ;  /* 0x3f8000002a2b7423 */ /* 0x000fc6000001002b */
[----:B------:R-:W-:-:S06]  /*bb50*/  FMUL.FTZ R42, R14, -1.4426950216293334961 ;  /* 0xbfb8aa3b0e2a7820 */ /* 0x000fcc0000410000 */
[----:B------:R-:W0:Y:S01]  /*bb60*/  MUFU.EX2 R42, R42 ;  /* 0x0000002a002a7308 */ /* 0x000e220000000800 */
[----:B------:R-:W-:Y:S01]  /*bb70*/  FMUL.FTZ R41, R41, R43 ;  /* 0x0000002b29297220 */ /* 0x000fe20000410000 */
[----:B0-----:R-:W-:-:S06]  /*bb80*/  FADD.FTZ R42, R42, 1 ;  /* 0x3f8000002a2a7421 */ /* 0x001fcc0000010000 */
[----:B------:R-:W0:Y:S01]  /*bb90*/  MUFU.RCP R43, R42 ;  /* 0x0000002a002b7308 */ /* 0x000e220000001000 */
[----:B------:R1:W-:Y:S04]  /*bba0*/  STL [R1+0x250], R4 ;  /* 0x0002500401007387 */ /* 0x0003e80000100800 */
[----:B-1----:R-:W4:Y:S01]  /*bbb0*/  LDL.LU R4, [R1+0x280] ;  /* 0x0002800001047983 */ /* 0x002f220000300800 */
[----:B0-----:R-:W-:Y:S01]  /*bbc0*/  FMUL.FTZ R42, R43, R15 ;  /* 0x0000000f2b2a7220 */ /* 0x001fe20000410000 */
[----:B--2---:R-:W-:Y:S02]  /*bbd0*/  FADD.FTZ R15, R7, -UR28 ;  /* 0x8000001c070f7e21 */ /* 0x004fe40008010000 */
[----:B------:R-:W2:Y:S01]  /*bbe0*/  LDL.LU R7, [R1+0x454] ;  /* 0x0004540001077983 */ /* 0x000ea20000300800 */
[----:B------:R-:W-:Y:S01]  /*bbf0*/  FADD.FTZ R43, -R43, 1 ;  /* 0x3f8000002b2b7421 */ /* 0x000fe20000010100 */
[----:B------:R-:W-:-:S03]  /*bc00*/  FMUL.FTZ R6, R15, UR16 ;  /* 0x000000100f067c20 */ /* 0x000fc60008410000 */
[----:B------:R-:W-:Y:S01]  /*bc10*/  FFMA.FTZ R43, R14, R43, 1 ;  /* 0x3f8000000e2b7423 */ /* 0x000fe2000001002b */
[----:B------:R-:W-:Y:S01]  /*bc20*/  FFMA.FTZ R14, R3, R6, R0 ;  /* 0x00000006030e7223 */ /* 0x000fe20000010000 */
[----:B------:R0:W-:Y:S04]  /*bc30*/  STL [R1+0x224], R6 ;  /* 0x0002240601007387 */ /* 0x0001e80000100800 */
[----:B------:R1:W-:Y:S04]  /*bc40*/  STL [R1+0x498], R17 ;  /* 0x0004981101007387 */ /* 0x0003e80000100800 */
[----:B0-----:R-:W2:Y:S04]  /*bc50*/  LDL.LU R6, [R1+0x458] ;  /* 0x0004580001067983 */ /* 0x001ea80000300800 */
[----:B-1----:R-:W2:Y:S04]  /*bc60*/  LDL.LU R17, [R1+0x288] ;  /* 0x0002880001117983 */ /* 0x002ea80000300800 */
[----:B------:R0:W-:Y:S04]  /*bc70*/  STL [R1+0x49c], R19 ;  /* 0x00049c1301007387 */ /* 0x0001e80000100800 */
[----:B0-----:R-:W2:Y:S01]  /*bc80*/  LDL.LU R19, [R1+0x294] ;  /* 0x0002940001137983 */ /* 0x001ea20000300800 */
        /* <DEDUP_REMOVED lines=22> */
[----:B----4-:R-:W-:Y:S01]  /*bdf0*/  FADD.FTZ R43, R8, -UR28 ;  /* 0x8000001c082b7e21 */ /* 0x010fe20008010000 */
[----:B------:R-:W-:-:S03]  /*be00*/  FFMA.FTZ R15, R14, R15, 1 ;  /* 0x3f8000000e0f7423 */ /* 0x000fc6000001000f */
        /* <DEDUP_REMOVED lines=8> */
[----:B--2---:R-:W-:Y:S01]  /*be90*/  FADD.FTZ R43, R7, -UR28 ;  /* 0x8000001c072b7e21 */ /* 0x004fe20008010000 */
        /* <DEDUP_REMOVED lines=14> */
[----:B------:R-:W-:Y:S01]  /*bf80*/  FMUL.FTZ R23, R53, R23 ;  /* 0x0000001735177220 */ /* 0x000fe20000410000 */
[----:B------:R0:W-:Y:S02]  /*bf90*/  STL [R1+0x4b8], R26 ;  /* 0x0004b81a01007387 */ /* 0x0001e40000100800 */
[----:B------:R-:W-:Y:S01]  /*bfa0*/  FFMA.FTZ R15, R14, R15, 1 ;  /* 0x3f8000000e0f7423 */ /* 0x000fe2000001000f */
[----:B------:R-:W-:Y:S01]  /*bfb0*/  FFMA.FTZ R14, R3, R6, R0 ;  /* 0x00000006030e7223 */ /* 0x000fe20000010000 */
[----:B------:R-:W-:Y:S01]  /*bfc0*/  FMUL.FTZ R40, R51, R40 ;  /* 0x0000002833287220 */ /* 0x000fe20000410000 */
[----:B------:R-:W4:Y:S01]  /*bfd0*/  LDL.LU R53, [R1+0x2d0] ;  /* 0x0002d00001357983 */ /* 0x000f220000300800 */
[----:B------:R-:W-:Y:S01]  /*bfe0*/  FMUL.FTZ R43, R43, R15 ;  /* 0x0000000f2b2b7220 */ /* 0x000fe20000410000 */
[----:B------:R-:W-:Y:S01]  /*bff0*/  FMUL.FTZ R15, R14, -1.4426950216293334961 ;  /* 0xbfb8aa3b0e0f7820 */ /* 0x000fe20000410000 */
[----:B------:R-:W-:Y:S01]  /*c000*/  FMUL.FTZ R37, R48, R37 ;  /* 0x0000002530257220 */ /* 0x000fe20000410000 */
[----:B------:R-:W4:Y:S04]  /*c010*/  LDL.LU R51, [R1+0x470] ;  /* 0x0004700001337983 */ /* 0x000f280000300800 */
[----:B------:R-:W1:Y:S01]  /*c020*/  MUFU.EX2 R15, R15 ;  /* 0x0000000f000f7308 */ /* 0x000e620000000800 */
[----:B0-----:R-:W4:Y:S01]  /*c030*/  LDL.LU R26, [R1+0x474] ;  /* 0x00047400011a7983 */ /* 0x001f220000300800 */
[----:B------:R-:W-:-:S03]  /*c040*/  FMUL.FTZ R38, R49, R38 ;  /* 0x0000002631267220 */ /* 0x000fc60000410000 */
[----:B------:R-:W4:Y:S01]  /*c050*/  LDL.LU R17, [R1+0x44c] ;  /* 0x00044c0001117983 */ /* 0x000f220000300800 */
[----:B------:R-:W-:Y:S01]  /*c060*/  FMUL.FTZ R24, R52, R24 ;  /* 0x0000001834187220 */ /* 0x000fe20000410000 */
[----:B------:R-:W-:Y:S02]  /*c070*/  FMUL.FTZ R39, R50, R39 ;  /* 0x0000002732277220 */ /* 0x000fe40000410000 */
[----:B------:R-:W4:Y:S04]  /*c080*/  LDL.LU R49, [R1+0x46c] ;  /* 0x00046c0001317983 */ /* 0x000f280000300800 */
[----:B------:R-:W4:Y:S04]  /*c090*/  LDL.LU R48, [R1+0x3e4] ;  /* 0x0003e40001307983 */ /* 0x000f280000300800 */
[----:B------:R-:W-:Y:S04]  /*c0a0*/  STL [R1+0x4a0], R20 ;  /* 0x0004a01401007387 */ /* 0x000fe80000100800 */
[----:B------:R0:W-:Y:S04]  /*c0b0*/  STL [R1+0x4ac], R23 ;  /* 0x0004ac1701007387 */ /* 0x0001e80000100800 */
[----:B------:R-:W4:Y:S04]  /*c0c0*/  LDL.LU R52, [R1+0x460] ;  /* 0x0004600001347983 */ /* 0x000f280000300800 */
[----:B------:R-:W4:Y:S04]  /*c0d0*/  LDL.LU R50, [R1+0x464] ;  /* 0x0004640001327983 */ /* 0x000f280000300800 */
[----:B0-----:R-:W4:Y:S04]  /*c0e0*/  LDL.LU R23, [R1+0x2cc] ;  /* 0x0002cc0001177983 */ /* 0x001f280000300800 */
[----:B------:R-:W4:Y:S01]  /*c0f0*/  LDL.LU R20, [R1+0x444] ;  /* 0x0004440001147983 */ /* 0x000f220000300800 */
[----:B-1----:R-:W-:-:S04]  /*c100*/  FADD.FTZ R15, R15, 1 ;  /* 0x3f8000000f0f7421 */ /* 0x002fc80000010000 */
        /* <DEDUP_REMOVED lines=45> */
[-C--:B------:R-:W-:Y:S01]  /*c3e0*/  FFMA.FTZ R51, R19, R22.reuse, R51 ;  /* 0x0000001613337223 */ /* 0x080fe20000010033 */
        /* <DEDUP_REMOVED lines=367> */
.L_x_1564:
        /* <DEDUP_REMOVED lines=101> */
.L_x_1566:
[----:B------:R-:W-:Y:S05]  /*e130*/  BSYNC.RECONVERGENT B0 ;  /* 0x0000000000007941 */ /* 0x000fea0003800200 */
.L_x_1565:
        /* <DEDUP_REMOVED lines=101> */
.L_x_1568:
[----:B------:R-:W-:Y:S05]  /*e790*/  BSYNC.RECONVERGENT B0 ;  /* 0x0000000000007941 */ /* 0x000fea0003800200 */
.L_x_1567:
        /* <DEDUP_REMOVED lines=30> */
.L_x_1570:
[----:B------:R-:W-:Y:S05]  /*e980*/  BSYNC.RECONVERGENT B0 ;  /* 0x0000000000007941 */ /* 0x000fea0003800200 */
.L_x_1569:
        /* <DEDUP_REMOVED lines=34> */
.L_x_1574:
[----:B------:R-:W3:Y:S04]  /*ebb0*/  LDG.E.STRONG.GPU R12, desc[UR10][R18.64] ;  /* 0x0000000a120c7981 */ /* 0x000ee8000c1ef900 */
[----:B---3--:R-:W-:Y:S04]  /*ebc0*/  CCTL.IVALL ;  /* 0x00000000ff00798f */ /* 0x008fe80002000000 */
[----:B------:R1:W-:Y:S01]  /*ebd0*/  STL [R1], R12 ;  /* 0x0000000c01007387 */ /* 0x0003e20000100800 */
[----:B------:R-:W-:-:S13]  /*ebe0*/  ISETP.NE.AND P0, PT, R12, UR5, PT ;  /* 0x000000050c007c0c */ /* 0x000fda000bf05270 */
[----:B-1----:R-:W-:Y:S05]  /*ebf0*/  @P0 BRA `(.L_x_1574) ;  /* 0xfffffffc00ec0947 */ /* 0x002fea000383ffff */
.L_x_1573:
[----:B------:R-:W-:Y:S05]  /*ec00*/  BSYNC.RECONVERGENT B0 ;  /* 0x0000000000007941 */ /* 0x000fea0003800200 */
.L_x_1572:
        /* <DEDUP_REMOVED lines=15> */
.L_x_1576:
        /* <DEDUP_REMOVED lines=77> */
.L_x_1575:
        /* <DEDUP_REMOVED lines=52> */
.L_x_1577:
        /* <DEDUP_REMOVED lines=27> */
.L_x_1578:
        /* <DEDUP_REMOVED lines=12> */
.L_x_1579:
[----:B------:R-:W-:Y:S05]  /*f780*/  BSYNC.RECONVERGENT B0 ;  /* 0x0000000000007941 */ /* 0x000fea0003800200 */
.L_x_1571:
[----:B------:R-:W3:Y:S01]  /*f790*/  S2UR UR6, SR_CgaCtaId ;  /* 0x00000000000679c3 */ /* 0x000ee20000008800 */
[----:B--2---:R-:W-:Y:S01]  /*f7a0*/  ISETP.NE.AND P0, PT, R53, RZ, PT ;  /* 0x000000ff3500720c */ /* 0x004fe20003f05270 */
[----:B------:R-:W-:Y:S01]  /*f7b0*/  UMOV UR5, 0x400 ;  /* 0x0000040000057882 */ /* 0x000fe20000000000 */
[----:B------:R-:W2:Y:S01]  /*f7c0*/  LDCU.U8 UR12, c[0x0][0x414] ;  /* 0x00008280ff0c77ac */ /* 0x000ea20008000000 */
[----:B------:R-:W4:Y:S01]  /*f7d0*/  LDCU.64 UR20, c[0x0][0x3f8] ;  /* 0x00007f00ff1477ac */ /* 0x000f220008000a00 */
[----:B------:R-:W0:Y:S01]  /*f7e0*/  LDCU.64 UR18, c[0x0][0x400] ;  /* 0x00008000ff1277ac */ /* 0x000e220008000a00 */
[----:B--2---:R-:W-:Y:S02]  /*f7f0*/  UISETP.NE.AND UP0, UPT, UR12, URZ, UPT ;  /* 0x000000ff0c00728c */ /* 0x004fe4000bf05270 */
[----:B---3--:R-:W-:Y:S01]  /*f800*/  ULEA UR5, UR6, UR5, 0x18 ;  /* 0x0000000506057291 */ /* 0x008fe2000f8ec0ff */
[----:B------:R-:W2:Y:S03]  /*f810*/  LDCU.64 UR6, c[0x0][0x380] ;  /* 0x00007000ff0677ac */ /* 0x000ea60008000a00 */
[----:B------:R-:W-:-:S05]  /*f820*/  PLOP3.LUT P2, PT, PT, PT, UP0, 0x80, 0x8 ;  /* 0x000000000008781c */ /* 0x000fca0003f4f008 */
[----:B------:R-:W-:Y:S01]  /*f830*/  @!P0 STS.64 [UR5+0xb0], R10 ;  /* 0x0000b00aff008988 */ /* 0x000fe20008000a05 */
[----:B------:R-:W-:Y:S06]  /*f840*/  BAR.SYNC.DEFER_BLOCKING 0x0 ;  /* 0x0000000000007b1d */ /* 0x000fec0000010000 */
[----:B-1----:R-:W0:Y:S01]  /*f850*/  LDS.64 R20, [UR5+0xb0] ;  /* 0x0000b005ff147984 */ /* 0x002e220008000a00 */
[----:B------:R-:W0:Y:S02]  /*f860*/  LDCU UR5, c[0x0][0x42c] ;  /* 0x00008580ff0577ac */ /* 0x000e240008000800 */
[----:B0-----:R-:W-:Y:S01]  /*f870*/  FMUL.FTZ R11, R21, UR5 ;  /* 0x00000005150b7c20 */ /* 0x001fe20008410000 */
[----:B------:R-:W-:-:S02]  /*f880*/  HFMA2 R21, -RZ, RZ, 0, 0 ;  /* 0x00000000ff157431 */ /* 0x000fc400000001ff */
[----:B--2-4-:R-:W-:-:S07]  /*f890*/  FMUL.FTZ R20, R20, UR5 ;  /* 0x0000000514147c20 */ /* 0x014fce0008410000 */
.L_x_1585:
[----:B------:R-:W-:-:S05]  /*f8a0*/  LEA R22, R21, UR15, 0x3 ;  /* 0x0000000f15167c11 */ /* 0x000fca000f8e18ff */
[----:B-1----:R-:W2:Y:S04]  /*f8b0*/  LDL.128 R12, [R22+0x10] ;  /* 0x00001000160c7983 */ /* 0x002ea80000100c00 */
[----:B0-----:R0:W3:Y:S01]  /*f8c0*/  LDL.128 R16, [R22+0x110] ;  /* 0x0001100016107983 */ /* 0x0010e20000100c00 */
[----:B-----5:R-:W-:Y:S01]  /*f8d0*/  LEA R30, R21, R4, 0x4 ;  /* 0x00000004151e7211 */ /* 0x020fe200078e20ff */
[----:B------:R-:W-:Y:S03]  /*f8e0*/  BSSY.RECONVERGENT B0, `(.L_x_1580) ;  /* 0x0000035000007945 */ /* 0x000fe60003800200 */
[----:B------:R-:W-:Y:S01]  /*f8f0*/  ISETP.GE.U32.AND P0, PT, R30, UR18, PT ;  /* 0x000000121e007c0c */ /* 0x000fe2000bf06070 */
[----:B--2---:R-:W-:Y:S01]  /*f900*/  FADD.FTZ R12, R12, -UR28 ;  /* 0x8000001c0c0c7e21 */ /* 0x004fe20008010000 */
[----:B------:R-:W-:Y:S01]  /*f910*/  FADD.FTZ R13, R13, -UR28 ;  /* 0x8000001c0d0d7e21 */ /* 0x000fe20008010000 */
[----:B------:R-:W-:-:S02]  /*f920*/  FADD.FTZ R14, R14, -UR28 ;  /* 0x8000001c0e0e7e21 */ /* 0x000fc40008010000 */
[----:B------:R-:W-:Y:S01]  /*f930*/  FMUL.FTZ R28, R12, UR16 ;  /* 0x000000100c1c7c20 */ /* 0x000fe20008410000 */
[----:B------:R-:W-:-:S03]  /*f940*/  FMUL.FTZ R29, R13, UR16 ;  /* 0x000000100d1d7c20 */ /* 0x000fc60008410000 */
[----:B------:R-:W-:Y:S01]  /*f950*/  @P2 FFMA.FTZ R10, R3, R28, R0 ;  /* 0x0000001c030a2223 */ /* 0x000fe20000010000 */
[----:B------:R-:W-:-:S03]  /*f960*/  @P2 FFMA.FTZ R12, R5, R29, R2 ;  /* 0x0000001d050c2223 */ /* 0x000fc60000010002 */
[----:B------:R-:W-:Y:S01]  /*f970*/  @P2 FMUL.FTZ R13, R10, -1.4426950216293334961 ;  /* 0xbfb8aa3b0a0d2820 */ /* 0x000fe20000410000 */
[----:B------:R-:W-:-:S05]  /*f980*/  @P2 FMUL.FTZ R24, R12, -1.4426950216293334961 ;  /* 0xbfb8aa3b0c182820 */ /* 0x000fca0000410000 */
[----:B------:R-:W0:Y:S08]  /*f990*/  @P2 MUFU.EX2 R13, R13 ;  /* 0x0000000d000d2308 */ /* 0x000e300000000800 */
[----:B------:R-:W1:Y:S01]  /*f9a0*/  @P2 MUFU.EX2 R24, R24 ;  /* 0x0000001800182308 */ /* 0x000e620000000800 */
[----:B0-----:R-:W-:-:S07]  /*f9b0*/  @P2 FADD.FTZ R22, R13, 1 ;  /* 0x3f8000000d162421 */ /* 0x001fce0000010000 */
[----:B------:R0:W2:Y:S01]  /*f9c0*/  @P2 MUFU.RCP R23, R22 ;  /* 0x0000001600172308 */ /* 0x0000a20000001000 */
[----:B-1----:R-:W-:-:S07]  /*f9d0*/  @P2 FADD.FTZ R25, R24, 1 ;  /* 0x3f80000018192421 */ /* 0x002fce0000010000 */
[----:B------:R-:W1:Y:S01]  /*f9e0*/  @P2 MUFU.RCP R26, R25 ;  /* 0x00000019001a2308 */ /* 0x000e620000001000 */
[----:B0-----:R-:W-:-:S04]  /*f9f0*/  FADD.FTZ R22, R15, -UR28 ;  /* 0x8000001c0f167e21 */ /* 0x001fc80008010000 */
[----:B------:R-:W-:Y:S01]  /*fa00*/  FMUL.FTZ R32, R22, UR16 ;  /* 0x0000001016207c20 */ /* 0x000fe20008410000 */
[----:B------:R-:W-:Y:S01]  /*fa10*/  FFMA.FTZ R22, R20, R29, R11 ;  /* 0x0000001d14167223 */ /* 0x000fe2000001000b */
[----:B--2---:R-:W-:Y:S01]  /*fa20*/  @P2 FADD.FTZ R27, -R23, 1 ;  /* 0x3f800000171b2421 */ /* 0x004fe20000010100 */
[----:B---3--:R-:W-:-:S03]  /*fa30*/  @P2 FMUL.FTZ R23, R16, R23 ;  /* 0x0000001710172220 */ /* 0x008fc60000410000 */
[----:B------:R-:W-:-:S04]  /*fa40*/  @P2 FFMA.FTZ R10, R10, R27, 1 ;  /* 0x3f8000000a0a2423 */ /* 0x000fc8000001001b */
[----:B------:R-:W-:Y:S01]  /*fa50*/  @P2 FMUL.FTZ R16, R23, R10 ;  /* 0x0000000a17102220 */ /* 0x000fe20000410000 */
[----:B------:R-:W-:Y:S01]  /*fa60*/  SHF.R.S32.HI R23, RZ, 0x1f, R30 ;  /* 0x0000001fff177819 */ /* 0x000fe2000001141e */
[--C-:B------:R-:W-:Y:S01]  /*fa70*/  FFMA.FTZ R10, R20, R28, R11.reuse ;  /* 0x0000001c140a7223 */ /* 0x100fe2000001000b */
[----:B-1----:R-:W-:Y:S01]  /*fa80*/  @P2 FADD.FTZ R13, -R26, 1 ;  /* 0x3f8000001a0d2421 */ /* 0x002fe20000010100 */
[----:B------:R-:W-:Y:S01]  /*fa90*/  @P2 FMUL.FTZ R26, R17, R26 ;  /* 0x0000001a111a2220 */ /* 0x000fe20000410000 */
[----:B------:R-:W-:Y:S01]  /*faa0*/  ISETP.GE.AND.EX P0, PT, R23, UR19, PT, P0 ;  /* 0x0000001317007c0c */ /* 0x000fe2000bf06300 */
[----:B------:R-:W-:Y:S01]  /*fab0*/  FFMA.FTZ R15, R3, R16, -R10 ;  /* 0x00000010030f7223 */ /* 0x000fe2000001080a */
[----:B------:R-:W-:Y:S01]  /*fac0*/  @P2 FFMA.FTZ R13, R12, R13, 1 ;  /* 0x3f8000000c0d2423 */ /* 0x000fe2000001000d */
[----:B------:R-:W-:Y:S01]  /*fad0*/  IADD3 R10, PT, PT, R30, 0x10, RZ ;  /* 0x000000101e0a7810 */ /* 0x000fe20007ffe0ff */
[----:B------:R-:W-:Y:S01]  /*fae0*/  FMUL.FTZ R28, R14, UR16 ;  /* 0x000000100e1c7c20 */ /* 0x000fe20008410000 */
[--C-:B------:R-:W-:Y:S01]  /*faf0*/  FFMA.FTZ R14, R20, R32, R11.reuse ;  /* 0x00000020140e7223 */ /* 0x100fe2000001000b */
[----:B------:R-:W-:Y:S01]  /*fb00*/  @P2 FMUL.FTZ R17, R26, R13 ;  /* 0x0000000d1a112220 */ /* 0x000fe20000410000 */
[----:B------:R-:W-:Y:S01]  /*fb10*/  ISETP.GE.U32.AND P1, PT, R10, UR18, PT ;  /* 0x000000120a007c0c */ /* 0x000fe2000bf26070 */
[----:B------:R-:W-:Y:S01]  /*fb20*/  FFMA.FTZ R16, R20, R28, R11 ;  /* 0x0000001c14107223 */ /* 0x000fe2000001000b */
[----:B------:R-:W-:Y:S01]  /*fb30*/  SHF.R.S32.HI R12, RZ, 0x1f, R10 ;  /* 0x0000001fff0c7819 */ /* 0x000fe2000001140a */
[----:B------:R-:W-:Y:S01]  /*fb40*/  FFMA.FTZ R27, R5, R17, -R22 ;  /* 0x00000011051b7223 */ /* 0x000fe20000010816 */
[----:B------:R-:W-:-:S02]  /*fb50*/  ISETP.NE.AND P2, PT, RZ, UR12, PT ;  /* 0x0000000cff007c0c */ /* 0x000fc4000bf45270 */
[----:B------:R-:W-:Y:S01]  /*fb60*/  ISETP.GE.AND.EX P1, PT, R12, UR19, PT, P1 ;  /* 0x000000130c007c0c */ /* 0x000fe2000bf26310 */
[----:B------:R-:W-:-:S12]  /*fb70*/  @P0 BRA `(.L_x_1581) ;  /* 0x00000000002c0947 */ /* 0x000fd80003800000 */
[----:B------:R-:W-:Y:S01]  /*fb80*/  IMAD R13, R23, UR20, RZ ;  /* 0x00000014170d7c24 */ /* 0x000fe2000f8e02ff */
[----:B------:R-:W-:Y:S01]  /*fb90*/  MOV R22, R6 ;  /* 0x0000000600167202 */ /* 0x000fe20000000f00 */
[----:B------:R-:W-:Y:S01]  /*fba0*/  FMUL.FTZ R26, R15, UR16 ;  /* 0x000000100f1a7c20 */ /* 0x000fe20008410000 */
[----:B------:R-:W-:Y:S01]  /*fbb0*/  MOV R23, R9 ;  /* 0x0000000900177202 */ /* 0x000fe20000000f00 */
[C---:B------:R-:W-:Y:S02]  /*fbc0*/  IMAD R13, R30.reuse, UR21, R13 ;  /* 0x000000151e0d7c24 */ /* 0x040fe4000f8e020d */
[----:B------:R-:W-:Y:S01]  /*fbd0*/  FMUL.FTZ R27, R27, UR16 ;  /* 0x000000101b1b7c20 */ /* 0x000fe20008410000 */
[----:B------:R-:W-:-:S05]  /*fbe0*/  IMAD.WIDE.U32 R22, R30, UR20, R22 ;  /* 0x000000141e167c25 */ /* 0x000fca000f8e0016 */
[----:B------:R-:W-:Y:S02]  /*fbf0*/  IADD3 R13, PT, PT, R23, R13, RZ ;  /* 0x0000000d170d7210 */ /* 0x000fe40007ffe0ff */
[----:B------:R-:W-:-:S04]  /*fc00*/  LEA R24, P0, R22, UR6, 0x2 ;  /* 0x0000000616187c11 */ /* 0x000fc8000f8010ff */
[----:B------:R-:W-:-:S05]  /*fc10*/  LEA.HI.X R25, R22, UR7, R13, 0x2, P0 ;  /* 0x0000000716197c11 */ /* 0x000fca00080f140d */
[----:B------:R0:W-:Y:S04]  /*fc20*/  STG.E.64 desc[UR10][R24.64], R26 ;  /* 0x0000001a18007986 */ /* 0x0001e8000c101b0a */
.L_x_1581:
[----:B------:R-:W-:Y:S05]  /*fc30*/  BSYNC.RECONVERGENT B0 ;  /* 0x0000000000007941 */ /* 0x000fea0003800200 */
.L_x_1580:
        /* <DEDUP_REMOVED lines=19> */
.L_x_1582:
        /* <DEDUP_REMOVED lines=15> */
.L_x_1584:
[----:B------:R-:W-:Y:S05]  /*fe60*/  BSYNC.RECONVERGENT B0 ;  /* 0x0000000000007941 */ /* 0x000fea0003800200 */
.L_x_1583:
        /* <DEDUP_REMOVED lines=10> */
.L_x_1562:
        /* <DEDUP_REMOVED lines=16> */
.L_x_1588:
[----:B------:R-:W-:Y:S05]  /*10010*/  BSYNC.RECONVERGENT B0 ;  /* 0x0000000000007941 */ /* 0x000fea0003800200 */
.L_x_1587:
        /* <DEDUP_REMOVED lines=11> */
.L_x_1590:
[----:B------:R-:W2:Y:S04]  /*100d0*/  LDG.E.STRONG.GPU R5, desc[UR10][R2.64] ;  /* 0x0000000a02057981 */ /* 0x000ea8000c1ef900 */
[----:B--2---:R-:W-:Y:S01]  /*100e0*/  CCTL.IVALL ;  /* 0x00000000ff00798f */ /* 0x004fe20002000000 */
[----:B------:R-:W-:Y:S05]  /*100f0*/  YIELD ;  /* 0x0000000000007946 */ /* 0x000fea0003800000 */
[----:B------:R-:W-:-:S13]  /*10100*/  ISETP.NE.AND P0, PT, R5, R0, PT ;  /* 0x000000000500720c */ /* 0x000fda0003f05270 */
[----:B------:R-:W-:Y:S05]  /*10110*/  @P0 BRA `(.L_x_1590) ;  /* 0xfffffffc00ec0947 */ /* 0x000fea000383ffff */
.L_x_1589:
        /* <DEDUP_REMOVED lines=38> */
[----:B0-----:R-:W-:Y:S02]  /*10380*/  LEA.HI R26, P2, R11, R8, RZ, 0x1 ;  /* 0x000000080b1a7211 */ /* 0x001fe400078508ff */
        /* <DEDUP_REMOVED lines=35> */
.L_x_1593:
        /* <DEDUP_REMOVED lines=31> */
.L_x_1592:
[----:B------:R-:W-:Y:S05]  /*107b0*/  BSYNC.RECONVERGENT B0 ;  /* 0x0000000000007941 */ /* 0x000fea0003800200 */
.L_x_1591:
        /* <DEDUP_REMOVED lines=10> */
.L_x_1594:
        /* <DEDUP_REMOVED lines=87> */
.L_x_1595:
        /* <DEDUP_REMOVED lines=11> */
.L_x_4383:


//--------------------- .text._Z35group_norm_nhwc_bwd_one_pass_kernelI11Fp32IOFp16WLi64ELi70ELi560EEv26Group_norm_nhwc_bwd_params --------------------------
	.section	.text._Z35group_norm_nhwc_bwd_one_pass_kernelI11Fp32IOFp16WLi64ELi70ELi560EEv26Group_norm_nhwc_bwd_params,"ax",@progbits
	.align	128
        .global         _Z35group_norm_nhwc_bwd_one_pass_kernelI11Fp32IOFp16WLi64ELi70ELi560EEv26Group_norm_nhwc_bwd_params
        .type           _Z35group_norm_nhwc_bwd_one_pass_kernelI11Fp32IOFp16WLi64ELi70ELi560EEv26Group_norm_nhwc_bwd_params,@function
        .size           _Z35group_norm_nhwc_bwd_one_pass_kernelI11Fp32IOFp16WLi64ELi70ELi560EEv26Group_norm_nhwc_bwd_params,(.L_x_4384 - _Z35group_norm_nhwc_bwd_one_pass_kernelI11Fp32IOFp16WLi64ELi70ELi560EEv26Group_norm_nhwc_bwd_params)
        .other          _Z35group_norm_nhwc_bwd_one_pass_kernelI11Fp32IOFp16WLi64ELi70ELi560EEv26Group_norm_nhwc_bwd_params,@"STO_CUDA_ENTRY STV_DEFAULT"
_Z35group_norm_nhwc_bwd_one_pass_kernelI11Fp32IOFp16WLi64ELi70ELi560EEv26Group_norm_nhwc_bwd_params:
.text._Z35group_norm_nhwc_bwd_one_pass_kernelI11Fp32IOFp16WLi64ELi70ELi560EEv26Group_norm_nhwc_bwd_params:
        /* <DEDUP_REMOVED lines=25> */
.L_x_1625:
        /* <DEDUP_REMOVED lines=165> */
[----:B--2---:R-:W-:Y:S02]  /*0be0*/  HADD2.F32 R45, -RZ, R45.H0_H0 ;  /* 0x2000002dff2d7230 */ /* 0x004fe40000004100 */
[----:B----4-:R-:W-:Y:S02]  /*0bf0*/  HADD2.F32 R5, -RZ, R34.H0_H0 ;  /* 0x20000022ff057230 */ /* 0x010fe40000004100 */
[----:B------:R-:W-:Y:S02]  /*0c00*/  @P4 HADD2.F32 R47, -RZ, R33.H0_H0 ;  /* 0x20000021ff2f4230 */ /* 0x000fe40000004100 */
[----:B------:R-:W-:Y:S01]  /*0c10*/  @P4 HADD2.F32 R46, -RZ, R32.H0_H0 ;  /* 0x20000020ff2e4230 */ /* 0x000fe20000004100 */
        /* <DEDUP_REMOVED lines=58> */
.L_x_1597:
        /* <DEDUP_REMOVED lines=128> */
.L_x_1598:
        /* <DEDUP_REMOVED lines=97> */
.L_x_1600:
[----:B------:R-:W-:Y:S05]  /*1dd0*/  BSYNC.RECONVERGENT B0 ;  /* 0x0000000000007941 */ /* 0x000fea0003800200 */
.L_x_1599:
        /* <DEDUP_REMOVED lines=78> */
.L_x_1602:
[----:B------:R-:W-:Y:S05]  /*22c0*/  BSYNC.RECONVERGENT B0 ;  /* 0x0000000000007941 */ /* 0x000fea0003800200 */
.L_x_1601:
        /* <DEDUP_REMOVED lines=29> */
.L_x_1604:
[----:B------:R-:W-:Y:S05]  /*24a0*/  BSYNC.RECONVERGENT B0 ;  /* 0x0000000000007941 */ /* 0x000fea0003800200 */
.L_x_1603:
        /* <DEDUP_REMOVED lines=27> */
.L_x_1607:
[----:B------:R-:W2:Y:S04]  /*2660*/  LDG.E.STRONG.GPU R0, desc[UR8][R20.64] ;  /* 0x0000000814007981 */ /* 0x000ea8000c1ef900 */
[----:B--2---:R-:W-:Y:S01]  /*2670*/  CCTL.IVALL ;  /* 0x00000000ff00798f */ /* 0x004fe20002000000 */
[----:B------:R-:W-:Y:S05]  /*2680*/  YIELD ;  /* 0x0000000000007946 */ /* 0x000fea0003800000 */
[----:B------:R-:W-:-:S13]  /*2690*/  ISETP.NE.AND P0, PT, R0, R27, PT ;  /* 0x0000001b0000720c */ /* 0x000fda0003f05270 */
[----:B------:R-:W-:Y:S05]  /*26a0*/  @P0 BRA `(.L_x_1607) ;  /* 0xfffffffc00ec0947 */ /* 0x000fea000383ffff */
.L_x_1606:
        /* <DEDUP_REMOVED lines=16> */
.L_x_1609:
        /* <DEDUP_REMOVED lines=62> */
.L_x_1608:
        /* <DEDUP_REMOVED lines=36> */
.L_x_1610:
        /* <DEDUP_REMOVED lines=19> */
.L_x_1611:
        /* <DEDUP_REMOVED lines=9> */
.L_x_1612:
[----:B------:R-:W-:Y:S05]  /*2f90*/  BSYNC.RECONVERGENT B0 ;  /* 0x0000000000007941 */ /* 0x000fea0003800200 */
.L_x_1605:
        /* <DEDUP_REMOVED lines=49> */
.L_x_1613:
        /* <DEDUP_REMOVED lines=17> */
.L_x_1615:
[----:B------:R-:W-:Y:S05]  /*33c0*/  BSYNC.RECONVERGENT B0 ;  /* 0x0000000000007941 */ /* 0x000fea0003800200 */
.L_x_1614:
        /* <DEDUP_REMOVED lines=42> */
.L_x_1616:
        /* <DEDUP_REMOVED lines=17> */
.L_x_1618:
[----:B------:R-:W-:Y:S05]  /*3780*/  BSYNC.RECONVERGENT B0 ;  /* 0x0000000000007941 */ /* 0x000fea0003800200 */
.L_x_1617:
        /* <DEDUP_REMOVED lines=19> */
.L_x_1619:
        /* <DEDUP_REMOVED lines=18> */
.L_x_1621:
[----:B------:R-:W-:Y:S05]  /*39e0*/  BSYNC.RECONVERGENT B0 ;  /* 0x0000000000007941 */ /* 0x000fea0003800200 */
.L_x_1620:
        /* <DEDUP_REMOVED lines=19> */
.L_x_1622:
        /* <DEDUP_REMOVED lines=17> */
.L_x_1624:
[----:B------:R-:W-:Y:S05]  /*3c30*/  BSYNC.RECONVERGENT B0 ;  /* 0x0000000000007941 */ /* 0x000fea0003800200 */
.L_x_1623:
[----:B------:R-:W-:Y:S02]  /*3c40*/  IADD3 R43, PT, PT, R40, R43, RZ ;  /* 0x0000002b282b7210 */ /* 0x000fe40007ffe0ff */
[----:B------:R-:W-:Y:S02]  /*3c50*/  IADD3 R44, PT, PT, R44, 0x1, RZ ;  /* 0x000000012c2c7810 */ /* 0x000fe40007ffe0ff */
[----:B------:R-:W-:-:S13]  /*3c60*/  ISETP.GE.AND P0, PT, R43, UR4, PT ;  /* 0x000000042b007c0c */ /* 0x000fda000bf06270 */
[----:B------:R-:W-:Y:S05]  /*3c70*/  @!P0 BRA `(.L_x_1625) ;  /* 0xffffffc400448947 */ /* 0x000fea000383ffff */
.L_x_1596:
        /* <DEDUP_REMOVED lines=19> */
.L_x_1627:
[----:B------:R-:W-:Y:S05]  /*3db0*/  BSYNC.RECONVERGENT B0 ;  /* 0x0000000000007941 */ /* 0x000fea0003800200 */
.L_x_1626:
[----:B------:R-:W-:Y:S05]  /*3dc0*/  @P0 EXIT ;  /* 0x000000000000094d */ /* 0x000fea0003800000 */
[----:B------:R-:W-:Y:S05]  /*3dd0*/  @P2 BRA `(.L_x_1628) ;  /* 0x0000000000202947 */ /* 0x000fea0003800000 */
[----:B------:R-:W-:-:S05]  /*3de0*/  IMAD R0, R4, R7, RZ ;  /* 0x0000000704007224 */ /* 0x000fca00078e02ff */
[----:B------:R-:W-:-:S13]  /*3df0*/  ISETP.NE.AND P0, PT, R0, -0x1, PT ;  /* 0xffffffff0000780c */ /* 0x000fda0003f05270 */
[----:B------:R-:W-:Y:S05]  /*3e00*/  @!P0 BRA `(.L_x_1628) ;  /* 0x0000000000148947 */ /* 0x000fea0003800000 */
.L_x_1629:
[----:B0-----:R-:W2:Y:S04]  /*3e10*/  LDG.E.STRONG.GPU R5, desc[UR8][R2.64] ;  /* 0x0000000802057981 */ /* 0x001ea8000c1ef900 */
[----:B--2---:R-:W-:Y:S01]  /*3e20*/  CCTL.IVALL ;  /* 0x00000000ff00798f */ /* 0x004fe20002000000 */
[----:B------:R-:W-:Y:S05]  /*3e30*/  YIELD ;  /* 0x0000000000007946 */ /* 0x000fea0003800000 */
[----:B------:R-:W-:-:S13]  /*3e40*/  ISETP.NE.AND P0, PT, R5, R0, PT ;  /* 0x000000000500720c */ /* 0x000fda0003f05270 */
[----:B------:R-:W-:Y:S05]  /*3e50*/  @P0 BRA `(.L_x_1629) ;  /* 0xfffffffc00ec0947 */ /* 0x000fea000383ffff */
.L_x_1628:
        /* <DEDUP_REMOVED lines=72> */
.L_x_1632:
        /* <DEDUP_REMOVED lines=24> */
[----:B--2---:R-:W-:Y:S02]  /*4460*/  F2FP.F16.F32.PACK_AB R17, R11, R2 ;  /* 0x000000020b11723e */ /* 0x004fe400000000ff */
[-C--:B------:R-:W-:Y:S02]  /*4470*/  MOV R11, R23.reuse ;  /* 0x00000017000b7202 */ /* 0x080fe40000000f00 */
[----:B---3--:R-:W-:Y:S01]  /*4480*/  F2FP.F16.F32.PACK_AB R19, R15, R12 ;  /* 0x0000000c0f13723e */ /* 0x008fe200000000ff */
[----:B------:R0:W-:Y:S04]  /*4490*/  STG.E desc[UR8][R8.64], R17 ;  /* 0x0000001108007986 */ /* 0x0001e8000c101908 */
[----:B------:R0:W-:Y:S01]  /*44a0*/  STG.E desc[UR8][R10.64], R19 ;  /* 0x000000130a007986 */ /* 0x0001e2000c101908 */
[----:B------:R-:W-:Y:S01]  /*44b0*/  IADD3.X R23, PT, PT, RZ, R23, RZ, P3, !PT ;  /* 0x00000017ff177210 */ /* 0x000fe20001ffe4ff */
[----:B------:R-:W-:Y:S06]  /*44c0*/  @P1 BRA `(.L_x_1632) ;  /* 0xfffffffc00841947 */ /* 0x000fec000383ffff */
.L_x_1631:
[----:B------:R-:W-:Y:S05]  /*44d0*/  BSYNC.RECONVERGENT B0 ;  /* 0x0000000000007941 */ /* 0x000fea0003800200 */
.L_x_1630:
        /* <DEDUP_REMOVED lines=10> */
.L_x_1633:
        /* <DEDUP_REMOVED lines=87> */
.L_x_1634:
        /* <DEDUP_REMOVED lines=9> */
.L_x_4384:


//--------------------- .text._Z35group_norm_nhwc_bwd_one_pass_kernelI11Fp32IOFp16WLi128ELi70ELi560EEv26Group_norm_nhwc_bwd_params --------------------------
	.section	.text._Z35group_norm_nhwc_bwd_one_pass_kernelI11Fp32IOFp16WLi128ELi70ELi560EEv26Group_norm_nhwc_bwd_params,"ax",@progbits
	.align	128
        .global         _Z35group_norm_nhwc_bwd_one_pass_kernelI11Fp32IOFp16WLi128ELi70ELi560EEv26Group_norm_nhwc_bwd_params
        .type           _Z35group_norm_nhwc_bwd_one_pass_kernelI11Fp32IOFp16WLi128ELi70ELi560EEv26Group_norm_nhwc_bwd_params,@function
        .size           _Z35group_norm_nhwc_bwd_one_pass_kernelI11Fp32IOFp16WLi128ELi70ELi560EEv26Group_norm_nhwc_bwd_params,(.L_x_4385 - _Z35group_norm_nhwc_bwd_one_pass_kernelI11Fp32IOFp16WLi128ELi70ELi560EEv26Group_norm_nhwc_bwd_params)
        .other          _Z35group_norm_nhwc_bwd_one_pass_kernelI11Fp32IOFp16WLi128ELi70ELi560EEv26Group_norm_nhwc_bwd_params,@"STO_CUDA_ENTRY STV_DEFAULT"
_Z35group_norm_nhwc_bwd_one_pass_kernelI11Fp32IOFp16WLi128ELi70ELi560EEv26Group_norm_nhwc_bwd_params:
.text._Z35group_norm_nhwc_bwd_one_pass_kernelI11Fp32IOFp16WLi128ELi70ELi560EEv26Group_norm_nhwc_bwd_params:
        /* <DEDUP_REMOVED lines=22> */
.L_x_1676:
        /* <DEDUP_REMOVED lines=258> */
[----:B--2---:R-:W-:Y:S02]  /*1180*/  @P3 HADD2.F32 R52, -RZ, R58.H0_H0 ;  /* 0x2000003aff343230 */ /* 0x004fe40000004100 */
[----:B---3--:R-:W-:Y:S02]  /*1190*/  @P3 HADD2.F32 R55, -RZ, R53.H0_H0 ;  /* 0x20000035ff373230 */ /* 0x008fe40000004100 */
[----:B----4-:R-:W-:Y:S02]  /*11a0*/  HADD2.F32 R5, -RZ, R48.H0_H0 ;  /* 0x20000030ff057230 */ /* 0x010fe40000004100 */
[----:B------:R-:W-:Y:S01]  /*11b0*/  HADD2.F32 R4, -RZ, R49.H0_H0 ;  /* 0x20000031ff047230 */ /* 0x000fe20000004100 */
        /* <DEDUP_REMOVED lines=114> */
.L_x_1636:
        /* <DEDUP_REMOVED lines=256> */
.L_x_1637:
        /* <DEDUP_REMOVED lines=98> */
.L_x_1639:
[----:B------:R-:W-:Y:S05]  /*2f00*/  BSYNC.RECONVERGENT B0 ;  /* 0x0000000000007941 */ /* 0x000fea0003800200 */
.L_x_1638:
        /* <DEDUP_REMOVED lines=78> */
.L_x_1641:
[----:B------:R-:W-:Y:S05]  /*33f0*/  BSYNC.RECONVERGENT B0 ;  /* 0x0000000000007941 */ /* 0x000fea0003800200 */
.L_x_1640:
        /* <DEDUP_REMOVED lines=29> */
.L_x_1643:
[----:B------:R-:W-:Y:S05]  /*35d0*/  BSYNC.RECONVERGENT B0 ;  /* 0x0000000000007941 */ /* 0x000fea0003800200 */
.L_x_1642:
        /* <DEDUP_REMOVED lines=29> */
.L_x_1646:
        /* <DEDUP_REMOVED lines=10> */
.L_x_1645:
        /* <DEDUP_REMOVED lines=19> */
.L_x_1648:
        /* <DEDUP_REMOVED lines=145> */
.L_x_1647:
        /* <DEDUP_REMOVED lines=75> */
.L_x_1649:
        /* <DEDUP_REMOVED lines=40> */
.L_x_1650:
        /* <DEDUP_REMOVED lines=21> */
.L_x_1651:
[----:B------:R-:W-:Y:S05]  /*4b10*/  BSYNC.RECONVERGENT B0 ;  /* 0x0000000000007941 */ /* 0x000fea0003800200 */
.L_x_1644:
        /* <DEDUP_REMOVED lines=50> */
.L_x_1652:
        /* <DEDUP_REMOVED lines=21> */
.L_x_1654:
[----:B------:R-:W-:Y:S05]  /*4f90*/  BSYNC.RECONVERGENT B0 ;  /* 0x0000000000007941 */ /* 0x000fea0003800200 */
.L_x_1653:
        /* <DEDUP_REMOVED lines=21> */
.L_x_1655:
        /* <DEDUP_REMOVED lines=21> */
.L_x_1657:
[----:B------:R-:W-:Y:S05]  /*5240*/  BSYNC.RECONVERGENT B0 ;  /* 0x0000000000007941 */ /* 0x000fea0003800200 */
.L_x_1656:
        /* <DEDUP_REMOVED lines=21> */
.L_x_1658:
        /* <DEDUP_REMOVED lines=20> */
.L_x_1660:
[----:B------:R-:W-:Y:S05]  /*54e0*/  BSYNC.RECONVERGENT B0 ;  /* 0x0000000000007941 */ /* 0x000fea0003800200 */
.L_x_1659:
        /* <DEDUP_REMOVED lines=65> */
.L_x_1661:
        /* <DEDUP_REMOVED lines=17> */
.L_x_1663:
[----:B------:R-:W-:Y:S05]  /*5a10*/  BSYNC.RECONVERGENT B0 ;  /* 0x0000000000007941 */ /* 0x000fea0003800200 */
.L_x_1662:
        /* <DEDUP_REMOVED lines=19> */
.L_x_1664:
        /* <DEDUP_REMOVED lines=17> */
.L_x_1666:
[----:B------:R-:W-:Y:S05]  /*5c60*/  BSYNC.RECONVERGENT B0 ;  /* 0x0000000000007941 */ /* 0x000fea0003800200 */
.L_x_1665:
        /* <DEDUP_REMOVED lines=19> */
.L_x_1667:
        /* <DEDUP_REMOVED lines=17> */
.L_x_1669:
[----:B------:R-:W-:Y:S05]  /*5eb0*/  BSYNC.RECONVERGENT B0 ;  /* 0x0000000000007941 */ /* 0x000fea0003800200 */
.L_x_1668:
        /* <DEDUP_REMOVED lines=19> */
.L_x_1670:
        /* <DEDUP_REMOVED lines=18> */
.L_x_1672:
[----:B------:R-:W-:Y:S05]  /*6110*/  BSYNC.RECONVERGENT B0 ;  /* 0x0000000000007941 */ /* 0x000fea0003800200 */
.L_x_1671:
        /* <DEDUP_REMOVED lines=19> */
.L_x_1673:
        /* <DEDUP_REMOVED lines=17> */
.L_x_1675:
[----:B------:R-:W-:Y:S05]  /*6360*/  BSYNC.RECONVERGENT B0 ;  /* 0x0000000000007941 */ /* 0x000fea0003800200 */
.L_x_1674:
        /* <DEDUP_REMOVED lines=8> */
.L_x_1635:
        /* <DEDUP_REMOVED lines=15> */
.L_x_1678:
[----:B------:R-:W-:Y:S05]  /*64e0*/  BSYNC.RECONVERGENT B0 ;  /* 0x0000000000007941 */ /* 0x000fea0003800200 */
.L_x_1677:
        /* <DEDUP_REMOVED lines=11> */
.L_x_1680:
[----:B------:R-:W3:Y:S04]  /*65a0*/  LDG.E.STRONG.GPU R5, desc[UR10][R2.64] ;  /* 0x0000000a02057981 */ /* 0x000ee8000c1ef900 */
[----:B---3--:R-:W-:Y:S01]  /*65b0*/  CCTL.IVALL ;  /* 0x00000000ff00798f */ /* 0x008fe20002000000 */
[----:B------:R-:W-:Y:S05]  /*65c0*/  YIELD ;  /* 0x0000000000007946 */ /* 0x000fea0003800000 */
[----:B------:R-:W-:-:S13]  /*65d0*/  ISETP.NE.AND P0, PT, R5, R0, PT ;  /* 0x000000000500720c */ /* 0x000fda0003f05270 */
[----:B------:R-:W-:Y:S05]  /*65e0*/  @P0 BRA `(.L_x_1680) ;  /* 0xfffffffc00ec0947 */ /* 0x000fea000383ffff */
.L_x_1679:
        /* <DEDUP_REMOVED lines=74> */
.L_x_1683:
        /* <DEDUP_REMOVED lines=31> */
.L_x_1682:
[----:B------:R-:W-:Y:S05]  /*6c80*/  BSYNC.RECONVERGENT B0 ;  /* 0x0000000000007941 */ /* 0x000fea0003800200 */
.L_x_1681:
        /* <DEDUP_REMOVED lines=10> */
.L_x_1684:
        /* <DEDUP_REMOVED lines=22> */
[----:B----4-:R-:W-:-:S02]  /*6e90*/  F2FP.F16.F32.PACK_AB R19, R7, R2 ;  /* 0x000000020713723e */ /* 0x010fc400000000ff */
[----:B------:R-:W-:-:S04]  /*6ea0*/  LOP3.LUT R2, R24, 0x3, RZ, 0xc0, !PT ;  /* 0x0000000318027812 */ /* 0x000fc800078ec0ff */
[----:B------:R-:W-:Y:S02]  /*6eb0*/  IADD3.X R17, PT, PT, R2, UR5, RZ, P1, !PT ;  /* 0x0000000502117c10 */ /* 0x000fe40008ffe4ff */
[----:B-----5:R-:W-:Y:S02]  /*6ec0*/  F2FP.F16.F32.PACK_AB R21, R11, R8 ;  /* 0x000000080b15723e */ /* 0x020fe400000000ff */
        /* <DEDUP_REMOVED lines=61> */
.L_x_1685:
        /* <DEDUP_REMOVED lines=14> */
.L_x_4385:


//--------------------- .text._Z35group_norm_nhwc_bwd_one_pass_kernelI11Fp32IOFp16WLi256ELi70ELi560EEv26Group_norm_nhwc_bwd_params --------------------------
	.section	.text._Z35group_norm_nhwc_bwd_one_pass_kernelI11Fp32IOFp16WLi256ELi70ELi560EEv26Group_norm_nhwc_bwd_params,"ax",@progbits
	.align	128
        .global         _Z35group_norm_nhwc_bwd_one_pass_kernelI11Fp32IOFp16WLi256ELi70ELi560EEv26Group_norm_nhwc_bwd_params
        .type           _Z35group_norm_nhwc_bwd_one_pass_kernelI11Fp32IOFp16WLi256ELi70ELi560EEv26Group_norm_nhwc_bwd_params,@function
        .size           _Z35group_norm_nhwc_bwd_one_pass_kernelI11Fp32IOFp16WLi256ELi70ELi560EEv26Group_norm_nhwc_bwd_params,(.L_x_4386 - _Z35group_norm_nhwc_bwd_one_pass_kernelI11Fp32IOFp16WLi256ELi70ELi560EEv26Group_norm_nhwc_bwd_params)
        .other          _Z35group_norm_nhwc_bwd_one_pass_kernelI11Fp32IOFp16WLi256ELi70ELi560EEv26Group_norm_nhwc_bwd_params,@"STO_CUDA_ENTRY STV_DEFAULT"
_Z35group_norm_nhwc_bwd_one_pass_kernelI11Fp32IOFp16WLi256ELi70ELi560EEv26Group_norm_nhwc_bwd_params:
.text._Z35group_norm_nhwc_bwd_one_pass_kernelI11Fp32IOFp16WLi256ELi70ELi560EEv26Group_norm_nhwc_bwd_params:
        /* <DEDUP_REMOVED lines=28> */
.L_x_1751:
        /* <DEDUP_REMOVED lines=435> */
[----:B------:R-:W-:Y:S01]  /*1cf0*/  CS2R R6, SRZ ;  /* 0x0000000000067805 */ /* 0x000fe2000001ff00 */
[----:B------:R-:W-:-:S05]  /*1d00*/  UMOV UR12, 0x3f800000 ;  /* 0x3f800000000c7882 */ /* 0x000fca0000000000 */
[----:B------:R0:W5:Y:S02]  /*1d10*/  @!P2 LDG.E.64 R6, desc[UR8][R4.64] ;  /* 0x000000080406a981 */ /* 0x000164000c1e1b00 */
        /* <DEDUP_REMOVED lines=12> */
[----:B----4-:R-:W-:Y:S02]  /*1de0*/  @P1 HADD2.F32 R4, -RZ, R46.H0_H0 ;  /* 0x2000002eff041230 */ /* 0x010fe40000004100 */
[----:B---3--:R-:W-:Y:S02]  /*1df0*/  @P1 HADD2.F32 R5, -RZ, R47.H0_H0 ;  /* 0x2000002fff051230 */ /* 0x008fe40000004100 */
[----:B------:R-:W-:Y:S02]  /*1e00*/  HADD2.F32 R47, -RZ, R48.H0_H0 ;  /* 0x20000030ff2f7230 */ /* 0x000fe40000004100 */
[----:B------:R-:W-:Y:S01]  /*1e10*/  HADD2.F32 R46, -RZ, R49.H0_H0 ;  /* 0x20000031ff2e7230 */ /* 0x000fe20000004100 */
        /* <DEDUP_REMOVED lines=226> */
.L_x_1687:
        /* <DEDUP_REMOVED lines=512> */
.L_x_1688:
        /* <DEDUP_REMOVED lines=96> */
.L_x_1690:
[----:B------:R-:W-:Y:S05]  /*5240*/  BSYNC.RECONVERGENT B0 ;  /* 0x0000000000007941 */ /* 0x000fea0003800200 */
.L_x_1689:
        /* <DEDUP_REMOVED lines=78> */
.L_x_1692:
[----:B------:R-:W-:Y:S05]  /*5730*/  BSYNC.RECONVERGENT B0 ;  /* 0x0000000000007941 */ /* 0x000fea0003800200 */
.L_x_1691:
        /* <DEDUP_REMOVED lines=29> */
.L_x_1694:
[----:B------:R-:W-:Y:S05]  /*5910*/  BSYNC.RECONVERGENT B0 ;  /* 0x0000000000007941 */ /* 0x000fea0003800200 */
.L_x_1693:
        /* <DEDUP_REMOVED lines=29> */
.L_x_1697:
[----:B------:R-:W2:Y:S04]  /*5af0*/  LDG.E.STRONG.GPU R42, desc[UR8][R40.64] ;  /* 0x00000008282a7981 */ /* 0x000ea8000c1ef900 */
[----:B--2---:R-:W-:Y:S01]  /*5b00*/  CCTL.IVALL ;  /* 0x00000000ff00798f */ /* 0x004fe20002000000 */
[----:B------:R-:W-:Y:S05]  /*5b10*/  YIELD ;  /* 0x0000000000007946 */ /* 0x000fea0003800000 */
[----:B------:R-:W-:-:S13]  /*5b20*/  ISETP.NE.AND P0, PT, R42, R49, PT ;  /* 0x000000312a00720c */ /* 0x000fda0003f05270 */
[----:B------:R-:W-:Y:S05]  /*5b30*/  @P0 BRA `(.L_x_1697) ;  /* 0xfffffffc00ec0947 */ /* 0x000fea000383ffff */
.L_x_1696:
        /* <DEDUP_REMOVED lines=17> */
.L_x_1699:
        /* <DEDUP_REMOVED lines=62> */
.L_x_1698:
        /* <DEDUP_REMOVED lines=39> */
.L_x_1700:
        /* <DEDUP_REMOVED lines=17> */
.L_x_1701:
        /* <DEDUP_REMOVED lines=11> */
.L_x_1702:
[----:B------:R-:W-:Y:S05]  /*6460*/  BSYNC.RECONVERGENT B0 ;  /* 0x0000000000007941 */ /* 0x000fea0003800200 */
.L_x_1695:
        /* <DEDUP_REMOVED lines=49> */
.L_x_1703:
        /* <DEDUP_REMOVED lines=20> */
.L_x_1705:
[----:B------:R-:W-:Y:S05]  /*68c0*/  BSYNC.RECONVERGENT B0 ;  /* 0x0000000000007941 */ /* 0x000fea0003800200 */
.L_x_1704:
        /* <DEDUP_REMOVED lines=24> */
.L_x_1706:
        /* <DEDUP_REMOVED lines=21> */
.L_x_1708:
[----:B------:R-:W-:Y:S05]  /*6ba0*/  BSYNC.RECONVERGENT B0 ;  /* 0x0000000000007941 */ /* 0x000fea0003800200 */
.L_x_1707:
        /* <DEDUP_REMOVED lines=23> */
.L_x_1709:
        /* <DEDUP_REMOVED lines=47> */
.L_x_1711:
[----:B------:R-:W-:Y:S05]  /*7010*/  BSYNC.RECONVERGENT B0 ;  /* 0x0000000000007941 */ /* 0x000fea0003800200 */
.L_x_1710:
        /* <DEDUP_REMOVED lines=21> */
.L_x_1712:
        /* <DEDUP_REMOVED lines=17> */
.L_x_1714:
[----:B------:R-:W-:Y:S05]  /*7280*/  BSYNC.RECONVERGENT B0 ;  /* 0x0000000000007941 */ /* 0x000fea0003800200 */
.L_x_1713:
        /* <DEDUP_REMOVED lines=25> */
.L_x_1715:
        /* <DEDUP_REMOVED lines=23> */
.L_x_1717:
[----:B------:R-:W-:Y:S05]  /*7590*/  BSYNC.RECONVERGENT B0 ;  /* 0x0000000000007941 */ /* 0x000fea0003800200 */
.L_x_1716:
        /* <DEDUP_REMOVED lines=19> */
.L_x_1718:
        /* <DEDUP_REMOVED lines=17> */
.L_x_1720:
[----:B------:R-:W-:Y:S05]  /*77e0*/  BSYNC.RECONVERGENT B0 ;  /* 0x0000000000007941 */ /* 0x000fea0003800200 */
.L_x_1719:
        /* <DEDUP_REMOVED lines=25> */
.L_x_1721:
        /* <DEDUP_REMOVED lines=23> */
.L_x_1723:
[----:B------:R-:W-:Y:S05]  /*7af0*/  BSYNC.RECONVERGENT B0 ;  /* 0x0000000000007941 */ /* 0x000fea0003800200 */
.L_x_1722:
        /* <DEDUP_REMOVED lines=19> */
.L_x_1724:
        /* <DEDUP_REMOVED lines=18> */
.L_x_1726:
[----:B------:R-:W-:Y:S05]  /*7d50*/  BSYNC.RECONVERGENT B0 ;  /* 0x0000000000007941 */ /* 0x000fea0003800200 */
.L_x_1725:
        /* <DEDUP_REMOVED lines=45> */
.L_x_1727:
        /* <DEDUP_REMOVED lines=21> */
.L_x_1729:
[----:B------:R-:W-:Y:S05]  /*8180*/  BSYNC.RECONVERGENT B0 ;  /* 0x0000000000007941 */ /* 0x000fea0003800200 */
.L_x_1728:
        /* <DEDUP_REMOVED lines=21> */
.L_x_1730:
        /* <DEDUP_REMOVED lines=21> */
.L_x_1732:
[----:B------:R-:W-:Y:S05]  /*8430*/  BSYNC.RECONVERGENT B0 ;  /* 0x0000000000007941 */ /* 0x000fea0003800200 */
.L_x_1731:
        /* <DEDUP_REMOVED lines=21> */
.L_x_1733:
        /* <DEDUP_REMOVED lines=21> */
.L_x_1735:
[----:B------:R-:W-:Y:S05]  /*86e0*/  BSYNC.RECONVERGENT B0 ;  /* 0x0000000000007941 */ /* 0x000fea0003800200 */
.L_x_1734:
        /* <DEDUP_REMOVED lines=21> */
.L_x_1736:
        /* <DEDUP_REMOVED lines=21> */
.L_x_1738:
[----:B------:R-:W-:Y:S05]  /*8990*/  BSYNC.RECONVERGENT B0 ;  /* 0x0000000000007941 */ /* 0x000fea0003800200 */
.L_x_1737:
        /* <DEDUP_REMOVED lines=21> */
.L_x_1739:
        /* <DEDUP_REMOVED lines=21> */
.L_x_1741:
[----:B------:R-:W-:Y:S05]  /*8c40*/  BSYNC.RECONVERGENT B0 ;  /* 0x0000000000007941 */ /* 0x000fea0003800200 */
.L_x_1740:
        /* <DEDUP_REMOVED lines=21> */
.L_x_1742:
        /* <DEDUP_REMOVED lines=21> */
.L_x_1744:
[----:B------:R-:W-:Y:S05]  /*8ef0*/  BSYNC.RECONVERGENT B0 ;  /* 0x0000000000007941 */ /* 0x000fea0003800200 */
.L_x_1743:
        /* <DEDUP_REMOVED lines=21> */
.L_x_1745:
        /* <DEDUP_REMOVED lines=29> */
.L_x_1747:
[----:B------:R-:W-:Y:S05]  /*9220*/  BSYNC.RECONVERGENT B0 ;  /* 0x0000000000007941 */ /* 0x000fea0003800200 */
.L_x_1746:
        /* <DEDUP_REMOVED lines=19> */
.L_x_1748:
        /* <DEDUP_REMOVED lines=17> */
.L_x_1750:
[----:B------:R-:W-:Y:S05]  /*9470*/  BSYNC.RECONVERGENT B0 ;  /* 0x0000000000007941 */ /* 0x000fea0003800200 */
.L_x_1749:
        /* <DEDUP_REMOVED lines=8> */
.L_x_1686:
        /* <DEDUP_REMOVED lines=21> */
.L_x_1753:
[----:B------:R-:W-:Y:S05]  /*9650*/  BSYNC.RECONVERGENT B0 ;  /* 0x0000000000007941 */ /* 0x000fea0003800200 */
.L_x_1752:
[----:B------:R-:W-:Y:S05]  /*9660*/  @P0 EXIT ;  /* 0x000000000000094d */ /* 0x000fea0003800000 */
[----:B------:R-:W-:Y:S05]  /*9670*/  @P2 BRA `(.L_x_1754) ;  /* 0x0000000000202947 */ /* 0x000fea0003800000 */
[----:B------:R-:W-:-:S05]  /*9680*/  IMAD R0, R4, R7, RZ ;  /* 0x0000000704007224 */ /* 0x000fca00078e02ff */
[----:B------:R-:W-:-:S13]  /*9690*/  ISETP.NE.AND P0, PT, R0, -0x1, PT ;  /* 0xffffffff0000780c */ /* 0x000fda0003f05270 */
[----:B------:R-:W-:Y:S05]  /*96a0*/  @!P0 BRA `(.L_x_1754) ;  /* 0x0000000000148947 */ /* 0x000fea0003800000 */
.L_x_1755:
[----:B0-----:R-:W2:Y:S04]  /*96b0*/  LDG.E.STRONG.GPU R5, desc[UR8][R2.64] ;  /* 0x0000000802057981 */ /* 0x001ea8000c1ef900 */
[----:B--2---:R-:W-:Y:S01]  /*96c0*/  CCTL.IVALL ;  /* 0x00000000ff00798f */ /* 0x004fe20002000000 */
[----:B------:R-:W-:Y:S05]  /*96d0*/  YIELD ;  /* 0x0000000000007946 */ /* 0x000fea0003800000 */
[----:B------:R-:W-:-:S13]  /*96e0*/  ISETP.NE.AND P0, PT, R5, R0, PT ;  /* 0x000000000500720c */ /* 0x000fda0003f05270 */
[----:B------:R-:W-:Y:S05]  /*96f0*/  @P0 BRA `(.L_x_1755) ;  /* 0xfffffffc00ec0947 */ /* 0x000fea000383ffff */
.L_x_1754:
        /* <DEDUP_REMOVED lines=76> */
.L_x_1758:
        /* <DEDUP_REMOVED lines=31> */
.L_x_1757:
[----:B------:R-:W-:Y:S05]  /*9db0*/  BSYNC.RECONVERGENT B0 ;  /* 0x0000000000007941 */ /* 0x000fea0003800200 */
.L_x_1756:
        /* <DEDUP_REMOVED lines=10> */
.L_x_1759:
        /* <DEDUP_REMOVED lines=87> */
.L_x_1760:
        /* <DEDUP_REMOVED lines=11> */
.L_x_4386:


//--------------------- .text._Z35group_norm_nhwc_bwd_one_pass_kernelI11Fp32IOFp16WLi512ELi70ELi560EEv26Group_norm_nhwc_bwd_params --------------------------
	.section	.text._Z35group_norm_nhwc_bwd_one_pass_kernelI11Fp32IOFp16WLi512ELi70ELi560EEv26Group_norm_nhwc_bwd_params,"ax",@progbits
	.align	128
        .global         _Z35group_norm_nhwc_bwd_one_pass_kernelI11Fp32IOFp16WLi512ELi70ELi560EEv26Group_norm_nhwc_bwd_params
        .type           _Z35group_norm_nhwc_bwd_one_pass_kernelI11Fp32IOFp16WLi512ELi70ELi560EEv26Group_norm_nhwc_bwd_params,@function
        .size           _Z35group_norm_nhwc_bwd_one_pass_kernelI11Fp32IOFp16WLi512ELi70ELi560EEv26Group_norm_nhwc_bwd_params,(.L_x_4387 - _Z35group_norm_nhwc_bwd_one_pass_kernelI11Fp32IOFp16WLi512ELi70ELi560EEv26Group_norm_nhwc_bwd_params)
        .other          _Z35group_norm_nhwc_bwd_one_pass_kernelI11Fp32IOFp16WLi512ELi70ELi560EEv26Group_norm_nhwc_bwd_params,@"STO_CUDA_ENTRY STV_DEFAULT"
_Z35group_norm_nhwc_bwd_one_pass_kernelI11Fp32IOFp16WLi512ELi70ELi560EEv26Group_norm_nhwc_bwd_params:
.text._Z35group_norm_nhwc_bwd_one_pass_kernelI11Fp32IOFp16WLi512ELi70ELi560EEv26Group_norm_nhwc_bwd_params:
        /* <DEDUP_REMOVED lines=28> */
.L_x_1785:
        /* <DEDUP_REMOVED lines=439> */
[----:B------:R0:W-:Y:S01]  /*1d30*/  STL.64 [R1+0x4f0], R42 ;  /* 0x0004f02a01007387 */ /* 0x0001e20000100a00 */
[----:B------:R-:W-:-:S03]  /*1d40*/  LOP3.LUT R0, R0, 0xfffffeff, RZ, 0xc0, !PT ;  /* 0xfffffeff00007812 */ /* 0x000fc600078ec0ff */
[----:B------:R-:W-:Y:S01]  /*1d50*/  @!P2 STL.64 [R1+0x378], R2 ;  /* 0x000378020100a387 */ /* 0x000fe20000100a00 */
        /* <DEDUP_REMOVED lines=202> */
[----:B------:R-:W-:-:S04]  /*2a00*/  LOP3.LUT R0, R0, 0xfffffffe, RZ, 0xc0, !PT ;  /* 0xfffffffe00007812 */ /* 0x000fc800078ec0ff */
[----:B------:R-:W-:Y:S02]  /*2a10*/  @!P1 IADD3 R5, PT, PT, R51, R19, RZ ;  /* 0x0000001333059210 */ /* 0x000fe40007ffe0ff */
[----:B------:R-:W-:Y:S02]  /*2a20*/  @!P1 SHF.L.U32 R18, R50, 0x2, RZ ;  /* 0x0000000232129819 */ /* 0x000fe400000006ff */
[----:B------:R-:W-:Y:S02]  /*2a30*/  @P2 LOP3.LUT R0, R0, 0x1, RZ, 0xfc, !PT ;  /* 0x0000000100002812 */ /* 0x000fe400078efcff */
[----:B------:R-:W-:Y:S02]  /*2a40*/  @!P1 SHF.L.U64.HI R5, R50, 0x2, R5 ;  /* 0x0000000232059819 */ /* 0x000fe40000010205 */
        /* <DEDUP_REMOVED lines=105> */
[----:B------:R-:W-:Y:S01]  /*30e0*/  LOP3.LUT R0, R0, 0xfbffffff, RZ, 0xc0, !PT ;  /* 0xfbffffff00007812 */ /* 0x000fe200078ec0ff */
[----:B------:R1:W-:Y:S03]  /*30f0*/  STL [R1+0x488], R8 ;  /* 0x0004880801007387 */ /* 0x0003e60000100800 */
[----:B------:R-:W-:-:S02]  /*3100*/  @P1 LOP3.LUT R0, R0, 0x4000000, RZ, 0xfc, !PT ;  /* 0x0400000000001812 */ /* 0x000fc400078efcff */
[----:B--2---:R-:W-:Y:S01]  /*3110*/  @!P6 IADD3 R50, P1, PT, R18, R50, RZ ;  /* 0x000000321232e210 */ /* 0x004fe20007f3e0ff */
[----:B------:R2:W-:Y:S01]  /*3120*/  STL [R1+0x484], R9 ;  /* 0x0004840901007387 */ /* 0x0005e20000100800 */
[----:B-1----:R-:W-:-:S03]  /*3130*/  MOV R8, R14 ;  /* 0x0000000e00087202 */ /* 0x002fc60000000f00 */
[----:B------:R1:W-:Y:S01]  /*3140*/  STL [R1+0x4a8], R50 ;  /* 0x0004a83201007387 */ /* 0x0003e20000100800 */
[----:B------:R-:W-:Y:S02]  /*3150*/  @!P6 IADD3.X R51, PT, PT, R5, R51, RZ, P1, !PT ;  /* 0x000000330533e210 */ /* 0x000fe40000ffe4ff */
[----:B--2---:R-:W-:-:S03]  /*3160*/  MOV R9, R15 ;  /* 0x0000000f00097202 */ /* 0x004fc60000000f00 */
[----:B------:R2:W-:Y:S01]  /*3170*/  STL [R1+0x4a4], R51 ;  /* 0x0004a43301007387 */ /* 0x0005e20000100800 */
[----:B-1----:R-:W-:-:S03]  /*3180*/  MOV R50, R8 ;  /* 0x0000000800327202 */ /* 0x002fc60000000f00 */
[----:B------:R-:W-:Y:S01]  /*3190*/  STL [R1+0x480], R4 ;  /* 0x0004800401007387 */ /* 0x000fe20000100800 */
[----:B0-----:R-:W-:Y:S02]  /*31a0*/  @!P6 IADD3 R8, P1, PT, R18, R16, RZ ;  /* 0x000000101208e210 */ /* 0x001fe40007f3e0ff */
[----:B------:R-:W-:Y:S01]  /*31b0*/  MOV R19, R3 ;  /* 0x0000000300137202 */ /* 0x000fe20000000f00 */
[----:B------:R-:W-:Y:S01]  /*31c0*/  STL [R1+0x500], R37 ;  /* 0x0005002501007387 */ /* 0x000fe20000100800 */
[----:B--2---:R-:W-:Y:S02]  /*31d0*/  MOV R51, R9 ;  /* 0x0000000900337202 */ /* 0x004fe40000000f00 */
[----:B------:R-:W-:Y:S01]  /*31e0*/  @!P6 IADD3.X R9, PT, PT, R5, R17, RZ, P1, !PT ;  /* 0x000000110509e210 */ /* 0x000fe20000ffe4ff */
[----:B------:R0:W-:Y:S04]  /*31f0*/  STL [R1+0x4b0], R8 ;  /* 0x0004b00801007387 */ /* 0x0001e80000100800 */
[----:B------:R1:W-:Y:S01]  /*3200*/  STL [R1+0x4ac], R9 ;  /* 0x0004ac0901007387 */ /* 0x0003e20000100800 */
[----:B------:R-:W-:-:S02]  /*3210*/  MOV R53, R11 ;  /* 0x0000000b00357202 */ /* 0x000fc40000000f00 */
[----:B------:R-:W-:Y:S01]  /*3220*/  MOV R52, R10 ;  /* 0x0000000a00347202 */ /* 0x000fe20000000f00 */
[----:B------:R-:W2:Y:S01]  /*3230*/  LDL.LU.64 R14, [R1+0x568] ;  /* 0x00056800010e7983 */ /* 0x000ea20000300a00 */
[----:B0-----:R-:W-:Y:S02]  /*3240*/  MOV R8, R48 ;  /* 0x0000003000087202 */ /* 0x001fe40000000f00 */
[----:B-1----:R-:W-:Y:S02]  /*3250*/  MOV R9, R49 ;  /* 0x0000003100097202 */ /* 0x002fe40000000f00 */
[----:B------:R-:W-:Y:S01]  /*3260*/  MOV R18, R2 ;  /* 0x0000000200127202 */ /* 0x000fe20000000f00 */
[----:B------:R-:W3:Y:S01]  /*3270*/  LDL.LU.64 R48, [R1+0x550] ;  /* 0x0005500001307983 */ /* 0x000ee20000300a00 */
[----:B------:R-:W-:Y:S02]  /*3280*/  MOV R5, R19 ;  /* 0x0000001300057202 */ /* 0x000fe40000000f00 */
[----:B------:R-:W-:Y:S01]  /*3290*/  MOV R4, R18 ;  /* 0x0000001200047202 */ /* 0x000fe20000000f00 */
[----:B------:R-:W4:Y:S01]  /*32a0*/  LDL.LU.64 R2, [R1+0x558] ;  /* 0x0005580001027983 */ /* 0x000f220000300a00 */
[----:B------:R-:W-:-:S02]  /*32b0*/  CS2R R18, SRZ ;  /* 0x0000000000127805 */ /* 0x000fc4000001ff00 */
[----:B------:R-:W-:Y:S01]  /*32c0*/  CS2R R16, SRZ ;  /* 0x0000000000107805 */ /* 0x000fe2000001ff00 */
[----:B------:R-:W-:Y:S01]  /*32d0*/  HFMA2 R11, -RZ, RZ, 0, 0 ;  /* 0x00000000ff0b7431 */ /* 0x000fe200000001ff */
[----:B------:R-:W2:Y:S04]  /*32e0*/  LDL.LU R10, [R1+0x560] ;  /* 0x00056000010a7983 */ /* 0x000ea80000300800 */
[----:B---3--:R0:W3:Y:S04]  /*32f0*/  @!P0 LDG.E.64 R18, desc[UR10][R48.64] ;  /* 0x0000000a30128981 */ /* 0x0080e8000c1e1b00 */
[----:B----4-:R1:W4:Y:S01]  /*3300*/  @!P0 LDG.E.64 R16, desc[UR10][R2.64] ;  /* 0x0000000a02108981 */ /* 0x010322000c1e1b00 */
[----:B0-----:R-:W-:-:S02]  /*3310*/  MOV R48, R12 ;  /* 0x0000000c00307202 */ /* 0x001fc40000000f00 */
[----:B------:R-:W-:Y:S02]  /*3320*/  MOV R49, R13 ;  /* 0x0000000d00317202 */ /* 0x000fe40000000f00 */
[----:B------:R-:W2:Y:S01]  /*3330*/  LDL.LU.64 R12, [R1+0x548] ;  /* 0x00054800010c7983 */ /* 0x000ea20000300a00 */
[----:B------:R-:W-:Y:S02]  /*3340*/  LOP3.LUT R0, R0, 0xf7ffffff, RZ, 0xc0, !PT ;  /* 0xf7ffffff00007812 */ /* 0x000fe400078ec0ff */
[----:B---3--:R-:W-:-:S05]  /*3350*/  @!P0 MOV R11, R18 ;  /* 0x00000012000b8202 */ /* 0x008fca0000000f00 */
[----:B------:R0:W-:Y:S04]  /*3360*/  STL [R1+0x2dc], R11 ;  /* 0x0002dc0b01007387 */ /* 0x0001e80000100800 */
[----:B0-----:R-:W2:Y:S01]  /*3370*/  LDL.LU R11, [R1+0x540] ;  /* 0x00054000010b7983 */ /* 0x001ea20000300800 */
[----:B------:R-:W-:Y:S02]  /*3380*/  @P2 LOP3.LUT R0, R0, 0x8000000, RZ, 0xfc, !PT ;  /* 0x0800000000002812 */ /* 0x000fe400078efcff */
[----:B-1----:R-:W-:Y:S02]  /*3390*/  CS2R R2, SRZ ;  /* 0x0000000000027805 */ /* 0x002fe4000001ff00 */
[----:B------:R-:W-:Y:S02]  /*33a0*/  MOV R37, RZ ;  /* 0x000000ff00257202 */ /* 0x000fe40000000f00 */
[----:B------:R-:W-:-:S02]  /*33b0*/  @!P0 MOV R2, R19 ;  /* 0x0000001300028202 */ /* 0x000fc40000000f00 */
[----:B----4-:R-:W-:Y:S02]  /*33c0*/  @!P0 MOV R3, R16 ;  /* 0x0000001000038202 */ /* 0x010fe40000000f00 */
        /* <DEDUP_REMOVED lines=9> */
[----:B------:R-:W3:Y:S04]  /*3460*/  LDL.LU.64 R46, [R1+0x570] ;  /* 0x00057000012e7983 */ /* 0x000ee80000300a00 */
[----:B--2---:R0:W2:Y:S02]  /*3470*/  @!P0 LDG.E.64 R2, desc[UR10][R10.64] ;  /* 0x0000000a0a028981 */ /* 0x0040a4000c1e1b00 */
[----:B0-----:R-:W-:Y:S01]  /*3480*/  HFMA2 R10, -RZ, RZ, 0, 0 ;  /* 0x00000000ff0a7431 */ /* 0x001fe200000001ff */
[----:B------:R-:W-:-:S06]  /*3490*/  MOV R11, RZ ;  /* 0x000000ff000b7202 */ /* 0x000fcc0000000f00 */
[----:B------:R0:W4:Y:S01]  /*34a0*/  @!P0 LDG.E.64 R10, desc[UR10][R12.64] ;  /* 0x0000000a0c0a8981 */ /* 0x000122000c1e1b00 */
[----:B------:R-:W-:Y:S02]  /*34b0*/  LOP3.LUT P2, RZ, R0, 0x800000, RZ, 0xc0, !PT ;  /* 0x0080000000ff7812 */ /* 0x000fe4000784c0ff */
[----:B0-----:R-:W-:Y:S02]  /*34c0*/  CS2R R12, SRZ ;  /* 0x00000000000c7805 */ /* 0x001fe4000001ff00 */
[----:B----4-:R-:W-:Y:S02]  /*34d0*/  @!P0 MOV R13, R10 ;  /* 0x0000000a000d8202 */ /* 0x010fe40000000f00 */
[----:B------:R-:W-:-:S03]  /*34e0*/  @!P0 MOV R12, R11 ;  /* 0x0000000b000c8202 */ /* 0x000fc60000000f00 */
[----:B------:R-:W-:Y:S04]  /*34f0*/  STL [R1+0x258], R13 ;  /* 0x0002580d01007387 */ /* 0x000fe80000100800 */
[----:B------:R0:W-:Y:S02]  /*3500*/  STL [R1+0x25c], R12 ;  /* 0x00025c0c01007387 */ /* 0x0001e40000100800 */
[----:B0-----:R-:W-:-:S06]  /*3510*/  CS2R R12, SRZ ;  /* 0x00000000000c7805 */ /* 0x001fcc000001ff00 */
[----:B------:R0:W4:Y:S02]  /*3520*/  @!P2 LDG.E.64 R12, desc[UR10][R14.64] ;  /* 0x0000000a0e0ca981 */ /* 0x000124000c1e1b00 */
[----:B0-----:R-:W-:-:S06]  /*3530*/  CS2R R14, SRZ ;  /* 0x00000000000e7805 */ /* 0x001fcc000001ff00 */
[----:B---3--:R0:W3:Y:S02]  /*3540*/  @!P2 LDG.E.64 R14, desc[UR10][R46.64] ;  /* 0x0000000a2e0ea981 */ /* 0x0080e4000c1e1b00 */
[----:B0-----:R-:W-:Y:S01]  /*3550*/  MOV R46, R20 ;  /* 0x00000014002e7202 */ /* 0x001fe20000000f00 */
[----:B------:R-:W-:Y:S01]  /*3560*/  HFMA2 R20, -RZ, RZ, 0, 0 ;  /* 0x00000000ff147431 */ /* 0x000fe200000001ff */
[----:B------:R-:W-:Y:S02]  /*3570*/  MOV R47, R21 ;  /* 0x00000015002f7202 */ /* 0x000fe40000000f00 */
[----:B----4-:R-:W-:-:S05]  /*3580*/  @!P2 MOV R20, R12 ;  /* 0x0000000c0014a202 */ /* 0x010fca0000000f00 */
[----:B------:R0:W-:Y:S02]  /*3590*/  STL [R1+0x38c], R20 ;  /* 0x00038c1401007387 */ /* 0x0001e40000100800 */
[----:B0-----:R-:W-:Y:S02]  /*35a0*/  CS2R R20, SRZ ;  /* 0x0000000000147805 */ /* 0x001fe4000001ff00 */
[----:B------:R-:W-:Y:S02]  /*35b0*/  @!P2 MOV R20, R13 ;  /* 0x0000000d0014a202 */ /* 0x000fe40000000f00 */
[----:B---3--:R-:W-:-:S03]  /*35c0*/  @!P2 MOV R21, R14 ;  /* 0x0000000e0015a202 */ /* 0x008fc60000000f00 */
[----:B------:R0:W-:Y:S04]  /*35d0*/  STL [R1+0x39c], R20 ;  /* 0x00039c1401007387 */ /* 0x0001e80000100800 */
[----:B------:R1:W-:Y:S04]  /*35e0*/  STL [R1+0x27c], R21 ;  /* 0x00027c1501007387 */ /* 0x0003e80000100800 */
[----:B0-----:R-:W3:Y:S04]  /*35f0*/  LDL.LU R20, [R1+0x53c] ;  /* 0x00053c0001147983 */ /* 0x001ee80000300800 */
[----:B-1----:R-:W3:Y:S01]  /*3600*/  LDL.LU R21, [R1+0x538] ;  /* 0x0005380001157983 */ /* 0x002ee20000300800 */
[----:B------:R-:W-:-:S03]  /*3610*/  LOP3.LUT P1, RZ, R0, 0x400000, RZ, 0xc0, !PT ;  /* 0x0040000000ff7812 */ /* 0x000fc6000782c0ff */
[----:B------:R0:W-:Y:S02]  /*3620*/  STL.64 [R1+0x10], R18 ;  /* 0x0000101201007387 */ /* 0x0001e40000100a00 */
[----:B0-----:R-:W-:-:S08]  /*3630*/  CS2R R18, SRZ ;  /* 0x0000000000127805 */ /* 0x001fd0000001ff00 */
[----:B---3--:R0:W3:Y:S02]  /*3640*/  @!P1 LDG.E.64 R18, desc[UR10][R20.64] ;  /* 0x0000000a14129981 */ /* 0x0080e4000c1e1b00 */
[----:B0-----:R-:W-:-:S06]  /*3650*/  CS2R R20, SRZ ;  /* 0x0000000000147805 */ /* 0x001fcc000001ff00 */
[----:B------:R0:W4:Y:S04]  /*3660*/  @!P1 LDG.E.64 R20, desc[UR10][R44.64] ;  /* 0x0000000a2c149981 */ /* 0x000128000c1e1b00 */
[----:B------:R1:W-:Y:S01]  /*3670*/  STL.64 [R1+0x110], R16 ;  /* 0x0001101001007387 */ /* 0x0003e20000100a00 */
[----:B0-----:R-:W-:Y:S02]  /*3680*/  MOV R44, R24 ;  /* 0x00000018002c7202 */ /* 0x001fe40000000f00 */
[----:B------:R-:W-:Y:S02]  /*3690*/  MOV R45, R25 ;  /* 0x00000019002d7202 */ /* 0x000fe40000000f00 */
[----:B------:R-:W2:Y:S01]  /*36a0*/  LDL.LU.64 R24, [R1+0x530] ;  /* 0x0005300001187983 */ /* 0x000ea20000300a00 */
[----:B-1----:R-:W-:-:S02]  /*36b0*/  MOV R16, R44 ;  /* 0x0000002c00107202 */ /* 0x002fc40000000f00 */
[----:B------:R-:W-:Y:S02]  /*36c0*/  MOV R17, R45 ;  /* 0x0000002d00117202 */ /* 0x000fe40000000f00 */
[----:B------:R-:W-:Y:S02]  /*36d0*/  MOV R44, R50 ;  /* 0x00000032002c7202 */ /* 0x000fe40000000f00 */
[----:B------:R-:W-:Y:S02]  /*36e0*/  MOV R45, R51 ;  /* 0x00000033002d7202 */ /* 0x000fe40000000f00 */
[----:B------:R-:W-:Y:S02]  /*36f0*/  MOV R50, R22 ;  /* 0x0000001600327202 */ /* 0x000fe40000000f00 */
[----:B------:R-:W-:Y:S02]  /*3700*/  MOV R51, R23 ;  /* 0x0000001700337202 */ /* 0x000fe40000000f00 */
[----:B------:R-:W-:-:S02]  /*3710*/  CS2R R22, SRZ ;  /* 0x0000000000167805 */ /* 0x000fc4000001ff00 */
[----:B---3--:R-:W-:-:S05]  /*3720*/  @!P1 MOV R22, R19 ;  /* 0x0000001300169202 */ /* 0x008fca0000000f00 */
[----:B------:R0:W-:Y:S04]  /*3730*/  STL [R1+0x3b4], R22 ;  /* 0x0003b41601007387 */ /* 0x0001e80000100800 */
[----:B0-----:R-:W3:Y:S01]  /*3740*/  LDL.LU R22, [R1+0x52c] ;  /* 0x00052c0001167983 */ /* 0x001ee20000300800 */
[----:B----4-:R-:W-:-:S05]  /*3750*/  @!P1 MOV R23, R20 ;  /* 0x0000001400179202 */ /* 0x010fca0000000f00 */
[----:B------:R0:W-:Y:S04]  /*3760*/  STL [R1+0x278], R23 ;  /* 0x0002781701007387 */ /* 0x0001e80000100800 */
[----:B0-----:R-:W3:Y:S04]  /*3770*/  LDL.LU R23, [R1+0x528] ;  /* 0x0005280001177983 */ /* 0x001ee80000300800 */
[----:B------:R0:W-:Y:S02]  /*3780*/  STL [R1+0x244], R37 ;  /* 0x0002442501007387 */ /* 0x0001e40000100800 */
[----:B0-----:R-:W-:Y:S01]  /*3790*/  HFMA2 R37, -RZ, RZ, 0, 0 ;  /* 0x00000000ff257431 */ /* 0x001fe200000001ff */
[----:B--2---:R-:W-:-:S05]  /*37a0*/  @!P0 MOV R37, R2 ;  /* 0x0000000200258202 */ /* 0x004fca0000000f00 */
[----:B------:R0:W-:Y:S02]  /*37b0*/  STL [R1+0x324], R37 ;  /* 0x0003242501007387 */ /* 0x0001e40000100800 */
[----:B0-----:R-:W-:Y:S01]  /*37c0*/  HFMA2 R37, -RZ, RZ, 0, 0 ;  /* 0x00000000ff257431 */ /* 0x001fe200000001ff */
[----:B------:R-:W-:Y:S02]  /*37d0*/  @!P0 MOV R37, R3 ;  /* 0x0000000300258202 */ /* 0x000fe40000000f00 */
[----:B------:R-:W-:Y:S01]  /*37e0*/  LOP3.LUT P0, RZ, R0, 0x200000, RZ, 0xc0, !PT ;  /* 0x0020000000ff7812 */ /* 0x000fe2000780c0ff */
[----:B------:R0:W-:Y:S02]  /*37f0*/  STL.64 [R1+0x18], R2 ;  /* 0x0000180201007387 */ /* 0x0001e40000100a00 */
[----:B0-----:R-:W-:-:S10]  /*3800*/  CS2R R2, SRZ ;  /* 0x0000000000027805 */ /* 0x001fd4000001ff00 */
[----:B---3--:R0:W2:Y:S02]  /*3810*/  @!P0 LDG.E.64 R2, desc[UR10][R22.64] ;  /* 0x0000000a16028981 */ /* 0x0080a4000c1e1b00 */
        /* <DEDUP_REMOVED lines=67> */
[----:B------:R1:W-:Y:S04]  /*3c50*/  STL.64 [R1+0x128], R20 ;  /* 0x0001281401007387 */ /* 0x0003e80000100a00 */
[----:B------:R-:W-:Y:S01]  /*3c60*/  STL.64 [R1+0x30], R2 ;  /* 0x0000300201007387 */ /* 0x000fe20000100a00 */
[----:B0-----:R-:W-:-:S03]  /*3c70*/  HFMA2 R37, -RZ, RZ, 0, 0 ;  /* 0x00000000ff257431 */ /* 0x001fc600000001ff */
[----:B------:R-:W-:Y:S01]  /*3c80*/  STL.64 [R1+0x130], R16 ;  /* 0x0001301001007387 */ /* 0x000fe20000100a00 */
[----:B------:R-:W-:-:S03]  /*3c90*/  @!P0 MOV R37, R17 ;  /* 0x0000001100258202 */ /* 0x000fc60000000f00 */
[----:B------:R-:W-:Y:S01]  /*3ca0*/  STL.64 [R1+0x38], R10 ;  /* 0x0000380a01007387 */ /* 0x000fe20000100a00 */
[----:B-1----:R-:W-:Y:S01]  /*3cb0*/  MOV R20, R34 ;  /* 0x0000002200147202 */ /* 0x002fe20000000f00 */
[----:B------:R-:W-:Y:S02]  /*3cc0*/  HFMA2 R34, -RZ, RZ, 0, 0 ;  /* 0x00000000ff227431 */ /* 0x000fe400000001ff */
[----:B------:R0:W-:Y:S01]  /*3cd0*/  STL [R1+0x2b4], R37 ;  /* 0x0002b42501007387 */ /* 0x0001e20000100800 */
[----:B------:R-:W-:-:S03]  /*3ce0*/  MOV R21, R35 ;  /* 0x0000002300157202 */ /* 0x000fc60000000f00 */
[----:B------:R-:W-:Y:S04]  /*3cf0*/  STL.64 [R1+0x138], R12 ;  /* 0x0001380c01007387 */ /* 0x000fe80000100a00 */
[----:B------:R-:W4:Y:S01]  /*3d00*/  LDL.LU.64 R32, [R1+0x238] ;  /* 0x0002380001207983 */ /* 0x000f220000300a00 */
        /* <DEDUP_REMOVED lines=16> */
[----:B------:R-:W-:-:S02]  /*3e10*/  LOP3.LUT P0, RZ, R0, 0x40000, RZ, 0xc0, !PT ;  /* 0x0004000000ff7812 */ /* 0x000fc4000780c0ff */
[----:B------:R-:W-:-:S11]  /*3e20*/  CS2R R2, SRZ ;  /* 0x0000000000027805 */ /* 0x000fd6000001ff00 */
[----:B--2---:R0:W2:Y:S02]  /*3e30*/  @!P0 LDG.E.64 R2, desc[UR10][R34.64] ;  /* 0x0000000a22028981 */ /* 0x0040a4000c1e1b00 */
[----:B0-----:R-:W-:Y:S02]  /*3e40*/  MOV R34, R20 ;  /* 0x0000001400227202 */ /* 0x001fe40000000f00 */
[----:B------:R-:W-:Y:S02]  /*3e50*/  MOV R35, R21 ;  /* 0x0000001500237202 */ /* 0x000fe40000000f00 */
[----:B------:R-:W-:-:S06]  /*3e60*/  CS2R R20, SRZ ;  /* 0x0000000000147805 */ /* 0x000fcc000001ff00 */
[----:B---3--:R0:W3:Y:S01]  /*3e70*/  @!P0 LDG.E.64 R20, desc[UR10][R36.64] ;  /* 0x0000000a24148981 */ /* 0x0080e2000c1e1b00 */
[----:B------:R-:W-:Y:S01]  /*3e80*/  MOV R16, R38 ;  /* 0x0000002600107202 */ /* 0x000fe20000000f00 */
[----:B------:R-:W-:Y:S01]  /*3e90*/  HFMA2 R38, -RZ, RZ, 0, 0 ;  /* 0x00000000ff267431 */ /* 0x000fe200000001ff */
[----:B------:R-:W-:Y:S02]  /*3ea0*/  MOV R17, R39 ;  /* 0x0000002700117202 */ /* 0x000fe40000000f00 */
[----:B0-----:R-:W-:Y:S02]  /*3eb0*/  MOV R36, R42 ;  /* 0x0000002a00247202 */ /* 0x001fe40000000f00 */
[----:B------:R-:W-:Y:S02]  /*3ec0*/  MOV R37, R43 ;  /* 0x0000002b00257202 */ /* 0x000fe40000000f00 */
[----:B------:R-:W4:Y:S01]  /*3ed0*/  LDL.LU.64 R42, [R1+0x4f0] ;  /* 0x0004f000012a7983 */ /* 0x000f220000300a00 */
        /* <DEDUP_REMOVED lines=9> */
[----:B------:R0:W-:Y:S02]  /*3f70*/  STL [R1+0x4c8], R2 ;  /* 0x0004c80201007387 */ /* 0x0001e40000100800 */
[----:B0-----:R-:W-:-:S02]  /*3f80*/  HFMA2 R2, -RZ, RZ, 0, 0 ;  /* 0x00000000ff027431 */ /* 0x001fc400000001ff */
[----:B------:R0:W-:Y:S01]  /*3f90*/  STL [R1+0x4cc], R3 ;  /* 0x0004cc0301007387 */ /* 0x0001e20000100800 */
[----:B------:R-:W-:-:S05]  /*3fa0*/  @!P0 MOV R2, R3 ;  /* 0x0000000300028202 */ /* 0x000fca0000000f00 */
[----:B------:R1:W-:Y:S01]  /*3fb0*/  STL [R1+0x404], R2 ;  /* 0x0004040201007387 */ /* 0x0003e20000100800 */
[----:B0-----:R-:W-:Y:S02]  /*3fc0*/  MOV R3, R41 ;  /* 0x0000002900037202 */ /* 0x001fe40000000f00 */
[----:B-1----:R-:W-:Y:S02]  /*3fd0*/  MOV R2, R40 ;  /* 0x0000002800027202 */ /* 0x002fe40000000f00 */
[----:B------:R-:W3:Y:S01]  /*3fe0*/  LDL.LU.64 R40, [R1+0x4e8] ;  /* 0x0004e80001287983 */ /* 0x000ee20000300a00 */
[----:B------:R-:W-:Y:S02]  /*3ff0*/  LOP3.LUT P2, RZ, R0, 0x20000, RZ, 0xc0, !PT ;  /* 0x0002000000ff7812 */ /* 0x000fe4000784c0ff */
[----:B------:R-:W-:Y:S02]  /*4000*/  MOV R10, R16 ;  /* 0x00000010000a7202 */ /* 0x000fe40000000f00 */
[----:B------:R-:W-:-:S02]  /*4010*/  MOV R11, R17 ;  /* 0x00000011000b7202 */ /* 0x000fc40000000f00 */
[----:B------:R-:W-:Y:S01]  /*4020*/  CS2R R16, SRZ ;  /* 0x0000000000107805 */ /* 0x000fe2000001ff00 */
[----:B------:R0:W-:Y:S04]  /*4030*/  STL.64 [R1+0x40], R14 ;  /* 0x0000400e01007387 */ /* 0x0001e80000100a00 */
[----:B0-----:R-:W4:Y:S04]  /*4040*/  LDL.LU.64 R14, [R1+0x330] ;  /* 0x00033000010e7983 */ /* 0x001f280000300a00 */
[----:B--2---:R0:W2:Y:S02]  /*4050*/  @!P2 LDG.E.64 R16, desc[UR10][R38.64] ;  /* 0x0000000a2610a981 */ /* 0x0040a4000c1e1b00 */
[----:B0-----:R-:W-:Y:S01]  /*4060*/  MOV R38, R10 ;  /* 0x0000000a00267202 */ /* 0x001fe20000000f00 */
[----:B------:R-:W-:Y:S01]  /*4070*/  HFMA2 R10, -RZ, RZ, 0, 0 ;  /* 0x00000000ff0a7431 */ /* 0x000fe200000001ff */
[----:B------:R-:W-:-:S02]  /*4080*/  MOV R39, R11 ;  /* 0x0000000b00277202 */ /* 0x000fc40000000f00 */
[----:B------:R-:W-:-:S06]  /*4090*/  MOV R11, RZ ;  /* 0x000000ff000b7202 */ /* 0x000fcc0000000f00 */
[----:B---3--:R4:W3:Y:S02]  /*40a0*/  @!P2 LDG.E.64 R10, desc[UR10][R40.64] ;  /* 0x0000000a280aa981 */ /* 0x0088e4000c1e1b00 */
[----:B----4-:R-:W-:Y:S02]  /*40b0*/  MOV R40, R42 ;  /* 0x0000002a00287202 */ /* 0x010fe40000000f00 */
[----:B------:R-:W-:Y:S02]  /*40c0*/  MOV R41, R43 ;  /* 0x0000002b00297202 */ /* 0x000fe40000000f00 */
[----:B------:R-:W4:Y:S04]  /*40d0*/  LDL.LU.64 R42, [R1+0x4d8] ;  /* 0x0004d800012a7983 */ /* 0x000f280000300a00 */
[----:B------:R0:W-:Y:S02]  /*40e0*/  STL [R1+0x4d0], R20 ;  /* 0x0004d01401007387 */ /* 0x0001e40000100800 */
[----:B0-----:R-:W-:Y:S01]  /*40f0*/  HFMA2 R20, -RZ, RZ, 0, 0 ;  /* 0x00000000ff147431 */ /* 0x001fe200000001ff */
[----:B------:R-:W-:-:S02]  /*4100*/  LOP3.LUT P1, RZ, R0, 0x10000, RZ, 0xc0, !PT ;  /* 0x0001000000ff7812 */ /* 0x000fc4000782c0ff */
[----:B------:R-:W-:Y:S02]  /*4110*/  CS2R R12, SRZ ;  /* 0x00000000000c7805 */ /* 0x000fe4000001ff00 */
[----:B--2---:R-:W-:-:S05]  /*4120*/  @!P2 MOV R20, R16 ;  /* 0x000000100014a202 */ /* 0x004fca0000000f00 */
[----:B------:R0:W-:Y:S04]  /*4130*/  STL [R1+0x408], R20 ;  /* 0x0004081401007387 */ /* 0x0001e80000100800 */
[----:B------:R1:W-:Y:S01]  /*4140*/  STL [R1+0x4c0], R16 ;  /* 0x0004c01001007387 */ /* 0x0003e20000100800 */
[----:B0-----:R-:W-:-:S03]  /*4150*/  HFMA2 R20, -RZ, RZ, 0, 0 ;  /* 0x00000000ff147431 */ /* 0x001fc600000001ff */
[----:B------:R0:W-:Y:S01]  /*4160*/  STL [R1+0x4c4], R17 ;  /* 0x0004c41101007387 */ /* 0x0001e20000100800 */
[----:B-1----:R-:W-:Y:S02]  /*4170*/  MOV R16, R24 ;  /* 0x0000001800107202 */ /* 0x002fe40000000f00 */
[----:B------:R-:W-:Y:S02]  /*4180*/  @!P2 MOV R20, R17 ;  /* 0x000000110014a202 */ /* 0x000fe40000000f00 */
[----:B0-----:R-:W-:Y:S02]  /*4190*/  MOV R17, R25 ;  /* 0x0000001900117202 */ /* 0x001fe40000000f00 */
[----:B------:R-:W-:Y:S02]  /*41a0*/  CS2R R24, SRZ ;  /* 0x0000000000187805 */ /* 0x000fe4000001ff00 */
[----:B---3--:R-:W-:Y:S02]  /*41b0*/  @!P2 MOV R13, R10 ;  /* 0x0000000a000da202 */ /* 0x008fe40000000f00 */
[----:B------:R-:W-:-:S03]  /*41c0*/  @!P2 MOV R12, R11 ;  /* 0x0000000b000ca202 */ /* 0x000fc60000000f00 */
[----:B------:R0:W-:Y:S04]  /*41d0*/  STL [R1+0x300], R13 ;  /* 0x0003000d01007387 */ /* 0x0001e80000100800 */
[----:B------:R1:W-:Y:S04]  /*41e0*/  STL [R1+0x320], R12 ;  /* 0x0003200c01007387 */ /* 0x0003e80000100800 */
[----:B----4-:R-:W2:Y:S01]  /*41f0*/  @!P1 LDG.E.64 R24, desc[UR10][R42.64] ;  /* 0x0000000a2a189981 */ /* 0x010ea2000c1e1b00 */
[----:B0-----:R-:W-:Y:S02]  /*4200*/  MOV R13, R41 ;  /* 0x00000029000d7202 */ /* 0x001fe40000000f00 */
[----:B------:R-:W-:-:S02]  /*4210*/  MOV R41, R39 ;  /* 0x0000002700297202 */ /* 0x000fc40000000f00 */
[----:B-1----:R-:W-:Y:S02]  /*4220*/  MOV R12, R40 ;  /* 0x00000028000c7202 */ /* 0x002fe40000000f00 */
[----:B------:R-:W-:Y:S02]  /*4230*/  MOV R40, R38 ;  /* 0x0000002600287202 */ /* 0x000fe40000000f00 */
[----:B------:R-:W-:Y:S01]  /*4240*/  MOV R38, R2 ;  /* 0x0000000200267202 */ /* 0x000fe20000000f00 */
[----:B------:R0:W-:Y:S01]  /*4250*/  STL.64 [R1+0x140], R18 ;  /* 0x0001401201007387 */ /* 0x0001e20000100a00 */
[----:B------:R-:W-:Y:S02]  /*4260*/  MOV R39, R3 ;  /* 0x0000000300277202 */ /* 0x000fe40000000f00 */
[----:B------:R-:W-:Y:S01]  /*4270*/  MOV R2, R22 ;  /* 0x0000001600027202 */ /* 0x000fe20000000f00 */
[----:B------:R-:W3:Y:S01]  /*4280*/  LDL.LU.64 R42, [R1+0x3e8] ;  /* 0x0003e800012a7983 */ /* 0x000ee20000300a00 */
[----:B------:R-:W-:-:S02]  /*4290*/  MOV R3, R23 ;  /* 0x0000001700037202 */ /* 0x000fc40000000f00 */
[----:B------:R-:W-:-:S06]  /*42a0*/  CS2R R22, SRZ ;  /* 0x0000000000167805 */ /* 0x000fcc000001ff00 */
[----:B------:R1:W4:Y:S04]  /*42b0*/  @!P1 LDG.E.64 R22, desc[UR10][R14.64] ;  /* 0x0000000a0e169981 */ /* 0x000328000c1e1b00 */
[----:B0-----:R-:W3:Y:S01]  /*42c0*/  LDL.LU.64 R18, [R1+0x368] ;  /* 0x0003680001127983 */ /* 0x001ee20000300a00 */
[----:B-1----:R-:W-:Y:S01]  /*42d0*/  HFMA2 R14, -RZ, RZ, 0, 0 ;  /* 0x00000000ff0e7431 */ /* 0x002fe200000001ff */
[----:B------:R-:W-:Y:S02]  /*42e0*/  MOV R15, R3 ;  /* 0x00000003000f7202 */ /* 0x000fe40000000f00 */
[----:B------:R-:W-:Y:S02]  /*42f0*/  MOV R3, RZ ;  /* 0x000000ff00037202 */ /* 0x000fe40000000f00 */
[----:B--2---:R-:W-:-:S05]  /*4300*/  @!P1 MOV R14, R24 ;  /* 0x00000018000e9202 */ /* 0x004fca0000000f00 */
[----:B------:R0:W-:Y:S02]  /*4310*/  STL [R1+0x410], R14 ;  /* 0x0004100e01007387 */ /* 0x0001e40000100800 */
[----:B0-----:R-:W-:Y:S01]  /*4320*/  MOV R14, R2 ;  /* 0x00000002000e7202 */ /* 0x001fe20000000f00 */
[----:B------:R-:W-:Y:S01]  /*4330*/  HFMA2 R2, -RZ, RZ, 0, 0 ;  /* 0x00000000ff027431 */ /* 0x000fe200000001ff */
[----:B----4-:R-:W-:Y:S02]  /*4340*/  @!P1 MOV R3, R22 ;  /* 0x0000001600039202 */ /* 0x010fe40000000f00 */
[----:B------:R-:W-:-:S03]  /*4350*/  @!P1 MOV R2, R23 ;  /* 0x0000001700029202 */ /* 0x000fc60000000f00 */
[----:B------:R0:W-:Y:S04]  /*4360*/  STL [R1+0x330], R3 ;  /* 0x0003300301007387 */ /* 0x0001e80000100800 */
[----:B------:R1:W-:Y:S04]  /*4370*/  STL [R1+0x334], R2 ;  /* 0x0003340201007387 */ /* 0x0003e80000100800 */
[----:B0-----:R-:W2:Y:S04]  /*4380*/  LDL.LU R3, [R1+0x4cc] ;  /* 0x0004cc0001037983 */ /* 0x001ea80000300800 */
[----:B-1----:R-:W2:Y:S01]  /*4390*/  LDL.LU R2, [R1+0x4c8] ;  /* 0x0004c80001027983 */ /* 0x002ea20000300800 */
[----:B------:R-:W-:-:S03]  /*43a0*/  LOP3.LUT P0, RZ, R0, 0x8000, RZ, 0xc0, !PT ;  /* 0x0000800000ff7812 */ /* 0x000fc6000780c0ff */
[----:B------:R0:W-:Y:S02]  /*43b0*/  STL [R1+0x40c], R20 ;  /* 0x00040c1401007387 */ /* 0x0001e40000100800 */
[----:B0-----:R-:W-:Y:S01]  /*43c0*/  HFMA2 R20, -RZ, RZ, 0, 0 ;  /* 0x00000000ff147431 */ /* 0x001fe200000001ff */
[----:B------:R-:W-:-:S05]  /*43d0*/  @!P1 MOV R20, R25 ;  /* 0x0000001900149202 */ /* 0x000fca0000000f00 */
[----:B------:R0:W-:Y:S04]  /*43e0*/  STL [R1+0x414], R20 ;  /* 0x0004141401007387 */ /* 0x0001e80000100800 */
[----:B0-----:R-:W4:Y:S04]  /*43f0*/  LDL.LU R20, [R1+0x4d0] ;  /* 0x0004d00001147983 */ /* 0x001f280000300800 */
[----:B--2---:R0:W-:Y:S02]  /*4400*/  STL.64 [R1+0x48], R2 ;  /* 0x0000480201007387 */ /* 0x0041e40000100a00 */
[----:B0-----:R-:W-:-:S06]  /*4410*/  CS2R R2, SRZ ;  /* 0x0000000000027805 */ /* 0x001fcc000001ff00 */
[----:B---3--:R0:W2:Y:S02]  /*4420*/  @!P0 LDG.E.64 R2, desc[UR10][R18.64] ;  /* 0x0000000a12028981 */ /* 0x0080a4000c1e1b00 */
[----:B0-----:R-:W-:Y:S02]  /*4430*/  MOV R18, R12 ;  /* 0x0000000c00127202 */ /* 0x001fe40000000f00 */
[----:B------:R-:W-:Y:S02]  /*4440*/  MOV R19, R13 ;  /* 0x0000000d00137202 */ /* 0x000fe40000000f00 */
[----:B------:R-:W-:-:S06]  /*4450*/  CS2R R12, SRZ ;  /* 0x00000000000c7805 */ /* 0x000fcc000001ff00 */
[----:B------:R0:W3:Y:S02]  /*4460*/  @!P0 LDG.E.64 R12, desc[UR10][R42.64] ;  /* 0x0000000a2a0c8981 */ /* 0x0000e4000c1e1b00 */
[----:B0-----:R-:W-:Y:S02]  /*4470*/  MOV R42, R14 ;  /* 0x0000000e002a7202 */ /* 0x001fe40000000f00 */
[----:B------:R-:W-:Y:S02]  /*4480*/  MOV R43, R15 ;  /* 0x0000000f002b7202 */ /* 0x000fe40000000f00 */
[----:B------:R-:W-:Y:S02]  /*4490*/  MOV R14, R16 ;  /* 0x00000010000e7202 */ /* 0x000fe40000000f00 */
[----:B------:R-:W-:Y:S02]  /*44a0*/  MOV R15, R17 ;  /* 0x00000011000f7202 */ /* 0x000fe40000000f00 */
[----:B------:R-:W-:Y:S01]  /*44b0*/  CS2R R16, SRZ ;  /* 0x0000000000107805 */ /* 0x000fe2000001ff00 */
[----:B----4-:R0:W-:Y:S04]  /*44c0*/  STL.64 [R1+0x148], R20 ;  /* 0x0001481401007387 */ /* 0x0101e80000100a00 */
[----:B0-----:R-:W4:Y:S01]  /*44d0*/  LDL.LU.64 R20, [R1+0x3d0] ;  /* 0x0003d00001147983 */ /* 0x001f220000300a00 */
[----:B--2---:R-:W-:-:S05]  /*44e0*/  @!P0 MOV R16, R2 ;  /* 0x0000000200108202 */ /* 0x004fca0000000f00 */
[----:B------:R0:W-:Y:S01]  /*44f0*/  STL [R1+0x3e8], R16 ;  /* 0x0003e81001007387 */ /* 0x0001e20000100800 */
[----:B------:R-:W-:Y:S01]  /*4500*/  @!P0 MOV R17, R3 ;  /* 0x0000000300118202 */ /* 0x000fe20000000f00 */
[----:B0-----:R-:W-:-:S04]  /*4510*/  HFMA2 R16, -RZ, RZ, 0, 0 ;  /* 0x00000000ff107431 */ /* 0x001fc800000001ff */
[----:B------:R0:W-:Y:S01]  /*4520*/  STL [R1+0x3ec], R17 ;  /* 0x0003ec1101007387 */ /* 0x0001e20000100800 */
[----:B---3--:R-:W-:-:S05]  /*4530*/  @!P0 MOV R16, R12 ;  /* 0x0000000c00108202 */ /* 0x008fca0000000f00 */
[----:B------:R1:W-:Y:S04]  /*4540*/  STL [R1+0x350], R16 ;  /* 0x0003501001007387 */ /* 0x0003e80000100800 */
[----:B0-----:R-:W2:Y:S04]  /*4550*/  LDL.LU R17, [R1+0x4c4] ;  /* 0x0004c40001117983 */ /* 0x001ea80000300800 */
[----:B-1----:R-:W2:Y:S01]  /*4560*/  LDL.LU R16, [R1+0x4c0] ;  /* 0x0004c00001107983 */ /* 0x002ea20000300800 */
[----:B------:R-:W-:-:S03]  /*4570*/  LOP3.LUT P2, RZ, R0, 0x4000, RZ, 0xc0, !PT ;  /* 0x0000400000ff7812 */ /* 0x000fc6000784c0ff */
[----:B------:R0:W-:Y:S04]  /*4580*/  STL [R1+0x4b8], R2 ;  /* 0x0004b80201007387 */ /* 0x0001e80000100800 */
[----:B------:R1:W-:Y:S01]  /*4590*/  STL [R1+0x4bc], R3 ;  /* 0x0004bc0301007387 */ /* 0x0003e20000100800 */
[----:B0-----:R-:W-:Y:S02]  /*45a0*/  MOV R2, RZ ;  /* 0x000000ff00027202 */ /* 0x001fe40000000f00 */
[----:B------:R-:W-:Y:S02]  /*45b0*/  @!P0 MOV R2, R13 ;  /* 0x0000000d00028202 */ /* 0x000fe40000000f00 */
[----:B-1----:R-:W-:-:S03]  /*45c0*/  MOV R3, R43 ;  /* 0x0000002b00037202 */ /* 0x002fc60000000f00 */
[----:B------:R0:W-:Y:S01]  /*45d0*/  STL [R1+0x368], R2 ;  /* 0x0003680201007387 */ /* 0x0001e20000100800 */
[----:B------:R-:W-:Y:S02]  /*45e0*/  MOV R43, R15 ;  /* 0x0000000f002b7202 */ /* 0x000fe40000000f00 */
[----:B0-----:R-:W-:Y:S02]  /*45f0*/  MOV R2, R42 ;  /* 0x0000002a00027202 */ /* 0x001fe40000000f00 */
[----:B------:R-:W-:Y:S02]  /*4600*/  MOV R42, R14 ;  /* 0x0000000e002a7202 */ /* 0x000fe40000000f00 */
[----:B------:R-:W-:-:S06]  /*4610*/  CS2R R14, SRZ ;  /* 0x00000000000e7805 */ /* 0x000fcc000001ff00 */
[----:B----4-:R0:W3:Y:S04]  /*4620*/  @!P2 LDG.E.64 R14, desc[UR10][R20.64] ;  /* 0x0000000a140ea981 */ /* 0x0100e8000c1e1b00 */
[----:B--2---:R1:W-:Y:S04]  /*4630*/  STL.64 [R1+0x50], R16 ;  /* 0x0000501001007387 */ /* 0x0043e80000100a00 */
[----:B-1----:R-:W2:Y:S01]  /*4640*/  LDL.LU.64 R16, [R1+0x3e0] ;  /* 0x0003e00001107983 */ /* 0x002ea20000300a00 */
[----:B0-----:R-:W-:-:S03]  /*4650*/  CS2R R20, SRZ ;  /* 0x0000000000147805 */ /* 0x001fc6000001ff00 */
[----:B------:R0:W-:Y:S04]  /*4660*/  STL.64 [R1+0x58], R24 ;  /* 0x0000581801007387 */ /* 0x0001e80000100a00 */
[----:B0-----:R-:W4:Y:S04]  /*4670*/  LDL.LU.64 R24, [R1+0x3c0] ;  /* 0x0003c00001187983 */ /* 0x001f280000300a00 */
[----:B--2---:R0:W2:Y:S02]  /*4680*/  @!P2 LDG.E.64 R20, desc[UR10][R16.64] ;  /* 0x0000000a1014a981 */ /* 0x0040a4000c1e1b00 */
[----:B0-----:R-:W-:Y:S01]  /*4690*/  HFMA2 R16, -RZ, RZ, 0, 0 ;  /* 0x00000000ff107431 */ /* 0x001fe200000001ff */
[----:B---3--:R-:W-:-:S05]  /*46a0*/  @!P2 MOV R16, R14 ;  /* 0x0000000e0010a202 */ /* 0x008fca0000000f00 */
[----:B------:R0:W-:Y:S04]  /*46b0*/  STL [R1+0x3d0], R16 ;  /* 0x0003d01001007387 */ /* 0x0001e80000100800 */
[----:B0-----:R-:W3:Y:S01]  /*46c0*/  LDL.LU.64 R16, [R1+0x3c8] ;  /* 0x0003c80001107983 */ /* 0x001ee20000300a00 */
[----:B------:R-:W-:-:S03]  /*46d0*/  LOP3.LUT P1, RZ, R0, 0x2000, RZ, 0xc0, !PT ;  /* 0x0000200000ff7812 */ /* 0x000fc6000782c0ff */
[----:B------:R0:W-:Y:S02]  /*46e0*/  STL.64 [R1+0x150], R10 ;  /* 0x0001500a01007387 */ /* 0x0001e40000100a00 */
[----:B0-----:R-:W-:Y:S02]  /*46f0*/  CS2R R10, SRZ ;  /* 0x00000000000a7805 */ /* 0x001fe4000001ff00 */
[----:B--2---:R-:W-:Y:S02]  /*4700*/  @!P2 MOV R11, R20 ;  /* 0x00000014000ba202 */ /* 0x004fe40000000f00 */
[----:B------:R-:W-:-:S03]  /*4710*/  @!P2 MOV R10, R21 ;  /* 0x00000015000aa202 */ /* 0x000fc60000000f00 */
[----:B------:R-:W-:Y:S04]  /*4720*/  STL [R1+0x36c], R11 ;  /* 0x00036c0b01007387 */ /* 0x000fe80000100800 */
[----:B------:R0:W-:Y:S02]  /*4730*/  STL [R1+0x388], R10 ;  /* 0x0003880a01007387 */ /* 0x0001e40000100800 */
[----:B0-----:R-:W-:-:S06]  /*4740*/  CS2R R10, SRZ ;  /* 0x00000000000a7805 */ /* 0x001fcc000001ff00 */
[----:B----4-:R0:W2:Y:S02]  /*4750*/  @!P1 LDG.E.64 R10, desc[UR10][R24.64] ;  /* 0x0000000a180a9981 */ /* 0x0100a4000c1e1b00 */
[----:B0-----:R-:W-:Y:S02]  /*4760*/  MOV R24, R18 ;  /* 0x0000001200187202 */ /* 0x001fe40000000f00 */
[----:B------:R-:W-:Y:S02]  /*4770*/  MOV R25, R19 ;  /* 0x0000001300197202 */ /* 0x000fe40000000f00 */
[----:B------:R-:W-:-:S06]  /*4780*/  CS2R R18, SRZ ;  /* 0x0000000000127805 */ /* 0x000fcc000001ff00 */
[----:B---3--:R0:W3:Y:S02]  /*4790*/  @!P1 LDG.E.64 R18, desc[UR10][R16.64] ;  /* 0x0000000a10129981 */ /* 0x0080e4000c1e1b00 */
[----:B0-----:R-:W-:Y:S02]  /*47a0*/  MOV R16, R2 ;  /* 0x0000000200107202 */ /* 0x001fe40000000f00 */
[----:B------:R-:W-:Y:S02]  /*47b0*/  MOV R17, R3 ;  /* 0x0000000300117202 */ /* 0x000fe40000000f00 */
[----:B------:R-:W-:Y:S02]  /*47c0*/  CS2R R2, SRZ ;  /* 0x0000000000027805 */ /* 0x000fe4000001ff00 */
        /* <DEDUP_REMOVED lines=10> */
[----:B------:R0:W-:Y:S02]  /*4870*/  STL.64 [R1+0x158], R22 ;  /* 0x0001581601007387 */ /* 0x0001e40000100a00 */
[----:B0-----:R-:W-:Y:S02]  /*4880*/  MOV R22, R32 ;  /* 0x0000002000167202 */ /* 0x001fe40000000f00 */
[----:B------:R-:W-:Y:S01]  /*4890*/  MOV R23, R33 ;  /* 0x0000002100177202 */ /* 0x000fe20000000f00 */
[----:B------:R-:W-:Y:S04]  /*48a0*/  STL [R1+0x4b4], R14 ;  /* 0x0004b40e01007387 */ /* 0x000fe80000100800 */
[----:B------:R-:W3:Y:S04]  /*48b0*/  LDL.LU.64 R32, [R1+0x3b8] ;  /* 0x0003b80001207983 */ /* 0x000ee80000300a00 */
[----:B--2---:R0:W-:Y:S02]  /*48c0*/  STL.64 [R1+0x60], R2 ;  /* 0x0000600201007387 */ /* 0x0041e40000100a00 */
[----:B0-----:R-:W-:-:S06]  /*48d0*/  CS2R R2, SRZ ;  /* 0x0000000000027805 */ /* 0x001fcc000001ff00 */
[----:B------:R-:W2:Y:S01]  /*48e0*/  @!P0 LDG.E.64 R2, desc[UR10][R22.64] ;  /* 0x0000000a16028981 */ /* 0x000ea2000c1e1b00 */
[----:B------:R-:W-:Y:S01]  /*48f0*/  HFMA2 R14, -RZ, RZ, 0, 0 ;  /* 0x00000000ff0e7431 */ /* 0x000fe200000001ff */
[----:B------:R-:W-:-:S05]  /*4900*/  @!P2 MOV R14, R15 ;  /* 0x0000000f000ea202 */ /* 0x000fca0000000f00 */
[----:B------:R0:W-:Y:S02]  /*4910*/  STL [R1+0x3d4], R14 ;  /* 0x0003d40e01007387 */ /* 0x0001e40000100800 */
[----:B0-----:R-:W-:Y:S02]  /*4920*/  MOV R14, RZ ;  /* 0x000000ff000e7202 */ /* 0x001fe40000000f00 */
[----:B------:R-:W-:-:S05]  /*4930*/  @!P1 MOV R14, R19 ;  /* 0x00000013000e9202 */ /* 0x000fca0000000f00 */
[----:B------:R0:W-:Y:S02]  /*4940*/  STL [R1+0x398], R14 ;  /* 0x0003980e01007387 */ /* 0x0001e40000100800 */
[----:B0-----:R-:W-:Y:S01]  /*4950*/  HFMA2 R14, -RZ, RZ, 0, 0 ;  /* 0x00000000ff0e7431 */ /* 0x001fe200000001ff */
[----:B--2---:R-:W-:-:S05]  /*4960*/  @!P0 MOV R14, R2 ;  /* 0x00000002000e8202 */ /* 0x004fca0000000f00 */
[----:B------:R0:W-:Y:S02]  /*4970*/  STL [R1+0x3b8], R14 ;  /* 0x0003b80e01007387 */ /* 0x0001e40000100800 */
[----:B0-----:R-:W-:Y:S01]  /*4980*/  HFMA2 R14, -RZ, RZ, 0, 0 ;  /* 0x00000000ff0e7431 */ /* 0x001fe200000001ff */
[----:B------:R-:W-:-:S05]  /*4990*/  @!P0 MOV R14, R3 ;  /* 0x00000003000e8202 */ /* 0x000fca0000000f00 */
[----:B------:R0:W-:Y:S04]  /*49a0*/  STL [R1+0x3bc], R14 ;  /* 0x0003bc0e01007387 */ /* 0x0001e80000100800 */
[----:B0-----:R-:W2:Y:S01]  /*49b0*/  LDL.LU R14, [R1+0x4b4] ;  /* 0x0004b400010e7983 */ /* 0x001ea20000300800 */
[----:B------:R-:W-:Y:S02]  /*49c0*/  MOV R22, R16 ;  /* 0x0000001000167202 */ /* 0x000fe40000000f00 */
[----:B------:R-:W-:Y:S02]  /*49d0*/  MOV R23, R17 ;  /* 0x0000001100177202 */ /* 0x000fe40000000f00 */
[----:B------:R-:W-:-:S06]  /*49e0*/  CS2R R16, SRZ ;  /* 0x0000000000107805 */ /* 0x000fcc000001ff00 */
[----:B---3--:R0:W3:Y:S02]  /*49f0*/  @!P0 LDG.E.64 R16, desc[UR10][R32.64] ;  /* 0x0000000a20108981 */ /* 0x0080e4000c1e1b00 */
[----:B0-----:R-:W-:Y:S02]  /*4a00*/  MOV R32, R8 ;  /* 0x0000000800207202 */ /* 0x001fe40000000f00 */
[----:B------:R-:W-:Y:S02]  /*4a10*/  MOV R33, R9 ;  /* 0x0000000900217202 */ /* 0x000fe40000000f00 */
[----:B------:R-:W4:Y:S01]  /*4a20*/  LDL.LU.64 R8, [R1+0x3a8] ;  /* 0x0003a80001087983 */ /* 0x000f220000300a00 */
[----:B------:R-:W-:-:S03]  /*4a30*/  LOP3.LUT P1, RZ, R0, 0x400, RZ, 0xc0, !PT ;  /* 0x0000040000ff7812 */ /* 0x000fc6000782c0ff */
[----:B--2---:R0:W-:Y:S04]  /*4a40*/  STL.64 [R1+0x68], R14 ;  /* 0x0000680e01007387 */ /* 0x0041e80000100a00 */
[----:B0-----:R-:W2:Y:S04]  /*4a50*/  LDL.LU.64 R14, [R1+0x220] ;  /* 0x00022000010e7983 */ /* 0x001ea80000300a00 */
[----:B------:R0:W-:Y:S04]  /*4a60*/  STL.64 [R1+0x70], R10 ;  /* 0x0000700a01007387 */ /* 0x0001e80000100a00 */
[----:B------:R1:W-:Y:S01]  /*4a70*/  STL.64 [R1+0x170], R18 ;  /* 0x0001701201007387 */ /* 0x0003e20000100a00 */
[----:B0-----:R-:W-:-:S03]  /*4a80*/  CS2R R10, SRZ ;  /* 0x00000000000a7805 */ /* 0x001fc6000001ff00 */
[----:B------:R0:W-:Y:S04]  /*4a90*/  STL.64 [R1+0x160], R12 ;  /* 0x0001600c01007387 */ /* 0x0001e80000100a00 */
[----:B-1----:R-:W4:Y:S01]  /*4aa0*/  LDL.LU.64 R18, [R1+0x210] ;  /* 0x0002100001127983 */ /* 0x002f220000300a00 */
[----:B------:R-:W-:-:S03]  /*4ab0*/  LOP3.LUT P2, RZ, R0, 0x800, RZ, 0xc0, !PT ;  /* 0x0000080000ff7812 */ /* 0x000fc6000784c0ff */
[----:B------:R1:W4:Y:S01]  /*4ac0*/  @!P1 LDG.E.64 R10, desc[UR10][R24.64] ;  /* 0x0000000a180a9981 */ /* 0x000322000c1e1b00 */
[----:B0-----:R-:W-:Y:S02]  /*4ad0*/  CS2R R12, SRZ ;  /* 0x00000000000c7805 */ /* 0x001fe4000001ff00 */
[----:B---3--:R-:W-:Y:S02]  /*4ae0*/  @!P0 MOV R13, R16 ;  /* 0x00000010000d8202 */ /* 0x008fe40000000f00 */
[----:B------:R-:W-:Y:S02]  /*4af0*/  @!P0 MOV R12, R17 ;  /* 0x00000011000c8202 */ /* 0x000fe40000000f00 */
[----:B-1----:R-:W-:Y:S02]  /*4b00*/  MOV R24, R32 ;  /* 0x0000002000187202 */ /* 0x002fe40000000f00 */
[----:B------:R-:W-:Y:S02]  /*4b10*/  MOV R25, R33 ;  /* 0x0000002100197202 */ /* 0x000fe40000000f00 */
[----:B------:R-:W-:-:S02]  /*4b20*/  MOV R32, R28 ;  /* 0x0000001c00207202 */ /* 0x000fc40000000f00 */
[----:B------:R-:W-:Y:S02]  /*4b30*/  MOV R33, R29 ;  /* 0x0000001d00217202 */ /* 0x000fe40000000f00 */
[----:B------:R-:W-:Y:S02]  /*4b40*/  MOV R28, R6 ;  /* 0x00000006001c7202 */ /* 0x000fe40000000f00 */
[----:B------:R-:W-:Y:S02]  /*4b50*/  MOV R29, R7 ;  /* 0x00000007001d7202 */ /* 0x000fe40000000f00 */
[----:B------:R-:W3:Y:S04]  /*4b60*/  LDL.LU.64 R6, [R1+0x390] ;  /* 0x0003900001067983 */ /* 0x000ee80000300a00 */
[----:B------:R-:W-:Y:S04]  /*4b70*/  STL [R1+0x23c], R13 ;  /* 0x00023c0d01007387 */ /* 0x000fe80000100800 */
[----:B------:R0:W-:Y:S02]  /*4b80*/  STL [R1+0x238], R12 ;  /* 0x0002380c01007387 */ /* 0x0001e40000100800 */
[----:B0-----:R-:W-:-:S06]  /*4b90*/  CS2R R12, SRZ ;  /* 0x00000000000c7805 */ /* 0x001fcc000001ff00 */
[----:B--2---:R0:W2:Y:S02]  /*4ba0*/  @!P2 LDG.E.64 R12, desc[UR10][R14.64] ;  /* 0x0000000a0e0ca981 */ /* 0x0040a4000c1e1b00 */
[----:B0-----:R-:W-:-:S06]  /*4bb0*/  CS2R R14, SRZ ;  /* 0x00000000000e7805 */ /* 0x001fcc000001ff00 */
[----:B----4-:R0:W4:Y:S01]  /*4bc0*/  @!P2 LDG.E.64 R14, desc[UR10][R8.64] ;  /* 0x0000000a080ea981 */ /* 0x010122000c1e1b00 */
[----:B------:R-:W-:-:S03]  /*4bd0*/  LOP3.LUT P0, RZ, R0, 0x200, RZ, 0xc0, !PT ;  /* 0x0000020000ff7812 */ /* 0x000fc6000780c0ff */
[----:B------:R1:W-:Y:S01]  /*4be0*/  STL.64 [R1+0x78], R2 ;  /* 0x0000780201007387 */ /* 0x0003e20000100a00 */
[----:B0-----:R-:W-:-:S03]  /*4bf0*/  HFMA2 R9, -RZ, RZ, 0, 0 ;  /* 0x00000000ff097431 */ /* 0x001fc600000001ff */
[----:B------:R0:W-:Y:S04]  /*4c00*/  STL.64 [R1+0x168], R20 ;  /* 0x0001681401007387 */ /* 0x0001e80000100a00 */
[----:B------:R2:W-:Y:S01]  /*4c10*/  STL.64 [R1+0x178], R16 ;  /* 0x0001781001007387 */ /* 0x0005e20000100a00 */
[----:B-1----:R-:W-:-:S03]  /*4c20*/  CS2R R2, SRZ ;  /* 0x0000000000027805 */ /* 0x002fc6000001ff00 */
[----:B------:R-:W-:Y:S04]  /*4c30*/  STL.64 [R1+0x88], R10 ;  /* 0x0000880a01007387 */ /* 0x000fe80000100a00 */
[----:B------:R1:W4:Y:S01]  /*4c40*/  @!P0 LDG.E.64 R2, desc[UR10][R18.64] ;  /* 0x0000000a12028981 */ /* 0x000322000c1e1b00 */
[----:B------:R-:W-:-:S03]  /*4c50*/  UIMAD.WIDE UR6, UR8, 0x8, UR6 ;  /* 0x00000008080678a5 */ /* 0x000fc6000f8e0206 */
[----:B------:R-:W4:Y:S01]  /*4c60*/  LDL.LU R8, [R1+0x4b0] ;  /* 0x0004b00001087983 */ /* 0x000f220000300800 */
[----:B-1----:R-:W-:-:S06]  /*4c70*/  CS2R R18, SRZ ;  /* 0x0000000000127805 */ /* 0x002fcc000001ff00 */
[----:B---3--:R1:W3:Y:S01]  /*4c80*/  @!P0 LDG.E.64 R18, desc[UR10][R6.64] ;  /* 0x0000000a06128981 */ /* 0x0082e2000c1e1b00 */
[----:B0-----:R-:W-:Y:S02]  /*4c90*/  CS2R R20, SRZ ;  /* 0x0000000000147805 */ /* 0x001fe4000001ff00 */
[----:B--2---:R-:W-:Y:S01]  /*4ca0*/  @!P2 MOV R9, R12 ;  /* 0x0000000c0009a202 */ /* 0x004fe20000000f00 */
[----:B------:R0:W-:Y:S01]  /*4cb0*/  STL.64 [R1+0x80], R12 ;  /* 0x0000800c01007387 */ /* 0x0001e20000100a00 */
[----:B------:R-:W-:Y:S02]  /*4cc0*/  @!P2 MOV R21, R13 ;  /* 0x0000000d0015a202 */ /* 0x000fe40000000f00 */
[----:B------:R-:W-:Y:S01]  /*4cd0*/  CS2R R16, SRZ ;  /* 0x0000000000107805 */ /* 0x000fe2000001ff00 */
[----:B-1----:R-:W-:Y:S01]  /*4ce0*/  HFMA2 R7, -RZ, RZ, 0, 0 ;  /* 0x00000000ff077431 */ /* 0x002fe200000001ff */
[----:B------:R-:W5:Y:S04]  /*4cf0*/  LDL.LU R6, [R1+0x4a0] ;  /* 0x0004a00001067983 */ /* 0x000f680000300800 */
[----:B0-----:R-:W2:Y:S01]  /*4d00*/  LDL.LU.64 R12, [R1+0x378] ;  /* 0x00037800010c7983 */ /* 0x001ea20000300a00 */
[----:B----4-:R-:W-:-:S03]  /*4d10*/  @!P2 MOV R20, R14 ;  /* 0x0000000e0014a202 */ /* 0x010fc60000000f00 */
[----:B------:R-:W-:Y:S04]  /*4d20*/  STL [R1+0x3ac], R21 ;  /* 0x0003ac1501007387 */ /* 0x000fe80000100800 */
[----:B------:R0:W-:Y:S02]  /*4d30*/  STL [R1+0x224], R20 ;  /* 0x0002241401007387 */ /* 0x0001e40000100800 */
[----:B0-----:R-:W-:-:S06]  /*4d40*/  CS2R R20, SRZ ;  /* 0x0000000000147805 */ /* 0x001fcc000001ff00 */
[----:B------:R0:W4:Y:S04]  /*4d50*/  @!P1 LDG.E.64 R20, desc[UR10][R40.64] ;  /* 0x0000000a28149981 */ /* 0x000128000c1e1b00 */
[----:B------:R1:W-:Y:S01]  /*4d60*/  STL [R1+0x3a8], R9 ;  /* 0x0003a80901007387 */ /* 0x0003e20000100800 */
[----:B------:R-:W-:Y:S01]  /*4d70*/  @!P0 MOV R17, R3 ;  /* 0x0000000300118202 */ /* 0x000fe20000000f00 */
[----:B-1----:R-:W-:Y:S01]  /*4d80*/  HFMA2 R9, -RZ, RZ, 0, 0 ;  /* 0x00000000ff097431 */ /* 0x002fe200000001ff */
[----:B---3--:R-:W-:Y:S02]  /*4d90*/  @!P0 MOV R16, R18 ;  /* 0x0000001200108202 */ /* 0x008fe40000000f00 */
[----:B------:R-:W-:Y:S02]  /*4da0*/  @!P2 MOV R9, R15 ;  /* 0x0000000f0009a202 */ /* 0x000fe40000000f00 */
[----:B------:R-:W-:Y:S01]  /*4db0*/  LOP3.LUT P2, RZ, R0, 0x100, RZ, 0xc0, !PT ;  /* 0x0000010000ff7812 */ /* 0x000fe2000784c0ff */
[----:B------:R-:W-:Y:S04]  /*4dc0*/  STL [R1+0x394], R17 ;  /* 0x0003941101007387 */ /* 0x000fe80000100800 */
[----:B------:R1:W-:Y:S02]  /*4dd0*/  STL [R1+0x214], R16 ;  /* 0x0002141001007387 */ /* 0x0003e40000100800 */
[----:B-1----:R-:W-:-:S02]  /*4de0*/  CS2R R16, SRZ ;  /* 0x0000000000107805 */ /* 0x002fc4000001ff00 */
[----:B0-----:R-:W-:Y:S02]  /*4df0*/  MOV R40, R38 ;  /* 0x0000002600287202 */ /* 0x001fe40000000f00 */
[----:B------:R-:W-:Y:S02]  /*4e00*/  MOV R41, R39 ;  /* 0x0000002700297202 */ /* 0x000fe40000000f00 */
[----:B------:R-:W-:Y:S02]  /*4e10*/  MOV R38, R36 ;  /* 0x0000002400267202 */ /* 0x000fe40000000f00 */
[----:B------:R-:W-:Y:S01]  /*4e20*/  MOV R39, R37 ;  /* 0x0000002500277202 */ /* 0x000fe20000000f00 */
[----:B--2---:R0:W2:Y:S02]  /*4e30*/  @!P2 LDG.E.64 R16, desc[UR10][R12.64] ;  /* 0x0000000a0c10a981 */ /* 0x0040a4000c1e1b00 */
[----:B0-----:R-:W-:-:S06]  /*4e40*/  CS2R R12, SRZ ;  /* 0x00000000000c7805 */ /* 0x001fcc000001ff00 */
[----:B------:R-:W3:Y:S04]  /*4e50*/  @!P2 LDG.E.64 R12, desc[UR10][R38.64] ;  /* 0x0000000a260ca981 */ /* 0x000ee8000c1e1b00 */
[----:B------:R0:W-:Y:S02]  /*4e60*/  STL [R1+0x220], R9 ;  /* 0x0002200901007387 */ /* 0x0001e40000100800 */
[----:B0-----:R-:W-:Y:S01]  /*4e70*/  HFMA2 R9, -RZ, RZ, 0, 0 ;  /* 0x00000000ff097431 */ /* 0x001fe200000001ff */
[----:B------:R-:W-:Y:S02]  /*4e80*/  @!P1 MOV R9, R10 ;  /* 0x0000000a00099202 */ /* 0x000fe40000000f00 */
[----:B------:R-:W-:-:S03]  /*4e90*/  MOV R36, R26 ;  /* 0x0000001a00247202 */ /* 0x000fc60000000f00 */
[----:B------:R0:W-:Y:S01]  /*4ea0*/  STL [R1+0x3a0], R9 ;  /* 0x0003a00901007387 */ /* 0x0001e20000100800 */
[----:B------:R-:W-:Y:S02]  /*4eb0*/  MOV R37, R27 ;  /* 0x0000001b00257202 */ /* 0x000fe40000000f00 */
[----:B------:R-:W-:Y:S02]  /*4ec0*/  MOV R26, R44 ;  /* 0x0000002c001a7202 */ /* 0x000fe40000000f00 */
[----:B------:R-:W-:Y:S02]  /*4ed0*/  MOV R27, R45 ;  /* 0x0000002d001b7202 */ /* 0x000fe40000000f00 */
[----:B------:R-:W-:Y:S01]  /*4ee0*/  MOV R44, R50 ;  /* 0x00000032002c7202 */ /* 0x000fe20000000f00 */
[----:B0-----:R-:W-:Y:S01]  /*4ef0*/  HFMA2 R9, -RZ, RZ, 0, 0 ;  /* 0x00000000ff097431 */ /* 0x001fe200000001ff */
[----:B------:R-:W-:Y:S02]  /*4f00*/  MOV R45, R51 ;  /* 0x00000033002d7202 */ /* 0x000fe40000000f00 */
[----:B------:R-:W-:-:S02]  /*4f10*/  CS2R R50, SRZ ;  /* 0x0000000000327805 */ /* 0x000fc4000001ff00 */
[----:B----4-:R-:W-:Y:S02]  /*4f20*/  @!P1 MOV R50, R20 ;  /* 0x0000001400329202 */ /* 0x010fe40000000f00 */
[----:B------:R-:W-:Y:S02]  /*4f30*/  @!P1 MOV R9, R11 ;  /* 0x0000000b00099202 */ /* 0x000fe40000000f00 */
[----:B------:R-:W-:Y:S02]  /*4f40*/  @!P1 MOV R51, R21 ;  /* 0x0000001500339202 */ /* 0x000fe40000000f00 */
[----:B------:R-:W-:Y:S02]  /*4f50*/  LOP3.LUT P1, RZ, R0, 0x80, RZ, 0xc0, !PT ;  /* 0x0000008000ff7812 */ /* 0x000fe4000782c0ff */
[----:B------:R-:W-:Y:S02]  /*4f60*/  CS2R R10, SRZ ;  /* 0x00000000000a7805 */ /* 0x000fe4000001ff00 */
[----:B------:R-:W-:-:S05]  /*4f70*/  @!P0 MOV R7, R2 ;  /* 0x0000000200078202 */ /* 0x000fca0000000f00 */
[----:B------:R0:W-:Y:S04]  /*4f80*/  STL [R1+0x390], R7 ;  /* 0x0003900701007387 */ /* 0x0001e80000100800 */
[----:B------:R1:W4:Y:S01]  /*4f90*/  @!P1 LDG.E.64 R10, desc[UR10][R24.64] ;  /* 0x0000000a180a9981 */ /* 0x000322000c1e1b00 */
[----:B0-----:R-:W-:Y:S01]  /*4fa0*/  HFMA2 R7, -RZ, RZ, 0, 0 ;  /* 0x00000000ff077431 */ /* 0x001fe200000001ff */
[----:B-1----:R-:W-:Y:S02]  /*4fb0*/  MOV R24, R40 ;  /* 0x0000002800187202 */ /* 0x002fe40000000f00 */
[----:B------:R-:W-:Y:S02]  /*4fc0*/  MOV R25, R41 ;  /* 0x0000002900197202 */ /* 0x000fe40000000f00 */
[----:B------:R-:W4:Y:S01]  /*4fd0*/  LDL.LU.64 R40, [R1+0x358] ;  /* 0x0003580001287983 */ /* 0x000f220000300a00 */
[----:B------:R-:W-:-:S02]  /*4fe0*/  @!P0 MOV R7, R19 ;  /* 0x0000001300078202 */ /* 0x000fc40000000f00 */
[----:B------:R-:W-:Y:S01]  /*4ff0*/  LOP3.LUT P0, RZ, R0, 0x40, RZ, 0xc0, !PT ;  /* 0x0000004000ff7812 */ /* 0x000fe2000780c0ff */
[----:B------:R0:W-:Y:S01]  /*5000*/  STL.64 [R1+0x180], R14 ;  /* 0x0001800e01007387 */ /* 0x0001e20000100a00 */
[----:B------:R-:W-:-:S03]  /*5010*/  MOV R38, R36 ;  /* 0x0000002400267202 */ /* 0x000fc60000000f00 */
[----:B------:R1:W-:Y:S01]  /*5020*/  STL [R1+0x210], R7 ;  /* 0x0002100701007387 */ /* 0x0003e20000100800 */
[----:B------:R-:W-:-:S03]  /*5030*/  MOV R39, R37 ;  /* 0x0000002500277202 */ /* 0x000fc60000000f00 */
[----:B------:R1:W-:Y:S01]  /*5040*/  STL.64 [R1+0x90], R2 ;  /* 0x0000900201007387 */ /* 0x0003e20000100a00 */
[----:B0-----:R-:W-:Y:S01]  /*5050*/  CS2R R14, SRZ ;  /* 0x00000000000e7805 */ /* 0x001fe2000001ff00 */
[----:B-1----:R-:W-:-:S05]  /*5060*/  HFMA2 R7, -RZ, RZ, 0, 0 ;  /* 0x00000000ff077431 */ /* 0x002fca00000001ff */
[----:B------:R0:W4:Y:S01]  /*5070*/  @!P1 LDG.E.64 R14, desc[UR10][R38.64] ;  /* 0x0000000a260e9981 */ /* 0x000122000c1e1b00 */
[----:B------:R-:W-:Y:S02]  /*5080*/  CS2R R2, SRZ ;  /* 0x0000000000027805 */ /* 0x000fe4000001ff00 */
[----:B------:R-:W-:-:S04]  /*5090*/  MOV R36, R30 ;  /* 0x0000001e00247202 */ /* 0x000fc80000000f00 */
[----:B------:R-:W4:Y:S01]  /*50a0*/  @!P0 LDG.E.64 R2, desc[UR10][R24.64] ;  /* 0x0000000a18028981 */ /* 0x000f22000c1e1b00 */
[----:B------:R-:W-:Y:S02]  /*50b0*/  MOV R37, R31 ;  /* 0x0000001f00257202 */ /* 0x000fe40000000f00 */
[----:B------:R-:W-:Y:S02]  /*50c0*/  MOV R30, R44 ;  /* 0x0000002c001e7202 */ /* 0x000fe40000000f00 */
[----:B------:R-:W-:Y:S01]  /*50d0*/  MOV R31, R45 ;  /* 0x0000002d001f7202 */ /* 0x000fe20000000f00 */
[----:B------:R-:W4:Y:S01]  /*50e0*/  LDL.LU.64 R24, [R1+0x340] ;  /* 0x0003400001187983 */ /* 0x000f220000300a00 */
[----:B------:R-:W-:Y:S02]  /*50f0*/  MOV R44, R4 ;  /* 0x00000004002c7202 */ /* 0x000fe40000000f00 */
[----:B------:R-:W-:Y:S02]  /*5100*/  MOV R45, R5 ;  /* 0x00000005002d7202 */ /* 0x000fe40000000f00 */
[----:B------:R-:W-:-:S02]  /*5110*/  MOV R4, R52 ;  /* 0x0000003400047202 */ /* 0x000fc40000000f00 */
[----:B------:R-:W-:Y:S02]  /*5120*/  MOV R5, R53 ;  /* 0x0000003500057202 */ /* 0x000fe40000000f00 */
[----:B------:R-:W-:Y:S02]  /*5130*/  CS2R R52, SRZ ;  /* 0x0000000000347805 */ /* 0x000fe4000001ff00 */
[----:B--2---:R-:W-:-:S05]  /*5140*/  @!P2 MOV R7, R16 ;  /* 0x000000100007a202 */ /* 0x004fca0000000f00 */
[----:B------:R1:W-:Y:S02]  /*5150*/  STL [R1+0x378], R7 ;  /* 0x0003780701007387 */ /* 0x0003e40000100800 */
[----:B-1----:R-:W-:Y:S01]  /*5160*/  HFMA2 R7, -RZ, RZ, 0, 0 ;  /* 0x00000000ff077431 */ /* 0x002fe200000001ff */
[----:B---3--:R-:W-:Y:S02]  /*5170*/  @!P2 MOV R53, R12 ;  /* 0x0000000c0035a202 */ /* 0x008fe40000000f00 */
[----:B------:R-:W-:Y:S02]  /*5180*/  @!P2 MOV R52, R13 ;  /* 0x0000000d0034a202 */ /* 0x000fe40000000f00 */
[----:B------:R-:W-:Y:S02]  /*5190*/  @!P2 MOV R7, R17 ;  /* 0x000000110007a202 */ /* 0x000fe40000000f00 */
[----:B------:R-:W-:Y:S01]  /*51a0*/  LOP3.LUT P2, RZ, R0, 0x20, RZ, 0xc0, !PT ;  /* 0x0000002000ff7812 */ /* 0x000fe2000784c0ff */
[----:B------:R1:W-:Y:S02]  /*51b0*/  STL.64 [R1+0x98], R16 ;  /* 0x0000981001007387 */ /* 0x0003e40000100a00 */
[----:B-1----:R-:W-:-:S10]  /*51c0*/  CS2R R16, SRZ ;  /* 0x0000000000107805 */ /* 0x002fd4000001ff00 */
[----:B------:R-:W2:Y:S04]  /*51d0*/  @!P2 LDG.E.64 R16, desc[UR10][R42.64] ;  /* 0x0000000a2a10a981 */ /* 0x000ea8000c1e1b00 */
[----:B------:R-:W3:Y:S04]  /*51e0*/  LDL.LU.64 R42, [R1+0x328] ;  /* 0x00032800012a7983 */ /* 0x000ee80000300a00 */
[----:B------:R1:W-:Y:S02]  /*51f0*/  STL.64 [R1+0x188], R20 ;  /* 0x0001881401007387 */ /* 0x0003e40000100a00 */
[----:B-1----:R-:W-:-:S02]  /*5200*/  CS2R R20, SRZ ;  /* 0x0000000000147805 */ /* 0x002fc4000001ff00 */
[----:B------:R1:W-:Y:S02]  /*5210*/  STL [R1+0x37c], R7 ;  /* 0x00037c0701007387 */ /* 0x0003e40000100800 */
[----:B-1----:R-:W-:Y:S02]  /*5220*/  HFMA2 R7, -RZ, RZ, 0, 0 ;  /* 0x00000000ff077431 */ /* 0x002fe400000001ff */
[----:B----4-:R-:W4:Y:S01]  /*5230*/  @!P0 LDG.E.64 R20, desc[UR10][R40.64] ;  /* 0x0000000a28148981 */ /* 0x010f22000c1e1b00 */
[----:B------:R-:W-:Y:S02]  /*5240*/  @!P1 MOV R7, R10 ;  /* 0x0000000a00079202 */ /* 0x000fe40000000f00 */
[----:B0-----:R-:W-:Y:S01]  /*5250*/  MOV R39, R37 ;  /* 0x0000002500277202 */ /* 0x001fe20000000f00 */
[----:B------:R-:W-:Y:S02]  /*5260*/  HFMA2 R37, -RZ, RZ, 0, 0 ;  /* 0x00000000ff257431 */ /* 0x000fe400000001ff */
[----:B------:R0:W-:Y:S01]  /*5270*/  STL [R1+0x360], R7 ;  /* 0x0003600701007387 */ /* 0x0001e20000100800 */
[----:B------:R-:W-:-:S03]  /*5280*/  MOV R38, R36 ;  /* 0x0000002400267202 */ /* 0x000fc60000000f00 */
[----:B------:R1:W-:Y:S01]  /*5290*/  STL.64 [R1+0x190], R18 ;  /* 0x0001901201007387 */ /* 0x0003e20000100a00 */
[----:B------:R-:W-:Y:S01]  /*52a0*/  MOV R36, RZ ;  /* 0x000000ff00247202 */ /* 0x000fe20000000f00 */
[----:B0-----:R-:W-:Y:S01]  /*52b0*/  HFMA2 R7, -RZ, RZ, 0, 0 ;  /* 0x00000000ff077431 */ /* 0x001fe200000001ff */
[----:B-1----:R-:W-:Y:S02]  /*52c0*/  CS2R R18, SRZ ;  /* 0x0000000000127805 */ /* 0x002fe4000001ff00 */
[----:B------:R-:W-:Y:S02]  /*52d0*/  @!P1 MOV R7, R11 ;  /* 0x0000000b00079202 */ /* 0x000fe40000000f00 */
[----:B------:R-:W-:Y:S02]  /*52e0*/  @!P1 MOV R36, R14 ;  /* 0x0000000e00249202 */ /* 0x000fe40000000f00 */
[----:B------:R-:W-:Y:S02]  /*52f0*/  @!P1 MOV R37, R15 ;  /* 0x0000000f00259202 */ /* 0x000fe40000000f00 */
[----:B------:R-:W-:Y:S01]  /*5300*/  LOP3.LUT P1, RZ, R0, 0x10, RZ, 0xc0, !PT ;  /* 0x0000001000ff7812 */ /* 0x000fe2000782c0ff */
[----:B------:R0:W-:Y:S04]  /*5310*/  STL.64 [R1+0x198], R12 ;  /* 0x0001980c01007387 */ /* 0x0001e80000100a00 */
[----:B------:R1:W-:Y:S04]  /*5320*/  STL.64 [R1+0x490], R52 ;  /* 0x0004903401007387 */ /* 0x0003e80000100a00 */
[----:B------:R-:W2:Y:S01]  /*5330*/  @!P2 LDG.E.64 R18, desc[UR10][R24.64] ;  /* 0x0000000a1812a981 */ /* 0x000ea2000c1e1b00 */
[----:B0-----:R-:W-:-:S02]  /*5340*/  CS2R R12, SRZ ;  /* 0x00000000000c7805 */ /* 0x001fc4000001ff00 */
[----:B-1----:R-:W-:Y:S02]  /*5350*/  MOV R52, R22 ;  /* 0x0000001600347202 */ /* 0x002fe40000000f00 */
[----:B------:R-:W-:-:S05]  /*5360*/  MOV R53, R23 ;  /* 0x0000001700357202 */ /* 0x000fca0000000f00 */
[----:B------:R0:W2:Y:S04]  /*5370*/  @!P1 LDG.E.64 R12, desc[UR10][R52.64] ;  /* 0x0000000a340c9981 */ /* 0x0000a8000c1e1b00 */
[----:B------:R1:W-:Y:S02]  /*5380*/  STL.64 [R1+0xa0], R10 ;  /* 0x0000a00a01007387 */ /* 0x0003e40000100a00 */
[----:B-1----:R-:W-:Y:S02]  /*5390*/  CS2R R10, SRZ ;  /* 0x00000000000a7805 */ /* 0x002fe4000001ff00 */
[----:B------:R-:W-:Y:S02]  /*53a0*/  MOV R22, R30 ;  /* 0x0000001e00167202 */ /* 0x000fe40000000f00 */
[----:B------:R-:W-:-:S02]  /*53b0*/  MOV R23, R31 ;  /* 0x0000001f00177202 */ /* 0x000fc40000000f00 */
[----:B------:R-:W2:Y:S01]  /*53c0*/  LDL.LU.64 R30, [R1+0x310] ;  /* 0x00031000011e7983 */ /* 0x000ea20000300a00 */
[----:B0-----:R-:W-:Y:S02]  /*53d0*/  MOV R52, R34 ;  /* 0x0000002200347202 */ /* 0x001fe40000000f00 */
[----:B------:R-:W-:Y:S02]  /*53e0*/  MOV R53, R35 ;  /* 0x0000002300357202 */ /* 0x000fe40000000f00 */
[----:B------:R-:W2:Y:S04]  /*53f0*/  LDL.LU.64 R34, [R1+0x2e0] ;  /* 0x0002e00001227983 */ /* 0x000ea80000300a00 */
[----:B---3--:R-:W3:Y:S04]  /*5400*/  @!P1 LDG.E.64 R10, desc[UR10][R42.64] ;  /* 0x0000000a2a0a9981 */ /* 0x008ee8000c1e1b00 */
[----:B------:R0:W-:Y:S02]  /*5410*/  STL [R1+0x364], R7 ;  /* 0x0003640701007387 */ /* 0x0001e40000100800 */
[----:B0-----:R-:W-:Y:S01]  /*5420*/  HFMA2 R7, -RZ, RZ, 0, 0 ;  /* 0x00000000ff077431 */ /* 0x001fe200000001ff */
[----:B------:R-:W-:-:S05]  /*5430*/  @!P0 MOV R7, R2 ;  /* 0x0000000200078202 */ /* 0x000fca0000000f00 */
[----:B------:R0:W-:Y:S01]  /*5440*/  STL [R1+0x348], R7 ;  /* 0x0003480701007387 */ /* 0x0001e20000100800 */
[----:B------:R-:W-:Y:S02]  /*5450*/  MOV R40, R38 ;  /* 0x0000002600287202 */ /* 0x000fe40000000f00 */
[----:B------:R-:W-:Y:S02]  /*5460*/  MOV R41, R39 ;  /* 0x0000002700297202 */ /* 0x000fe40000000f00 */
[----:B------:R-:W-:Y:S01]  /*5470*/  CS2R R38, SRZ ;  /* 0x0000000000267805 */ /* 0x000fe2000001ff00 */
[----:B0-----:R-:W-:Y:S01]  /*5480*/  HFMA2 R7, -RZ, RZ, 0, 0 ;  /* 0x00000000ff077431 */ /* 0x001fe200000001ff */
[----:B----4-:R-:W-:Y:S02]  /*5490*/  @!P0 MOV R38, R20 ;  /* 0x0000001400268202 */ /* 0x010fe40000000f00 */
[----:B------:R-:W-:Y:S02]  /*54a0*/  @!P0 MOV R39, R21 ;  /* 0x0000001500278202 */ /* 0x000fe40000000f00 */
[----:B------:R-:W-:-:S02]  /*54b0*/  @!P0 MOV R7, R3 ;  /* 0x0000000300078202 */ /* 0x000fc40000000f00 */
[----:B------:R-:W-:Y:S01]  /*54c0*/  LOP3.LUT P0, RZ, R0, 0x8, RZ, 0xc0, !PT ;  /* 0x0000000800ff7812 */ /* 0x000fe2000780c0ff */
[----:B------:R0:W-:Y:S04]  /*54d0*/  STL.64 [R1+0xa8], R2 ;  /* 0x0000a80201007387 */ /* 0x0001e80000100a00 */
[----:B------:R1:W-:Y:S01]  /*54e0*/  STL [R1+0x34c], R7 ;  /* 0x00034c0701007387 */ /* 0x0003e20000100800 */
[----:B0-----:R-:W-:Y:S01]  /*54f0*/  CS2R R2, SRZ ;  /* 0x0000000000027805 */ /* 0x001fe2000001ff00 */
[----:B-1----:R-:W-:-:S06]  /*5500*/  HFMA2 R7, -RZ, RZ, 0, 0 ;  /* 0x00000000ff077431 */ /* 0x002fcc00000001ff */
[----:B------:R0:W4:Y:S01]  /*5510*/  @!P0 LDG.E.64 R2, desc[UR10][R22.64] ;  /* 0x0000000a16028981 */ /* 0x000122000c1e1b00 */
[----:B--2---:R-:W-:-:S05]  /*5520*/  @!P2 MOV R7, R16 ;  /* 0x000000100007a202 */ /* 0x004fca0000000f00 */
[----:B------:R1:W-:Y:S01]  /*5530*/  STL [R1+0x338], R7 ;  /* 0x0003380701007387 */ /* 0x0003e20000100800 */
[----:B------:R-:W-:Y:S02]  /*5540*/  MOV R24, R40 ;  /* 0x0000002800187202 */ /* 0x000fe40000000f00 */
[----:B------:R-:W-:Y:S02]  /*5550*/  MOV R25, R41 ;  /* 0x0000002900197202 */ /* 0x000fe40000000f00 */
[----:B------:R-:W-:Y:S01]  /*5560*/  CS2R R40, SRZ ;  /* 0x0000000000287805 */ /* 0x000fe2000001ff00 */
[----:B-1----:R-:W-:Y:S01]  /*5570*/  HFMA2 R7, -RZ, RZ, 0, 0 ;  /* 0x00000000ff077431 */ /* 0x002fe200000001ff */
[----:B------:R-:W-:Y:S02]  /*5580*/  @!P2 MOV R40, R18 ;  /* 0x000000120028a202 */ /* 0x000fe40000000f00 */
[----:B------:R-:W-:Y:S02]  /*5590*/  @!P2 MOV R41, R19 ;  /* 0x000000130029a202 */ /* 0x000fe40000000f00 */
[----:B------:R-:W-:-:S02]  /*55a0*/  @!P2 MOV R7, R17 ;  /* 0x000000110007a202 */ /* 0x000fc40000000f00 */
[----:B------:R-:W-:-:S03]  /*55b0*/  LOP3.LUT P2, RZ, R0, 0x4, RZ, 0xc0, !PT ;  /* 0x0000000400ff7812 */ /* 0x000fc6000784c0ff */
[----:B------:R1:W-:Y:S01]  /*55c0*/  STL [R1+0x33c], R7 ;  /* 0x00033c0701007387 */ /* 0x0003e20000100800 */
[----:B0-----:R-:W-:-:S03]  /*55d0*/  CS2R R22, SRZ ;  /* 0x0000000000167805 */ /* 0x001fc6000001ff00 */
[----:B------:R0:W-:Y:S01]  /*55e0*/  STL.64 [R1+0x498], R36 ;  /* 0x0004982401007387 */ /* 0x0001e20000100a00 */
[----:B-1----:R-:W-:Y:S01]  /*55f0*/  HFMA2 R7, -RZ, RZ, 0, 0 ;  /* 0x00000000ff077431 */ /* 0x002fe200000001ff */
[----:B0-----:R-:W-:Y:S02]  /*5600*/  MOV R36, R24 ;  /* 0x0000001800247202 */ /* 0x001fe40000000f00 */
[----:B------:R-:W-:Y:S02]  /*5610*/  MOV R37, R25 ;  /* 0x0000001900257202 */ /* 0x000fe40000000f00 */
[----:B------:R-:W-:Y:S02]  /*5620*/  @!P1 MOV R7, R12 ;  /* 0x0000000c00079202 */ /* 0x000fe40000000f00 */
[----:B------:R-:W-:Y:S01]  /*5630*/  CS2R R42, SRZ ;  /* 0x00000000002a7805 */ /* 0x000fe2000001ff00 */
[----:B------:R-:W-:Y:S04]  /*5640*/  STL.64 [R1+0x1a0], R14 ;  /* 0x0001a00e01007387 */ /* 0x000fe80000100a00 */
[----:B------:R-:W2:Y:S04]  /*5650*/  @!P2 LDG.E.64 R22, desc[UR10][R36.64] ;  /* 0x0000000a2416a981 */ /* 0x000ea8000c1e1b00 */
[----:B------:R0:W-:Y:S04]  /*5660*/  STL [R1+0x340], R7 ;  /* 0x0003400701007387 */ /* 0x0001e80000100800 */
[----:B------:R1:W-:Y:S04]  /*5670*/  STL.64 [R1+0x1b0], R18 ;  /* 0x0001b01201007387 */ /* 0x0003e80000100a00 */
[----:B------:R-:W2:Y:S01]  /*5680*/  LDL.LU.64 R24, [R1+0x2f8] ;  /* 0x0002f80001187983 */ /* 0x000ea20000300a00 */
[----:B0-----:R-:W-:Y:S01]  /*5690*/  HFMA2 R7, -RZ, RZ, 0, 0 ;  /* 0x00000000ff077431 */ /* 0x001fe200000001ff */
[----:B------:R-:W-:-:S02]  /*56a0*/  @!P1 MOV R7, R13 ;  /* 0x0000000d00079202 */ /* 0x000fc40000000f00 */
[----:B------:R-:W-:Y:S02]  /*56b0*/  CS2R R14, SRZ ;  /* 0x00000000000e7805 */ /* 0x000fe4000001ff00 */
[----:B-1----:R-:W-:-:S04]  /*56c0*/  CS2R R18, SRZ ;  /* 0x0000000000127805 */ /* 0x002fc8000001ff00 */
[----:B------:R0:W2:Y:S04]  /*56d0*/  @!P0 LDG.E.64 R14, desc[UR10][R30.64] ;  /* 0x0000000a1e0e8981 */ /* 0x0000a8000c1e1b00 */
[----:B------:R1:W-:Y:S02]  /*56e0*/  STL.64 [R1+0x1a8], R20 ;  /* 0x0001a81401007387 */ /* 0x0003e40000100a00 */
[----:B-1----:R-:W-:Y:S02]  /*56f0*/  CS2R R20, SRZ ;  /* 0x0000000000147805 */ /* 0x002fe4000001ff00 */
[----:B---3--:R-:W-:Y:S02]  /*5700*/  @!P1 MOV R42, R10 ;  /* 0x0000000a002a9202 */ /* 0x008fe40000000f00 */
[----:B------:R-:W-:-:S02]  /*5710*/  @!P1 MOV R43, R11 ;  /* 0x0000000b002b9202 */ /* 0x000fc40000000f00 */
[----:B------:R-:W-:-:S13]  /*5720*/  LOP3.LUT P1, RZ, R0, 0x2, RZ, 0xc0, !PT ;  /* 0x0000000200ff7812 */ /* 0x000fda000782c0ff */
[----:B------:R-:W3:Y:S04]  /*5730*/  @!P1 LDG.E.64 R18, desc[UR10][R52.64] ;  /* 0x0000000a34129981 */ /* 0x000ee8000c1e1b00 */
[----:B------:R-:W3:Y:S04]  /*5740*/  @!P1 LDG.E.64 R20, desc[UR10][R34.64] ;  /* 0x0000000a22149981 */ /* 0x000ee8000c1e1b00 */
[----:B------:R1:W-:Y:S02]  /*5750*/  STL [R1+0x358], R7 ;  /* 0x0003580701007387 */ /* 0x0003e40000100800 */
[----:B-1----:R-:W-:Y:S01]  /*5760*/  HFMA2 R7, -RZ, RZ, 0, 0 ;  /* 0x00000000ff077431 */ /* 0x002fe200000001ff */
[----:B----4-:R-:W-:-:S05]  /*5770*/  @!P0 MOV R7, R2 ;  /* 0x0000000200078202 */ /* 0x010fca0000000f00 */
[----:B------:R1:W-:Y:S02]  /*5780*/  STL [R1+0x35c], R7 ;  /* 0x00035c0701007387 */ /* 0x0003e40000100800 */
[----:B-1----:R-:W-:Y:S01]  /*5790*/  HFMA2 R7, -RZ, RZ, 0, 0 ;  /* 0x00000000ff077431 */ /* 0x002fe200000001ff */
[----:B------:R-:W-:-:S05]  /*57a0*/  @!P0 MOV R7, R3 ;  /* 0x0000000300078202 */ /* 0x000fca0000000f00 */
[----:B------:R1:W-:Y:S02]  /*57b0*/  STL [R1+0x3c8], R7 ;  /* 0x0003c80701007387 */ /* 0x0003e40000100800 */
[----:B-1----:R-:W-:Y:S02]  /*57c0*/  HFMA2 R7, -RZ, RZ, 0, 0 ;  /* 0x00000000ff077431 */ /* 0x002fe400000001ff */
[----:B------:R-:W-:Y:S01]  /*57d0*/  STL.64 [R1+0xb0], R16 ;  /* 0x0000b01001007387 */ /* 0x000fe20000100a00 */
[----:B--2---:R-:W-:-:S05]  /*57e0*/  @!P2 MOV R7, R22 ;  /* 0x000000160007a202 */ /* 0x004fca0000000f00 */
[----:B------:R1:W-:Y:S02]  /*57f0*/  STL [R1+0x3cc], R7 ;  /* 0x0003cc0701007387 */ /* 0x0003e40000100800 */
[----:B-1----:R-:W-:Y:S01]  /*5800*/  HFMA2 R7, -RZ, RZ, 0, 0 ;  /* 0x00000000ff077431 */ /* 0x002fe200000001ff */
[----:B------:R-:W-:Y:S02]  /*5810*/  CS2R R16, SRZ ;  /* 0x0000000000107805 */ /* 0x000fe4000001ff00 */
[----:B------:R-:W-:-:S04]  /*5820*/  @!P2 MOV R7, R23 ;  /* 0x000000170007a202 */ /* 0x000fc80000000f00 */
[----:B------:R1:W2:Y:S04]  /*5830*/  @!P2 LDG.E.64 R16, desc[UR10][R24.64] ;  /* 0x0000000a1810a981 */ /* 0x0002a8000c1e1b00 */
[----:B------:R4:W-:Y:S01]  /*5840*/  STL [R1+0x418], R7 ;  /* 0x0004180701007387 */ /* 0x0009e20000100800 */
[----:B0-----:R-:W-:Y:S02]  /*5850*/  MOV R30, R44 ;  /* 0x0000002c001e7202 */ /* 0x001fe40000000f00 */
[----:B------:R-:W-:Y:S02]  /*5860*/  MOV R31, R45 ;  /* 0x0000002d001f7202 */ /* 0x000fe40000000f00 */
[----:B------:R-:W-:Y:S01]  /*5870*/  CS2R R44, SRZ ;  /* 0x00000000002c7805 */ /* 0x000fe2000001ff00 */
[----:B----4-:R-:W-:Y:S01]  /*5880*/  HFMA2 R7, -RZ, RZ, 0, 0 ;  /* 0x00000000ff077431 */ /* 0x010fe200000001ff */
[----:B------:R-:W-:-:S02]  /*5890*/  @!P0 MOV R44, R14 ;  /* 0x0000000e002c8202 */ /* 0x000fc40000000f00 */
[----:B------:R-:W-:Y:S02]  /*58a0*/  @!P0 MOV R45, R15 ;  /* 0x0000000f002d8202 */ /* 0x000fe40000000f00 */
[----:B------:R-:W-:Y:S02]  /*58b0*/  LOP3.LUT P0, RZ, R0, 0x1, RZ, 0xc0, !PT ;  /* 0x0000000100ff7812 */ /* 0x000fe4000780c0ff */
[----:B-1----:R-:W-:Y:S02]  /*58c0*/  MOV R24, R32 ;  /* 0x0000002000187202 */ /* 0x002fe40000000f00 */
[----:B------:R-:W-:Y:S02]  /*58d0*/  MOV R25, R33 ;  /* 0x0000002100197202 */ /* 0x000fe40000000f00 */
[----:B------:R-:W-:Y:S02]  /*58e0*/  MOV R32, R28 ;  /* 0x0000001c00207202 */ /* 0x000fe40000000f00 */
[----:B------:R-:W-:Y:S01]  /*58f0*/  MOV R33, R29 ;  /* 0x0000001d00217202 */ /* 0x000fe20000000f00 */
[----:B------:R0:W-:Y:S01]  /*5900*/  STL.64 [R1+0x1b8], R10 ;  /* 0x0001b80a01007387 */ /* 0x0001e20000100a00 */
[----:B------:R-:W-:-:S02]  /*5910*/  MOV R52, R32 ;  /* 0x0000002000347202 */ /* 0x000fc40000000f00 */
[----:B------:R-:W-:Y:S02]  /*5920*/  MOV R53, R33 ;  /* 0x0000002100357202 */ /* 0x000fe40000000f00 */
[----:B------:R-:W-:Y:S02]  /*5930*/  MOV R32, R26 ;  /* 0x0000001a00207202 */ /* 0x000fe40000000f00 */
[----:B------:R-:W-:Y:S02]  /*5940*/  MOV R33, R27 ;  /* 0x0000001b00217202 */ /* 0x000fe40000000f00 */
[----:B------:R-:W4:Y:S01]  /*5950*/  LDL.LU.64 R26, [R1+0x270] ;  /* 0x00027000011a7983 */ /* 0x000f220000300a00 */
[----:B------:R-:W-:Y:S02]  /*5960*/  MOV R34, R48 ;  /* 0x0000003000227202 */ /* 0x000fe40000000f00 */
[----:B0-----:R-:W-:Y:S02]  /*5970*/  CS2R R10, SRZ ;  /* 0x00000000000a7805 */ /* 0x001fe4000001ff00 */
[----:B------:R-:W-:-:S02]  /*5980*/  MOV R35, R49 ;  /* 0x0000003100237202 */ /* 0x000fc40000000f00 */
[----:B------:R-:W-:Y:S01]  /*5990*/  CS2R R48, SRZ ;  /* 0x0000000000307805 */ /* 0x000fe2000001ff00 */
[----:B------:R0:W-:Y:S01]  /*59a0*/  STL.64 [R1+0xc0], R2 ;  /* 0x0000c00201007387 */ /* 0x0001e20000100a00 */
[----:B------:R-:W-:Y:S02]  /*59b0*/  MOV R28, R46 ;  /* 0x0000002e001c7202 */ /* 0x000fe40000000f00 */
[----:B------:R-:W-:Y:S01]  /*59c0*/  MOV R29, R47 ;  /* 0x0000002f001d7202 */ /* 0x000fe20000000f00 */
[----:B------:R-:W4:Y:S01]  /*59d0*/  @!P0 LDG.E.64 R10, desc[UR10][R4.64] ;  /* 0x0000000a040a8981 */ /* 0x000f22000c1e1b00 */
[----:B0-----:R-:W-:-:S03]  /*59e0*/  CS2R R2, SRZ ;  /* 0x0000000000027805 */ /* 0x001fc6000001ff00 */
[----:B------:R-:W4:Y:S04]  /*59f0*/  LDL.LU.64 R4, [R1+0x260] ;  /* 0x0002600001047983 */ /* 0x000f280000300a00 */
[----:B------:R0:W-:Y:S04]  /*5a00*/  STL.64 [R1+0xb8], R12 ;  /* 0x0000b80c01007387 */ /* 0x0001e80000100a00 */
[----:B------:R-:W4:Y:S01]  /*5a10*/  @!P0 LDG.E.64 R2, desc[UR10][R28.64] ;  /* 0x0000000a1c028981 */ /* 0x000f22000c1e1b00 */
[----:B0-----:R-:W-:-:S03]  /*5a20*/  CS2R R12, SRZ ;  /* 0x00000000000c7805 */ /* 0x001fc6000001ff00 */
[----:B------:R-:W4:Y:S04]  /*5a30*/  LDL.LU.64 R28, [R1+0x268] ;  /* 0x00026800011c7983 */ /* 0x000f280000300a00 */
[----:B------:R0:W-:Y:S02]  /*5a40*/  STL.64 [R1+0x1c0], R14 ;  /* 0x0001c00e01007387 */ /* 0x0001e40000100a00 */
[----:B0-----:R-:W-:Y:S02]  /*5a50*/  CS2R R14, SRZ ;  /* 0x00000000000e7805 */ /* 0x001fe4000001ff00 */
[----:B------:R0:W-:Y:S04]  /*5a60*/  STL [R1+0x3a4], R9 ;  /* 0x0003a40901007387 */ /* 0x0001e80000100800 */
[----:B0-----:R-:W4:Y:S04]  /*5a70*/  LDL.LU R9, [R1+0x4ac] ;  /* 0x0004ac0001097983 */ /* 0x001f280000300800 */
[----:B------:R0:W-:Y:S04]  /*5a80*/  STL [R1+0x21c], R50 ;  /* 0x00021c3201007387 */ /* 0x0001e80000100800 */
[----:B------:R1:W-:Y:S04]  /*5a90*/  STL [R1+0x218], R51 ;  /* 0x0002183301007387 */ /* 0x0003e80000100800 */
[----:B0-----:R-:W4:Y:S04]  /*5aa0*/  LDL.LU R50, [R1+0x4a8] ;  /* 0x0004a80001327983 */ /* 0x001f280000300800 */
[----:B-1----:R-:W4:Y:S01]  /*5ab0*/  LDL.LU R51, [R1+0x4a4] ;  /* 0x0004a40001337983 */ /* 0x002f220000300800 */
[----:B---3--:R-:W-:-:S05]  /*5ac0*/  @!P1 MOV R7, R18 ;  /* 0x0000001200079202 */ /* 0x008fca0000000f00 */
[----:B------:R0:W-:Y:S01]  /*5ad0*/  STL [R1+0x420], R7 ;  /* 0x0004200701007387 */ /* 0x0001e20000100800 */
[----:B------:R-:W-:Y:S02]  /*5ae0*/  @!P1 MOV R48, R20 ;  /* 0x0000001400309202 */ /* 0x000fe40000000f00 */
[----:B------:R-:W-:Y:S01]  /*5af0*/  @!P1 MOV R49, R21 ;  /* 0x0000001500319202 */ /* 0x000fe20000000f00 */
[----:B0-----:R-:W-:Y:S01]  /*5b00*/  HFMA2 R7, -RZ, RZ, 0, 0 ;  /* 0x00000000ff077431 */ /* 0x001fe200000001ff */
[----:B------:R-:W-:Y:S02]  /*5b10*/  @!P1 MOV R7, R19 ;  /* 0x0000001300079202 */ /* 0x000fe40000000f00 */
[----:B------:R-:W-:Y:S01]  /*5b20*/  LOP3.LUT P1, RZ, R0, 0x4000000, RZ, 0xc0, !PT ;  /* 0x0400000000ff7812 */ /* 0x000fe2000782c0ff */
[----:B------:R0:W-:-:S12]  /*5b30*/  STL.64 [R1+0x1d0], R20 ;  /* 0x0001d01401007387 */ /* 0x0001d80000100a00 */
[----:B------:R-:W3:Y:S04]  /*5b40*/  @!P1 LDG.E.64 R12, desc[UR10][R30.64] ;  /* 0x0000000a1e0c9981 */ /* 0x000ee8000c1e1b00 */
[----:B------:R-:W3:Y:S04]  /*5b50*/  @!P1 LDG.E.64 R14, desc[UR10][R34.64] ;  /* 0x0000000a220e9981 */ /* 0x000ee8000c1e1b00 */
[----:B------:R-:W3:Y:S01]  /*5b60*/  LDL.LU.64 R30, [R1+0x230] ;  /* 0x00023000011e7983 */ /* 0x000ee20000300a00 */
[----:B0-----:R-:W-:-:S03]  /*5b70*/  CS2R R20, SRZ ;  /* 0x0000000000147805 */ /* 0x001fc6000001ff00 */
[----:B------:R-:W3:Y:S04]  /*5b80*/  LDL.LU.64 R34, [R1+0x248] ;  /* 0x0002480001227983 */ /* 0x000ee80000300a00 */
[----:B------:R0:W3:Y:S02]  /*5b90*/  @!P3 LDG.E.64 R20, desc[UR10][R32.64] ;  /* 0x0000000a2014b981 */ /* 0x0000e4000c1e1b00 */
[----:B0-----:R-:W-:Y:S02]  /*5ba0*/  MOV R32, UR6 ;  /* 0x0000000600207c02 */ /* 0x001fe40008000f00 */
[----:B------:R-:W-:Y:S02]  /*5bb0*/  CS2R R46, SRZ ;  /* 0x00000000002e7805 */ /* 0x000fe4000001ff00 */
[----:B------:R-:W-:Y:S01]  /*5bc0*/  MOV R33, UR7 ;  /* 0x0000000700217c02 */ /* 0x000fe20008000f00 */
[----:B------:R0:W-:Y:S01]  /*5bd0*/  STL.64 [R1+0xc8], R22 ;  /* 0x0000c81601007387 */ /* 0x0001e20000100a00 */
[----:B------:R-:W1:Y:S04]  /*5be0*/  LDCU.U8 UR6, c[0x0][0x414] ;  /* 0x00008280ff0677ac */ /* 0x000e680008000000 */
[----:B------:R-:W3:Y:S01]  /*5bf0*/  LDG.E.64 R32, desc[UR10][R32.64] ;  /* 0x0000000a20207981 */ /* 0x000ee2000c1e1b00 */
[----:B0-----:R-:W-:-:S03]  /*5c00*/  CS2R R22, SRZ ;  /* 0x0000000000167805 */ /* 0x001fc6000001ff00 */
[----:B------:R0:W-:Y:S02]  /*5c10*/  STL.64 [R1+0xd0], R18 ;  /* 0x0000d01201007387 */ /* 0x0001e40000100a00 */
[----:B0-----:R-:W-:Y:S02]  /*5c20*/  CS2R R18, SRZ ;  /* 0x0000000000127805 */ /* 0x001fe4000001ff00 */
[----:B--2---:R-:W-:Y:S02]  /*5c30*/  @!P2 MOV R46, R16 ;  /* 0x00000010002ea202 */ /* 0x004fe40000000f00 */
[----:B------:R-:W-:Y:S02]  /*5c40*/  @!P2 MOV R47, R17 ;  /* 0x00000011002fa202 */ /* 0x000fe40000000f00 */
[----:B------:R-:W-:-:S13]  /*5c50*/  LOP3.LUT P2, RZ, R0, 0x8000000, RZ, 0xc0, !PT ;  /* 0x0800000000ff7812 */ /* 0x000fda000784c0ff */
[----:B------:R0:W2:Y:S02]  /*5c60*/  @!P2 LDG.E.64 R18, desc[UR10][R24.64] ;  /* 0x0000000a1812a981 */ /* 0x0000a4000c1e1b00 */
[----:B0-----:R-:W-:Y:S02]  /*5c70*/  CS2R R24, SRZ ;  /* 0x0000000000187805 */ /* 0x001fe4000001ff00 */
[----:B----4-:R0:W4:Y:S02]  /*5c80*/  @!P3 LDG.E.64 R22, desc[UR10][R26.64] ;  /* 0x0000000a1a16b981 */ /* 0x010124000c1e1b00 */
[----:B0-----:R-:W-:-:S06]  /*5c90*/  CS2R R26, SRZ ;  /* 0x00000000001a7805 */ /* 0x001fcc000001ff00 */
[----:B------:R0:W4:Y:S02]  /*5ca0*/  @!P4 LDG.E.64 R26, desc[UR10][R4.64] ;  /* 0x0000000a041ac981 */ /* 0x000124000c1e1b00 */
[----:B0-----:R-:W0:Y:S02]  /*5cb0*/  S2R R5, SR_TID.X ;  /* 0x0000000000057919 */ /* 0x001e240000002100 */
[----:B------:R1:W4:Y:S02]  /*5cc0*/  @!P4 LDG.E.64 R24, desc[UR10][R28.64] ;  /* 0x0000000a1c18c981 */ /* 0x000324000c1e1b00 */
[----:B-1----:R-:W-:Y:S02]  /*5cd0*/  CS2R R28, SRZ ;  /* 0x00000000001c7805 */ /* 0x002fe4000001ff00 */
[----:B------:R-:W-:Y:S01]  /*5ce0*/  STL [R1+0x428], R7 ;  /* 0x0004280701007387 */ /* 0x000fe20000100800 */
[----:B0-----:R-:W-:-:S05]  /*5cf0*/  LOP3.LUT R0, R5, 0xffff, RZ, 0xc0, !PT ;  /* 0x0000ffff05007812 */ /* 0x001fca00078ec0ff */
[----:B------:R-:W-:-:S05]  /*5d00*/  IMAD R0, R0, 0x751, RZ ;  /* 0x0000075100007824 */ /* 0x000fca00078e02ff */
[----:B------:R-:W-:-:S04]  /*5d10*/  SHF.R.U32.HI R0, RZ, 0x10, R0 ;  /* 0x00000010ff007819 */ /* 0x000fc80000011600 */
[----:B------:R-:W-:-:S05]  /*5d20*/  PRMT R0, R0, 0x9910, RZ ;  /* 0x0000991000007816 */ /* 0x000fca00000000ff */
[----:B------:R-:W-:-:S05]  /*5d30*/  IMAD R0, R0, 0x23, RZ ;  /* 0x0000002300007824 */ /* 0x000fca00078e02ff */
[----:B------:R-:W-:-:S04]  /*5d40*/  IADD3 R0, PT, PT, RZ, -R0, RZ ;  /* 0x80000000ff007210 */ /* 0x000fc80007ffe0ff */
[----:B------:R-:W-:-:S04]  /*5d50*/  PRMT R0, R0, 0x7710, RZ ;  /* 0x0000771000007816 */ /* 0x000fc800000000ff */
[----:B------:R-:W-:Y:S01]  /*5d60*/  IADD3 R0, PT, PT, R0, R5, RZ ;  /* 0x0000000500007210 */ /* 0x000fe20007ffe0ff */
[----:B------:R0:W-:Y:S03]  /*5d70*/  STL.64 [R1+0x1c8], R16 ;  /* 0x0001c81001007387 */ /* 0x0001e60000100a00 */
[----:B------:R-:W-:-:S04]  /*5d80*/  SHF.L.U32 R0, R0, 0x1, RZ ;  /* 0x0000000100007819 */ /* 0x000fc800000006ff */
[----:B------:R-:W-:Y:S02]  /*5d90*/  LOP3.LUT R36, R0, 0xffff, RZ, 0xc0, !PT ;  /* 0x0000ffff00247812 */ /* 0x000fe400078ec0ff */
[----:B------:R-:W-:Y:S02]  /*5da0*/  MOV R0, UR13 ;  /* 0x0000000d00007c02 */ /* 0x000fe40008000f00 */
[----:B0-----:R-:W-:-:S03]  /*5db0*/  CS2R R16, SRZ ;  /* 0x0000000000107805 */ /* 0x001fc6000001ff00 */
[----:B------:R-:W-:Y:S01]  /*5dc0*/  IMAD R0, R0, 0x46, R36 ;  /* 0x0000004600007824 */ /* 0x000fe200078e0224 */
[----:B------:R-:W-:Y:S04]  /*5dd0*/  STL [R1+0x478], R36 ;  /* 0x0004782401007387 */ /* 0x000fe80000100800 */
[----:B------:R0:W4:Y:S02]  /*5de0*/  @!P2 LDG.E.64 R16, desc[UR10][R52.64] ;  /* 0x0000000a3410a981 */ /* 0x000124000c1e1b00 */
[----:B0-----:R-:W0:Y:S02]  /*5df0*/  LDC.64 R52, c[0x0][0x3a8] ;  /* 0x0000ea00ff347b82 */ /* 0x001e240000000a00 */
[----:B---3--:R1:W3:Y:S02]  /*5e00*/  @!P5 LDG.E.64 R28, desc[UR10][R30.64] ;  /* 0x0000000a1e1cd981 */ /* 0x0082e4000c1e1b00 */
[----:B-1----:R-:W-:-:S06]  /*5e10*/  CS2R R30, SRZ ;  /* 0x00000000001e7805 */ /* 0x002fcc000001ff00 */
[----:B------:R1:W3:Y:S02]  /*5e20*/  @!P5 LDG.E.64 R30, desc[UR10][R34.64] ;  /* 0x0000000a221ed981 */ /* 0x0002e4000c1e1b00 */
[----:B-1----:R-:W-:-:S06]  /*5e30*/  CS2R R34, SRZ ;  /* 0x0000000000227805 */ /* 0x002fcc000001ff00 */
[----:B------:R1:W3:Y:S01]  /*5e40*/  @!P6 LDG.E.64 R34, desc[UR10][R8.64] ;  /* 0x0000000a0822e981 */ /* 0x0002e2000c1e1b00 */
[----:B------:R-:W-:Y:S01]  /*5e50*/  MOV R7, R33 ;  /* 0x0000002100077202 */ /* 0x000fe20000000f00 */
[----:B-1----:R-:W-:Y:S01]  /*5e60*/  HFMA2 R8, -RZ, RZ, 0, 0 ;  /* 0x00000000ff087431 */ /* 0x002fe200000001ff */
[----:B------:R-:W-:Y:S02]  /*5e70*/  MOV R4, R32 ;  /* 0x0000002000047202 */ /* 0x000fe40000000f00 */
[----:B------:R-:W-:Y:S02]  /*5e80*/  CS2R R32, SRZ ;  /* 0x0000000000207805 */ /* 0x000fe4000001ff00 */
[----:B------:R-:W-:-:S04]  /*5e90*/  @!P0 MOV R8, R2 ;  /* 0x0000000200088202 */ /* 0x000fc80000000f00 */
[----:B------:R1:W3:Y:S04]  /*5ea0*/  @!P6 LDG.E.64 R32, desc[UR10][R50.64] ;  /* 0x0000000a3220e981 */ /* 0x0002e8000c1e1b00 */
[----:B------:R0:W-:Y:S01]  /*5eb0*/  STL [R1+0x268], R8 ;  /* 0x0002680801007387 */ /* 0x0001e20000100800 */
[----:B-1----:R-:W-:Y:S01]  /*5ec0*/  CS2R R50, SRZ ;  /* 0x0000000000327805 */ /* 0x002fe2000001ff00 */
[----:B0-----:R-:W-:Y:S01]  /*5ed0*/  HFMA2 R8, -RZ, RZ, 0, 0 ;  /* 0x00000000ff087431 */ /* 0x001fe200000001ff */
[----:B------:R-:W-:Y:S02]  /*5ee0*/  @!P0 MOV R50, R10 ;  /* 0x0000000a00328202 */ /* 0x000fe40000000f00 */
[----:B------:R-:W-:Y:S02]  /*5ef0*/  @!P0 MOV R51, R11 ;  /* 0x0000000b00338202 */ /* 0x000fe40000000f00 */
[----:B------:R-:W-:-:S02]  /*5f00*/  @!P0 MOV R8, R3 ;  /* 0x0000000300088202 */ /* 0x000fc40000000f00 */
[----:B------:R-:W-:-:S03]  /*5f10*/  ISETP.NE.AND P0, PT, RZ, UR6, PT ;  /* 0x00000006ff007c0c */ /* 0x000fc6000bf05270 */
[----:B------:R0:W-:Y:S10]  /*5f20*/  STL [R1+0x26c], R8 ;  /* 0x00026c0801007387 */ /* 0x0001f40000100800 */
[----:B0-----:R-:W0:Y:S01]  /*5f30*/  @P0 LDC.64 R8, c[0x0][0x3b0] ;  /* 0x0000ec00ff080b82 */ /* 0x001e220000000a00 */
[C---:B------:R-:W-:Y:S01]  /*5f40*/  IMAD.WIDE R52, R0.reuse, 0x2, R52 ;  /* 0x0000000200347825 */ /* 0x040fe200078e0234 */
[----:B------:R1:W-:Y:S04]  /*5f50*/  STL.64 [R1+0x1d8], R10 ;  /* 0x0001d80a01007387 */ /* 0x0003e80000100a00 */
[----:B------:R-:W-:Y:S04]  /*5f60*/  STL.64 [R1+0xe0], R12 ;  /* 0x0000e00c01007387 */ /* 0x000fe80000100a00 */
[----:B------:R2:W-:Y:S01]  /*5f70*/  STL.64 [R1+0xd8], R2 ;  /* 0x0000d80201007387 */ /* 0x0005e20000100a00 */
[----:B0-----:R-:W-:Y:S01]  /*5f80*/  @P0 IMAD.WIDE R36, R0, 0x2, R8 ;  /* 0x0000000200240825 */ /* 0x001fe200078e0208 */
[----:B------:R-:W-:-:S02]  /*5f90*/  R2UR UR28, R4 ;  /* 0x00000000041c72ca */ /* 0x000fc400000e0000 */
[----:B------:R-:W3:Y:S04]  /*5fa0*/  LDG.E.U16 R8, desc[UR10][R52.64] ;  /* 0x0000000a34087981 */ /* 0x000ee8000c1e1500 */
[----:B------:R-:W3:Y:S04]  /*5fb0*/  @P0 LDG.E.U16 R9, desc[UR10][R36.64] ;  /* 0x0000000a24090981 */ /* 0x000ee8000c1e1500 */
[----:B------:R-:W3:Y:S01]  /*5fc0*/  @P0 LDG.E.U16 R0, desc[UR10][R36.64+0x2] ;  /* 0x0000020a24000981 */ /* 0x000ee2000c1e1500 */
[----:B-1----:R-:W-:Y:S01]  /*5fd0*/  HFMA2 R10, -RZ, RZ, 0, 0 ;  /* 0x00000000ff0a7431 */ /* 0x002fe200000001ff */
[----:B--2---:R-:W-:-:S02]  /*5fe0*/  MOV R2, R7 ;  /* 0x0000000700027202 */ /* 0x004fc40000000f00 */
[----:B------:R-:W-:Y:S01]  /*5ff0*/  STL.64 [R1+0x1e8], R18 ;  /* 0x0001e81201007387 */ /* 0x000fe20000100a00 */
[----:B------:R-:W-:-:S03]  /*6000*/  @!P1 MOV R10, R12 ;  /* 0x0000000c000a9202 */ /* 0x000fc60000000f00 */
[----:B------:R-:W2:Y:S04]  /*6010*/  LDG.E.U16 R5, desc[UR10][R52.64+0x2] ;  /* 0x0000020a34057981 */ /* 0x000ea8000c1e1500 */
[----:B------:R0:W-:Y:S04]  /*6020*/  STL [R1+0x380], R10 ;  /* 0x0003800a01007387 */ /* 0x0001e80000100800 */
[----:B------:R1:W5:Y:S04]  /*6030*/  LDL.LU.64 R36, [R1+0x498] ;  /* 0x0004980001247983 */ /* 0x0003680000300a00 */
[----:B------:R1:W5:Y:S01]  /*6040*/  LDL.LU.64 R52, [R1+0x490] ;  /* 0x0004900001347983 */ /* 0x0003620000300a00 */
[----:B0-----:R-:W-:-:S03]  /*6050*/  HFMA2 R10, -RZ, RZ, 0, 0 ;  /* 0x00000000ff0a7431 */ /* 0x001fc600000001ff */
[----:B------:R1:W5:Y:S01]  /*6060*/  LDL.LU R7, [R1+0x48c] ;  /* 0x00048c0001077983 */ /* 0x0003620000300800 */
[----:B------:R-:W-:Y:S01]  /*6070*/  @!P1 MOV R10, R13 ;  /* 0x0000000d000a9202 */ /* 0x000fe20000000f00 */
[----:B------:R-:W-:Y:S02]  /*6080*/  HFMA2 R13, -RZ, RZ, 0, 0 ;  /* 0x00000000ff0d7431 */ /* 0x000fe400000001ff */
[----:B------:R1:W5:Y:S01]  /*6090*/  LDL.LU R4, [R1+0x480] ;  /* 0x0004800001047983 */ /* 0x0003620000300800 */
[----:B----4-:R-:W-:-:S03]  /*60a0*/  @!P2 MOV R13, R16 ;  /* 0x00000010000da202 */ /* 0x010fc60000000f00 */
[----:B------:R0:W-:Y:S04]  /*60b0*/  STL.64 [R1+0xe8], R16 ;  /* 0x0000e81001007387 */ /* 0x0001e80000100a00 */
[----:B------:R-:W-:Y:S04]  /*60c0*/  STL [R1+0x41c], R13 ;  /* 0x00041c0d01007387 */ /* 0x000fe80000100800 */
[----:B------:R4:W-:Y:S01]  /*60d0*/  STL [R1+0x3e0], R10 ;  /* 0x0003e00a01007387 */ /* 0x0009e20000100800 */
[----:B---3--:R-:W-:-:S03]  /*60e0*/  MOV R11, R9 ;  /* 0x00000009000b7202 */ /* 0x008fc60000000f00 */
[----:B------:R-:W-:Y:S01]  /*60f0*/  STL.64 [R1+0x100], R28 ;  /* 0x0001001c01007387 */ /* 0x000fe20000100a00 */
[----:B------:R-:W-:-:S03]  /*6100*/  MOV R12, R11 ;  /* 0x0000000b000c7202 */ /* 0x000fc60000000f00 */
[----:B------:R-:W-:Y:S01]  /*6110*/  STL.64 [R1+0x200], R30 ;  /* 0x0002001e01007387 */ /* 0x000fe20000100a00 */
[----:B0-----:R-:W-:Y:S01]  /*6120*/  MOV R16, R12 ;  /* 0x0000000c00107202 */ /* 0x001fe20000000f00 */
[----:B------:R-:W-:Y:S01]  /*6130*/  HFMA2 R12, -RZ, RZ, 0, 0 ;  /* 0x00000000ff0c7431 */ /* 0x000fe200000001ff */
[----:B------:R-:W-:Y:S02]  /*6140*/  MOV R3, R8 ;  /* 0x0000000800037202 */ /* 0x000fe40000000f00 */
[----:B----4-:R-:W-:Y:S01]  /*6150*/  CS2R R10, SRZ ;  /* 0x00000000000a7805 */ /* 0x010fe2000001ff00 */
[----:B------:R-:W-:Y:S01]  /*6160*/  STL.64 [R1+0x108], R32 ;  /* 0x0001082001007387 */ /* 0x000fe20000100a00 */
[----:B------:R-:W-:-:S03]  /*6170*/  @!P2 MOV R12, R17 ;  /* 0x00000011000ca202 */ /* 0x000fc60000000f00 */
[----:B------:R-:W-:Y:S01]  /*6180*/  STL.64 [R1+0x208], R34 ;  /* 0x0002082201007387 */ /* 0x000fe20000100a00 */
[----:B------:R-:W-:Y:S02]  /*6190*/  MOV R17, R2 ;  /* 0x0000000200117202 */ /* 0x000fe40000000f00 */
[----:B------:R-:W-:Y:S01]  /*61a0*/  MOV R2, R0 ;  /* 0x0000000000027202 */ /* 0x000fe20000000f00 */
[----:B------:R-:W-:Y:S01]  /*61b0*/  HFMA2 R0, -RZ, RZ, 0, 0 ;  /* 0x00000000ff007431 */ /* 0x000fe200000001ff */
[----:B------:R1:W5:Y:S04]  /*61c0*/  LDL.LU R8, [R1+0x488] ;  /* 0x0004880001087983 */ /* 0x0003680000300800 */
[----:B------:R1:W5:Y:S01]  /*61d0*/  LDL.LU R9, [R1+0x484] ;  /* 0x0004840001097983 */ /* 0x0003620000300800 */
        /* <DEDUP_REMOVED lines=10> */
[----:B------:R0:W-:Y:S04]  /*6280*/  STL [R1+0x424], R12 ;  /* 0x0004240c01007387 */ /* 0x0001e80000100800 */
[----:B------:R3:W-:Y:S01]  /*6290*/  STL [R1+0x448], R0 ;  /* 0x0004480001007387 */ /* 0x0007e20000100800 */
[----:B0-----:R-:W-:Y:S02]  /*62a0*/  CS2R R12, SRZ ;  /* 0x00000000000c7805 */ /* 0x001fe4000001ff00 */
[----:B---3--:R-:W-:-:S02]  /*62b0*/  MOV R0, UR28 ;  /* 0x0000001c00007c02 */ /* 0x008fc40008000f00 */
[----:B------:R-:W-:Y:S02]  /*62c0*/  @!P2 MOV R12, R18 ;  /* 0x00000012000ca202 */ /* 0x000fe40000000f00 */
[----:B------:R-:W-:Y:S01]  /*62d0*/  MOV R18, R16 ;  /* 0x0000001000127202 */ /* 0x000fe20000000f00 */
[----:B------:R-:W-:Y:S01]  /*62e0*/  FFMA.FTZ R0, -R0, UR28, R17 ;  /* 0x0000001c00007c23 */ /* 0x000fe20008010111 */
[----:B------:R-:W-:Y:S02]  /*62f0*/  CS2R R16, SRZ ;  /* 0x0000000000107805 */ /* 0x000fe4000001ff00 */
[----:B------:R-:W-:-:S05]  /*6300*/  @!P4 MOV R17, R27 ;  /* 0x0000001b0011c202 */ /* 0x000fca0000000f00 */
[----:B------:R0:W-:Y:S02]  /*6310*/  STL [R1+0x264], R17 ;  /* 0x0002641101007387 */ /* 0x0001e40000100800 */
[----:B0-----:R-:W-:Y:S01]  /*6320*/  MOV R17, R2 ;  /* 0x0000000200117202 */ /* 0x001fe20000000f00 */
[----:B------:R-:W-:Y:S01]  /*6330*/  HFMA2 R2, -RZ, RZ, 0, 0 ;  /* 0x00000000ff027431 */ /* 0x000fe200000001ff */
[----:B------:R-:W-:-:S05]  /*6340*/  @!P5 MOV R2, R28 ;  /* 0x0000001c0002d202 */ /* 0x000fca0000000f00 */
[----:B------:R0:W-:Y:S02]  /*6350*/  STL [R1+0x450], R2 ;  /* 0x0004500201007387 */ /* 0x0001e40000100800 */
[----:B0-----:R-:W-:Y:S01]  /*6360*/  HFMA2 R2, -RZ, RZ, 0, 0 ;  /* 0x00000000ff027431 */ /* 0x001fe200000001ff */
[----:B------:R-:W-:Y:S02]  /*6370*/  @!P5 MOV R2, R29 ;  /* 0x0000001d0002d202 */ /* 0x000fe40000000f00 */
[----:B------:R-:W-:Y:S01]  /*6380*/  @!P1 MOV R10, R14 ;  /* 0x0000000e000a9202 */ /* 0x000fe20000000f00 */
[----:B------:R1:W5:Y:S04]  /*6390*/  LDL R29, [R1+0x34c] ;  /* 0x00034c00011d7983 */ /* 0x0003680000100800 */
[----:B------:R0:W-:Y:S01]  /*63a0*/  STL [R1+0x454], R2 ;  /* 0x0004540201007387 */ /* 0x0001e20000100800 */
[----:B------:R-:W-:Y:S01]  /*63b0*/  @!P1 MOV R11, R15 ;  /* 0x0000000f000b9202 */ /* 0x000fe20000000f00 */
[----:B0-----:R-:W-:Y:S01]  /*63c0*/  HFMA2 R2, -RZ, RZ, 0, 0 ;  /* 0x00000000ff027431 */ /* 0x001fe200000001ff */
[----:B------:R-:W-:-:S02]  /*63d0*/  FSETP.GTU.FTZ.AND P1, PT, R0, RZ, PT ;  /* 0x000000ff0000720b */ /* 0x000fc40003f3c000 */
[----:B------:R-:W-:Y:S02]  /*63e0*/  @!P5 MOV R2, R30 ;  /* 0x0000001e0002d202 */ /* 0x000fe40000000f00 */
[----:B------:R-:W-:Y:S01]  /*63f0*/  @!P2 MOV R13, R19 ;  /* 0x00000013000da202 */ /* 0x000fe20000000f00 */
[----:B------:R1:W5:Y:S04]  /*6400*/  LDL R30, [R1+0x338] ;  /* 0x00033800011e7983 */ /* 0x0003680000100800 */
[----:B------:R0:W-:Y:S04]  /*6410*/  STL [R1+0x280], R2 ;  /* 0x0002800201007387 */ /* 0x0001e80000100800 */
[----:B------:R-:W-:-:S05]  /*6420*/  VOTEU.ANY UP0, P1 ;  /* 0x0000000000ff7886 */ /* 0x000fca0000800100 */
[----:B------:R-:W3:Y:S01]  /*6430*/  @UP0 LDCU UR5, c[0x0][0x3c0] ;  /* 0x00007800ff0507ac */ /* 0x000ee20008000800 */
[----:B0-----:R-:W-:Y:S01]  /*6440*/  HFMA2 R2, -RZ, RZ, 0, 0 ;  /* 0x00000000ff027431 */ /* 0x001fe200000001ff */
[----:B------:R-:W-:Y:S02]  /*6450*/  @!P5 MOV R2, R31 ;  /* 0x0000001f0002d202 */ /* 0x000fe40000000f00 */
[----:B------:R-:W-:Y:S01]  /*6460*/  PLOP3.LUT P1, PT, PT, PT, UP0, 0x80, 0x8 ;  /* 0x000000000008781c */ /* 0x000fe20003f2f008 */
[----:B------:R-:W-:Y:S01]  /*6470*/  HFMA2 R19, -RZ, RZ, 0, 0 ;  /* 0x00000000ff137431 */ /* 0x000fe200000001ff */
[----:B------:R1:W5:Y:S04]  /*6480*/  LDL R31, [R1+0x33c] ;  /* 0x00033c00011f7983 */ /* 0x0003680000100800 */
[----:B------:R0:W-:Y:S02]  /*6490*/  STL [R1+0x288], R2 ;  /* 0x0002880201007387 */ /* 0x0001e40000100800 */
[----:B0-----:R-:W-:Y:S01]  /*64a0*/  HFMA2 R2, -RZ, RZ, 0, 0 ;  /* 0x00000000ff027431 */ /* 0x001fe200000001ff */
[----:B------:R-:W-:-:S04]  /*64b0*/  @!P6 MOV R2, R32 ;  /* 0x000000200002e202 */ /* 0x000fc80000000f00 */
[----:B---3--:R-:W-:Y:S01]  /*64c0*/  @P1 FADD.FTZ R0, R0, UR5 ;  /* 0x0000000500001e21 */ /* 0x008fe20008010000 */
[----:B------:R-:W-:Y:S01]  /*64d0*/  @!P6 MOV R19, R34 ;  /* 0x000000220013e202 */ /* 0x000fe20000000f00 */
[----:B------:R1:W5:Y:S04]  /*64e0*/  LDL R32, [R1+0x340] ;  /* 0x0003400001207983 */ /* 0x0003680000100800 */
[----:B------:R0:W-:Y:S04]  /*64f0*/  STL [R1+0x458], R2 ;  /* 0x0004580201007387 */ /* 0x0001e80000100800 */
[----:B------:R1:W5:Y:S01]  /*6500*/  LDL R34, [R1+0x35c] ;  /* 0x00035c0001227983 */ /* 0x0003620000100800 */
[----:B0-----:R-:W-:Y:S01]  /*6510*/  HFMA2 R2, -RZ, RZ, 0, 0 ;  /* 0x00000000ff027431 */ /* 0x001fe200000001ff */
[----:B------:R-:W-:-:S02]  /*6520*/  @!P6 MOV R2, R33 ;  /* 0x000000210002e202 */ /* 0x000fc40000000f00 */
[----:B------:R1:W5:Y:S04]  /*6530*/  LDL R33, [R1+0x358] ;  /* 0x0003580001217983 */ /* 0x0003680000100800 */
[----:B------:R0:W-:Y:S02]  /*6540*/  STL [R1+0x45c], R2 ;  /* 0x00045c0201007387 */ /* 0x0001e40000100800 */
[----:B0-----:R0:W3:Y:S02]  /*6550*/  @P1 MUFU.RSQ R2, R0 ;  /* 0x0000000000021308 */ /* 0x0010e40000001400 */
[----:B0-----:R-:W-:Y:S01]  /*6560*/  HFMA2 R0, -RZ, RZ, 0, 0 ;  /* 0x00000000ff007431 */ /* 0x001fe200000001ff */
[----:B------:R-:W-:Y:S02]  /*6570*/  @!P6 MOV R0, R35 ;  /* 0x000000230000e202 */ /* 0x000fe40000000f00 */
[----:B------:R1:W5:Y:S04]  /*6580*/  LDL R35, [R1+0x3c8] ;  /* 0x0003c80001237983 */ /* 0x0003680000100800 */
[----:B------:R-:W-:Y:S04]  /*6590*/  STL.64 [R1+0xf0], R20 ;  /* 0x0000f01401007387 */ /* 0x000fe80000100a00 */
[----:B------:R-:W-:Y:S04]  /*65a0*/  STL.64 [R1+0x1f0], R22 ;  /* 0x0001f01601007387 */ /* 0x000fe80000100a00 */
[----:B------:R-:W-:Y:S04]  /*65b0*/  STL.64 [R1+0xf8], R24 ;  /* 0x0000f81801007387 */ /* 0x000fe80000100a00 */
[----:B------:R-:W-:Y:S04]  /*65c0*/  STL.64 [R1+0x1f8], R26 ;  /* 0x0001f81a01007387 */ /* 0x000fe80000100a00 */
[----:B------:R-:W-:Y:S01]  /*65d0*/  STL [R1+0x294], R19 ;  /* 0x0002941301007387 */ /* 0x000fe20000100800 */
[----:B------:R-:W-:Y:S01]  /*65e0*/  UISETP.NE.AND UP1, UPT, UR6, URZ, UPT ;  /* 0x000000ff0600728c */ /* 0x000fe2000bf25270 */
[----:B---3--:R-:W-:-:S02]  /*65f0*/  @P1 R2UR UR5, R2 ;  /* 0x00000000020512ca */ /* 0x008fc400000e0000 */
[----:B------:R0:W-:Y:S01]  /*6600*/  STL [R1+0x2a0], R0 ;  /* 0x0002a00001007387 */ /* 0x0001e20000100800 */
[----:B------:R-:W-:-:S03]  /*6610*/  MOV R2, RZ ;  /* 0x000000ff00027202 */ /* 0x000fc60000000f00 */
[----:B------:R3:W-:Y:S01]  /*6620*/  STL.64 [R1+0x1e0], R14 ;  /* 0x0001e00e01007387 */ /* 0x0007e20000100a00 */
[----:B------:R-:W-:Y:S01]  /*6630*/  @!P4 MOV R16, R26 ;  /* 0x0000001a0010c202 */ /* 0x000fe20000000f00 */
[----:B0-----:R-:W-:Y:S02]  /*6640*/  HFMA2 R0, -RZ, RZ, 0, 0 ;  /* 0x00000000ff007431 */ /* 0x001fe400000001ff */
[----:B------:R-:W-:Y:S02]  /*6650*/  @P0 HADD2.F32 R2, -RZ, R17.H0_H0 ;  /* 0x20000011ff020230 */ /* 0x000fe40000004100 */
[----:B------:R-:W-:Y:S01]  /*6660*/  HADD2.F32 R3, -RZ, R3.H0_H0 ;  /* 0x20000003ff037230 */ /* 0x000fe20000004100 */
[----:B---3--:R-:W-:Y:S01]  /*6670*/  CS2R R14, SRZ ;  /* 0x00000000000e7805 */ /* 0x008fe2000001ff00 */
[----:B------:R-:W-:Y:S01]  /*6680*/  @P0 HADD2.F32 R0, -RZ, R18.H0_H0 ;  /* 0x20000012ff000230 */ /* 0x000fe20000004100 */
[----:B------:R-:W-:Y:S01]  /*6690*/  @!P3 MOV R14, R22 ;  /* 0x00000016000eb202 */ /* 0x000fe20000000f00 */
[----:B--2---:R-:W-:Y:S01]  /*66a0*/  HADD2.F32 R5, -RZ, R5.H0_H0 ;  /* 0x20000005ff057230 */ /* 0x004fe20000004100 */
[----:B------:R-:W-:Y:S01]  /*66b0*/  @!P3 MOV R15, R23 ;  /* 0x00000017000fb202 */ /* 0x000fe20000000f00 */
        /* <DEDUP_REMOVED lines=567> */
.L_x_1762:
        /* <DEDUP_REMOVED lines=1322> */
.L_x_1763:
        /* <DEDUP_REMOVED lines=101> */
.L_x_1765:
[----:B------:R-:W-:Y:S05]  /*e320*/  BSYNC.RECONVERGENT B0 ;  /* 0x0000000000007941 */ /* 0x000fea0003800200 */
.L_x_1764:
        /* <DEDUP_REMOVED lines=101> */
.L_x_1767:
[----:B------:R-:W-:Y:S05]  /*e980*/  BSYNC.RECONVERGENT B0 ;  /* 0x0000000000007941 */ /* 0x000fea0003800200 */
.L_x_1766:
        /* <DEDUP_REMOVED lines=30> */
.L_x_1769:
[----:B------:R-:W-:Y:S05]  /*eb70*/  BSYNC.RECONVERGENT B0 ;  /* 0x0000000000007941 */ /* 0x000fea0003800200 */
.L_x_1768:
        /* <DEDUP_REMOVED lines=34> */
.L_x_1773:
[----:B------:R-:W3:Y:S04]  /*eda0*/  LDG.E.STRONG.GPU R12, desc[UR10][R18.64] ;  /* 0x0000000a120c7981 */ /* 0x000ee8000c1ef900 */
[----:B---3--:R-:W-:Y:S04]  /*edb0*/  CCTL.IVALL ;  /* 0x00000000ff00798f */ /* 0x008fe80002000000 */
[----:B------:R1:W-:Y:S01]  /*edc0*/  STL [R1], R12 ;  /* 0x0000000c01007387 */ /* 0x0003e20000100800 */
[----:B------:R-:W-:-:S13]  /*edd0*/  ISETP.NE.AND P0, PT, R12, UR5, PT ;  /* 0x000000050c007c0c */ /* 0x000fda000bf05270 */
[----:B-1----:R-:W-:Y:S05]  /*ede0*/  @P0 BRA `(.L_x_1773) ;  /* 0xfffffffc00ec0947 */ /* 0x002fea000383ffff */
.L_x_1772:
[----:B------:R-:W-:Y:S05]  /*edf0*/  BSYNC.RECONVERGENT B0 ;  /* 0x0000000000007941 */ /* 0x000fea0003800200 */
.L_x_1771:
        /* <DEDUP_REMOVED lines=15> */
.L_x_1775:
        /* <DEDUP_REMOVED lines=77> */
.L_x_1774:
        /* <DEDUP_REMOVED lines=52> */
.L_x_1776:
        /* <DEDUP_REMOVED lines=27> */
.L_x_1777:
        /* <DEDUP_REMOVED lines=12> */
.L_x_1778:
[----:B------:R-:W-:Y:S05]  /*f970*/  BSYNC.RECONVERGENT B0 ;  /* 0x0000000000007941 */ /* 0x000fea0003800200 */
.L_x_1770:
        /* <DEDUP_REMOVED lines=17> */
.L_x_1784:
        /* <DEDUP_REMOVED lines=57> */
.L_x_1780:
[----:B------:R-:W-:Y:S05]  /*fe20*/  BSYNC.RECONVERGENT B0 ;  /* 0x0000000000007941 */ /* 0x000fea0003800200 */
.L_x_1779:
        /* <DEDUP_REMOVED lines=19> */
.L_x_1781:
        /* <DEDUP_REMOVED lines=15> */
.L_x_1783:
[----:B------:R-:W-:Y:S05]  /*10050*/  BSYNC.RECONVERGENT B0 ;  /* 0x0000000000007941 */ /* 0x000fea0003800200 */
.L_x_1782:
        /* <DEDUP_REMOVED lines=10> */
.L_x_1761:
        /* <DEDUP_REMOVED lines=16> */
.L_x_1787:
[----:B------:R-:W-:Y:S05]  /*10200*/  BSYNC.RECONVERGENT B0 ;  /* 0x0000000000007941 */ /* 0x000fea0003800200 */
.L_x_1786:
        /* <DEDUP_REMOVED lines=11> */
.L_x_1789:
[----:B------:R-:W2:Y:S04]  /*102c0*/  LDG.E.STRONG.GPU R5, desc[UR10][R2.64] ;  /* 0x0000000a02057981 */ /* 0x000ea8000c1ef900 */
[----:B--2---:R-:W-:Y:S01]  /*102d0*/  CCTL.IVALL ;  /* 0x00000000ff00798f */ /* 0x004fe20002000000 */
[----:B------:R-:W-:Y:S05]  /*102e0*/  YIELD ;  /* 0x0000000000007946 */ /* 0x000fea0003800000 */
[----:B------:R-:W-:-:S13]  /*102f0*/  ISETP.NE.AND P0, PT, R5, R0, PT ;  /* 0x000000000500720c */ /* 0x000fda0003f05270 */
[----:B------:R-:W-:Y:S05]  /*10300*/  @P0 BRA `(.L_x_1789) ;  /* 0xfffffffc00ec0947 */ /* 0x000fea000383ffff */
.L_x_1788:
        /* <DEDUP_REMOVED lines=74> */
.L_x_1792:
        /* <DEDUP_REMOVED lines=31> */
.L_x_1791:
[----:B------:R-:W-:Y:S05]  /*109a0*/  BSYNC.RECONVERGENT B0 ;  /* 0x0000000000007941 */ /* 0x000fea0003800200 */
.L_x_1790:
        /* <DEDUP_REMOVED lines=10> */
.L_x_1793:
        /* <DEDUP_REMOVED lines=87> */
.L_x_1794:
        /* <DEDUP_REMOVED lines=12> */
.L_x_4387:


//--------------------- .text._Z35group_norm_nhwc_fwd_one_pass_kernelI11Bf16IOFp32WLi64ELi70ELi560EEv26Group_norm_nhwc_fwd_params --------------------------
	.section	.text._Z35group_norm_nhwc_fwd_one_pass_kernelI11Bf16IOFp32WLi64ELi70ELi560EEv26Group_norm_nhwc_fwd_params,"ax",@progbits
	.align	128
        .global         _Z35group_norm_nhwc_fwd_one_pass_kernelI11Bf16IOFp32WLi64ELi70ELi560EEv26Group_norm_nhwc_fwd_params
        .type           _Z35group_norm_nhwc_fwd_one_pass_kernelI11Bf16IOFp32WLi64ELi70ELi560EEv26Group_norm_nhwc_fwd_params,@function
        .size           _Z35group_norm_nhwc_fwd_one_pass_kernelI11Bf16IOFp32WLi64ELi70ELi560EEv26Group_norm_nhwc_fwd_params,(.L_x_4388 - _Z35group_norm_nhwc_fwd_one_pass_kernelI11Bf16IOFp32WLi64ELi70ELi560EEv26Group_norm_nhwc_fwd_params)
        .other          _Z35group_norm_nhwc_fwd_one_pass_kernelI11Bf16IOFp32WLi64ELi70ELi560EEv26Group_norm_nhwc_fwd_params,@"STO_CUDA_ENTRY STV_DEFAULT"
_Z35group_norm_nhwc_fwd_one_pass_kernelI11Bf16IOFp32WLi64ELi70ELi560EEv26Group_norm_nhwc_fwd_params:
.text._Z35group_norm_nhwc_fwd_one_pass_kernelI11Bf16IOFp32WLi64ELi70ELi560EEv26Group_norm_nhwc_fwd_params:
[----:B------:R-:W-:Y:S08]  /*0000*/  LDC R1, c[0x0][0x37c] ;  /* 0x0000df00ff017b82 */ /* 0x000ff00000000800 */
[----:B------:R-:W0:Y:S01]  /*0010*/  S2UR UR6, SR_CTAID.Y ;  /* 0x00000000000679c3 */ /* 0x000e220000002600 */
[----:B------:R-:W1:Y:S01]  /*0020*/  LDCU UR4, c[0x0][0x3f8] ;  /* 0x00007f00ff0477ac */ /* 0x000e620008000800 */
[----:B------:R-:W1:Y:S02]  /*0030*/  LDCU UR5, c[0x0][0x3c8] ;  /* 0x00007900ff0577ac */ /* 0x000e640008000800 */
[----:B-1----:R-:W-:-:S04]  /*0040*/  UIMAD UR4, UR4, UR5, URZ ;  /* 0x00000005040472a4 */ /* 0x002fc8000f8e02ff */
[----:B0-----:R-:W-:-:S06]  /*0050*/  UISETP.GE.AND UP0, UPT, UR6, UR4, UPT ;  /* 0x000000040600728c */ /* 0x001fcc000bf06270 */
[----:B------:R-:W-:-:S13]  /*0060*/  PLOP3.LUT P0, PT, PT, PT, UP0, 0x80, 0x8 ;  /* 0x000000000008781c */ /* 0x000fda0003f0f008 */
[----:B------:R-:W-:Y:S05]  /*0070*/  @P0 EXIT ;  /* 0x000000000000094d */ /* 0x000fea0003800000 */
[----:B------:R-:W0:Y:S01]  /*0080*/  S2R R4, SR_TID.X ;  /* 0x0000000000047919 */ /* 0x000e220000002100 */
[----:B------:R-:W1:Y:S01]  /*0090*/  S2UR UR20, SR_CTAID.X ;  /* 0x00000000001479c3 */ /* 0x000e620000002500 */
[----:B------:R-:W2:Y:S01]  /*00a0*/  LDCU UR4, c[0x0][0x404] ;  /* 0x00008080ff0477ac */ /* 0x000ea20008000800 */
[----:B------:R-:W3:Y:S01]  /*00b0*/  LDCU.64 UR8, c[0x0][0x388] ;  /* 0x00007100ff0877ac */ /* 0x000ee20008000a00 */
[----:B------:R-:W4:Y:S01]  /*00c0*/  LDCU UR15, c[0x0][0x374] ;  /* 0x00006e80ff0f77ac */ /* 0x000f220008000800 */
[----:B------:R-:W0:Y:S01]  /*00d0*/  LDCU.64 UR16, c[0x0][0x358] ;  /* 0x00006b00ff1077ac */ /* 0x000e220008000a00 */
[----:B------:R-:W-:Y:S01]  /*00e0*/  UMOV UR7, UR6 ;  /* 0x0000000600077c82 */ /* 0x000fe20008000000 */
[----:B--2---:R-:W-:Y:S01]  /*00f0*/  MOV R3, UR4 ;  /* 0x0000000400037c02 */ /* 0x004fe20008000f00 */
[----:B------:R-:W-:Y:S01]  /*0100*/  UMOV UR4, URZ ;  /* 0x000000ff00047c82 */ /* 0x000fe20008000000 */
[----:B---3--:R-:W-:Y:S02]  /*0110*/  ISETP.NE.U32.AND P1, PT, RZ, UR8, PT ;  /* 0x00000008ff007c0c */ /* 0x008fe4000bf25070 */
[----:B0-----:R-:W-:-:S02]  /*0120*/  LOP3.LUT R0, R4, 0xffff, RZ, 0xc0, !PT ;  /* 0x0000ffff04007812 */ /* 0x001fc400078ec0ff */
[----:B-1----:R-:W-:-:S03]  /*0130*/  LOP3.LUT P0, RZ, R4, UR20, RZ, 0xfc, !PT ;  /* 0x0000001404ff7c12 */ /* 0x002fc6000f80fcff */
[----:B------:R-:W-:Y:S01]  /*0140*/  IMAD R0, R0, 0x751, RZ ;  /* 0x0000075100007824 */ /* 0x000fe200078e02ff */
[----:B------:R-:W-:-:S04]  /*0150*/  ISETP.NE.AND.EX P0, PT, RZ, UR9, !P0, P1 ;  /* 0x00000009ff007c0c */ /* 0x000fc8000c705310 */
[----:B------:R-:W-:-:S04]  /*0160*/  SHF.R.U32.HI R0, RZ, 0x10, R0 ;  /* 0x00000010ff007819 */ /* 0x000fc80000011600 */
[----:B------:R-:W-:Y:S01]  /*0170*/  PRMT R2, R0, 0x9910, RZ ;  /* 0x0000991000027816 */ /* 0x000fe200000000ff */
[----:B------:R-:W-:-:S04]  /*0180*/  IMAD R0, R3, UR20, R0 ;  /* 0x0000001403007c24 */ /* 0x000fc8000f8e0200 */
[----:B------:R-:W-:Y:S01]  /*0190*/  IMAD R2, R2, 0x23, RZ ;  /* 0x0000002302027824 */ /* 0x000fe200078e02ff */
[C---:B------:R-:W-:Y:S01]  /*01a0*/  IADD3 R28, PT, PT, R0.reuse, 0x10, RZ ;  /* 0x00000010001c7810 */ /* 0x040fe20007ffe0ff */
[C---:B------:R-:W-:Y:S01]  /*01b0*/  VIADD R29, R0.reuse, 0x30 ;  /* 0x00000030001d7836 */ /* 0x040fe20000000000 */
[----:B------:R-:W-:Y:S02]  /*01c0*/  IADD3 R27, PT, PT, R0, 0x20, RZ ;  /* 0x00000020001b7810 */ /* 0x000fe40007ffe0ff */
[----:B------:R-:W-:Y:S02]  /*01d0*/  IADD3 R2, PT, PT, RZ, -R2, RZ ;  /* 0x80000002ff027210 */ /* 0x000fe40007ffe0ff */
[----:B------:R-:W-:Y:S02]  /*01e0*/  SHF.R.S32.HI R3, RZ, 0x1f, R0 ;  /* 0x0000001fff037819 */ /* 0x000fe40000011400 */
[----:B------:R-:W-:Y:S02]  /*01f0*/  PRMT R26, R2, 0x7710, RZ ;  /* 0x00007710021a7816 */ /* 0x000fe400000000ff */
[----:B------:R-:W-:-:S02]  /*0200*/  SHF.R.S32.HI R3, RZ, 0x1f, R27 ;  /* 0x0000001fff037819 */ /* 0x000fc4000001141b */
[----:B------:R-:W-:Y:S02]  /*0210*/  IADD3 R26, PT, PT, R26, R4, RZ ;  /* 0x000000041a1a7210 */ /* 0x000fe40007ffe0ff */
[----:B------:R-:W-:Y:S02]  /*0220*/  SHF.R.S32.HI R4, RZ, 0x1f, R28 ;  /* 0x0000001fff047819 */ /* 0x000fe4000001141c */
[----:B------:R-:W-:Y:S02]  /*0230*/  SHF.R.S32.HI R2, RZ, 0x1f, R29 ;  /* 0x0000001fff027819 */ /* 0x000fe4000001141d */
[----:B----4-:R-:W-:-:S07]  /*0240*/  SHF.L.U32 R26, R26, 0x1, RZ ;  /* 0x000000011a1a7819 */ /* 0x010fce00000006ff */
.L_x_1820:
[----:B0-----:R-:W0:Y:S01]  /*0250*/  LDCU UR5, c[0x0][0x3f8] ;  /* 0x00007f00ff0577ac */ /* 0x001e220008000800 */
[----:B------:R-:W-:Y:S02]  /*0260*/  IABS R8, UR7 ;  /* 0x0000000700087c13 */ /* 0x000fe40008000000 */
[----:B------:R-:W-:Y:S02]  /*0270*/  CS2R R24, SRZ ;  /* 0x0000000000187805 */ /* 0x000fe4000001ff00 */
[----:B------:R-:W-:Y:S01]  /*0280*/  SHF.R.S32.HI R9, RZ, 0x1f, R0 ;  /* 0x0000001fff097819 */ /* 0x000fe20000011400 */
[----:B------:R-:W1:Y:S01]  /*0290*/  LDCU.64 UR12, c[0x0][0x3e8] ;  /* 0x00007d00ff0c77ac */ /* 0x000e620008000a00 */
[----:B------:R-:W-:Y:S02]  /*02a0*/  SHF.R.S32.HI R22, RZ, 0x1f, R28 ;  /* 0x0000001fff167819 */ /* 0x000fe4000001141c */
[----:B------:R-:W-:Y:S02]  /*02b0*/  SHF.R.S32.HI R21, RZ, 0x1f, R27 ;  /* 0x0000001fff157819 */ /* 0x000fe4000001141b */
[----:B------:R-:W-:-:S02]  /*02c0*/  SHF.R.S32.HI R23, RZ, 0x1f, R29 ;  /* 0x0000001fff177819 */ /* 0x000fc4000001141d */
[----:B0-----:R-:W-:-:S04]  /*02d0*/  MOV R2, UR5 ;  /* 0x0000000500027c02 */ /* 0x001fc80008000f00 */
[----:B----4-:R-:W-:Y:S02]  /*02e0*/  IABS R5, R2 ;  /* 0x0000000200057213 */ /* 0x010fe40000000000 */
[----:B-1----:R-:W-:Y:S02]  /*02f0*/  ISETP.GE.U32.AND P2, PT, R28, UR12, PT ;  /* 0x0000000c1c007c0c */ /* 0x002fe4000bf46070 */
[----:B------:R-:W0:Y:S01]  /*0300*/  I2F.RP R4, R5 ;  /* 0x0000000500047306 */ /* 0x000e220000209400 */
[----:B------:R-:W-:Y:S02]  /*0310*/  ISETP.GE.U32.AND P3, PT, R27, UR12, PT ;  /* 0x0000000c1b007c0c */ /* 0x000fe4000bf66070 */
[----:B------:R-:W-:Y:S02]  /*0320*/  ISETP.GE.AND.EX P2, PT, R22, UR13, PT, P2 ;  /* 0x0000000d16007c0c */ /* 0x000fe4000bf46320 */
[----:B------:R-:W-:Y:S02]  /*0330*/  ISETP.GE.AND.EX P3, PT, R21, UR13, PT, P3 ;  /* 0x0000000d15007c0c */ /* 0x000fe4000bf66330 */
[----:B------:R-:W-:-:S04]  /*0340*/  ISETP.GE.U32.AND P4, PT, R29, UR12, PT ;  /* 0x0000000c1d007c0c */ /* 0x000fc8000bf86070 */
[----:B------:R-:W-:Y:S01]  /*0350*/  ISETP.GE.AND.EX P4, PT, R23, UR13, PT, P4 ;  /* 0x0000000d17007c0c */ /* 0x000fe2000bf86340 */
[----:B0-----:R-:W0:Y:S04]  /*0360*/  MUFU.RCP R4, R4 ;  /* 0x0000000400047308 */ /* 0x001e280000001000 */
[----:B-----5:R-:W1:Y:S08]  /*0370*/  @!P2 LDC.64 R14, c[0x0][0x3e0] ;  /* 0x0000f800ff0eab82 */ /* 0x020e700000000a00 */
[----:B--23--:R-:W2:Y:S01]  /*0380*/  @!P3 LDC.64 R18, c[0x0][0x3e0] ;  /* 0x0000f800ff12bb82 */ /* 0x00cea20000000a00 */
[----:B0-----:R-:W-:-:S07]  /*0390*/  VIADD R2, R4, 0xffffffe ;  /* 0x0ffffffe04027836 */ /* 0x001fce0000000000 */
[----:B------:R-:W0:Y:S01]  /*03a0*/  @!P2 LDC.64 R10, c[0x0][0x390] ;  /* 0x0000e400ff0aab82 */ /* 0x000e220000000a00 */
[----:B------:R3:W4:Y:S01]  /*03b0*/  F2I.FTZ.U32.TRUNC.NTZ R3, R2 ;  /* 0x0000000200037305 */ /* 0x000722000021f000 */
[----:B-1----:R-:W-:-:S06]  /*03c0*/  @!P2 IMAD R22, R22, R14, RZ ;  /* 0x0000000e1616a224 */ /* 0x002fcc00078e02ff */
[----:B------:R-:W1:Y:S01]  /*03d0*/  @!P3 LDC.64 R12, c[0x0][0x390] ;  /* 0x0000e400ff0cbb82 */ /* 0x000e620000000a00 */
[----:B------:R-:W-:Y:S02]  /*03e0*/  @!P2 IMAD R22, R28, R15, R22 ;  /* 0x0000000f1c16a224 */ /* 0x000fe400078e0216 */
[----:B---3--:R-:W-:Y:S01]  /*03f0*/  HFMA2 R2, -RZ, RZ, 0, 0 ;  /* 0x00000000ff027431 */ /* 0x008fe200000001ff */
[----:B----4-:R-:W-:Y:S02]  /*0400*/  R2UR UR9, R3 ;  /* 0x00000000030972ca */ /* 0x010fe400000e0000 */
[----:B------:R-:W-:Y:S02]  /*0410*/  IADD3 R6, PT, PT, RZ, -R3, RZ ;  /* 0x80000003ff067210 */ /* 0x000fe40007ffe0ff */
[----:B------:R-:W-:-:S03]  /*0420*/  R2UR UR8, R2 ;  /* 0x00000000020872ca */ /* 0x000fc600000e0000 */
[----:B------:R-:W-:Y:S01]  /*0430*/  IMAD R7, R6, R5, RZ ;  /* 0x0000000506077224 */ /* 0x000fe200078e02ff */
[----:B------:R-:W-:-:S04]  /*0440*/  MOV R6, R8 ;  /* 0x0000000800067202 */ /* 0x000fc80000000f00 */
[----:B------:R-:W-:-:S05]  /*0450*/  R2UR UR10, R6 ;  /* 0x00000000060a72ca */ /* 0x000fca00000e0000 */
[----:B------:R-:W-:-:S05]  /*0460*/  IMAD.HI.U32 R7, R3, R7, UR8 ;  /* 0x0000000803077e27 */ /* 0x000fca000f8e0007 */
[----:B------:R-:W-:-:S13]  /*0470*/  R2UR UR8, R7 ;  /* 0x00000000070872ca */ /* 0x000fda00000e0000 */
[----:B------:R-:W-:Y:S02]  /*0480*/  UIMAD.WIDE.U32 UR8, UR8, UR10, URZ ;  /* 0x0000000a080872a5 */ /* 0x000fe4000f8e00ff */
[----:B------:R-:W-:-:S04]  /*0490*/  ULOP3.LUT UR8, UR7, UR5, URZ, 0x3c, !UPT ;  /* 0x0000000507087292 */ /* 0x000fc8000f8e3cff */
[----:B------:R-:W-:-:S04]  /*04a0*/  IMAD R2, RZ, RZ, -UR9 ;  /* 0x80000009ff027e24 */ /* 0x000fc8000f8e02ff */
[C---:B------:R-:W-:Y:S01]  /*04b0*/  IMAD R2, R5.reuse, R2, UR10 ;  /* 0x0000000a05027e24 */ /* 0x040fe2000f8e0202 */
[----:B------:R-:W3:Y:S04]  /*04c0*/  LDCU.64 UR10, c[0x0][0x3f0] ;  /* 0x00007e00ff0a77ac */ /* 0x000ee80008000a00 */
[----:B------:R-:W-:-:S13]  /*04d0*/  ISETP.GT.U32.AND P1, PT, R5, R2, PT ;  /* 0x000000020500720c */ /* 0x000fda0003f24070 */
[----:B------:R-:W-:Y:S01]  /*04e0*/  VOTEU.ANY UP1, P1 ;  /* 0x0000000000ff7886 */ /* 0x000fe20000820100 */
[----:B------:R-:W-:-:S04]  /*04f0*/  PLOP3.LUT P1, PT, PT, PT, UP1, 0x80, 0x8 ;  /* 0x000000000008781c */ /* 0x000fc80003f2f018 */
[----:B------:R-:W-:Y:S02]  /*0500*/  @!UP1 UIADD3 UR9, UPT, UPT, UR9, 0x1, URZ ;  /* 0x0000000109099890 */ /* 0x000fe4000fffe0ff */
[----:B------:R-:W-:-:S07]  /*0510*/  UISETP.GE.AND UP1, UPT, UR8, URZ, UPT ;  /* 0x000000ff0800728c */ /* 0x000fce000bf26270 */
[----:B------:R-:W-:-:S04]  /*0520*/  @!P1 IADD3 R2, PT, PT, R2, -R5, RZ ;  /* 0x8000000502029210 */ /* 0x000fc80007ffe0ff */
[----:B------:R-:W-:Y:S02]  /*0530*/  ISETP.GE.U32.AND P1, PT, R2, R5, PT ;  /* 0x000000050200720c */ /* 0x000fe40003f26070 */
[----:B------:R-:W-:Y:S02]  /*0540*/  LOP3.LUT R2, R26, 0xffff, RZ, 0xc0, !PT ;  /* 0x0000ffff1a027812 */ /* 0x000fe400078ec0ff */
[----:B---3--:R-:W-:-:S09]  /*0550*/  MOV R5, UR10 ;  /* 0x0000000a00057c02 */ /* 0x008fd20008000f00 */
[----:B------:R-:W-:Y:S01]  /*0560*/  VOTEU.ANY UP0, P1 ;  /* 0x0000000000ff7886 */ /* 0x000fe20000800100 */
[----:B------:R-:W-:-:S04]  /*0570*/  ISETP.GE.U32.AND P1, PT, R0, UR12, PT ;  /* 0x0000000c00007c0c */ /* 0x000fc8000bf26070 */
[----:B------:R-:W-:Y:S01]  /*0580*/  @UP0 UIADD3 UR9, UPT, UPT, UR9, 0x1, URZ ;  /* 0x0000000109090890 */ /* 0x000fe2000fffe0ff */
[----:B------:R-:W-:Y:S01]  /*0590*/  ISETP.GE.AND.EX P1, PT, R9, UR13, PT, P1 ;  /* 0x0000000d09007c0c */ /* 0x000fe2000bf26310 */
[----:B------:R-:W-:Y:S02]  /*05a0*/  UISETP.NE.AND UP0, UPT, UR5, URZ, UPT ;  /* 0x000000ff0500728c */ /* 0x000fe4000bf05270 */
[----:B------:R-:W-:-:S09]  /*05b0*/  @!UP1 UIADD3 UR9, UPT, UPT, -UR9, URZ, URZ ;  /* 0x000000ff09099290 */ /* 0x000fd2000fffe1ff */
[----:B------:R-:W-:Y:S01]  /*05c0*/  @!UP0 ULOP3.LUT UR9, URZ, UR5, URZ, 0x33, !UPT ;  /* 0x00000005ff098292 */ /* 0x000fe2000f8e33ff */
[----:B------:R-:W3:Y:S03]  /*05d0*/  @!P1 LDC.64 R6, c[0x0][0x3e0] ;  /* 0x0000f800ff069b82 */ /* 0x000ee60000000a00 */
[----:B------:R-:W-:-:S04]  /*05e0*/  UIADD3 UR8, UPT, UPT, -UR9, URZ, URZ ;  /* 0x000000ff09087290 */ /* 0x000fc8000fffe1ff */
[----:B------:R-:W-:Y:S01]  /*05f0*/  UIMAD UR8, UR5, UR8, UR7 ;  /* 0x00000008050872a4 */ /* 0x000fe2000f8e0207 */
[----:B------:R-:W4:Y:S01]  /*0600*/  @!P1 LDC.64 R16, c[0x0][0x390] ;  /* 0x0000e400ff109b82 */ /* 0x000f220000000a00 */
[----:B------:R-:W-:Y:S02]  /*0610*/  USHF.R.S32.HI UR5, URZ, 0x1f, UR9 ;  /* 0x0000001fff057899 */ /* 0x000fe40008011409 */
[----:B------:R-:W-:Y:S02]  /*0620*/  UIMAD UR8, UR8, 0x46, URZ ;  /* 0x00000046080878a4 */ /* 0x000fe4000f8e02ff */
[----:B------:R-:W-:-:S04]  /*0630*/  UIMAD UR5, UR5, UR10, URZ ;  /* 0x0000000a050572a4 */ /* 0x000fc8000f8e02ff */
[----:B------:R-:W-:Y:S01]  /*0640*/  IADD3 R2, P5, PT, R2, UR8, RZ ;  /* 0x0000000802027c10 */ /* 0x000fe2000ffbe0ff */
[----:B------:R-:W-:Y:S01]  /*0650*/  UIMAD UR5, UR9, UR11, UR5 ;  /* 0x0000000b090572a4 */ /* 0x000fe2000f8e0205 */
[----:B------:R-:W-:-:S04]  /*0660*/  MOV R3, UR8 ;  /* 0x0000000800037c02 */ /* 0x000fc80008000f00 */
[----:B------:R-:W-:Y:S01]  /*0670*/  LEA.HI.X.SX32 R3, R3, RZ, 0x1, P5 ;  /* 0x000000ff03037211 */ /* 0x000fe200028f0eff */
[----:B---3--:R-:W-:Y:S02]  /*0680*/  @!P1 IMAD R20, R9, R6, RZ ;  /* 0x0000000609149224 */ /* 0x008fe400078e02ff */
[----:B------:R-:W3:Y:S01]  /*0690*/  @!P4 LDC.64 R8, c[0x0][0x3e0] ;  /* 0x0000f800ff08cb82 */ /* 0x000ee20000000a00 */
[----:B------:R-:W-:-:S04]  /*06a0*/  IMAD.WIDE.U32 R2, R5, UR9, R2 ;  /* 0x0000000905027c25 */ /* 0x000fc8000f8e0002 */
[----:B------:R-:W-:Y:S01]  /*06b0*/  VIADD R5, R3, UR5 ;  /* 0x0000000503057c36 */ /* 0x000fe20008000000 */
[----:B------:R-:W-:Y:S01]  /*06c0*/  @!P1 MOV R4, R2 ;  /* 0x0000000200049202 */ /* 0x000fe20000000f00 */
[----:B------:R-:W-:-:S04]  /*06d0*/  @!P1 IMAD R20, R0, R7, R20 ;  /* 0x0000000700149224 */ /* 0x000fc800078e0214 */
[----:B------:R-:W-:-:S05]  /*06e0*/  @!P1 IMAD.WIDE.U32 R6, R0, R6, R4 ;  /* 0x0000000600069225 */ /* 0x000fca00078e0004 */
[----:B------:R-:W-:Y:S01]  /*06f0*/  @!P1 IADD3 R7, PT, PT, R7, R20, RZ ;  /* 0x0000001407079210 */ /* 0x000fe20007ffe0ff */
[----:B--2---:R-:W-:Y:S01]  /*0700*/  @!P3 IMAD R20, R21, R18, RZ ;  /* 0x000000121514b224 */ /* 0x004fe200078e02ff */
[C---:B----4-:R-:W-:Y:S02]  /*0710*/  @!P1 LEA R16, P5, R6.reuse, R16, 0x1 ;  /* 0x0000001006109211 */ /* 0x050fe400078a08ff */
[----:B------:R-:W-:Y:S01]  /*0720*/  @!P3 MOV R21, R5 ;  /* 0x000000050015b202 */ /* 0x000fe20000000f00 */
[----:B------:R-:W-:Y:S01]  /*0730*/  @!P3 IMAD R19, R27, R19, R20 ;  /* 0x000000131b13b224 */ /* 0x000fe200078e0214 */
[----:B------:R-:W-:Y:S01]  /*0740*/  @!P1 LEA.HI.X R17, R6, R17, R7, 0x1, P5 ;  /* 0x0000001106119211 */ /* 0x000fe200028f0c07 */
[----:B------:R-:W-:Y:S01]  /*0750*/  @!P2 IMAD.MOV.U32 R7, RZ, RZ, R5 ;  /* 0x000000ffff07a224 */ /* 0x000fe200078e0005 */
[-C--:B------:R-:W-:Y:S02]  /*0760*/  @!P2 MOV R6, R2.reuse ;  /* 0x000000020006a202 */ /* 0x080fe40000000f00 */
[----:B------:R-:W-:Y:S01]  /*0770*/  @!P3 MOV R20, R2 ;  /* 0x000000020014b202 */ /* 0x000fe20000000f00 */
[----:B------:R2:W4:Y:S02]  /*0780*/  @!P1 LDG.E R25, desc[UR16][R16.64] ;  /* 0x0000001010199981 */ /* 0x000524000c1e1900 */
[----:B------:R-:W-:-:S02]  /*0790*/  @!P2 IMAD.WIDE.U32 R14, R28, R14, R6 ;  /* 0x0000000e1c0ea225 */ /* 0x000fc400078e0006 */
[----:B------:R-:W5:Y:S02]  /*07a0*/  @!P4 LDC.64 R6, c[0x0][0x390] ;  /* 0x0000e400ff06cb82 */ /* 0x000f640000000a00 */
[----:B------:R-:W-:Y:S01]  /*07b0*/  @!P3 IMAD.WIDE.U32 R20, R27, R18, R20 ;  /* 0x000000121b14b225 */ /* 0x000fe200078e0014 */
[----:B------:R-:W-:Y:S02]  /*07c0*/  @!P2 IADD3 R22, PT, PT, R15, R22, RZ ;  /* 0x000000160f16a210 */ /* 0x000fe40007ffe0ff */
[----:B0-----:R-:W-:Y:S01]  /*07d0*/  @!P2 LEA R10, P1, R14, R10, 0x1 ;  /* 0x0000000a0e0aa211 */ /* 0x001fe200078208ff */
[----:B---3--:R-:W-:-:S03]  /*07e0*/  @!P4 IMAD R15, R23, R8, RZ ;  /* 0x00000008170fc224 */ /* 0x008fc600078e02ff */
[----:B------:R-:W-:Y:S01]  /*07f0*/  @!P2 LEA.HI.X R11, R14, R11, R22, 0x1, P1 ;  /* 0x0000000b0e0ba211 */ /* 0x000fe200008f0c16 */
[----:B------:R-:W-:Y:S01]  /*0800*/  @!P4 IMAD R9, R29, R9, R15 ;  /* 0x000000091d09c224 */ /* 0x000fe200078e020f */
[----:B------:R-:W-:Y:S01]  /*0810*/  @!P4 MOV R15, R5 ;  /* 0x00000005000fc202 */ /* 0x000fe20000000f00 */
[----:B------:R-:W-:Y:S01]  /*0820*/  @!P4 IMAD.MOV.U32 R14, RZ, RZ, R2 ;  /* 0x000000ffff0ec224 */ /* 0x000fe200078e0002 */
[----:B------:R-:W-:Y:S02]  /*0830*/  @!P3 IADD3 R19, PT, PT, R21, R19, RZ ;  /* 0x000000131513b210 */ /* 0x000fe40007ffe0ff */
[C---:B-1----:R-:W-:Y:S01]  /*0840*/  @!P3 LEA R12, P5, R20.reuse, R12, 0x1 ;  /* 0x0000000c140cb211 */ /* 0x042fe200078a08ff */
[----:B------:R-:W-:Y:S01]  /*0850*/  @!P4 IMAD.WIDE.U32 R14, R29, R8, R14 ;  /* 0x000000081d0ec225 */ /* 0x000fe200078e000e */
[----:B------:R-:W-:Y:S01]  /*0860*/  CS2R R22, SRZ ;  /* 0x0000000000167805 */ /* 0x000fe2000001ff00 */
[----:B------:R0:W3:Y:S01]  /*0870*/  @!P2 LDG.E R24, desc[UR16][R10.64] ;  /* 0x000000100a18a981 */ /* 0x0000e2000c1e1900 */
[----:B------:R-:W-:-:S02]  /*0880*/  @!P3 LEA.HI.X R13, R20, R13, R19, 0x1, P5 ;  /* 0x0000000d140db211 */ /* 0x000fc400028f0c13 */
[----:B------:R-:W-:Y:S02]  /*0890*/  @!P4 IADD3 R9, PT, PT, R15, R9, RZ ;  /* 0x000000090f09c210 */ /* 0x000fe40007ffe0ff */
[C---:B-----5:R-:W-:Y:S01]  /*08a0*/  @!P4 LEA R6, P1, R14.reuse, R6, 0x1 ;  /* 0x000000060e06c211 */ /* 0x060fe200078208ff */
[----:B------:R-:W5:Y:S03]  /*08b0*/  @!P3 LDG.E R23, desc[UR16][R12.64] ;  /* 0x000000100c17b981 */ /* 0x000f66000c1e1900 */
[----:B------:R-:W-:-:S05]  /*08c0*/  @!P4 LEA.HI.X R7, R14, R7, R9, 0x1, P1 ;  /* 0x000000070e07c211 */ /* 0x000fca00008f0c09 */
[----:B------:R1:W5:Y:S01]  /*08d0*/  @!P4 LDG.E R22, desc[UR16][R6.64] ;  /* 0x000000100616c981 */ /* 0x000362000c1e1900 */
[----:B--2---:R-:W2:Y:S01]  /*08e0*/  S2R R17, SR_TID.X ;  /* 0x0000000000117919 */ /* 0x004ea20000002100 */
[----:B------:R-:W0:Y:S02]  /*08f0*/  S2R R16, SR_LANEID ;  /* 0x0000000000107919 */ /* 0x000e240000000000 */
[----:B0-----:R-:W-:Y:S02]  /*0900*/  ISETP.NE.AND P3, PT, R16, RZ, PT ;  /* 0x000000ff1000720c */ /* 0x001fe40003f65270 */
[----:B--2---:R-:W-:Y:S01]  /*0910*/  ISETP.NE.AND P2, PT, R17, RZ, PT ;  /* 0x000000ff1100720c */ /* 0x004fe20003f45270 */
[----:B------:R-:W-:Y:S01]  /*0920*/  BSSY.RECONVERGENT B0, `(.L_x_1795) ;  /* 0x0000079000007945 */ /* 0x000fe20003800200 */
[C---:B----4-:R-:W-:Y:S02]  /*0930*/  PRMT R21, R25.reuse, 0x7632, R21 ;  /* 0x0000763219157816 */ /* 0x050fe40000000015 */
[----:B------:R-:W-:-:S02]  /*0940*/  SHF.L.U32 R25, R25, 0x10, RZ ;  /* 0x0000001019197819 */ /* 0x000fc400000006ff */
[----:B------:R-:W-:-:S05]  /*0950*/  SHF.L.U32 R21, R21, 0x10, RZ ;  /* 0x0000001015157819 */ /* 0x000fca00000006ff */
[----:B------:R-:W-:Y:S01]  /*0960*/  FMUL.FTZ R10, R21, R21 ;  /* 0x00000015150a7220 */ /* 0x000fe20000410000 */
[----:B-1----:R-:W-:-:S03]  /*0970*/  FADD.FTZ R6, R25, R21 ;  /* 0x0000001519067221 */ /* 0x002fc60000010000 */
[----:B------:R-:W-:Y:S01]  /*0980*/  FFMA.FTZ R10, R25, R25, R10 ;  /* 0x00000019190a7223 */ /* 0x000fe2000001000a */
[----:B---3--:R-:W-:-:S04]  /*0990*/  PRMT R20, R24, 0x7632, R20 ;  /* 0x0000763218147816 */ /* 0x008fc80000000014 */
[----:B------:R-:W-:Y:S02]  /*09a0*/  SHF.L.U32 R20, R20, 0x10, RZ ;  /* 0x0000001014147819 */ /* 0x000fe400000006ff */
[C---:B-----5:R-:W-:Y:S01]  /*09b0*/  PRMT R8, R23.reuse, 0x7632, R8 ;  /* 0x0000763217087816 */ /* 0x060fe20000000008 */
[----:B------:R-:W-:Y:S02]  /*09c0*/  IMAD.U32 R24, R24, 0x10000, RZ ;  /* 0x0001000018187824 */ /* 0x000fe400078e00ff */
[----:B------:R-:W-:Y:S01]  /*09d0*/  FMUL.FTZ R9, R20, R20 ;  /* 0x0000001414097220 */ /* 0x000fe20000410000 */
[----:B------:R-:W-:Y:S01]  /*09e0*/  SHF.L.U32 R7, R8, 0x10, RZ ;  /* 0x0000001008077819 */ /* 0x000fe200000006ff */
[--C-:B------:R-:W-:Y:S01]  /*09f0*/  FADD.FTZ R8, RZ, R6.reuse ;  /* 0x00000006ff087221 */ /* 0x100fe20000010000 */
[----:B------:R-:W-:Y:S01]  /*0a00*/  PRMT R6, R22, 0x7632, R6 ;  /* 0x0000763216067816 */ /* 0x000fe20000000006 */
[C---:B------:R-:W-:Y:S01]  /*0a10*/  FADD.FTZ R11, R24.reuse, R20 ;  /* 0x00000014180b7221 */ /* 0x040fe20000010000 */
[----:B------:R-:W-:Y:S01]  /*0a20*/  SHF.L.U32 R23, R23, 0x10, RZ ;  /* 0x0000001017177819 */ /* 0x000fe200000006ff */
[----:B------:R-:W-:Y:S01]  /*0a30*/  FFMA.FTZ R9, R24, R24, R9 ;  /* 0x0000001818097223 */ /* 0x000fe20000010009 */
[----:B------:R-:W-:Y:S01]  /*0a40*/  FADD.FTZ R12, RZ, R10 ;  /* 0x0000000aff0c7221 */ /* 0x000fe20000010000 */
[----:B------:R-:W-:Y:S01]  /*0a50*/  FMUL.FTZ R10, R7, R7 ;  /* 0x00000007070a7220 */ /* 0x000fe20000410000 */
[----:B------:R-:W-:Y:S01]  /*0a60*/  SHF.L.U32 R6, R6, 0x10, RZ ;  /* 0x0000001006067819 */ /* 0x000fe200000006ff */
[----:B------:R-:W-:Y:S01]  /*0a70*/  FADD.FTZ R11, R8, R11 ;  /* 0x0000000b080b7221 */ /* 0x000fe20000010000 */
[----:B------:R-:W-:Y:S01]  /*0a80*/  FADD.FTZ R9, R12, R9 ;  /* 0x000000090c097221 */ /* 0x000fe20000010000 */
[C---:B------:R-:W-:Y:S01]  /*0a90*/  FADD.FTZ R12, R23.reuse, R7 ;  /* 0x00000007170c7221 */ /* 0x040fe20000010000 */
[----:B------:R-:W-:Y:S01]  /*0aa0*/  FFMA.FTZ R10, R23, R23, R10 ;  /* 0x00000017170a7223 */ /* 0x000fe2000001000a */
[----:B------:R-:W-:Y:S01]  /*0ab0*/  LOP3.LUT R8, R17, 0x3e0, RZ, 0xc0, !PT ;  /* 0x000003e011087812 */ /* 0x000fe200078ec0ff */
[----:B------:R-:W-:-:S02]  /*0ac0*/  IMAD.U32 R22, R22, 0x10000, RZ ;  /* 0x0001000016167824 */ /* 0x000fc400078e00ff */
[----:B------:R-:W-:Y:S01]  /*0ad0*/  FMUL.FTZ R13, R6, R6 ;  /* 0x00000006060d7220 */ /* 0x000fe20000410000 */
[----:B------:R-:W-:Y:S01]  /*0ae0*/  FADD.FTZ R12, R11, R12 ;  /* 0x0000000c0b0c7221 */ /* 0x000fe20000010000 */
[----:B------:R-:W-:Y:S01]  /*0af0*/  FADD.FTZ R9, R9, R10 ;  /* 0x0000000a09097221 */ /* 0x000fe20000010000 */
[----:B------:R-:W-:Y:S01]  /*0b00*/  ISETP.GT.U32.AND P1, PT, R8, 0x210, PT ;  /* 0x000002100800780c */ /* 0x000fe20003f24070 */
[----:B------:R-:W-:Y:S01]  /*0b10*/  FADD.FTZ R11, R22, R6 ;  /* 0x00000006160b7221 */ /* 0x000fe20000010000 */
[----:B------:R-:W-:Y:S01]  /*0b20*/  IADD3 R8, PT, PT, -R8, 0x22f, RZ ;  /* 0x0000022f08087810 */ /* 0x000fe20007ffe1ff */
[----:B------:R-:W-:Y:S02]  /*0b30*/  FFMA.FTZ R10, R22, R22, R13 ;  /* 0x00000016160a7223 */ /* 0x000fe4000001000d */
[----:B------:R-:W-:Y:S01]  /*0b40*/  FADD.FTZ R12, R12, R11 ;  /* 0x0000000b0c0c7221 */ /* 0x000fe20000010000 */
[----:B------:R-:W-:Y:S01]  /*0b50*/  SEL R8, R8, 0x1f, P1 ;  /* 0x0000001f08087807 */ /* 0x000fe20000800000 */
[----:B------:R-:W-:-:S04]  /*0b60*/  FADD.FTZ R13, R9, R10 ;  /* 0x0000000a090d7221 */ /* 0x000fc80000010000 */
[----:B------:R-:W0:Y:S04]  /*0b70*/  SHFL.DOWN PT, R9, R12, 0x1, R8 ;  /* 0x082000000c097989 */ /* 0x000e2800000e0008 */
[----:B------:R-:W1:Y:S01]  /*0b80*/  SHFL.DOWN PT, R10, R13, 0x1, R8 ;  /* 0x082000000d0a7989 */ /* 0x000e6200000e0008 */
[----:B------:R-:W-:-:S13]  /*0b90*/  ISETP.GE.AND P1, PT, R16, R8, PT ;  /* 0x000000081000720c */ /* 0x000fda0003f26270 */
[----:B0-----:R-:W-:Y:S01]  /*0ba0*/  @!P1 FADD.FTZ R12, R12, R9 ;  /* 0x000000090c0c9221 */ /* 0x001fe20000010000 */
[----:B-1----:R-:W-:-:S04]  /*0bb0*/  @!P1 FADD.FTZ R13, R13, R10 ;  /* 0x0000000a0d0d9221 */ /* 0x002fc80000010000 */
[----:B------:R-:W0:Y:S04]  /*0bc0*/  SHFL.DOWN PT, R11, R12, 0x2, R8 ;  /* 0x084000000c0b7989 */ /* 0x000e2800000e0008 */
[----:B------:R-:W1:Y:S01]  /*0bd0*/  SHFL.DOWN PT, R10, R13, 0x2, R8 ;  /* 0x084000000d0a7989 */ /* 0x000e6200000e0008 */
[----:B------:R-:W-:-:S04]  /*0be0*/  IADD3 R9, PT, PT, R16, 0x2, RZ ;  /* 0x0000000210097810 */ /* 0x000fc80007ffe0ff */
[----:B------:R-:W-:Y:S02]  /*0bf0*/  ISETP.GT.AND P1, PT, R9, R8, PT ;  /* 0x000000080900720c */ /* 0x000fe40003f24270 */
[----:B------:R-:W-:-:S11]  /*0c00*/  IADD3 R9, PT, PT, R16, 0x4, RZ ;  /* 0x0000000410097810 */ /* 0x000fd60007ffe0ff */
[----:B0-----:R-:W-:Y:S01]  /*0c10*/  @!P1 FADD.FTZ R12, R12, R11 ;  /* 0x0000000b0c0c9221 */ /* 0x001fe20000010000 */
[----:B-1----:R-:W-:-:S04]  /*0c20*/  @!P1 FADD.FTZ R13, R13, R10 ;  /* 0x0000000a0d0d9221 */ /* 0x002fc80000010000 */
[----:B------:R-:W0:Y:S04]  /*0c30*/  SHFL.DOWN PT, R11, R12, 0x4, R8 ;  /* 0x088000000c0b7989 */ /* 0x000e2800000e0008 */
[----:B------:R-:W1:Y:S01]  /*0c40*/  SHFL.DOWN PT, R10, R13, 0x4, R8 ;  /* 0x088000000d0a7989 */ /* 0x000e6200000e0008 */
[----:B------:R-:W-:-:S13]  /*0c50*/  ISETP.GT.AND P1, PT, R9, R8, PT ;  /* 0x000000080900720c */ /* 0x000fda0003f24270 */
[----:B0-----:R-:W-:Y:S01]  /*0c60*/  @!P1 FADD.FTZ R12, R12, R11 ;  /* 0x0000000b0c0c9221 */ /* 0x001fe20000010000 */
[----:B-1----:R-:W-:-:S04]  /*0c70*/  @!P1 FADD.FTZ R13, R13, R10 ;  /* 0x0000000a0d0d9221 */ /* 0x002fc80000010000 */
[----:B------:R-:W0:Y:S04]  /*0c80*/  SHFL.DOWN PT, R9, R12, 0x8, R8 ;  /* 0x090000000c097989 */ /* 0x000e2800000e0008 */
[----:B------:R-:W1:Y:S01]  /*0c90*/  SHFL.DOWN PT, R10, R13, 0x8, R8 ;  /* 0x090000000d0a7989 */ /* 0x000e6200000e0008 */
[----:B------:R-:W-:-:S04]  /*0ca0*/  IADD3 R11, PT, PT, R16, 0x8, RZ ;  /* 0x00000008100b7810 */ /* 0x000fc80007ffe0ff */
[----:B------:R-:W-:Y:S02]  /*0cb0*/  ISETP.GT.AND P1, PT, R11, R8, PT ;  /* 0x000000080b00720c */ /* 0x000fe40003f24270 */
[----:B------:R-:W2:Y:S11]  /*0cc0*/  @!P3 S2R R11, SR_CgaCtaId ;  /* 0x00000000000bb919 */ /* 0x000eb60000008800 */
[----:B0-----:R-:W-:Y:S01]  /*0cd0*/  @!P1 FADD.FTZ R12, R12, R9 ;  /* 0x000000090c0c9221 */ /* 0x001fe20000010000 */
[----:B-1----:R-:W-:-:S04]  /*0ce0*/  @!P1 FADD.FTZ R13, R13, R10 ;  /* 0x0000000a0d0d9221 */ /* 0x002fc80000010000 */
[----:B------:R-:W0:Y:S04]  /*0cf0*/  SHFL.DOWN PT, R10, R12, 0x10, R8 ;  /* 0x0a0000000c0a7989 */ /* 0x000e2800000e0008 */
[----:B------:R1:W3:Y:S01]  /*0d00*/  SHFL.DOWN PT, R14, R13, 0x10, R8 ;  /* 0x0a0000000d0e7989 */ /* 0x0002e200000e0008 */
[----:B------:R-:W-:-:S04]  /*0d10*/  IADD3 R9, PT, PT, R16, 0x10, RZ ;  /* 0x0000001010097810 */ /* 0x000fc80007ffe0ff */
[----:B------:R-:W-:Y:S02]  /*0d20*/  ISETP.GT.AND P1, PT, R9, R8, PT ;  /* 0x000000080900720c */ /* 0x000fe40003f24270 */
[----:B------:R-:W-:Y:S02]  /*0d30*/  @!P3 SHF.R.U32.HI R9, RZ, 0x2, R17 ;  /* 0x00000002ff09b819 */ /* 0x000fe40000011611 */
[----:B-1----:R-:W-:Y:S02]  /*0d40*/  @!P3 MOV R8, 0x400 ;  /* 0x000004000008b802 */ /* 0x002fe40000000f00 */
[----:B------:R-:W-:Y:S02]  /*0d50*/  @!P3 LOP3.LUT R16, R9, 0xf8, RZ, 0xc0, !PT ;  /* 0x000000f80910b812 */ /* 0x000fe400078ec0ff */
[----:B--2---:R-:W-:-:S05]  /*0d60*/  @!P3 LEA R11, R11, R8, 0x18 ;  /* 0x000000080b0bb211 */ /* 0x004fca00078ec0ff */
[----:B------:R-:W-:Y:S02]  /*0d70*/  @!P3 IMAD.IADD R11, R16, 0x1, R11 ;  /* 0x00000001100bb824 */ /* 0x000fe400078e020b */
[----:B0-----:R-:W-:Y:S01]  /*0d80*/  @!P1 FADD.FTZ R12, R12, R10 ;  /* 0x0000000a0c0c9221 */ /* 0x001fe20000010000 */
[----:B---3--:R-:W-:-:S05]  /*0d90*/  @!P1 FADD.FTZ R13, R13, R14 ;  /* 0x0000000e0d0d9221 */ /* 0x008fca0000010000 */
[----:B------:R0:W-:Y:S01]  /*0da0*/  @!P3 STS.64 [R11+0x18], R12 ;  /* 0x0000180c0b00b388 */ /* 0x0001e20000000a00 */
[----:B------:R-:W-:Y:S06]  /*0db0*/  BAR.SYNC.DEFER_BLOCKING 0x0 ;  /* 0x0000000000007b1d */ /* 0x000fec0000010000 */
[----:B------:R-:W-:Y:S05]  /*0dc0*/  @P2 BRA `(.L_x_1796) ;  /* 0x0000000000b82947 */ /* 0x000fea0003800000 */
[----:B------:R-:W1:Y:S01]  /*0dd0*/  S2UR UR9, SR_CgaCtaId ;  /* 0x00000000000979c3 */ /* 0x000e620000008800 */
[----:B------:R-:W-:Y:S02]  /*0de0*/  UMOV UR5, 0x400 ;  /* 0x0000040000057882 */ /* 0x000fe40000000000 */
[----:B-1----:R-:W-:-:S09]  /*0df0*/  ULEA UR5, UR9, UR5, 0x18 ;  /* 0x0000000509057291 */ /* 0x002fd2000f8ec0ff */
[----:B0-----:R-:W0:Y:S04]  /*0e00*/  LDS.128 R8, [UR5+0x20] ;  /* 0x00002005ff087984 */ /* 0x001e280008000c00 */
[----:B------:R-:W1:Y:S01]  /*0e10*/  LDS.128 R16, [UR5+0x30] ;  /* 0x00003005ff107984 */ /* 0x000e620008000c00 */
[----:B0-----:R-:W-:Y:S01]  /*0e20*/  FADD.FTZ R8, R12, R8 ;  /* 0x000000080c087221 */ /* 0x001fe20000010000 */
[----:B------:R-:W-:Y:S02]  /*0e30*/  FADD.FTZ R9, R13, R9 ;  /* 0x000000090d097221 */ /* 0x000fe40000010000 */
[----:B------:R-:W0:Y:S01]  /*0e40*/  LDS.128 R12, [UR5+0x40] ;  /* 0x00004005ff0c7984 */ /* 0x000e220008000c00 */
[----:B------:R-:W-:Y:S01]  /*0e50*/  FADD.FTZ R8, R8, R10 ;  /* 0x0000000a08087221 */ /* 0x000fe20000010000 */
[----:B------:R-:W-:-:S03]  /*0e60*/  FADD.FTZ R9, R9, R11 ;  /* 0x0000000b09097221 */ /* 0x000fc60000010000 */
[----:B-1----:R-:W-:Y:S01]  /*0e70*/  FADD.FTZ R16, R8, R16 ;  /* 0x0000001008107221 */ /* 0x002fe20000010000 */
[----:B------:R-:W-:Y:S02]  /*0e80*/  FADD.FTZ R17, R9, R17 ;  /* 0x0000001109117221 */ /* 0x000fe40000010000 */
[----:B------:R-:W1:Y:S01]  /*0e90*/  LDS.128 R8, [UR5+0x50] ;  /* 0x00005005ff087984 */ /* 0x000e620008000c00 */
[----:B------:R-:W-:Y:S01]  /*0ea0*/  FADD.FTZ R16, R16, R18 ;  /* 0x0000001210107221 */ /* 0x000fe20000010000 */
[----:B------:R-:W-:-:S03]  /*0eb0*/  FADD.FTZ R17, R17, R19 ;  /* 0x0000001311117221 */ /* 0x000fc60000010000 */
        /* <DEDUP_REMOVED lines=31> */
.L_x_1796:
[----:B------:R-:W-:Y:S05]  /*10b0*/  BSYNC.RECONVERGENT B0 ;  /* 0x0000000000007941 */ /* 0x000fea0003800200 */
.L_x_1795:
[----:B------:R-:W1:Y:S02]  /*10c0*/  LDC R14, c[0x0][0x370] ;  /* 0x0000dc00ff0e7b82 */ /* 0x000e640000000800 */
[----:B-1----:R-:W-:-:S13]  /*10d0*/  ISETP.GE.U32.AND P1, PT, R14, 0x2, PT ;  /* 0x000000020e00780c */ /* 0x002fda0003f26070 */
[----:B------:R-:W-:Y:S05]  /*10e0*/  @!P1 BRA `(.L_x_1797) ;  /* 0x0000000c00b89947 */ /* 0x000fea0003800000 */
[----:B------:R-:W1:Y:S01]  /*10f0*/  LDC.64 R8, c[0x0][0x3b8] ;  /* 0x0000ee00ff087b82 */ /* 0x000e620000000a00 */
[----:B------:R-:W-:Y:S01]  /*1100*/  ULOP3.LUT UR9, UR4, 0x1, URZ, 0xc0, !UPT ;  /* 0x0000000104097892 */ /* 0x000fe2000f8ec0ff */
[----:B------:R-:W-:-:S03]  /*1110*/  ISETP.GE.U32.AND P3, PT, R14, 0x8, PT ;  /* 0x000000080e00780c */ /* 0x000fc60003f66070 */
[----:B------:R-:W-:-:S06]  /*1120*/  UIMAD UR5, UR9, UR15, URZ ;  /* 0x0000000f090572a4 */ /* 0x000fcc000f8e02ff */
[----:B------:R-:W-:-:S05]  /*1130*/  IMAD R10, R14, UR5, RZ ;  /* 0x000000050e0a7c24 */ /* 0x000fca000f8e02ff */
[----:B0-----:R-:W-:-:S05]  /*1140*/  SHF.L.U32 R11, R10, 0x1, RZ ;  /* 0x000000010a0b7819 */ /* 0x001fca00000006ff */
[----:B-1----:R-:W-:-:S03]  /*1150*/  IMAD.WIDE R8, R11, 0x4, R8 ;  /* 0x000000040b087825 */ /* 0x002fc600078e0208 */
[----:B------:R-:W-:Y:S02]  /*1160*/  R2UR UR18, R8 ;  /* 0x00000000081272ca */ /* 0x000fe400000e0000 */
[----:B------:R-:W-:Y:S01]  /*1170*/  R2UR UR19, R9 ;  /* 0x00000000091372ca */ /* 0x000fe200000e0000 */
[----:B------:R-:W-:-:S14]  /*1180*/  @P2 BRA `(.L_x_1798) ;  /* 0x0000000000642947 */ /* 0x000fdc0003800000 */
[----:B------:R-:W0:Y:S01]  /*1190*/  LDC.64 R8, c[0x0][0x3b0] ;  /* 0x0000ec00ff087b82 */ /* 0x000e220000000a00 */
[----:B------:R-:W-:Y:S02]  /*11a0*/  ULOP3.LUT UP0, UR5, UR4, 0x2, URZ, 0xc0, !UPT ;  /* 0x0000000204057892 */ /* 0x000fe4000f80c0ff */
[----:B------:R-:W-:Y:S02]  /*11b0*/  UIMAD UR12, UR9, UR15, UR6 ;  /* 0x0000000f090c72a4 */ /* 0x000fe4000f8e0206 */
[----:B------:R-:W-:Y:S02]  /*11c0*/  UIMAD UR10, UR20, UR15, UR6 ;  /* 0x0000000f140a72a4 */ /* 0x000fe4000f8e0206 */
[----:B------:R-:W-:Y:S01]  /*11d0*/  PLOP3.LUT P1, PT, PT, PT, UP0, 0x80, 0x8 ;  /* 0x000000000008781c */ /* 0x000fe20003f2f008 */
[----:B------:R-:W-:Y:S01]  /*11e0*/  UIADD3 UR5, UPT, UPT, -UR5, 0x1, URZ ;  /* 0x0000000105057890 */ /* 0x000fe2000fffe1ff */
[----:B------:R-:W-:Y:S01]  /*11f0*/  MOV R11, UR12 ;  /* 0x0000000c000b7c02 */ /* 0x000fe20008000f00 */
[----:B------:R-:W-:Y:S01]  /*1200*/  UIMAD.WIDE.U32 UR10, UR10, 0x8, UR18 ;  /* 0x000000080a0a78a5 */ /* 0x000fe2000f8e0012 */
[----:B------:R-:W-:-:S03]  /*1210*/  SEL R17, R14, RZ, !P1 ;  /* 0x000000ff0e117207 */ /* 0x000fc60004800000 */
[----:B------:R-:W-:Y:S01]  /*1220*/  IMAD.U32 R15, RZ, RZ, UR5 ;  /* 0x00000005ff0f7e24 */ /* 0x000fe2000f8e00ff */
[----:B------:R-:W-:Y:S02]  /*1230*/  ISETP.NE.AND P1, PT, R17, -0x1, PT ;  /* 0xffffffff1100780c */ /* 0x000fe40003f25270 */
[----:B------:R-:W-:Y:S01]  /*1240*/  MOV R10, UR10 ;  /* 0x0000000a000a7c02 */ /* 0x000fe20008000f00 */
[----:B0-----:R-:W-:Y:S01]  /*1250*/  IMAD.WIDE.U32 R8, R11, 0x4, R8 ;  /* 0x000000040b087825 */ /* 0x001fe200078e0008 */
[----:B------:R-:W-:-:S05]  /*1260*/  MOV R11, UR11 ;  /* 0x0000000b000b7c02 */ /* 0x000fca0008000f00 */
[----:B------:R0:W-:Y:S01]  /*1270*/  STG.E.64 desc[UR16][R10.64], R12 ;  /* 0x0000000c0a007986 */ /* 0x0001e2000c101b10 */
[----:B------:R-:W-:Y:S06]  /*1280*/  MEMBAR.ALL.GPU ;  /* 0x0000000000007992 */ /* 0x000fec000000a000 */
[----:B------:R-:W-:-:S00]  /*1290*/  ERRBAR ;  /* 0x00000000000079ab */ /* 0x000fc00000000000 */
[----:B------:R-:W-:Y:S06]  /*12a0*/  CGAERRBAR ;  /* 0x00000000000075ab */ /* 0x000fec0000000000 */
[----:B------:R0:W-:Y:S01]  /*12b0*/  REDG.E.ADD.S32.STRONG.GPU desc[UR16][R8.64], R15 ;  /* 0x0000000f0800798e */ /* 0x0001e2000c12e310 */
[----:B------:R-:W-:Y:S05]  /*12c0*/  @!P1 BRA `(.L_x_1798) ;  /* 0x0000000000149947 */ /* 0x000fea0003800000 */
.L_x_1799:
[----:B0-----:R-:W2:Y:S04]  /*12d0*/  LDG.E.STRONG.GPU R10, desc[UR16][R8.64] ;  /* 0x00000010080a7981 */ /* 0x001ea8000c1ef900 */
[----:B--2---:R-:W-:Y:S01]  /*12e0*/  CCTL.IVALL ;  /* 0x00000000ff00798f */ /* 0x004fe20002000000 */
[----:B------:R-:W-:Y:S05]  /*12f0*/  YIELD ;  /* 0x0000000000007946 */ /* 0x000fea0003800000 */
[----:B------:R-:W-:-:S13]  /*1300*/  ISETP.NE.AND P1, PT, R10, R17, PT ;  /* 0x000000110a00720c */ /* 0x000fda0003f25270 */
[----:B------:R-:W-:Y:S05]  /*1310*/  @P1 BRA `(.L_x_1799) ;  /* 0xfffffffc00ec1947 */ /* 0x000fea000383ffff */
.L_x_1798:
[----:B------:R-:W-:Y:S05]  /*1320*/  WARPSYNC.ALL ;  /* 0x0000000000007948 */ /* 0x000fea0003800000 */
[----:B------:R-:W-:Y:S06]  /*1330*/  BAR.SYNC.DEFER_BLOCKING 0x0 ;  /* 0x0000000000007b1d */ /* 0x000fec0000010000 */
[----:B------:R-:W-:Y:S01]  /*1340*/  UMOV UR5, URZ ;  /* 0x000000ff00057c82 */ /* 0x000fe20008000000 */
[----:B------:R-:W-:Y:S05]  /*1350*/  @!P3 BRA `(.L_x_1800) ;  /* 0x00000004009cb947 */ /* 0x000fea0003800000 */
[----:B------:R-:W-:Y:S02]  /*1360*/  UIMAD UR10, UR15, 0x5, UR6 ;  /* 0x000000050f0a78a4 */ /* 0x000fe4000f8e0206 */
[----:B------:R-:W-:Y:S02]  /*1370*/  ULEA UR11, UR15, UR6, 0x2 ;  /* 0x000000060f0b7291 */ /* 0x000fe4000f8e10ff */
[----:B------:R-:W-:Y:S02]  /*1380*/  UIMAD UR12, UR15, 0x3, UR6 ;  /* 0x000000030f0c78a4 */ /* 0x000fe4000f8e0206 */
[----:B------:R-:W-:Y:S02]  /*1390*/  UIMAD UR13, UR15, 0x7, UR6 ;  /* 0x000000070f0d78a4 */ /* 0x000fe4000f8e0206 */
[----:B------:R-:W-:Y:S02]  /*13a0*/  UIMAD UR14, UR15, 0x6, UR6 ;  /* 0x000000060f0e78a4 */ /* 0x000fe4000f8e0206 */
[----:B------:R-:W-:-:S02]  /*13b0*/  ULEA UR21, UR15, UR6, 0x1 ;  /* 0x000000060f157291 */ /* 0x000fc4000f8e08ff */
[----:B------:R-:W-:Y:S02]  /*13c0*/  UIADD3 UR22, UPT, UPT, UR6, UR15, URZ ;  /* 0x0000000f06167290 */ /* 0x000fe4000fffe0ff */
[----:B------:R-:W-:Y:S01]  /*13d0*/  UIADD3 UR23, UPT, UPT, -UR20, URZ, URZ ;  /* 0x000000ff14177290 */ /* 0x000fe2000fffe1ff */
[----:B------:R-:W-:Y:S01]  /*13e0*/  UMOV UR5, URZ ;  /* 0x000000ff00057c82 */ /* 0x000fe20008000000 */
[----:B------:R-:W-:-:S10]  /*13f0*/  UMOV UR9, UR6 ;  /* 0x0000000600097c82 */ /* 0x000fd40008000000 */
.L_x_1801:
[----:B------:R-:W-:Y:S01]  /*1400*/  ISETP.EQ.OR P5, PT, RZ, UR23, P2 ;  /* 0x00000017ff007c0c */ /* 0x000fe200097a2670 */
[----:B------:R-:W-:-:S06]  /*1410*/  UIADD3 UR24, UPT, UPT, UR5, 0x1, URZ ;  /* 0x0000000105187890 */ /* 0x000fcc000fffe0ff */
[----:B0-----:R-:W-:Y:S01]  /*1420*/  MOV R8, UR24 ;  /* 0x0000001800087c02 */ /* 0x001fe20008000f00 */
[----:B------:R-:W-:-:S03]  /*1430*/  UIADD3 UR24, UPT, UPT, UR5, 0x2, URZ ;  /* 0x0000000205187890 */ /* 0x000fc6000fffe0ff */
[----:B------:R-:W-:Y:S02]  /*1440*/  ISETP.EQ.OR P6, PT, R8, UR20, P2 ;  /* 0x0000001408007c0c */ /* 0x000fe400097c2670 */
[----:B------:R-:W-:Y:S01]  /*1450*/  VOTEU.ALL UP0, P5 ;  /* 0x0000000000ff7886 */ /* 0x000fe20002800000 */
[----:B------:R-:W-:-:S04]  /*1460*/  MOV R8, UR24 ;  /* 0x0000001800087c02 */ /* 0x000fc80008000f00 */
[----:B------:R-:W-:Y:S01]  /*1470*/  @!UP0 UIMAD.WIDE.U32 UR24, UR9, 0x8, UR18 ;  /* 0x00000008091888a5 */ /* 0x000fe2000f8e0012 */
[----:B------:R-:W-:-:S05]  /*1480*/  ISETP.EQ.OR P1, PT, R8, UR20, P2 ;  /* 0x0000001408007c0c */ /* 0x000fca0009722670 */
[----:B------:R-:W-:Y:S01]  /*1490*/  MOV R10, UR24 ;  /* 0x00000018000a7c02 */ /* 0x000fe20008000f00 */
[----:B------:R-:W-:Y:S01]  /*14a0*/  VOTEU.ALL UP0, P6 ;  /* 0x0000000000ff7886 */ /* 0x000fe20003000000 */
[----:B------:R-:W-:-:S04]  /*14b0*/  MOV R11, UR25 ;  /* 0x00000019000b7c02 */ /* 0x000fc80008000f00 */
[----:B------:R-:W-:Y:S02]  /*14c0*/  @!UP0 UIMAD.WIDE.U32 UR24, UR22, 0x8, UR18 ;  /* 0x00000008161888a5 */ /* 0x000fe4000f8e0012 */
[----:B------:R-:W2:Y:S01]  /*14d0*/  @!P5 LDG.E.64 R10, desc[UR16][R10.64] ;  /* 0x000000100a0ad981 */ /* 0x000ea2000c1e1b00 */
[----:B------:R-:W-:-:S03]  /*14e0*/  VOTEU.ALL UP0, P1 ;  /* 0x0000000000ff7886 */ /* 0x000fc60000800000 */
[----:B------:R-:W-:Y:S01]  /*14f0*/  IMAD.U32 R14, RZ, RZ, UR24 ;  /* 0x00000018ff0e7e24 */ /* 0x000fe2000f8e00ff */
[----:B------:R-:W-:Y:S01]  /*1500*/  MOV R15, UR25 ;  /* 0x00000019000f7c02 */ /* 0x000fe20008000f00 */
[----:B------:R-:W-:-:S05]  /*1510*/  @!UP0 UIMAD.WIDE.U32 UR24, UR21, 0x8, UR18 ;  /* 0x00000008151888a5 */ /* 0x000fca000f8e0012 */
[----:B------:R-:W3:Y:S01]  /*1520*/  @!P6 LDG.E.64 R14, desc[UR16][R14.64] ;  /* 0x000000100e0ee981 */ /* 0x000ee2000c1e1b00 */
[----:B------:R-:W-:Y:S02]  /*1530*/  MOV R8, UR24 ;  /* 0x0000001800087c02 */ /* 0x000fe40008000f00 */
[----:B------:R-:W-:-:S06]  /*1540*/  MOV R9, UR25 ;  /* 0x0000001900097c02 */ /* 0x000fcc0008000f00 */
[----:B------:R-:W4:Y:S01]  /*1550*/  @!P1 LDG.E.64 R8, desc[UR16][R8.64] ;  /* 0x0000001008089981 */ /* 0x000f22000c1e1b00 */
[----:B------:R-:W-:-:S06]  /*1560*/  UIADD3 UR24, UPT, UPT, UR5, 0x3, URZ ;  /* 0x0000000305187890 */ /* 0x000fcc000fffe0ff */
[----:B------:R-:W-:-:S04]  /*1570*/  MOV R16, UR24 ;  /* 0x0000001800107c02 */ /* 0x000fc80008000f00 */
[----:B------:R-:W-:Y:S01]  /*1580*/  ISETP.EQ.OR P3, PT, R16, UR20, P2 ;  /* 0x0000001410007c0c */ /* 0x000fe20009762670 */
[----:B------:R-:W-:Y:S02]  /*1590*/  UIADD3 UR24, UPT, UPT, UR5, 0x4, URZ ;  /* 0x0000000405187890 */ /* 0x000fe4000fffe0ff */
[----:B------:R-:W-:-:S04]  /*15a0*/  UIADD3 UR25, UPT, UPT, UR5, 0x5, URZ ;  /* 0x0000000505197890 */ /* 0x000fc8000fffe0ff */
[----:B------:R-:W-:Y:S02]  /*15b0*/  IMAD.U32 R16, RZ, RZ, UR24 ;  /* 0x00000018ff107e24 */ /* 0x000fe4000f8e00ff */
[----:B------:R-:W-:-:S04]  /*15c0*/  MOV R17, UR25 ;  /* 0x0000001900117c02 */ /* 0x000fc80008000f00 */
[----:B------:R-:W-:-:S05]  /*15d0*/  VOTEU.ALL UP0, P3 ;  /* 0x0000000000ff7886 */ /* 0x000fca0001800000 */
[----:B------:R-:W-:Y:S01]  /*15e0*/  @!UP0 UIMAD.WIDE.U32 UR24, UR12, 0x8, UR18 ;  /* 0x000000080c1888a5 */ /* 0x000fe2000f8e0012 */
[----:B------:R-:W-:Y:S01]  /*15f0*/  ISETP.EQ.OR P4, PT, R16, UR20, P2 ;  /* 0x0000001410007c0c */ /* 0x000fe20009782670 */
[----:B------:R-:W-:-:S04]  /*1600*/  UIADD3 UR26, UPT, UPT, UR5, 0x6, URZ ;  /* 0x00000006051a7890 */ /* 0x000fc8000fffe0ff */
[----:B------:R-:W-:-:S08]  /*1610*/  MOV R16, UR24 ;  /* 0x0000001800107c02 */ /* 0x000fd00008000f00 */
[----:B------:R-:W-:Y:S01]  /*1620*/  VOTEU.ALL UP0, P4 ;  /* 0x0000000000ff7886 */ /* 0x000fe20002000000 */
[----:B--2---:R-:W-:Y:S01]  /*1630*/  @!P5 FADD.FTZ R12, R12, R10 ;  /* 0x0000000a0c0cd221 */ /* 0x004fe20000010000 */
[----:B------:R-:W-:Y:S01]  /*1640*/  @!P5 FADD.FTZ R13, R13, R11 ;  /* 0x0000000b0d0dd221 */ /* 0x000fe20000010000 */
[----:B------:R-:W-:Y:S02]  /*1650*/  ISETP.EQ.OR P5, PT, R17, UR20, P2 ;  /* 0x0000001411007c0c */ /* 0x000fe400097a2670 */
[----:B------:R-:W-:Y:S02]  /*1660*/  MOV R17, UR25 ;  /* 0x0000001900117c02 */ /* 0x000fe40008000f00 */
[----:B------:R-:W-:Y:S01]  /*1670*/  MOV R10, UR26 ;  /* 0x0000001a000a7c02 */ /* 0x000fe20008000f00 */
[----:B------:R-:W-:-:S03]  /*1680*/  UIADD3 UR26, UPT, UPT, UR5, 0x7, URZ ;  /* 0x00000007051a7890 */ /* 0x000fc6000fffe0ff */
[----:B------:R-:W2:Y:S01]  /*1690*/  @!P3 LDG.E.64 R16, desc[UR16][R16.64] ;  /* 0x000000101010b981 */ /* 0x000ea2000c1e1b00 */
[----:B---3--:R-:W-:Y:S01]  /*16a0*/  @!P6 FADD.FTZ R12, R12, R14 ;  /* 0x0000000e0c0ce221 */ /* 0x008fe20000010000 */
[----:B------:R-:W-:Y:S01]  /*16b0*/  @!P6 FADD.FTZ R13, R13, R15 ;  /* 0x0000000f0d0de221 */ /* 0x000fe20000010000 */
[----:B------:R-:W-:Y:S01]  /*16c0*/  ISETP.EQ.OR P6, PT, R10, UR20, P2 ;  /* 0x000000140a007c0c */ /* 0x000fe200097c2670 */
[----:B------:R-:W-:Y:S01]  /*16d0*/  IMAD.U32 R10, RZ, RZ, UR26 ;  /* 0x0000001aff0a7e24 */ /* 0x000fe2000f8e00ff */
[----:B------:R-:W-:Y:S01]  /*16e0*/  @!UP0 UIMAD.WIDE.U32 UR24, UR11, 0x8, UR18 ;  /* 0x000000080b1888a5 */ /* 0x000fe2000f8e0012 */
[----:B----4-:R-:W-:Y:S01]  /*16f0*/  @!P1 FADD.FTZ R12, R12, R8 ;  /* 0x000000080c0c9221 */ /* 0x010fe20000010000 */
[----:B------:R-:W-:Y:S02]  /*1700*/  @!P1 FADD.FTZ R13, R13, R9 ;  /* 0x000000090d0d9221 */ /* 0x000fe40000010000 */
[----:B------:R-:W-:Y:S01]  /*1710*/  ISETP.EQ.OR P1, PT, R10, UR20, P2 ;  /* 0x000000140a007c0c */ /* 0x000fe20009722670 */
[----:B------:R-:W-:Y:S01]  /*1720*/  VOTEU.ALL UP0, P5 ;  /* 0x0000000000ff7886 */ /* 0x000fe20002800000 */
[----:B------:R-:W-:-:S05]  /*1730*/  MOV R14, UR24 ;  /* 0x00000018000e7c02 */ /* 0x000fca0008000f00 */
[----:B------:R-:W-:Y:S01]  /*1740*/  VOTEU.ALL UP1, P6 ;  /* 0x0000000000ff7886 */ /* 0x000fe20003020000 */
[----:B------:R-:W-:Y:S01]  /*1750*/  MOV R15, UR25 ;  /* 0x00000019000f7c02 */ /* 0x000fe20008000f00 */
[----:B------:R-:W-:-:S03]  /*1760*/  @!UP0 UIMAD.WIDE.U32 UR24, UR10, 0x8, UR18 ;  /* 0x000000080a1888a5 */ /* 0x000fc6000f8e0012 */
[----:B------:R-:W-:Y:S02]  /*1770*/  @!UP1 UIMAD.WIDE.U32 UR26, UR14, 0x8, UR18 ;  /* 0x000000080e1a98a5 */ /* 0x000fe4000f8e0012 */
[----:B------:R-:W3:Y:S01]  /*1780*/  @!P4 LDG.E.64 R14, desc[UR16][R14.64] ;  /* 0x000000100e0ec981 */ /* 0x000ee2000c1e1b00 */
[----:B------:R-:W-:Y:S01]  /*1790*/  VOTEU.ALL UP0, P1 ;  /* 0x0000000000ff7886 */ /* 0x000fe20000800000 */
[----:B------:R-:W-:Y:S02]  /*17a0*/  MOV R10, UR24 ;  /* 0x00000018000a7c02 */ /* 0x000fe40008000f00 */
[----:B------:R-:W-:Y:S02]  /*17b0*/  MOV R11, UR25 ;  /* 0x00000019000b7c02 */ /* 0x000fe40008000f00 */
[----:B------:R-:W-:Y:S01]  /*17c0*/  @!UP0 UIMAD.WIDE.U32 UR24, UR13, 0x8, UR18 ;  /* 0x000000080d1888a5 */ /* 0x000fe2000f8e0012 */
[----:B------:R-:W-:Y:S01]  /*17d0*/  IMAD.U32 R8, RZ, RZ, UR26 ;  /* 0x0000001aff087e24 */ /* 0x000fe2000f8e00ff */
[----:B------:R-:W-:-:S02]  /*17e0*/  MOV R9, UR27 ;  /* 0x0000001b00097c02 */ /* 0x000fc40008000f00 */
[----:B------:R-:W4:Y:S02]  /*17f0*/  @!P5 LDG.E.64 R10, desc[UR16][R10.64] ;  /* 0x000000100a0ad981 */ /* 0x000f24000c1e1b00 */
[----:B------:R-:W-:Y:S02]  /*1800*/  MOV R18, UR24 ;  /* 0x0000001800127c02 */ /* 0x000fe40008000f00 */
[----:B------:R-:W-:Y:S01]  /*1810*/  MOV R19, UR25 ;  /* 0x0000001900137c02 */ /* 0x000fe20008000f00 */
[----:B------:R-:W5:Y:S05]  /*1820*/  @!P6 LDG.E.64 R8, desc[UR16][R8.64] ;  /* 0x000000100808e981 */ /* 0x000f6a000c1e1b00 */
[----:B------:R-:W5:Y:S01]  /*1830*/  @!P1 LDG.E.64 R18, desc[UR16][R18.64] ;  /* 0x0000001012129981 */ /* 0x000f62000c1e1b00 */
[----:B------:R-:W-:-:S02]  /*1840*/  UIADD3 UR5, UPT, UPT, UR5, 0x8, URZ ;  /* 0x0000000805057890 */ /* 0x000fc4000fffe0ff */
[----:B------:R-:W-:Y:S02]  /*1850*/  UIADD3 UR23, UPT, UPT, UR23, 0x8, URZ ;  /* 0x0000000817177890 */ /* 0x000fe4000fffe0ff */
[----:B------:R-:W-:Y:S02]  /*1860*/  ULEA UR9, UR15, UR9, 0x3 ;  /* 0x000000090f097291 */ /* 0x000fe4000f8e18ff */
[----:B------:R-:W-:Y:S02]  /*1870*/  ULEA UR22, UR15, UR22, 0x3 ;  /* 0x000000160f167291 */ /* 0x000fe4000f8e18ff */
[----:B------:R-:W-:Y:S02]  /*1880*/  ULEA UR21, UR15, UR21, 0x3 ;  /* 0x000000150f157291 */ /* 0x000fe4000f8e18ff */
[----:B------:R-:W-:Y:S02]  /*1890*/  ULEA UR12, UR15, UR12, 0x3 ;  /* 0x0000000c0f0c7291 */ /* 0x000fe4000f8e18ff */
[----:B------:R-:W-:-:S02]  /*18a0*/  ULEA UR11, UR15, UR11, 0x3 ;  /* 0x0000000b0f0b7291 */ /* 0x000fc4000f8e18ff */
[----:B------:R-:W-:Y:S02]  /*18b0*/  ULEA UR10, UR15, UR10, 0x3 ;  /* 0x0000000a0f0a7291 */ /* 0x000fe4000f8e18ff */
[----:B------:R-:W-:Y:S02]  /*18c0*/  ULEA UR14, UR15, UR14, 0x3 ;  /* 0x0000000e0f0e7291 */ /* 0x000fe4000f8e18ff */
[----:B------:R-:W-:Y:S01]  /*18d0*/  ULEA UR13, UR15, UR13, 0x3 ;  /* 0x0000000d0f0d7291 */ /* 0x000fe2000f8e18ff */
[----:B--2---:R-:W-:Y:S02]  /*18e0*/  @!P3 FADD.FTZ R12, R12, R16 ;  /* 0x000000100c0cb221 */ /* 0x004fe40000010000 */
[----:B------:R-:W0:Y:S01]  /*18f0*/  LDC R16, c[0x0][0x370] ;  /* 0x0000dc00ff107b82 */ /* 0x000e220000000800 */
[----:B------:R-:W-:Y:S01]  /*1900*/  @!P3 FADD.FTZ R13, R13, R17 ;  /* 0x000000110d0db221 */ /* 0x000fe20000010000 */
[----:B0-----:R-:W-:Y:S01]  /*1910*/  LOP3.LUT R16, R16, 0x7ffffff8, RZ, 0xc0, !PT ;  /* 0x7ffffff810107812 */ /* 0x001fe200078ec0ff */
[----:B---3--:R-:W-:-:S03]  /*1920*/  @!P4 FADD.FTZ R12, R12, R14 ;  /* 0x0000000e0c0cc221 */ /* 0x008fc60000010000 */
[----:B------:R-:W-:Y:S01]  /*1930*/  ISETP.NE.AND P3, PT, R16, UR5, PT ;  /* 0x0000000510007c0c */ /* 0x000fe2000bf65270 */
[----:B------:R-:W-:Y:S01]  /*1940*/  @!P4 FADD.FTZ R13, R13, R15 ;  /* 0x0000000f0d0dc221 */ /* 0x000fe20000010000 */
[----:B----4-:R-:W-:-:S03]  /*1950*/  @!P5 FADD.FTZ R12, R12, R10 ;  /* 0x0000000a0c0cd221 */ /* 0x010fc60000010000 */
[----:B------:R-:W-:Y:S01]  /*1960*/  @!P5 FADD.FTZ R13, R13, R11 ;  /* 0x0000000b0d0dd221 */ /* 0x000fe20000010000 */
[----:B-----5:R-:W-:-:S03]  /*1970*/  @!P6 FADD.FTZ R12, R12, R8 ;  /* 0x000000080c0ce221 */ /* 0x020fc60000010000 */
[----:B------:R-:W-:Y:S01]  /*1980*/  @!P6 FADD.FTZ R13, R13, R9 ;  /* 0x000000090d0de221 */ /* 0x000fe20000010000 */
[----:B------:R-:W-:-:S03]  /*1990*/  @!P1 FADD.FTZ R12, R12, R18 ;  /* 0x000000120c0c9221 */ /* 0x000fc60000010000 */
[----:B------:R-:W-:Y:S01]  /*19a0*/  @!P1 FADD.FTZ R13, R13, R19 ;  /* 0x000000130d0d9221 */ /* 0x000fe20000010000 */
[----:B------:R-:W-:Y:S06]  /*19b0*/  @P3 BRA `(.L_x_1801) ;  /* 0xfffffff800903947 */ /* 0x000fec000383ffff */
[----:B------:R-:W-:-:S15]  /*19c0*/  R2UR UR5, R16 ;  /* 0x00000000100572ca */ /* 0x000fde00000e0000 */
.L_x_1800:
[----:B------:R-:W1:Y:S02]  /*19d0*/  LDCU UR14, c[0x0][0x370] ;  /* 0x00006e00ff0e77ac */ /* 0x000e640008000800 */
[----:B-1----:R-:W-:-:S09]  /*19e0*/  ULOP3.LUT UP0, URZ, UR14, 0x7, URZ, 0xc0, !UPT ;  /* 0x000000070eff7892 */ /* 0x002fd2000f80c0ff */
[----:B------:R-:W-:Y:S05]  /*19f0*/  BRA.U !UP0, `(.L_x_1797) ;  /* 0x0000000508747547 */ /* 0x000fea000b800000 */
[----:B------:R-:W-:Y:S02]  /*1a00*/  ULOP3.LUT UR9, UR14, 0x7, URZ, 0xc0, !UPT ;  /* 0x000000070e097892 */ /* 0x000fe4000f8ec0ff */
[----:B------:R-:W-:Y:S02]  /*1a10*/  ULOP3.LUT UP0, UR21, UR14, 0x3, URZ, 0xc0, !UPT ;  /* 0x000000030e157892 */ /* 0x000fe4000f80c0ff */
[----:B------:R-:W-:-:S04]  /*1a20*/  UIADD3 UR9, UPT, UPT, UR9, -0x1, URZ ;  /* 0xffffffff09097890 */ /* 0x000fc8000fffe0ff */
[----:B------:R-:W-:-:S09]  /*1a30*/  UISETP.GE.U32.AND UP1, UPT, UR9, 0x3, UPT ;  /* 0x000000030900788c */ /* 0x000fd2000bf26070 */
[----:B------:R-:W-:Y:S05]  /*1a40*/  BRA.U !UP1, `(.L_x_1802) ;  /* 0x0000000109b87547 */ /* 0x000fea000b800000 */
[----:B0-----:R-:W-:Y:S01]  /*1a50*/  MOV R8, UR5 ;  /* 0x0000000500087c02 */ /* 0x001fe20008000f00 */
[----:B------:R-:W-:Y:S02]  /*1a60*/  UIADD3 UR9, UPT, UPT, UR5, 0x1, URZ ;  /* 0x0000000105097890 */ /* 0x000fe4000fffe0ff */
[----:B------:R-:W-:Y:S01]  /*1a70*/  UIADD3 UR12, UPT, UPT, UR5, 0x2, URZ ;  /* 0x00000002050c7890 */ /* 0x000fe2000fffe0ff */
[----:B------:R-:W-:Y:S01]  /*1a80*/  ISETP.EQ.OR P1, PT, R8, UR20, P2 ;  /* 0x0000001408007c0c */ /* 0x000fe20009722670 */
[----:B------:R-:W-:Y:S02]  /*1a90*/  UIADD3 UR13, UPT, UPT, UR5, 0x3, URZ ;  /* 0x00000003050d7890 */ /* 0x000fe4000fffe0ff */
[----:B------:R-:W-:Y:S02]  /*1aa0*/  IMAD.U32 R8, RZ, RZ, UR9 ;  /* 0x00000009ff087e24 */ /* 0x000fe4000f8e00ff */
[----:B------:R-:W-:-:S03]  /*1ab0*/  MOV R9, UR12 ;  /* 0x0000000c00097c02 */ /* 0x000fc60008000f00 */
[----:B------:R-:W-:Y:S02]  /*1ac0*/  ISETP.EQ.OR P3, PT, R8, UR20, P2 ;  /* 0x0000001408007c0c */ /* 0x000fe40009762670 */
[----:B------:R-:W-:Y:S02]  /*1ad0*/  MOV R8, UR13 ;  /* 0x0000000d00087c02 */ /* 0x000fe40008000f00 */
[----:B------:R-:W-:Y:S01]  /*1ae0*/  ISETP.EQ.OR P4, PT, R9, UR20, P2 ;  /* 0x0000001409007c0c */ /* 0x000fe20009782670 */
[----:B------:R-:W-:Y:S01]  /*1af0*/  VOTEU.ALL UP2, P1 ;  /* 0x0000000000ff7886 */ /* 0x000fe20000840000 */
[----:B------:R-:W-:-:S04]  /*1b00*/  ISETP.EQ.OR P5, PT, R8, UR20, P2 ;  /* 0x0000001408007c0c */ /* 0x000fc800097a2670 */
[----:B------:R-:W-:-:S03]  /*1b10*/  @!UP2 UIMAD UR10, UR5, UR15, UR6 ;  /* 0x0000000f050aa2a4 */ /* 0x000fc6000f8e0206 */
[----:B------:R-:W-:Y:S01]  /*1b20*/  VOTEU.ALL UP1, P3 ;  /* 0x0000000000ff7886 */ /* 0x000fe20001820000 */
[----:B------:R-:W-:-:S03]  /*1b30*/  @!UP2 UIMAD.WIDE.U32 UR10, UR10, 0x8, UR18 ;  /* 0x000000080a0aa8a5 */ /* 0x000fc6000f8e0012 */
[----:B------:R-:W-:Y:S01]  /*1b40*/  VOTEU.ALL UP2, P4 ;  /* 0x0000000000ff7886 */ /* 0x000fe20002040000 */
[----:B------:R-:W-:Y:S02]  /*1b50*/  @!UP1 UIMAD UR9, UR9, UR15, UR6 ;  /* 0x0000000f090992a4 */ /* 0x000fe4000f8e0206 */
[----:B------:R-:W-:Y:S01]  /*1b60*/  MOV R8, UR10 ;  /* 0x0000000a00087c02 */ /* 0x000fe20008000f00 */
[----:B------:R-:W-:Y:S01]  /*1b70*/  VOTEU.ALL UP3, P5 ;  /* 0x0000000000ff7886 */ /* 0x000fe20002860000 */
[----:B------:R-:W-:Y:S01]  /*1b80*/  MOV R9, UR11 ;  /* 0x0000000b00097c02 */ /* 0x000fe20008000f00 */
[----:B------:R-:W-:Y:S02]  /*1b90*/  @!UP2 UIMAD UR12, UR12, UR15, UR6 ;  /* 0x0000000f0c0ca2a4 */ /* 0x000fe4000f8e0206 */
[----:B------:R-:W-:Y:S02]  /*1ba0*/  @!UP1 UIMAD.WIDE.U32 UR10, UR9, 0x8, UR18 ;  /* 0x00000008090a98a5 */ /* 0x000fe4000f8e0012 */
[----:B------:R-:W-:Y:S01]  /*1bb0*/  @!UP3 UIMAD UR9, UR13, UR15, UR6 ;  /* 0x0000000f0d09b2a4 */ /* 0x000fe2000f8e0206 */
[----:B------:R-:W2:Y:S01]  /*1bc0*/  @!P1 LDG.E.64 R8, desc[UR16][R8.64] ;  /* 0x0000001008089981 */ /* 0x000ea2000c1e1b00 */
[----:B------:R-:W-:-:S02]  /*1bd0*/  @!UP2 UIMAD.WIDE.U32 UR12, UR12, 0x8, UR18 ;  /* 0x000000080c0ca8a5 */ /* 0x000fc4000f8e0012 */
[----:B------:R-:W-:Y:S01]  /*1be0*/  IMAD.U32 R10, RZ, RZ, UR10 ;  /* 0x0000000aff0a7e24 */ /* 0x000fe2000f8e00ff */
[----:B------:R-:W-:Y:S01]  /*1bf0*/  MOV R11, UR11 ;  /* 0x0000000b000b7c02 */ /* 0x000fe20008000f00 */
[----:B------:R-:W-:Y:S02]  /*1c00*/  @!UP3 UIMAD.WIDE.U32 UR10, UR9, 0x8, UR18 ;  /* 0x00000008090ab8a5 */ /* 0x000fe4000f8e0012 */
[----:B------:R-:W-:Y:S02]  /*1c10*/  MOV R16, UR12 ;  /* 0x0000000c00107c02 */ /* 0x000fe40008000f00 */
[----:B------:R-:W-:Y:S01]  /*1c20*/  MOV R17, UR13 ;  /* 0x0000000d00117c02 */ /* 0x000fe20008000f00 */
[----:B------:R-:W3:Y:S01]  /*1c30*/  @!P3 LDG.E.64 R10, desc[UR16][R10.64] ;  /* 0x000000100a0ab981 */ /* 0x000ee2000c1e1b00 */
[----:B------:R-:W-:Y:S01]  /*1c40*/  MOV R14, UR10 ;  /* 0x0000000a000e7c02 */ /* 0x000fe20008000f00 */
[----:B------:R-:W-:-:S03]  /*1c50*/  IMAD.U32 R15, RZ, RZ, UR11 ;  /* 0x0000000bff0f7e24 */ /* 0x000fc6000f8e00ff */
[----:B------:R-:W4:Y:S04]  /*1c60*/  @!P4 LDG.E.64 R16, desc[UR16][R16.64] ;  /* 0x000000101010c981 */ /* 0x000f28000c1e1b00 */
[----:B------:R-:W5:Y:S01]  /*1c70*/  @!P5 LDG.E.64 R14, desc[UR16][R14.64] ;  /* 0x000000100e0ed981 */ /* 0x000f62000c1e1b00 */
[----:B--2---:R-:W-:Y:S01]  /*1c80*/  @!P1 FADD.FTZ R12, R12, R8 ;  /* 0x000000080c0c9221 */ /* 0x004fe20000010000 */
[----:B------:R-:W-:Y:S01]  /*1c90*/  MOV R8, UR5 ;  /* 0x0000000500087c02 */ /* 0x000fe20008000f00 */
[----:B------:R-:W-:-:S03]  /*1ca0*/  @!P1 FADD.FTZ R13, R13, R9 ;  /* 0x000000090d0d9221 */ /* 0x000fc60000010000 */
[----:B------:R-:W-:-:S04]  /*1cb0*/  IADD3 R8, PT, PT, R8, 0x4, RZ ;  /* 0x0000000408087810 */ /* 0x000fc80007ffe0ff */
[----:B------:R-:W-:Y:S01]  /*1cc0*/  R2UR UR5, R8 ;  /* 0x00000000080572ca */ /* 0x000fe200000e0000 */
[----:B---3--:R-:W-:Y:S01]  /*1cd0*/  @!P3 FADD.FTZ R12, R12, R10 ;  /* 0x0000000a0c0cb221 */ /* 0x008fe20000010000 */
[----:B------:R-:W-:-:S03]  /*1ce0*/  @!P3 FADD.FTZ R13, R13, R11 ;  /* 0x0000000b0d0db221 */ /* 0x000fc60000010000 */
[----:B----4-:R-:W-:Y:S01]  /*1cf0*/  @!P4 FADD.FTZ R12, R12, R16 ;  /* 0x000000100c0cc221 */ /* 0x010fe20000010000 */
[----:B------:R-:W-:-:S03]  /*1d00*/  @!P4 FADD.FTZ R13, R13, R17 ;  /* 0x000000110d0dc221 */ /* 0x000fc60000010000 */
[----:B-----5:R-:W-:Y:S01]  /*1d10*/  @!P5 FADD.FTZ R12, R12, R14 ;  /* 0x0000000e0c0cd221 */ /* 0x020fe20000010000 */
[----:B------:R-:W-:-:S07]  /*1d20*/  @!P5 FADD.FTZ R13, R13, R15 ;  /* 0x0000000f0d0dd221 */ /* 0x000fce0000010000 */
.L_x_1802:
[----:B------:R-:W-:Y:S05]  /*1d30*/  BRA.U !UP0, `(.L_x_1797) ;  /* 0x0000000108a47547 */ /* 0x000fea000b800000 */
[----:B------:R-:W-:Y:S02]  /*1d40*/  UISETP.NE.AND UP0, UPT, UR21, 0x1, UPT ;  /* 0x000000011500788c */ /* 0x000fe4000bf05270 */
[----:B------:R-:W-:-:S07]  /*1d50*/  ULOP3.LUT UR9, UR14, 0x1, URZ, 0xc0, !UPT ;  /* 0x000000010e097892 */ /* 0x000fce000f8ec0ff */
[----:B------:R-:W-:Y:S05]  /*1d60*/  BRA.U !UP0, `(.L_x_1803) ;  /* 0x0000000108607547 */ /* 0x000fea000b800000 */
[----:B------:R-:W-:Y:S02]  /*1d70*/  UIADD3 UR10, UPT, UPT, UR5, 0x1, URZ ;  /* 0x00000001050a7890 */ /* 0x000fe4000fffe0ff */
[----:B0-----:R-:W-:-:S04]  /*1d80*/  MOV R8, UR5 ;  /* 0x0000000500087c02 */ /* 0x001fc80008000f00 */
[----:B------:R-:W-:Y:S02]  /*1d90*/  ISETP.EQ.OR P3, PT, R8, UR20, P2 ;  /* 0x0000001408007c0c */ /* 0x000fe40009762670 */
[----:B------:R-:W-:-:S04]  /*1da0*/  MOV R8, UR10 ;  /* 0x0000000a00087c02 */ /* 0x000fc80008000f00 */
[----:B------:R-:W-:-:S07]  /*1db0*/  ISETP.EQ.OR P1, PT, R8, UR20, P2 ;  /* 0x0000001408007c0c */ /* 0x000fce0009722670 */
[----:B------:R-:W-:-:S05]  /*1dc0*/  VOTEU.ALL UP0, P3 ;  /* 0x0000000000ff7886 */ /* 0x000fca0001800000 */
[----:B------:R-:W-:Y:S01]  /*1dd0*/  @!UP0 UIMAD UR12, UR5, UR15, UR6 ;  /* 0x0000000f050c82a4 */ /* 0x000fe2000f8e0206 */
[----:B------:R-:W-:-:S03]  /*1de0*/  VOTEU.ALL UP1, P1 ;  /* 0x0000000000ff7886 */ /* 0x000fc60000820000 */
[----:B------:R-:W-:Y:S02]  /*1df0*/  @!UP0 UIMAD.WIDE.U32 UR12, UR12, 0x8, UR18 ;  /* 0x000000080c0c88a5 */ /* 0x000fe4000f8e0012 */
[----:B------:R-:W-:-:S04]  /*1e00*/  @!UP1 UIMAD UR10, UR10, UR15, UR6 ;  /* 0x0000000f0a0a92a4 */ /* 0x000fc8000f8e0206 */
[----:B------:R-:W-:Y:S01]  /*1e10*/  IMAD.U32 R10, RZ, RZ, UR12 ;  /* 0x0000000cff0a7e24 */ /* 0x000fe2000f8e00ff */
[----:B------:R-:W-:Y:S01]  /*1e20*/  @!UP1 UIMAD.WIDE.U32 UR10, UR10, 0x8, UR18 ;  /* 0x000000080a0a98a5 */ /* 0x000fe2000f8e0012 */
[----:B------:R-:W-:-:S05]  /*1e30*/  MOV R11, UR13 ;  /* 0x0000000d000b7c02 */ /* 0x000fca0008000f00 */
[----:B------:R-:W-:Y:S01]  /*1e40*/  MOV R8, UR10 ;  /* 0x0000000a00087c02 */ /* 0x000fe20008000f00 */
[----:B------:R-:W2:Y:S01]  /*1e50*/  @!P3 LDG.E.64 R10, desc[UR16][R10.64] ;  /* 0x000000100a0ab981 */ /* 0x000ea2000c1e1b00 */
[----:B------:R-:W-:-:S06]  /*1e60*/  MOV R9, UR11 ;  /* 0x0000000b00097c02 */ /* 0x000fcc0008000f00 */
[----:B------:R-:W3:Y:S01]  /*1e70*/  @!P1 LDG.E.64 R8, desc[UR16][R8.64] ;  /* 0x0000001008089981 */ /* 0x000ee2000c1e1b00 */
[----:B------:R-:W-:-:S05]  /*1e80*/  MOV R14, UR5 ;  /* 0x00000005000e7c02 */ /* 0x000fca0008000f00 */
[----:B------:R-:W-:-:S05]  /*1e90*/  VIADD R14, R14, 0x2 ;  /* 0x000000020e0e7836 */ /* 0x000fca0000000000 */
[----:B------:R-:W-:Y:S01]  /*1ea0*/  R2UR UR5, R14 ;  /* 0x000000000e0572ca */ /* 0x000fe200000e0000 */
[----:B--2---:R-:W-:Y:S01]  /*1eb0*/  @!P3 FADD.FTZ R12, R12, R10 ;  /* 0x0000000a0c0cb221 */ /* 0x004fe20000010000 */
[----:B------:R-:W-:-:S03]  /*1ec0*/  @!P3 FADD.FTZ R13, R13, R11 ;  /* 0x0000000b0d0db221 */ /* 0x000fc60000010000 */
[----:B---3--:R-:W-:Y:S01]  /*1ed0*/  @!P1 FADD.FTZ R12, R12, R8 ;  /* 0x000000080c0c9221 */ /* 0x008fe20000010000 */
[----:B------:R-:W-:-:S09]  /*1ee0*/  @!P1 FADD.FTZ R13, R13, R9 ;  /* 0x000000090d0d9221 */ /* 0x000fd20000010000 */
.L_x_1803:
[----:B0-----:R-:W-:Y:S01]  /*1ef0*/  MOV R8, UR5 ;  /* 0x0000000500087c02 */ /* 0x001fe20008000f00 */
[----:B------:R-:W-:Y:S01]  /*1f00*/  BSSY.RECONVERGENT B0, `(.L_x_1797) ;  /* 0x000000c000007945 */ /* 0x000fe20003800200 */
[----:B------:R-:W-:Y:S02]  /*1f10*/  MOV R9, UR9 ;  /* 0x0000000900097c02 */ /* 0x000fe40008000f00 */
[----:B------:R-:W-:-:S04]  /*1f20*/  ISETP.EQ.OR P1, PT, R8, UR20, P2 ;  /* 0x0000001408007c0c */ /* 0x000fc80009722670 */
[----:B------:R-:W-:-:S13]  /*1f30*/  ISETP.NE.U32.OR P1, PT, R9, 0x1, P1 ;  /* 0x000000010900780c */ /* 0x000fda0000f25470 */
[----:B------:R-:W-:Y:S05]  /*1f40*/  @P1 BRA `(.L_x_1804) ;  /* 0x00000000001c1947 */ /* 0x000fea0003800000 */
[----:B------:R-:W-:Y:S01]  /*1f50*/  UIMAD UR9, UR15, UR5, UR6 ;  /* 0x000000050f0972a4 */ /* 0x000fe2000f8e0206 */
[----:B------:R-:W-:-:S05]  /*1f60*/  HFMA2 R9, -RZ, RZ, 0, 4.76837158203125e-07 ;  /* 0x00000008ff097431 */ /* 0x000fca00000001ff */
[----:B------:R-:W-:-:S05]  /*1f70*/  MOV R8, UR9 ;  /* 0x0000000900087c02 */ /* 0x000fca0008000f00 */
[----:B------:R-:W-:-:S06]  /*1f80*/  IMAD.WIDE.U32 R8, R8, R9, UR18 ;  /* 0x0000001208087e25 */ /* 0x000fcc000f8e0009 */
[----:B------:R-:W2:Y:S02]  /*1f90*/  LDG.E.64 R8, desc[UR16][R8.64] ;  /* 0x0000001008087981 */ /* 0x000ea4000c1e1b00 */
[----:B--2---:R-:W-:Y:S01]  /*1fa0*/  FADD.FTZ R12, R12, R8 ;  /* 0x000000080c0c7221 */ /* 0x004fe20000010000 */
[----:B------:R-:W-:-:S07]  /*1fb0*/  FADD.FTZ R13, R13, R9 ;  /* 0x000000090d0d7221 */ /* 0x000fce0000010000 */
.L_x_1804:
[----:B------:R-:W-:Y:S05]  /*1fc0*/  BSYNC.RECONVERGENT B0 ;  /* 0x0000000000007941 */ /* 0x000fea0003800200 */
.L_x_1797:
[----:B------:R-:W1:Y:S01]  /*1fd0*/  S2UR UR9, SR_CgaCtaId ;  /* 0x00000000000979c3 */ /* 0x000e620000008800 */
[----:B------:R-:W2:Y:S01]  /*1fe0*/  LDCU UR10, c[0x0][0x414] ;  /* 0x00008280ff0a77ac */ /* 0x000ea20008000800 */
[----:B0-----:R-:W-:Y:S01]  /*1ff0*/  IMAD.U32 R10, RZ, RZ, UR7 ;  /* 0x00000007ff0a7e24 */ /* 0x001fe2000f8e00ff */
[----:B------:R-:W-:Y:S01]  /*2000*/  LOP3.LUT R16, R26, 0xffff, RZ, 0xc0, !PT ;  /* 0x0000ffff1a107812 */ /* 0x000fe200078ec0ff */
[----:B------:R-:W-:-:S03]  /*2010*/  UMOV UR5, 0x400 ;  /* 0x0000040000057882 */ /* 0x000fc60000000000 */
[----:B------:R-:W-:Y:S01]  /*2020*/  IADD3 R16, PT, PT, R16, UR8, RZ ;  /* 0x0000000810107c10 */ /* 0x000fe2000fffe0ff */
[----:B------:R-:W0:Y:S08]  /*2030*/  @P0 LDC.64 R8, c[0x0][0x388] ;  /* 0x0000e200ff080b82 */ /* 0x000e300000000a00 */
[----:B------:R-:W3:Y:S01]  /*2040*/  LDC.64 R14, c[0x0][0x398] ;  /* 0x0000e600ff0e7b82 */ /* 0x000ee20000000a00 */
[----:B--2---:R-:W-:Y:S01]  /*2050*/  @P0 FMUL.FTZ R11, R13, UR10 ;  /* 0x0000000a0d0b0c20 */ /* 0x004fe20008410000 */
[----:B-1----:R-:W-:-:S06]  /*2060*/  ULEA UR5, UR9, UR5, 0x18 ;  /* 0x0000000509057291 */ /* 0x002fcc000f8ec0ff */
[----:B------:R-:W1:Y:S01]  /*2070*/  LDC.64 R18, c[0x0][0x3a0] ;  /* 0x0000e800ff127b82 */ /* 0x000e620000000a00 */
[----:B0-----:R-:W-:-:S04]  /*2080*/  @P0 IMAD.WIDE R8, R10, 0x8, R8 ;  /* 0x000000080a080825 */ /* 0x001fc800078e0208 */
[----:B------:R-:W-:Y:S01]  /*2090*/  @P0 FMUL.FTZ R10, R12, UR10 ;  /* 0x0000000a0c0a0c20 */ /* 0x000fe20008410000 */
[----:B------:R-:W-:Y:S04]  /*20a0*/  @!P2 STS.64 [UR5+0xb0], R12 ;  /* 0x0000b00cff00a988 */ /* 0x000fe80008000a05 */
[----:B------:R-:W-:Y:S01]  /*20b0*/  @P0 STG.E.64 desc[UR16][R8.64], R10 ;  /* 0x0000000a08000986 */ /* 0x000fe2000c101b10 */
[C---:B---3--:R-:W-:Y:S01]  /*20c0*/  IMAD.WIDE R14, R16.reuse, 0x4, R14 ;  /* 0x00000004100e7825 */ /* 0x048fe200078e020e */
[----:B------:R-:W-:Y:S03]  /*20d0*/  BAR.SYNC.DEFER_BLOCKING 0x0 ;  /* 0x0000000000007b1d */ /* 0x000fe60000010000 */
[----:B-1----:R-:W-:-:S03]  /*20e0*/  IMAD.WIDE R16, R16, 0x4, R18 ;  /* 0x0000000410107825 */ /* 0x002fc600078e0212 */
[----:B------:R-:W5:Y:S04]  /*20f0*/  LDG.E.64 R14, desc[UR16][R14.64] ;  /* 0x000000100e0e7981 */ /* 0x000f68000c1e1b00 */
[----:B------:R-:W5:Y:S01]  /*2100*/  LDG.E.64 R16, desc[UR16][R16.64] ;  /* 0x0000001010107981 */ /* 0x000f62000c1e1b00 */
[----:B------:R-:W-:Y:S03]  /*2110*/  BSSY.RECONVERGENT B0, `(.L_x_1805) ;  /* 0x00000f9000007945 */ /* 0x000fe60003800200 */
[----:B------:R-:W0:Y:S01]  /*2120*/  LDS.64 R8, [UR5+0xb0] ;  /* 0x0000b005ff087984 */ /* 0x000e220008000a00 */
[----:B------:R-:W1:Y:S02]  /*2130*/  LDCU.U8 UR5, c[0x0][0x3fc] ;  /* 0x00007f80ff0577ac */ /* 0x000e640008000000 */
[----:B-1----:R-:W-:Y:S01]  /*2140*/  UISETP.NE.AND UP0, UPT, UR5, URZ, UPT ;  /* 0x000000ff0500728c */ /* 0x002fe2000bf05270 */
[----:B0-----:R-:W-:-:S04]  /*2150*/  FMUL.FTZ R8, R8, UR10 ;  /* 0x0000000a08087c20 */ /* 0x001fc80008410000 */
[----:B------:R-:W-:-:S04]  /*2160*/  FMUL.FTZ R10, R8, R8 ;  /* 0x00000008080a7220 */ /* 0x000fc80000410000 */
[----:B------:R-:W-:-:S05]  /*2170*/  FFMA.FTZ R9, R9, UR10, -R10 ;  /* 0x0000000a09097c23 */ /* 0x000fca000801080a */
[----:B------:R-:W-:-:S13]  /*2180*/  FSETP.GTU.FTZ.AND P1, PT, R9, RZ, PT ;  /* 0x000000ff0900720b */ /* 0x000fda0003f3c000 */
[----:B------:R-:W0:Y:S02]  /*2190*/  @P1 LDC R10, c[0x0][0x3a8] ;  /* 0x0000ea00ff0a1b82 */ /* 0x000e240000000800 */
[----:B0-----:R-:W-:Y:S01]  /*21a0*/  @P1 FADD.FTZ R10, R9, R10 ;  /* 0x0000000a090a1221 */ /* 0x001fe20000010000 */
[----:B------:R-:W-:-:S06]  /*21b0*/  MOV R9, 0x3f800000 ;  /* 0x3f80000000097802 */ /* 0x000fcc0000000f00 */
[----:B------:R0:W1:Y:S01]  /*21c0*/  @P1 MUFU.RSQ R9, R10 ;  /* 0x0000000a00091308 */ /* 0x0000620000001400 */
[----:B------:R-:W-:Y:S05]  /*21d0*/  BRA.U UP0, `(.L_x_1806) ;  /* 0x0000000500887547 */ /* 0x000fea000b800000 */
[----:B------:R-:W2:Y:S01]  /*21e0*/  LDCU.64 UR10, c[0x0][0x3e8] ;  /* 0x00007d00ff0a77ac */ /* 0x000ea20008000a00 */
[----:B------:R-:W-:Y:S01]  /*21f0*/  SHF.R.S32.HI R19, RZ, 0x1f, R0 ;  /* 0x0000001fff137819 */ /* 0x000fe20000011400 */
[----:B------:R-:W-:Y:S01]  /*2200*/  BSSY.RECONVERGENT B1, `(.L_x_1807) ;  /* 0x000001f000017945 */ /* 0x000fe20003800200 */
[----:B------:R-:W-:Y:S02]  /*2210*/  SHF.R.S32.HI R12, RZ, 0x1f, R28 ;  /* 0x0000001fff0c7819 */ /* 0x000fe4000001141c */
[----:B------:R-:W-:Y:S02]  /*2220*/  SHF.R.S32.HI R13, RZ, 0x1f, R27 ;  /* 0x0000001fff0d7819 */ /* 0x000fe4000001141b */
[----:B------:R-:W-:Y:S02]  /*2230*/  SHF.R.S32.HI R18, RZ, 0x1f, R29 ;  /* 0x0000001fff127819 */ /* 0x000fe4000001141d */
[----:B--2---:R-:W-:Y:S02]  /*2240*/  ISETP.GE.U32.AND P2, PT, R0, UR10, PT ;  /* 0x0000000a00007c0c */ /* 0x004fe4000bf46070 */
[----:B------:R-:W-:-:S02]  /*2250*/  ISETP.GE.U32.AND P3, PT, R28, UR10, PT ;  /* 0x0000000a1c007c0c */ /* 0x000fc4000bf66070 */
[----:B------:R-:W-:Y:S02]  /*2260*/  ISETP.GE.AND.EX P2, PT, R19, UR11, PT, P2 ;  /* 0x0000000b13007c0c */ /* 0x000fe4000bf46320 */
[----:B------:R-:W-:Y:S02]  /*2270*/  ISETP.GE.U32.AND P4, PT, R27, UR10, PT ;  /* 0x0000000a1b007c0c */ /* 0x000fe4000bf86070 */
[----:B------:R-:W-:Y:S02]  /*2280*/  ISETP.GE.U32.AND P1, PT, R29, UR10, PT ;  /* 0x0000000a1d007c0c */ /* 0x000fe4000bf26070 */
[----:B------:R-:W-:Y:S02]  /*2290*/  ISETP.GE.AND.EX P3, PT, R12, UR11, PT, P3 ;  /* 0x0000000b0c007c0c */ /* 0x000fe4000bf66330 */
[----:B------:R-:W-:Y:S02]  /*22a0*/  ISETP.GE.AND.EX P4, PT, R13, UR11, PT, P4 ;  /* 0x0000000b0d007c0c */ /* 0x000fe4000bf86340 */
[----:B------:R-:W-:-:S03]  /*22b0*/  ISETP.GE.AND.EX P1, PT, R18, UR11, PT, P1 ;  /* 0x0000000b12007c0c */ /* 0x000fc6000bf26310 */
[----:B------:R-:W-:Y:S10]  /*22c0*/  @P2 BRA `(.L_x_1808) ;  /* 0x0000000000482947 */ /* 0x000ff40003800000 */
[----:B------:R-:W2:Y:S01]  /*22d0*/  LDCU.64 UR12, c[0x0][0x3e0] ;  /* 0x00007c00ff0c77ac */ /* 0x000ea20008000a00 */
[----:B0-----:R-:W-:Y:S01]  /*22e0*/  MOV R10, R2 ;  /* 0x00000002000a7202 */ /* 0x001fe20000000f00 */
[--C-:B------:R-:W-:Y:S01]  /*22f0*/  FADD.FTZ R25, R25, -R8.reuse ;  /* 0x8000000819197221 */ /* 0x100fe20000010000 */
[----:B------:R-:W-:Y:S01]  /*2300*/  MOV R11, R5 ;  /* 0x00000005000b7202 */ /* 0x000fe20000000f00 */
[----:B------:R-:W0:Y:S01]  /*2310*/  LDCU.64 UR8, c[0x0][0x380] ;  /* 0x00007000ff0877ac */ /* 0x000e220008000a00 */
[----:B------:R-:W-:Y:S01]  /*2320*/  FADD.FTZ R21, R21, -R8 ;  /* 0x8000000815157221 */ /* 0x000fe20000010000 */
[----:B-1----:R-:W-:-:S04]  /*2330*/  FMUL.FTZ R18, R25, R9 ;  /* 0x0000000919127220 */ /* 0x002fc80000410000 */
[----:B-----5:R-:W-:Y:S01]  /*2340*/  FFMA.FTZ R18, R14, R18, R16 ;  /* 0x000000120e127223 */ /* 0x020fe20000010010 */
[----:B--2---:R-:W-:Y:S02]  /*2350*/  IMAD R12, R19, UR12, RZ ;  /* 0x0000000c130c7c24 */ /* 0x004fe4000f8e02ff */
[----:B------:R-:W-:Y:S01]  /*2360*/  FMUL.FTZ R19, R21, R9 ;  /* 0x0000000915137220 */ /* 0x000fe20000410000 */
[----:B------:R-:W-:-:S04]  /*2370*/  IMAD.WIDE.U32 R10, R0, UR12, R10 ;  /* 0x0000000c000a7c25 */ /* 0x000fc8000f8e000a */
[----:B------:R-:W-:Y:S01]  /*2380*/  FFMA.FTZ R19, R15, R19, R17 ;  /* 0x000000130f137223 */ /* 0x000fe20000010011 */
[----:B------:R-:W-:-:S04]  /*2390*/  IMAD R12, R0, UR13, R12 ;  /* 0x0000000d000c7c24 */ /* 0x000fc8000f8e020c */
[----:B------:R-:W-:Y:S01]  /*23a0*/  IMAD.IADD R11, R11, 0x1, R12 ;  /* 0x000000010b0b7824 */ /* 0x000fe200078e020c */
[C---:B0-----:R-:W-:Y:S02]  /*23b0*/  LEA R12, P2, R10.reuse, UR8, 0x1 ;  /* 0x000000080a0c7c11 */ /* 0x041fe4000f8408ff */
[----:B------:R-:W-:Y:S02]  /*23c0*/  F2FP.BF16.F32.PACK_AB R18, R19, R18 ;  /* 0x000000121312723e */ /* 0x000fe400000010ff */
[----:B------:R-:W-:-:S05]  /*23d0*/  LEA.HI.X R13, R10, UR9, R11, 0x1, P2 ;  /* 0x000000090a0d7c11 */ /* 0x000fca00090f0c0b */
[----:B------:R2:W-:Y:S04]  /*23e0*/  STG.E desc[UR16][R12.64], R18 ;  /* 0x000000120c007986 */ /* 0x0005e8000c101910 */
.L_x_1808:
[----:B------:R-:W-:Y:S05]  /*23f0*/  BSYNC.RECONVERGENT B1 ;  /* 0x0000000000017941 */ /* 0x000fea0003800200 */
.L_x_1807:
[----:B------:R-:W-:Y:S04]  /*2400*/  BSSY.RECONVERGENT B1, `(.L_x_1809) ;  /* 0x0000015000017945 */ /* 0x000fe80003800200 */
[----:B------:R-:W-:Y:S05]  /*2410*/  @P3 BRA `(.L_x_1810) ;  /* 0x00000000004c3947 */ /* 0x000fea0003800000 */
[----:B------:R-:W3:Y:S01]  /*2420*/  LDCU.64 UR8, c[0x0][0x3e0] ;  /* 0x00007c00ff0877ac */ /* 0x000ee20008000a00 */
[----:B--2---:R-:W-:Y:S01]  /*2430*/  SHF.R.S32.HI R13, RZ, 0x1f, R28 ;  /* 0x0000001fff0d7819 */ /* 0x004fe2000001141c */
[--C-:B------:R-:W-:Y:S01]  /*2440*/  FADD.FTZ R18, R24, -R8.reuse ;  /* 0x8000000818127221 */ /* 0x100fe20000010000 */
[----:B0-----:R-:W-:Y:S01]  /*2450*/  MOV R10, R2 ;  /* 0x00000002000a7202 */ /* 0x001fe20000000f00 */
[----:B------:R-:W0:Y:S01]  /*2460*/  LDCU.64 UR12, c[0x0][0x380] ;  /* 0x00007000ff0c77ac */ /* 0x000e220008000a00 */
[----:B------:R-:W-:Y:S01]  /*2470*/  MOV R11, R5 ;  /* 0x00000005000b7202 */ /* 0x000fe20000000f00 */
[----:B------:R-:W-:Y:S01]  /*2480*/  FADD.FTZ R12, R20, -R8 ;  /* 0x80000008140c7221 */ /* 0x000fe20000010000 */
[----:B-1----:R-:W-:-:S03]  /*2490*/  FMUL.FTZ R18, R18, R9 ;  /* 0x0000000912127220 */ /* 0x002fc60000410000 */
[----:B------:R-:W-:Y:S01]  /*24a0*/  FMUL.FTZ R12, R12, R9 ;  /* 0x000000090c0c7220 */ /* 0x000fe20000410000 */
[----:B-----5:R-:W-:-:S03]  /*24b0*/  FFMA.FTZ R18, R14, R18, R16 ;  /* 0x000000120e127223 */ /* 0x020fc60000010010 */
[----:B------:R-:W-:Y:S01]  /*24c0*/  FFMA.FTZ R19, R15, R12, R17 ;  /* 0x0000000c0f137223 */ /* 0x000fe20000010011 */
[----:B---3--:R-:W-:-:S04]  /*24d0*/  IMAD R13, R13, UR8, RZ ;  /* 0x000000080d0d7c24 */ /* 0x008fc8000f8e02ff */
[----:B------:R-:W-:Y:S01]  /*24e0*/  F2FP.BF16.F32.PACK_AB R19, R19, R18 ;  /* 0x000000121313723e */ /* 0x000fe200000010ff */
[----:B------:R-:W-:-:S04]  /*24f0*/  IMAD.WIDE.U32 R10, R28, UR8, R10 ;  /* 0x000000081c0a7c25 */ /* 0x000fc8000f8e000a */
[----:B------:R-:W-:Y:S01]  /*2500*/  IMAD R13, R28, UR9, R13 ;  /* 0x000000091c0d7c24 */ /* 0x000fe2000f8e020d */
[----:B0-----:R-:W-:-:S04]  /*2510*/  LEA R12, P2, R10, UR12, 0x1 ;  /* 0x0000000c0a0c7c11 */ /* 0x001fc8000f8408ff */
[----:B------:R-:W-:-:S04]  /*2520*/  IADD3 R13, PT, PT, R11, R13, RZ ;  /* 0x0000000d0b0d7210 */ /* 0x000fc80007ffe0ff */
[----:B------:R-:W-:-:S05]  /*2530*/  LEA.HI.X R13, R10, UR13, R13, 0x1, P2 ;  /* 0x0000000d0a0d7c11 */ /* 0x000fca00090f0c0d */
[----:B------:R3:W-:Y:S02]  /*2540*/  STG.E desc[UR16][R12.64], R19 ;  /* 0x000000130c007986 */ /* 0x0007e4000c101910 */
.L_x_1810:
[----:B------:R-:W-:Y:S05]  /*2550*/  BSYNC.RECONVERGENT B1 ;  /* 0x0000000000017941 */ /* 0x000fea0003800200 */
.L_x_1809:
[----:B------:R-:W-:Y:S04]  /*2560*/  BSSY.RECONVERGENT B1, `(.L_x_1811) ;  /* 0x0000015000017945 */ /* 0x000fe80003800200 */
[----:B------:R-:W-:Y:S05]  /*2570*/  @P4 BRA `(.L_x_1812) ;  /* 0x00000000004c4947 */ /* 0x000fea0003800000 */
[----:B------:R-:W4:Y:S01]  /*2580*/  LDCU.64 UR8, c[0x0][0x3e0] ;  /* 0x00007c00ff0877ac */ /* 0x000f220008000a00 */
[----:B--23--:R-:W-:Y:S01]  /*2590*/  SHF.R.S32.HI R13, RZ, 0x1f, R27 ;  /* 0x0000001fff0d7819 */ /* 0x00cfe2000001141b */
[--C-:B------:R-:W-:Y:S01]  /*25a0*/  FADD.FTZ R12, R23, -R8.reuse ;  /* 0x80000008170c7221 */ /* 0x100fe20000010000 */
[----:B------:R-:W-:Y:S01]  /*25b0*/  FADD.FTZ R18, R7, -R8 ;  /* 0x8000000807127221 */ /* 0x000fe20000010000 */
[----:B------:R-:W2:Y:S01]  /*25c0*/  LDCU.64 UR12, c[0x0][0x380] ;  /* 0x00007000ff0c77ac */ /* 0x000ea20008000a00 */
[----:B0-----:R-:W-:Y:S01]  /*25d0*/  MOV R10, R2 ;  /* 0x00000002000a7202 */ /* 0x001fe20000000f00 */
[----:B------:R-:W-:Y:S02]  /*25e0*/  IMAD.MOV.U32 R11, RZ, RZ, R5 ;  /* 0x000000ffff0b7224 */ /* 0x000fe400078e0005 */
[----:B----4-:R-:W-:Y:S02]  /*25f0*/  IMAD R7, R13, UR8, RZ ;  /* 0x000000080d077c24 */ /* 0x010fe4000f8e02ff */
[-C--:B-1----:R-:W-:Y:S01]  /*2600*/  FMUL.FTZ R13, R12, R9.reuse ;  /* 0x000000090c0d7220 */ /* 0x082fe20000410000 */
[----:B------:R-:W-:Y:S01]  /*2610*/  FMUL.FTZ R12, R18, R9 ;  /* 0x00000009120c7220 */ /* 0x000fe20000410000 */
[----:B------:R-:W-:-:S04]  /*2620*/  IMAD.WIDE.U32 R10, R27, UR8, R10 ;  /* 0x000000081b0a7c25 */ /* 0x000fc8000f8e000a */
[----:B-----5:R-:W-:Y:S01]  /*2630*/  FFMA.FTZ R18, R14, R13, R16 ;  /* 0x0000000d0e127223 */ /* 0x020fe20000010010 */
[----:B------:R-:W-:Y:S01]  /*2640*/  FFMA.FTZ R19, R15, R12, R17 ;  /* 0x0000000c0f137223 */ /* 0x000fe20000010011 */
[----:B------:R-:W-:Y:S01]  /*2650*/  IMAD R7, R27, UR9, R7 ;  /* 0x000000091b077c24 */ /* 0x000fe2000f8e0207 */
[----:B--2---:R-:W-:-:S03]  /*2660*/  LEA R12, P2, R10, UR12, 0x1 ;  /* 0x0000000c0a0c7c11 */ /* 0x004fc6000f8408ff */
[----:B------:R-:W-:Y:S02]  /*2670*/  F2FP.BF16.F32.PACK_AB R19, R19, R18 ;  /* 0x000000121313723e */ /* 0x000fe400000010ff */
[----:B------:R-:W-:-:S04]  /*2680*/  IADD3 R7, PT, PT, R11, R7, RZ ;  /* 0x000000070b077210 */ /* 0x000fc80007ffe0ff */
[----:B------:R-:W-:-:S05]  /*2690*/  LEA.HI.X R13, R10, UR13, R7, 0x1, P2 ;  /* 0x0000000d0a0d7c11 */ /* 0x000fca00090f0c07 */
[----:B------:R4:W-:Y:S02]  /*26a0*/  STG.E desc[UR16][R12.64], R19 ;  /* 0x000000130c007986 */ /* 0x0009e4000c101910 */
.L_x_1812:
[----:B------:R-:W-:Y:S05]  /*26b0*/  BSYNC.RECONVERGENT B1 ;  /* 0x0000000000017941 */ /* 0x000fea0003800200 */
.L_x_1811:
[----:B------:R-:W-:Y:S05]  /*26c0*/  @P1 BRA `(.L_x_1813) ;  /* 0x0000000800741947 */ /* 0x000fea0003800000 */
[----:B------:R-:W0:Y:S01]  /*26d0*/  LDCU.64 UR8, c[0x0][0x3e0] ;  /* 0x00007c00ff0877ac */ /* 0x000e220008000a00 */
[----:B------:R-:W-:Y:S01]  /*26e0*/  SHF.R.S32.HI R7, RZ, 0x1f, R29 ;  /* 0x0000001fff077819 */ /* 0x000fe2000001141d */
[--C-:B------:R-:W-:Y:S01]  /*26f0*/  FADD.FTZ R22, R22, -R8.reuse ;  /* 0x8000000816167221 */ /* 0x100fe20000010000 */
[----:B------:R-:W-:Y:S01]  /*2700*/  MOV R3, R5 ;  /* 0x0000000500037202 */ /* 0x000fe20000000f00 */
[----:B------:R-:W2:Y:S01]  /*2710*/  LDCU.64 UR10, c[0x0][0x380] ;  /* 0x00007000ff0a77ac */ /* 0x000ea20008000a00 */
[----:B------:R-:W-:Y:S01]  /*2720*/  FADD.FTZ R6, R6, -R8 ;  /* 0x8000000806067221 */ /* 0x000fe20000010000 */
[----:B-1----:R-:W-:-:S03]  /*2730*/  FMUL.FTZ R5, R22, R9 ;  /* 0x0000000916057220 */ /* 0x002fc60000410000 */
[----:B------:R-:W-:Y:S01]  /*2740*/  FMUL.FTZ R6, R6, R9 ;  /* 0x0000000906067220 */ /* 0x000fe20000410000 */
[----:B-----5:R-:W-:-:S03]  /*2750*/  FFMA.FTZ R14, R14, R5, R16 ;  /* 0x000000050e0e7223 */ /* 0x020fc60000010010 */
[----:B------:R-:W-:Y:S01]  /*2760*/  FFMA.FTZ R15, R15, R6, R17 ;  /* 0x000000060f0f7223 */ /* 0x000fe20000010011 */
[----:B0-----:R-:W-:Y:S02]  /*2770*/  IMAD R4, R7, UR8, RZ ;  /* 0x0000000807047c24 */ /* 0x001fe4000f8e02ff */
[----:B------:R-:W-:-:S04]  /*2780*/  IMAD.WIDE.U32 R2, R29, UR8, R2 ;  /* 0x000000081d027c25 */ /* 0x000fc8000f8e0002 */
[----:B------:R-:W-:Y:S01]  /*2790*/  IMAD R7, R29, UR9, R4 ;  /* 0x000000091d077c24 */ /* 0x000fe2000f8e0204 */
[----:B--2---:R-:W-:-:S04]  /*27a0*/  LEA R4, P1, R2, UR10, 0x1 ;  /* 0x0000000a02047c11 */ /* 0x004fc8000f8208ff */
[----:B------:R-:W-:Y:S02]  /*27b0*/  IADD3 R7, PT, PT, R3, R7, RZ ;  /* 0x0000000703077210 */ /* 0x000fe40007ffe0ff */
[----:B------:R-:W-:Y:S02]  /*27c0*/  F2FP.BF16.F32.PACK_AB R3, R15, R14 ;  /* 0x0000000e0f03723e */ /* 0x000fe400000010ff */
[----:B------:R-:W-:-:S05]  /*27d0*/  LEA.HI.X R5, R2, UR11, R7, 0x1, P1 ;  /* 0x0000000b02057c11 */ /* 0x000fca00088f0c07 */
[----:B------:R0:W-:Y:S01]  /*27e0*/  STG.E desc[UR16][R4.64], R3 ;  /* 0x0000000304007986 */ /* 0x0001e2000c101910 */
[----:B------:R-:W-:Y:S05]  /*27f0*/  BRA `(.L_x_1813) ;  /* 0x0000000800287947 */ /* 0x000fea0003800000 */
.L_x_1806:
[----:B------:R-:W2:Y:S01]  /*2800*/  LDCU.64 UR8, c[0x0][0x3e8] ;  /* 0x00007d00ff0877ac */ /* 0x000ea20008000a00 */
[----:B------:R-:W-:Y:S01]  /*2810*/  SHF.R.S32.HI R13, RZ, 0x1f, R0 ;  /* 0x0000001fff0d7819 */ /* 0x000fe20000011400 */
[----:B------:R-:W-:Y:S01]  /*2820*/  BSSY.RECONVERGENT B1, `(.L_x_1814) ;  /* 0x000002a000017945 */ /* 0x000fe20003800200 */
[----:B------:R-:W-:Y:S02]  /*2830*/  SHF.R.S32.HI R12, RZ, 0x1f, R28 ;  /* 0x0000001fff0c7819 */ /* 0x000fe4000001141c */
[----:B------:R-:W-:Y:S02]  /*2840*/  SHF.R.S32.HI R11, RZ, 0x1f, R27 ;  /* 0x0000001fff0b7819 */ /* 0x000fe4000001141b */
[----:B0-----:R-:W-:Y:S02]  /*2850*/  SHF.R.S32.HI R10, RZ, 0x1f, R29 ;  /* 0x0000001fff0a7819 */ /* 0x001fe4000001141d */
        /* <DEDUP_REMOVED lines=9> */
[--C-:B------:R-:W-:Y:S01]  /*28f0*/  FADD.FTZ R12, R25, -R8.reuse ;  /* 0x80000008190c7221 */ /* 0x100fe20000010000 */
[----:B------:R-:W-:Y:S01]  /*2900*/  FADD.FTZ R21, R21, -R8 ;  /* 0x8000000815157221 */ /* 0x000fe20000010000 */
[----:B------:R-:W0:Y:S01]  /*2910*/  LDCU.64 UR10, c[0x0][0x3e0] ;  /* 0x00007c00ff0a77ac */ /* 0x000e220008000a00 */
[----:B------:R-:W-:Y:S01]  /*2920*/  SHF.R.S32.HI R25, RZ, 0x1f, R0 ;  /* 0x0000001fff197819 */ /* 0x000fe20000011400 */
[-C--:B-1----:R-:W-:Y:S01]  /*2930*/  FMUL.FTZ R12, R12, R9.reuse ;  /* 0x000000090c0c7220 */ /* 0x082fe20000410000 */
[----:B------:R-:W-:Y:S01]  /*2940*/  FMUL.FTZ R13, R21, R9 ;  /* 0x00000009150d7220 */ /* 0x000fe20000410000 */
[----:B------:R-:W1:Y:S02]  /*2950*/  LDCU.64 UR12, c[0x0][0x380] ;  /* 0x00007000ff0c77ac */ /* 0x000e640008000a00 */
[----:B-----5:R-:W-:Y:S01]  /*2960*/  FFMA.FTZ R12, R14, R12, R16 ;  /* 0x0000000c0e0c7223 */ /* 0x020fe20000010010 */
[----:B------:R-:W-:-:S03]  /*2970*/  FFMA.FTZ R13, R15, R13, R17 ;  /* 0x0000000d0f0d7223 */ /* 0x000fc60000010011 */
[----:B------:R-:W-:Y:S01]  /*2980*/  FMUL.FTZ R11, R12, -1.4426950216293334961 ;  /* 0xbfb8aa3b0c0b7820 */ /* 0x000fe20000410000 */
[----:B------:R-:W-:-:S05]  /*2990*/  FMUL.FTZ R10, R13, -1.4426950216293334961 ;  /* 0xbfb8aa3b0d0a7820 */ /* 0x000fca0000410000 */
[----:B------:R-:W2:Y:S01]  /*29a0*/  MUFU.EX2 R11, R11 ;  /* 0x0000000b000b7308 */ /* 0x000ea20000000800 */
[----:B0-----:R-:W-:-:S04]  /*29b0*/  IMAD R21, R25, UR10, RZ ;  /* 0x0000000a19157c24 */ /* 0x001fc8000f8e02ff */
[----:B------:R-:W-:-:S03]  /*29c0*/  IMAD R21, R0, UR11, R21 ;  /* 0x0000000b00157c24 */ /* 0x000fc6000f8e0215 */
[----:B------:R-:W0:Y:S01]  /*29d0*/  MUFU.EX2 R10, R10 ;  /* 0x0000000a000a7308 */ /* 0x000e220000000800 */
[----:B--2---:R-:W-:-:S07]  /*29e0*/  FADD.FTZ R11, R11, 1 ;  /* 0x3f8000000b0b7421 */ /* 0x004fce0000010000 */
[----:B------:R2:W3:Y:S01]  /*29f0*/  MUFU.RCP R18, R11 ;  /* 0x0000000b00127308 */ /* 0x0004e20000001000 */
[----:B0-----:R-:W-:-:S07]  /*2a00*/  FADD.FTZ R10, R10, 1 ;  /* 0x3f8000000a0a7421 */ /* 0x001fce0000010000 */
[----:B------:R0:W4:Y:S01]  /*2a10*/  MUFU.RCP R19, R10 ;  /* 0x0000000a00137308 */ /* 0x0001220000001000 */
[----:B--2---:R-:W-:Y:S01]  /*2a20*/  IMAD.MOV.U32 R11, RZ, RZ, R5 ;  /* 0x000000ffff0b7224 */ /* 0x004fe200078e0005 */
[----:B0-----:R-:W-:Y:S01]  /*2a30*/  MOV R10, R2 ;  /* 0x00000002000a7202 */ /* 0x001fe20000000f00 */
[----:B---3--:R-:W-:-:S04]  /*2a40*/  FMUL.FTZ R18, R12, R18 ;  /* 0x000000120c127220 */ /* 0x008fc80000410000 */
[----:B------:R-:W-:-:S04]  /*2a50*/  IMAD.WIDE.U32 R10, R0, UR10, R10 ;  /* 0x0000000a000a7c25 */ /* 0x000fc8000f8e000a */
[----:B----4-:R-:W-:Y:S01]  /*2a60*/  FMUL.FTZ R19, R13, R19 ;  /* 0x000000130d137220 */ /* 0x010fe20000410000 */
[----:B------:R-:W-:Y:S02]  /*2a70*/  IADD3 R21, PT, PT, R11, R21, RZ ;  /* 0x000000150b157210 */ /* 0x000fe40007ffe0ff */
[C---:B-1----:R-:W-:Y:S02]  /*2a80*/  LEA R12, P2, R10.reuse, UR12, 0x1 ;  /* 0x0000000c0a0c7c11 */ /* 0x042fe4000f8408ff */
[----:B------:R-:W-:Y:S02]  /*2a90*/  F2FP.BF16.F32.PACK_AB R18, R19, R18 ;  /* 0x000000121312723e */ /* 0x000fe400000010ff */
[----:B------:R-:W-:-:S05]  /*2aa0*/  LEA.HI.X R13, R10, UR13, R21, 0x1, P2 ;  /* 0x0000000d0a0d7c11 */ /* 0x000fca00090f0c15 */
[----:B------:R0:W-:Y:S04]  /*2ab0*/  STG.E desc[UR16][R12.64], R18 ;  /* 0x000000120c007986 */ /* 0x0001e8000c101910 */
.L_x_1815:
[----:B------:R-:W-:Y:S05]  /*2ac0*/  BSYNC.RECONVERGENT B1 ;  /* 0x0000000000017941 */ /* 0x000fea0003800200 */
.L_x_1814:
[----:B------:R-:W-:Y:S04]  /*2ad0*/  BSSY.RECONVERGENT B1, `(.L_x_1816) ;  /* 0x000001f000017945 */ /* 0x000fe80003800200 */
[----:B------:R-:W-:Y:S05]  /*2ae0*/  @P3 BRA `(.L_x_1817) ;  /* 0x0000000000743947 */ /* 0x000fea0003800000 */
[--C-:B------:R-:W-:Y:S01]  /*2af0*/  FADD.FTZ R24, R24, -R8.reuse ;  /* 0x8000000818187221 */ /* 0x100fe20000010000 */
[----:B------:R-:W-:Y:S01]  /*2b00*/  FADD.FTZ R20, R20, -R8 ;  /* 0x8000000814147221 */ /* 0x000fe20000010000 */
[----:B------:R-:W2:Y:S02]  /*2b10*/  LDCU.64 UR10, c[0x0][0x3e0] ;  /* 0x00007c00ff0a77ac */ /* 0x000ea40008000a00 */
[-C--:B-1----:R-:W-:Y:S01]  /*2b20*/  FMUL.FTZ R11, R24, R9.reuse ;  /* 0x00000009180b7220 */ /* 0x082fe20000410000 */
[----:B------:R-:W-:Y:S01]  /*2b30*/  FMUL.FTZ R20, R20, R9 ;  /* 0x0000000914147220 */ /* 0x000fe20000410000 */
[----:B------:R-:W1:Y:S02]  /*2b40*/  LDCU.64 UR12, c[0x0][0x380] ;  /* 0x00007000ff0c77ac */ /* 0x000e640008000a00 */
[----:B0----5:R-:W-:Y:S01]  /*2b50*/  FFMA.FTZ R18, R14, R11, R16 ;  /* 0x0000000b0e127223 */ /* 0x021fe20000010010 */
[----:B------:R-:W-:Y:S01]  /*2b60*/  FFMA.FTZ R13, R15, R20, R17 ;  /* 0x000000140f0d7223 */ /* 0x000fe20000010011 */
[----:B------:R-:W-:-:S02]  /*2b70*/  SHF.R.S32.HI R20, RZ, 0x1f, R28 ;  /* 0x0000001fff147819 */ /* 0x000fc4000001141c */
[----:B------:R-:W-:Y:S01]  /*2b80*/  FMUL.FTZ R11, R18, -1.4426950216293334961 ;  /* 0xbfb8aa3b120b7820 */ /* 0x000fe20000410000 */
[----:B------:R-:W-:-:S04]  /*2b90*/  FMUL.FTZ R24, R13, -1.4426950216293334961 ;  /* 0xbfb8aa3b0d187820 */ /* 0x000fc80000410000 */
[----:B------:R-:W0:Y:S01]  /*2ba0*/  MUFU.EX2 R10, R24 ;  /* 0x00000018000a7308 */ /* 0x000e220000000800 */
[----:B--2---:R-:W-:-:S04]  /*2bb0*/  IMAD R20, R20, UR10, RZ ;  /* 0x0000000a14147c24 */ /* 0x004fc8000f8e02ff */
[----:B------:R-:W-:-:S03]  /*2bc0*/  IMAD R20, R28, UR11, R20 ;  /* 0x0000000b1c147c24 */ /* 0x000fc6000f8e0214 */
[----:B------:R-:W2:Y:S01]  /*2bd0*/  MUFU.EX2 R11, R11 ;  /* 0x0000000b000b7308 */ /* 0x000ea20000000800 */
[----:B0-----:R-:W-:Y:S01]  /*2be0*/  FADD.FTZ R25, R10, 1 ;  /* 0x3f8000000a197421 */ /* 0x001fe20000010000 */
[----:B------:R-:W-:-:S06]  /*2bf0*/  MOV R10, R2 ;  /* 0x00000002000a7202 */ /* 0x000fcc0000000f00 */
[----:B------:R-:W-:Y:S01]  /*2c00*/  MUFU.RCP R12, R25 ;  /* 0x00000019000c7308 */ /* 0x000fe20000001000 */
[----:B--2---:R-:W-:Y:S01]  /*2c10*/  FADD.FTZ R21, R11, 1 ;  /* 0x3f8000000b157421 */ /* 0x004fe20000010000 */
[----:B------:R-:W-:-:S06]  /*2c20*/  MOV R11, R5 ;  /* 0x00000005000b7202 */ /* 0x000fcc0000000f00 */
[----:B------:R-:W0:Y:S01]  /*2c30*/  MUFU.RCP R19, R21 ;  /* 0x0000001500137308 */ /* 0x000e220000001000 */
[----:B------:R-:W-:-:S05]  /*2c40*/  IMAD.WIDE.U32 R10, R28, UR10, R10 ;  /* 0x0000000a1c0a7c25 */ /* 0x000fca000f8e000a */
[----:B------:R-:W-:Y:S01]  /*2c50*/  IADD3 R20, PT, PT, R11, R20, RZ ;  /* 0x000000140b147210 */ /* 0x000fe20007ffe0ff */
[----:B0-----:R-:W-:Y:S01]  /*2c60*/  FMUL.FTZ R19, R18, R19 ;  /* 0x0000001312137220 */ /* 0x001fe20000410000 */
[----:B------:R-:W-:Y:S01]  /*2c70*/  FMUL.FTZ R18, R13, R12 ;  /* 0x0000000c0d127220 */ /* 0x000fe20000410000 */
[----:B-1----:R-:W-:-:S04]  /*2c80*/  LEA R12, P2, R10, UR12, 0x1 ;  /* 0x0000000c0a0c7c11 */ /* 0x002fc8000f8408ff */
[----:B------:R-:W-:Y:S02]  /*2c90*/  LEA.HI.X R13, R10, UR13, R20, 0x1, P2 ;  /* 0x0000000d0a0d7c11 */ /* 0x000fe400090f0c14 */
[----:B------:R-:W-:-:S05]  /*2ca0*/  F2FP.BF16.F32.PACK_AB R19, R18, R19 ;  /* 0x000000131213723e */ /* 0x000fca00000010ff */
[----:B------:R2:W-:Y:S02]  /*2cb0*/  STG.E desc[UR16][R12.64], R19 ;  /* 0x000000130c007986 */ /* 0x0005e4000c101910 */
.L_x_1817:
[----:B------:R-:W-:Y:S05]  /*2cc0*/  BSYNC.RECONVERGENT B1 ;  /* 0x0000000000017941 */ /* 0x000fea0003800200 */
.L_x_1816:
[----:B------:R-:W-:Y:S04]  /*2cd0*/  BSSY.RECONVERGENT B1, `(.L_x_1818) ;  /* 0x000001f000017945 */ /* 0x000fe80003800200 */
[----:B------:R-:W-:Y:S05]  /*2ce0*/  @P4 BRA `(.L_x_1819) ;  /* 0x0000000000744947 */ /* 0x000fea0003800000 */
[--C-:B------:R-:W-:Y:S01]  /*2cf0*/  FADD.FTZ R10, R23, -R8.reuse ;  /* 0x80000008170a7221 */ /* 0x100fe20000010000 */
[----:B------:R-:W3:Y:S01]  /*2d00*/  LDCU.64 UR10, c[0x0][0x3e0] ;  /* 0x00007c00ff0a77ac */ /* 0x000ee20008000a00 */
[----:B------:R-:W-:Y:S02]  /*2d10*/  SHF.R.S32.HI R11, RZ, 0x1f, R27 ;  /* 0x0000001fff0b7819 */ /* 0x000fe4000001141b */
[----:B012---:R-:W-:Y:S01]  /*2d20*/  FMUL.FTZ R13, R10, R9 ;  /* 0x000000090a0d7220 */ /* 0x007fe20000410000 */
[----:B------:R-:W-:Y:S01]  /*2d30*/  FADD.FTZ R10, R7, -R8 ;  /* 0x80000008070a7221 */ /* 0x000fe20000010000 */
[----:B------:R-:W0:Y:S02]  /*2d40*/  LDCU.64 UR12, c[0x0][0x380] ;  /* 0x00007000ff0c77ac */ /* 0x000e240008000a00 */
[----:B-----5:R-:W-:Y:S01]  /*2d50*/  FFMA.FTZ R13, R14, R13, R16 ;  /* 0x0000000d0e0d7223 */ /* 0x020fe20000010010 */
[----:B------:R-:W-:-:S03]  /*2d60*/  FMUL.FTZ R12, R10, R9 ;  /* 0x000000090a0c7220 */ /* 0x000fc60000410000 */
[----:B------:R-:W-:Y:S01]  /*2d70*/  FMUL.FTZ R10, R13, -1.4426950216293334961 ;  /* 0xbfb8aa3b0d0a7820 */ /* 0x000fe20000410000 */
[----:B------:R-:W-:-:S04]  /*2d80*/  FFMA.FTZ R12, R15, R12, R17 ;  /* 0x0000000c0f0c7223 */ /* 0x000fc80000010011 */
[----:B------:R-:W-:Y:S01]  /*2d90*/  FMUL.FTZ R21, R12, -1.4426950216293334961 ;  /* 0xbfb8aa3b0c157820 */ /* 0x000fe20000410000 */
[----:B------:R-:W1:Y:S01]  /*2da0*/  MUFU.EX2 R10, R10 ;  /* 0x0000000a000a7308 */ /* 0x000e620000000800 */
[----:B---3--:R-:W-:Y:S01]  /*2db0*/  IMAD R19, R11, UR10, RZ ;  /* 0x0000000a0b137c24 */ /* 0x008fe2000f8e02ff */
[----:B------:R-:W-:-:S03]  /*2dc0*/  MOV R11, R5 ;  /* 0x00000005000b7202 */ /* 0x000fc60000000f00 */
[----:B------:R-:W-:-:S03]  /*2dd0*/  IMAD R19, R27, UR11, R19 ;  /* 0x0000000b1b137c24 */ /* 0x000fc6000f8e0213 */
[----:B------:R-:W2:Y:S01]  /*2de0*/  MUFU.EX2 R21, R21 ;  /* 0x0000001500157308 */ /* 0x000ea20000000800 */
[----:B-1----:R-:W-:Y:S01]  /*2df0*/  FADD.FTZ R20, R10, 1 ;  /* 0x3f8000000a147421 */ /* 0x002fe20000010000 */
[----:B------:R-:W-:-:S06]  /*2e00*/  IMAD.MOV.U32 R10, RZ, RZ, R2 ;  /* 0x000000ffff0a7224 */ /* 0x000fcc00078e0002 */
[----:B------:R-:W1:Y:S01]  /*2e10*/  MUFU.RCP R18, R20 ;  /* 0x0000001400127308 */ /* 0x000e620000001000 */
[----:B------:R-:W-:-:S04]  /*2e20*/  IMAD.WIDE.U32 R10, R27, UR10, R10 ;  /* 0x0000000a1b0a7c25 */ /* 0x000fc8000f8e000a */
[----:B--2---:R-:W-:Y:S01]  /*2e30*/  FADD.FTZ R23, R21, 1 ;  /* 0x3f80000015177421 */ /* 0x004fe20000010000 */
[----:B------:R-:W-:-:S03]  /*2e40*/  IADD3 R19, PT, PT, R11, R19, RZ ;  /* 0x000000130b137210 */ /* 0x000fc60007ffe0ff */
[----:B------:R-:W2:Y:S01]  /*2e50*/  MUFU.RCP R7, R23 ;  /* 0x0000001700077308 */ /* 0x000ea20000001000 */
[----:B-1----:R-:W-:Y:S01]  /*2e60*/  FMUL.FTZ R18, R13, R18 ;  /* 0x000000120d127220 */ /* 0x002fe20000410000 */
[----:B--2---:R-:W-:Y:S01]  /*2e70*/  FMUL.FTZ R7, R12, R7 ;  /* 0x000000070c077220 */ /* 0x004fe20000410000 */
[----:B0-----:R-:W-:-:S04]  /*2e80*/  LEA R12, P2, R10, UR12, 0x1 ;  /* 0x0000000c0a0c7c11 */ /* 0x001fc8000f8408ff */
[----:B------:R-:W-:Y:S02]  /*2e90*/  LEA.HI.X R13, R10, UR13, R19, 0x1, P2 ;  /* 0x0000000d0a0d7c11 */ /* 0x000fe400090f0c13 */
[----:B------:R-:W-:-:S05]  /*2ea0*/  F2FP.BF16.F32.PACK_AB R7, R7, R18 ;  /* 0x000000120707723e */ /* 0x000fca00000010ff */
[----:B------:R3:W-:Y:S02]  /*2eb0*/  STG.E desc[UR16][R12.64], R7 ;  /* 0x000000070c007986 */ /* 0x0007e4000c101910 */
.L_x_1819:
[----:B------:R-:W-:Y:S05]  /*2ec0*/  BSYNC.RECONVERGENT B1 ;  /* 0x0000000000017941 */ /* 0x000fea0003800200 */
.L_x_1818:
[----:B------:R-:W-:Y:S05]  /*2ed0*/  @P1 BRA `(.L_x_1813) ;  /* 0x0000000000701947 */ /* 0x000fea0003800000 */
[--C-:B------:R-:W-:Y:S01]  /*2ee0*/  FADD.FTZ R6, R6, -R8.reuse ;  /* 0x8000000806067221 */ /* 0x100fe20000010000 */
[----:B------:R-:W-:Y:S01]  /*2ef0*/  FADD.FTZ R22, R22, -R8 ;  /* 0x8000000816167221 */ /* 0x000fe20000010000 */
[----:B------:R-:W4:Y:S01]  /*2f00*/  LDCU.64 UR8, c[0x0][0x3e0] ;  /* 0x00007c00ff0877ac */ /* 0x000f220008000a00 */
        /* <DEDUP_REMOVED lines=8> */
[----:B------:R-:W0:Y:S01]  /*2f90*/  MUFU.EX2 R4, R4 ;  /* 0x0000000400047308 */ /* 0x000e220000000800 */
[----:B----4-:R-:W-:-:S07]  /*2fa0*/  IMAD R10, R10, UR8, RZ ;  /* 0x000000080a0a7c24 */ /* 0x010fce000f8e02ff */
[----:B------:R-:W4:Y:S01]  /*2fb0*/  MUFU.EX2 R3, R3 ;  /* 0x0000000300037308 */ /* 0x000f220000000800 */
[----:B0-----:R-:W-:-:S07]  /*2fc0*/  FADD.FTZ R8, R4, 1 ;  /* 0x3f80000004087421 */ /* 0x001fce0000010000 */
[----:B------:R-:W0:Y:S01]  /*2fd0*/  MUFU.RCP R8, R8 ;  /* 0x0000000800087308 */ /* 0x000e220000001000 */
[----:B----4-:R-:W-:Y:S01]  /*2fe0*/  FADD.FTZ R6, R3, 1 ;  /* 0x3f80000003067421 */ /* 0x010fe20000010000 */
[----:B------:R-:W-:Y:S01]  /*2ff0*/  MOV R3, R5 ;  /* 0x0000000500037202 */ /* 0x000fe20000000f00 */
[----:B------:R-:W-:-:S05]  /*3000*/  IMAD R5, R29, UR9, R10 ;  /* 0x000000091d057c24 */ /* 0x000fca000f8e020a */
[----:B---3--:R-:W3:Y:S01]  /*3010*/  MUFU.RCP R7, R6 ;  /* 0x0000000600077308 */ /* 0x008ee20000001000 */
[----:B------:R-:W-:-:S03]  /*3020*/  IMAD.WIDE.U32 R2, R29, UR8, R2 ;  /* 0x000000081d027c25 */ /* 0x000fc6000f8e0002 */
[----:B-1----:R-:W-:Y:S02]  /*3030*/  LEA R4, P1, R2, UR10, 0x1 ;  /* 0x0000000a02047c11 */ /* 0x002fe4000f8208ff */
[----:B------:R-:W-:Y:S01]  /*3040*/  IADD3 R5, PT, PT, R3, R5, RZ ;  /* 0x0000000503057210 */ /* 0x000fe20007ffe0ff */
[----:B0-----:R-:W-:-:S03]  /*3050*/  FMUL.FTZ R10, R15, R8 ;  /* 0x000000080f0a7220 */ /* 0x001fc60000410000 */
[----:B------:R-:W-:Y:S01]  /*3060*/  LEA.HI.X R5, R2, UR11, R5, 0x1, P1 ;  /* 0x0000000b02057c11 */ /* 0x000fe200088f0c05 */
[----:B---3--:R-:W-:-:S05]  /*3070*/  FMUL.FTZ R7, R14, R7 ;  /* 0x000000070e077220 */ /* 0x008fca0000410000 */
[----:B------:R-:W-:-:S05]  /*3080*/  F2FP.BF16.F32.PACK_AB R7, R10, R7 ;  /* 0x000000070a07723e */ /* 0x000fca00000010ff */
[----:B------:R4:W-:Y:S02]  /*3090*/  STG.E desc[UR16][R4.64], R7 ;  /* 0x0000000704007986 */ /* 0x0009e4000c101910 */
.L_x_1813:
[----:B------:R-:W-:Y:S05]  /*30a0*/  BSYNC.RECONVERGENT B0 ;  /* 0x0000000000007941 */ /* 0x000fea0003800200 */
.L_x_1805:
[----:B------:R-:W1:Y:S01]  /*30b0*/  LDCU UR5, c[0x0][0x3f8] ;  /* 0x00007f00ff0577ac */ /* 0x000e620008000800 */
[----:B------:R-:W1:Y:S01]  /*30c0*/  LDCU UR8, c[0x0][0x3c8] ;  /* 0x00007900ff0877ac */ /* 0x000e620008000800 */
[----:B------:R-:W-:Y:S02]  /*30d0*/  UIADD3 UR7, UPT, UPT, UR15, UR7, URZ ;  /* 0x000000070f077290 */ /* 0x000fe4000fffe0ff */
[----:B------:R-:W-:Y:S02]  /*30e0*/  UIADD3 UR4, UPT, UPT, UR4, 0x1, URZ ;  /* 0x0000000104047890 */ /* 0x000fe4000fffe0ff */
[----:B-1----:R-:W-:-:S04]  /*30f0*/  UIMAD UR5, UR5, UR8, URZ ;  /* 0x00000008050572a4 */ /* 0x002fc8000f8e02ff */
[----:B------:R-:W-:-:S09]  /*3100*/  UISETP.GE.AND UP0, UPT, UR7, UR5, UPT ;  /* 0x000000050700728c */ /* 0x000fd2000bf06270 */
[----:B------:R-:W-:Y:S05]  /*3110*/  BRA.U !UP0, `(.L_x_1820) ;  /* 0xffffffd1084c7547 */ /* 0x000fea000b83ffff */
[----:B------:R-:W-:Y:S05]  /*3120*/  EXIT ;  /* 0x000000000000794d */ /* 0x000fea0003800000 */
.L_x_1821:
        /* <DEDUP_REMOVED lines=13> */
.L_x_4388:


//--------------------- .text._Z35group_norm_nhwc_fwd_one_pass_kernelI11Bf16IOFp32WLi128ELi70ELi560EEv26Group_norm_nhwc_fwd_params --------------------------
	.section	.text._Z35group_norm_nhwc_fwd_one_pass_kernelI11Bf16IOFp32WLi128ELi70ELi560EEv26Group_norm_nhwc_fwd_params,"ax",@progbits
	.align	128
        .global         _Z35group_norm_nhwc_fwd_one_pass_kernelI11Bf16IOFp32WLi128ELi70ELi560EEv26Group_norm_nhwc_fwd_params
        .type           _Z35group_norm_nhwc_fwd_one_pass_kernelI11Bf16IOFp32WLi128ELi70ELi560EEv26Group_norm_nhwc_fwd_params,@function
        .size           _Z35group_norm_nhwc_fwd_one_pass_kernelI11Bf16IOFp32WLi128ELi70ELi560EEv26Group_norm_nhwc_fwd_params,(.L_x_4389 - _Z35group_norm_nhwc_fwd_one_pass_kernelI11Bf16IOFp32WLi128ELi70ELi560EEv26Group_norm_nhwc_fwd_params)
        .other          _Z35group_norm_nhwc_fwd_one_pass_kernelI11Bf16IOFp32WLi128ELi70ELi560EEv26Group_norm_nhwc_fwd_params,@"STO_CUDA_ENTRY STV_DEFAULT"
_Z35group_norm_nhwc_fwd_one_pass_kernelI11Bf16IOFp32WLi128ELi70ELi560EEv26Group_norm_nhwc_fwd_params:
.text._Z35group_norm_nhwc_fwd_one_pass_kernelI11Bf16IOFp32WLi128ELi70ELi560EEv26Group_norm_nhwc_fwd_params:
[----:B------:R-:W-:Y:S01]  /*0000*/  LDC R1, c[0x0][0x37c] ;  /* 0x0000df00ff017b82 */ /* 0x000fe20000000800 */
[----:B------:R-:W0:Y:S01]  /*0010*/  S2R R38, SR_CTAID.Y ;  /* 0x0000000000267919 */ /* 0x000e220000002600 */
[----:B------:R-:W1:Y:S01]  /*0020*/  LDCU UR5, c[0x0][0x3f8] ;  /* 0x00007f00ff0577ac */ /* 0x000e620008000800 */
[----:B------:R-:W1:Y:S02]  /*0030*/  LDCU UR4, c[0x0][0x3c8] ;  /* 0x00007900ff0477ac */ /* 0x000e640008000800 */
[----:B-1----:R-:W-:-:S06]  /*0040*/  UIMAD UR5, UR5, UR4, URZ ;  /* 0x00000004050572a4 */ /* 0x002fcc000f8e02ff */
[----:B0-----:R-:W-:-:S13]  /*0050*/  ISETP.GE.AND P0, PT, R38, UR5, PT ;  /* 0x0000000526007c0c */ /* 0x001fda000bf06270 */
[----:B------:R-:W-:Y:S05]  /*0060*/  @P0 EXIT ;  /* 0x000000000000094d */ /* 0x000fea0003800000 */
[----:B------:R-:W0:Y:S01]  /*0070*/  S2R R39, SR_TID.X ;  /* 0x0000000000277919 */ /* 0x000e220000002100 */
[----:B------:R-:W1:Y:S01]  /*0080*/  LDCU UR4, c[0x0][0x404] ;  /* 0x00008080ff0477ac */ /* 0x000e620008000800 */
[----:B------:R-:W2:Y:S01]  /*0090*/  LDC R37, c[0x0][0x374] ;  /* 0x0000dd00ff257b82 */ /* 0x000ea20000000800 */
[----:B------:R-:W-:Y:S01]  /*00a0*/  HFMA2 R42, -RZ, RZ, 0, 0 ;  /* 0x00000000ff2a7431 */ /* 0x000fe200000001ff */
[----:B------:R-:W3:Y:S01]  /*00b0*/  S2R R40, SR_CTAID.X ;  /* 0x0000000000287919 */ /* 0x000ee20000002500 */
[----:B------:R-:W4:Y:S01]  /*00c0*/  LDCU.64 UR6, c[0x0][0x388] ;  /* 0x00007100ff0677ac */ /* 0x000f220008000a00 */
[----:B------:R-:W-:Y:S01]  /*00d0*/  MOV R41, R38 ;  /* 0x0000002600297202 */ /* 0x000fe20000000f00 */
[----:B------:R-:W1:Y:S01]  /*00e0*/  S2R R36, SR_LANEID ;  /* 0x0000000000247919 */ /* 0x000e620000000000 */
[----:B------:R-:W0:Y:S01]  /*00f0*/  LDCU.64 UR8, c[0x0][0x358] ;  /* 0x00006b00ff0877ac */ /* 0x000e220008000a00 */
[----:B----4-:R-:W-:Y:S02]  /*0100*/  ISETP.NE.U32.AND P1, PT, RZ, UR6, PT ;  /* 0x00000006ff007c0c */ /* 0x010fe4000bf25070 */
[----:B0-----:R-:W-:-:S02]  /*0110*/  LOP3.LUT R0, R39, 0xffff, RZ, 0xc0, !PT ;  /* 0x0000ffff27007812 */ /* 0x001fc400078ec0ff */
[----:B---3--:R-:W-:-:S03]  /*0120*/  LOP3.LUT P0, RZ, R39, R40, RZ, 0xfc, !PT ;  /* 0x0000002827ff7212 */ /* 0x008fc6000780fcff */
[----:B------:R-:W-:Y:S01]  /*0130*/  IMAD R0, R0, 0x751, RZ ;  /* 0x0000075100007824 */ /* 0x000fe200078e02ff */
[----:B------:R-:W-:-:S04]  /*0140*/  ISETP.NE.AND.EX P0, PT, RZ, UR7, !P0, P1 ;  /* 0x00000007ff007c0c */ /* 0x000fc8000c705310 */
[----:B------:R-:W-:Y:S02]  /*0150*/  SHF.R.U32.HI R3, RZ, 0x10, R0 ;  /* 0x00000010ff037819 */ /* 0x000fe40000011600 */
[----:B------:R-:W0:Y:S02]  /*0160*/  LDC R0, c[0x0][0x370] ;  /* 0x0000dc00ff007b82 */ /* 0x000e240000000800 */
[----:B------:R-:W-:Y:S01]  /*0170*/  PRMT R2, R3, 0x9910, RZ ;  /* 0x0000991003027816 */ /* 0x000fe200000000ff */
[----:B-1----:R-:W-:-:S04]  /*0180*/  IMAD R46, R40, UR4, R3 ;  /* 0x00000004282e7c24 */ /* 0x002fc8000f8e0203 */
[----:B------:R-:W-:Y:S01]  /*0190*/  IMAD R2, R2, 0x23, RZ ;  /* 0x0000002302027824 */ /* 0x000fe200078e02ff */
[C---:B------:R-:W-:Y:S02]  /*01a0*/  IADD3 R44, PT, PT, R46.reuse, 0x70, RZ ;  /* 0x000000702e2c7810 */ /* 0x040fe40007ffe0ff */
[----:B------:R-:W-:Y:S02]  /*01b0*/  IADD3 R45, PT, PT, R46, 0x60, RZ ;  /* 0x000000602e2d7810 */ /* 0x000fe40007ffe0ff */
[----:B------:R-:W-:Y:S02]  /*01c0*/  IADD3 R2, PT, PT, RZ, -R2, RZ ;  /* 0x80000002ff027210 */ /* 0x000fe40007ffe0ff */
[----:B------:R-:W-:Y:S02]  /*01d0*/  SHF.R.S32.HI R3, RZ, 0x1f, R44 ;  /* 0x0000001fff037819 */ /* 0x000fe4000001142c */
[----:B------:R-:W-:-:S04]  /*01e0*/  PRMT R2, R2, 0x7710, RZ ;  /* 0x0000771002027816 */ /* 0x000fc800000000ff */
[----:B------:R-:W-:Y:S02]  /*01f0*/  IADD3 R43, PT, PT, R2, R39, RZ ;  /* 0x00000027022b7210 */ /* 0x000fe40007ffe0ff */
[----:B------:R-:W-:Y:S02]  /*0200*/  SHF.R.S32.HI R2, RZ, 0x1f, R46 ;  /* 0x0000001fff027819 */ /* 0x000fe4000001142e */
[----:B--2---:R-:W-:-:S07]  /*0210*/  SHF.L.U32 R43, R43, 0x1, RZ ;  /* 0x000000012b2b7819 */ /* 0x004fce00000006ff */
.L_x_1863:
[----:B-1----:R-:W1:Y:S01]  /*0220*/  LDC R10, c[0x0][0x3f8] ;  /* 0x0000fe00ff0a7b82 */ /* 0x002e620000000800 */
[----:B--2---:R-:W2:Y:S01]  /*0230*/  LDCU.64 UR6, c[0x0][0x3e8] ;  /* 0x00007d00ff0677ac */ /* 0x004ea20008000a00 */
[C---:B0-----:R-:W-:Y:S02]  /*0240*/  IADD3 R23, PT, PT, R46.reuse, 0x10, RZ ;  /* 0x000000102e177810 */ /* 0x041fe40007ffe0ff */
[C---:B------:R-:W-:Y:S01]  /*0250*/  IADD3 R21, PT, PT, R46.reuse, 0x20, RZ ;  /* 0x000000202e157810 */ /* 0x040fe20007ffe0ff */
[----:B---3--:R-:W3:Y:S01]  /*0260*/  LDCU.64 UR10, c[0x0][0x3f0] ;  /* 0x00007e00ff0a77ac */ /* 0x008ee20008000a00 */
[----:B------:R-:W-:Y:S02]  /*0270*/  LOP3.LUT R50, R43, 0xffff, RZ, 0xc0, !PT ;  /* 0x0000ffff2b327812 */ /* 0x000fe400078ec0ff */
[----:B------:R-:W-:Y:S02]  /*0280*/  SHF.R.S32.HI R27, RZ, 0x1f, R21 ;  /* 0x0000001fff1b7819 */ /* 0x000fe40000011415 */
[----:B------:R-:W-:-:S04]  /*0290*/  IADD3 R19, PT, PT, R46, 0x30, RZ ;  /* 0x000000302e137810 */ /* 0x000fc80007ffe0ff */
[----:B------:R-:W-:Y:S02]  /*02a0*/  SHF.R.S32.HI R25, RZ, 0x1f, R19 ;  /* 0x0000001fff197819 */ /* 0x000fe40000011413 */
[----:B--2---:R-:W-:-:S04]  /*02b0*/  ISETP.GE.U32.AND P4, PT, R21, UR6, PT ;  /* 0x0000000615007c0c */ /* 0x004fc8000bf86070 */
[----:B------:R-:W-:Y:S02]  /*02c0*/  ISETP.GE.AND.EX P4, PT, R27, UR7, PT, P4 ;  /* 0x000000071b007c0c */ /* 0x000fe4000bf86340 */
[----:B-1--4-:R-:W-:-:S04]  /*02d0*/  IABS R7, R10 ;  /* 0x0000000a00077213 */ /* 0x012fc80000000000 */
[----:B------:R-:W1:Y:S07]  /*02e0*/  I2F.RP R6, R7 ;  /* 0x0000000700067306 */ /* 0x000e6e0000209400 */
[----:B-----5:R-:W2:Y:S01]  /*02f0*/  @!P4 LDC.64 R12, c[0x0][0x3e0] ;  /* 0x0000f800ff0ccb82 */ /* 0x020ea20000000a00 */
[----:B-1----:R-:W1:Y:S02]  /*0300*/  MUFU.RCP R6, R6 ;  /* 0x0000000600067308 */ /* 0x002e640000001000 */
[----:B-1----:R-:W-:-:S06]  /*0310*/  IADD3 R4, PT, PT, R6, 0xffffffe, RZ ;  /* 0x0ffffffe06047810 */ /* 0x002fcc0007ffe0ff */
[----:B------:R1:W4:Y:S02]  /*0320*/  F2I.FTZ.U32.TRUNC.NTZ R5, R4 ;  /* 0x0000000400057305 */ /* 0x000324000021f000 */
[----:B-1----:R-:W-:Y:S02]  /*0330*/  MOV R4, RZ ;  /* 0x000000ff00047202 */ /* 0x002fe40000000f00 */
[----:B----4-:R-:W-:-:S05]  /*0340*/  IADD3 R8, PT, PT, RZ, -R5, RZ ;  /* 0x80000005ff087210 */ /* 0x010fca0007ffe0ff */
[----:B------:R-:W-:Y:S01]  /*0350*/  IMAD R9, R8, R7, RZ ;  /* 0x0000000708097224 */ /* 0x000fe200078e02ff */
[----:B------:R-:W-:-:S03]  /*0360*/  IABS R8, R41 ;  /* 0x0000002900087213 */ /* 0x000fc60000000000 */
[----:B------:R-:W-:Y:S01]  /*0370*/  IMAD.HI.U32 R5, R5, R9, R4 ;  /* 0x0000000905057227 */ /* 0x000fe200078e0004 */
[----:B------:R-:W-:-:S04]  /*0380*/  LOP3.LUT R4, R41, R10, RZ, 0x3c, !PT ;  /* 0x0000000a29047212 */ /* 0x000fc800078e3cff */
[----:B------:R-:W-:Y:S01]  /*0390*/  ISETP.GE.AND P2, PT, R4, RZ, PT ;  /* 0x000000ff0400720c */ /* 0x000fe20003f46270 */
[----:B------:R-:W-:-:S05]  /*03a0*/  IMAD.HI.U32 R5, R5, R8, RZ ;  /* 0x0000000805057227 */ /* 0x000fca00078e00ff */
[----:B------:R-:W-:-:S05]  /*03b0*/  IADD3 R6, PT, PT, -R5, RZ, RZ ;  /* 0x000000ff05067210 */ /* 0x000fca0007ffe1ff */
[C---:B------:R-:W-:Y:S02]  /*03c0*/  IMAD R6, R7.reuse, R6, R8 ;  /* 0x0000000607067224 */ /* 0x040fe400078e0208 */
[----:B------:R-:W1:Y:S03]  /*03d0*/  @!P4 LDC.64 R8, c[0x0][0x390] ;  /* 0x0000e400ff08cb82 */ /* 0x000e660000000a00 */
[----:B------:R-:W-:-:S13]  /*03e0*/  ISETP.GT.U32.AND P1, PT, R7, R6, PT ;  /* 0x000000060700720c */ /* 0x000fda0003f24070 */
[-C--:B------:R-:W-:Y:S02]  /*03f0*/  @!P1 IADD3 R6, PT, PT, R6, -R7.reuse, RZ ;  /* 0x8000000706069210 */ /* 0x080fe40007ffe0ff */
[----:B------:R-:W-:Y:S02]  /*0400*/  @!P1 IADD3 R5, PT, PT, R5, 0x1, RZ ;  /* 0x0000000105059810 */ /* 0x000fe40007ffe0ff */
[----:B------:R-:W-:Y:S02]  /*0410*/  ISETP.GE.U32.AND P3, PT, R6, R7, PT ;  /* 0x000000070600720c */ /* 0x000fe40003f66070 */
[----:B------:R-:W-:Y:S02]  /*0420*/  ISETP.NE.AND P1, PT, R10, RZ, PT ;  /* 0x000000ff0a00720c */ /* 0x000fe40003f25270 */
[----:B------:R-:W-:-:S09]  /*0430*/  SHF.R.S32.HI R7, RZ, 0x1f, R23 ;  /* 0x0000001fff077819 */ /* 0x000fd20000011417 */
[----:B------:R-:W-:Y:S02]  /*0440*/  @P3 IADD3 R5, PT, PT, R5, 0x1, RZ ;  /* 0x0000000105053810 */ /* 0x000fe40007ffe0ff */
[----:B------:R-:W-:Y:S02]  /*0450*/  ISETP.GE.U32.AND P3, PT, R23, UR6, PT ;  /* 0x0000000617007c0c */ /* 0x000fe4000bf66070 */
[----:B------:R-:W-:Y:S02]  /*0460*/  @!P2 IADD3 R5, PT, PT, -R5, RZ, RZ ;  /* 0x000000ff0505a210 */ /* 0x000fe40007ffe1ff */
[----:B------:R-:W-:Y:S02]  /*0470*/  ISETP.GE.AND.EX P3, PT, R7, UR7, PT, P3 ;  /* 0x0000000707007c0c */ /* 0x000fe4000bf66330 */
[----:B------:R-:W-:Y:S02]  /*0480*/  @!P1 LOP3.LUT R5, RZ, R10, RZ, 0x33, !PT ;  /* 0x0000000aff059212 */ /* 0x000fe400078e33ff */
[----:B------:R-:W-:-:S02]  /*0490*/  ISETP.GE.U32.AND P1, PT, R19, UR6, PT ;  /* 0x0000000613007c0c */ /* 0x000fc4000bf26070 */
[----:B------:R-:W-:Y:S02]  /*04a0*/  IADD3 R4, PT, PT, -R5, RZ, RZ ;  /* 0x000000ff05047210 */ /* 0x000fe40007ffe1ff */
[----:B------:R-:W-:-:S03]  /*04b0*/  ISETP.GE.AND.EX P1, PT, R25, UR7, PT, P1 ;  /* 0x0000000719007c0c */ /* 0x000fc6000bf26310 */
[----:B------:R-:W-:Y:S01]  /*04c0*/  IMAD R47, R10, R4, R41 ;  /* 0x000000040a2f7224 */ /* 0x000fe200078e0229 */
[----:B------:R-:W-:Y:S01]  /*04d0*/  SHF.R.S32.HI R4, RZ, 0x1f, R5 ;  /* 0x0000001fff047819 */ /* 0x000fe20000011405 */
[----:B------:R-:W4:Y:S02]  /*04e0*/  @!P3 LDC.64 R14, c[0x0][0x3e0] ;  /* 0x0000f800ff0ebb82 */ /* 0x000f240000000a00 */
[----:B------:R-:W-:Y:S02]  /*04f0*/  IMAD R47, R47, 0x46, RZ ;  /* 0x000000462f2f7824 */ /* 0x000fe400078e02ff */
[----:B---3--:R-:W-:-:S03]  /*0500*/  IMAD R4, R4, UR10, RZ ;  /* 0x0000000a04047c24 */ /* 0x008fc6000f8e02ff */
[----:B------:R-:W-:Y:S01]  /*0510*/  IADD3 R50, P2, PT, R47, R50, RZ ;  /* 0x000000322f327210 */ /* 0x000fe20007f5e0ff */
[----:B------:R-:W3:Y:S01]  /*0520*/  @!P3 LDC.64 R10, c[0x0][0x390] ;  /* 0x0000e400ff0abb82 */ /* 0x000ee20000000a00 */
[----:B------:R-:W-:Y:S02]  /*0530*/  IMAD R49, R5, UR11, R4 ;  /* 0x0000000b05317c24 */ /* 0x000fe4000f8e0204 */
[----:B------:R-:W-:Y:S02]  /*0540*/  LEA.HI.X.SX32 R51, R47, RZ, 0x1, P2 ;  /* 0x000000ff2f337211 */ /* 0x000fe400010f0eff */
[----:B------:R-:W-:Y:S01]  /*0550*/  ISETP.GE.U32.AND P2, PT, R46, UR6, PT ;  /* 0x000000062e007c0c */ /* 0x000fe2000bf46070 */
[----:B------:R-:W-:-:S03]  /*0560*/  IMAD.WIDE.U32 R50, R5, UR10, R50 ;  /* 0x0000000a05327c25 */ /* 0x000fc6000f8e0032 */
[----:B------:R-:W-:Y:S02]  /*0570*/  ISETP.GE.AND.EX P2, PT, R2, UR7, PT, P2 ;  /* 0x0000000702007c0c */ /* 0x000fe4000bf46320 */
[----:B------:R-:W-:Y:S02]  /*0580*/  IADD3 R49, PT, PT, R51, R49, RZ ;  /* 0x0000003133317210 */ /* 0x000fe40007ffe0ff */
[----:B------:R-:W-:Y:S01]  /*0590*/  @!P3 MOV R48, R50 ;  /* 0x000000320030b202 */ /* 0x000fe20000000f00 */
[----:B----4-:R-:W-:Y:S01]  /*05a0*/  @!P3 IMAD R4, R7, R14, RZ ;  /* 0x0000000e0704b224 */ /* 0x010fe200078e02ff */
[----:B------:R-:W-:Y:S01]  /*05b0*/  @!P4 MOV R16, R50 ;  /* 0x000000320010c202 */ /* 0x000fe20000000f00 */
[----:B------:R-:W4:Y:S02]  /*05c0*/  @!P1 LDC.64 R6, c[0x0][0x3e0] ;  /* 0x0000f800ff069b82 */ /* 0x000f240000000a00 */
[C---:B------:R-:W-:Y:S02]  /*05d0*/  @!P3 IMAD R17, R23.reuse, R15, R4 ;  /* 0x0000000f1711b224 */ /* 0x040fe400078e0204 */
[----:B------:R-:W-:Y:S01]  /*05e0*/  @!P3 IMAD.WIDE.U32 R14, R23, R14, R48 ;  /* 0x0000000e170eb225 */ /* 0x000fe200078e0030 */
[----:B------:R-:W-:-:S03]  /*05f0*/  CS2R R22, SRZ ;  /* 0x0000000000167805 */ /* 0x000fc6000001ff00 */
[----:B--2---:R-:W-:Y:S01]  /*0600*/  @!P4 IMAD R4, R27, R12, RZ ;  /* 0x0000000c1b04c224 */ /* 0x004fe200078e02ff */
[----:B------:R-:W-:Y:S02]  /*0610*/  @!P3 IADD3 R15, PT, PT, R15, R17, RZ ;  /* 0x000000110f0fb210 */ /* 0x000fe40007ffe0ff */
[----:B------:R-:W-:Y:S01]  /*0620*/  @!P4 MOV R17, R49 ;  /* 0x000000310011c202 */ /* 0x000fe20000000f00 */
[C---:B------:R-:W-:Y:S01]  /*0630*/  @!P4 IMAD R29, R21.reuse, R13, R4 ;  /* 0x0000000d151dc224 */ /* 0x040fe200078e0204 */
[----:B---3--:R-:W-:Y:S01]  /*0640*/  @!P3 LEA R10, P5, R14, R10, 0x1 ;  /* 0x0000000a0e0ab211 */ /* 0x008fe200078a08ff */
[----:B------:R-:W2:Y:S01]  /*0650*/  @!P2 LDC.64 R4, c[0x0][0x3e0] ;  /* 0x0000f800ff04ab82 */ /* 0x000ea20000000a00 */
[----:B------:R-:W-:Y:S01]  /*0660*/  IADD3 R27, PT, PT, R46, 0x40, RZ ;  /* 0x000000402e1b7810 */ /* 0x000fe20007ffe0ff */
[----:B------:R-:W-:Y:S01]  /*0670*/  @!P4 IMAD.WIDE.U32 R12, R21, R12, R16 ;  /* 0x0000000c150cc225 */ /* 0x000fe200078e0010 */
[----:B------:R-:W-:-:S04]  /*0680*/  @!P3 LEA.HI.X R11, R14, R11, R15, 0x1, P5 ;  /* 0x0000000b0e0bb211 */ /* 0x000fc800028f0c0f */
[----:B------:R-:W-:Y:S01]  /*0690*/  @!P4 IADD3 R13, PT, PT, R13, R29, RZ ;  /* 0x0000001d0d0dc210 */ /* 0x000fe20007ffe0ff */
[----:B------:R-:W3:Y:S01]  /*06a0*/  @!P1 LDC.64 R16, c[0x0][0x390] ;  /* 0x0000e400ff109b82 */ /* 0x000ee20000000a00 */
[C---:B-1----:R-:W-:Y:S02]  /*06b0*/  @!P4 LEA R8, P5, R12.reuse, R8, 0x1 ;  /* 0x000000080c08c211 */ /* 0x042fe400078a08ff */
[----:B------:R-:W-:Y:S01]  /*06c0*/  CS2R R20, SRZ ;  /* 0x0000000000147805 */ /* 0x000fe2000001ff00 */
[----:B------:R2:W5:Y:S01]  /*06d0*/  @!P3 LDG.E R23, desc[UR8][R10.64] ;  /* 0x000000080a17b981 */ /* 0x000562000c1e1900 */
[----:B------:R-:W-:Y:S01]  /*06e0*/  ISETP.GE.U32.AND P3, PT, R27, UR6, PT ;  /* 0x000000061b007c0c */ /* 0x000fe2000bf66070 */
[----:B----4-:R-:W-:Y:S01]  /*06f0*/  @!P1 IMAD R14, R25, R6, RZ ;  /* 0x00000006190e9224 */ /* 0x010fe200078e02ff */
[----:B------:R-:W-:Y:S02]  /*0700*/  @!P4 LEA.HI.X R9, R12, R9, R13, 0x1, P5 ;  /* 0x000000090c09c211 */ /* 0x000fe400028f0c0d */
[----:B------:R-:W1:Y:S01]  /*0710*/  @!P2 LDC.64 R12, c[0x0][0x390] ;  /* 0x0000e400ff0cab82 */ /* 0x000e620000000a00 */
[----:B------:R-:W-:-:S02]  /*0720*/  SHF.R.S32.HI R18, RZ, 0x1f, R27 ;  /* 0x0000001fff127819 */ /* 0x000fc4000001141b */
[----:B------:R4:W5:Y:S01]  /*0730*/  @!P4 LDG.E R21, desc[UR8][R8.64] ;  /* 0x000000080815c981 */ /* 0x000962000c1e1900 */
[----:B------:R-:W-:Y:S01]  /*0740*/  IADD3 R25, PT, PT, R46, 0x50, RZ ;  /* 0x000000502e197810 */ /* 0x000fe20007ffe0ff */
[----:B------:R-:W-:Y:S01]  /*0750*/  @!P1 IMAD R15, R19, R7, R14 ;  /* 0x00000007130f9224 */ /* 0x000fe200078e020e */
[----:B------:R-:W-:Y:S01]  /*0760*/  ISETP.GE.AND.EX P4, PT, R18, UR7, PT, P3 ;  /* 0x0000000712007c0c */ /* 0x000fe2000bf86330 */
[----:B--2---:R-:W-:Y:S01]  /*0770*/  @!P2 IMAD R10, R2, R4, RZ ;  /* 0x00000004020aa224 */ /* 0x004fe200078e02ff */
[----:B------:R-:W-:Y:S02]  /*0780*/  ISETP.GE.U32.AND P3, PT, R25, UR6, PT ;  /* 0x0000000619007c0c */ /* 0x000fe4000bf66070 */
[----:B------:R-:W-:Y:S01]  /*0790*/  SHF.R.S32.HI R26, RZ, 0x1f, R25 ;  /* 0x0000001fff1a7819 */ /* 0x000fe20000011419 */
[----:B------:R-:W-:Y:S01]  /*07a0*/  @!P2 IMAD R11, R46, R5, R10 ;  /* 0x000000052e0ba224 */ /* 0x000fe200078e020a */
[----:B----4-:R-:W-:Y:S02]  /*07b0*/  @!P1 MOV R8, R50 ;  /* 0x0000003200089202 */ /* 0x010fe40000000f00 */
[----:B------:R-:W-:-:S02]  /*07c0*/  @!P1 MOV R9, R49 ;  /* 0x0000003100099202 */ /* 0x000fc40000000f00 */
[----:B------:R-:W-:Y:S02]  /*07d0*/  ISETP.GE.AND.EX P3, PT, R26, UR7, PT, P3 ;  /* 0x000000071a007c0c */ /* 0x000fe4000bf66330 */
[----:B------:R-:W-:Y:S01]  /*07e0*/  SHF.R.S32.HI R24, RZ, 0x1f, R45 ;  /* 0x0000001fff187819 */ /* 0x000fe2000001142d */
[----:B------:R-:W-:Y:S01]  /*07f0*/  @!P1 IMAD.WIDE.U32 R6, R19, R6, R8 ;  /* 0x0000000613069225 */ /* 0x000fe200078e0008 */
[----:B------:R-:W-:Y:S02]  /*0800*/  @!P2 MOV R8, R50 ;  /* 0x000000320008a202 */ /* 0x000fe40000000f00 */
[----:B------:R-:W-:Y:S02]  /*0810*/  @!P2 MOV R9, R49 ;  /* 0x000000310009a202 */ /* 0x000fe40000000f00 */
[----:B------:R-:W-:Y:S02]  /*0820*/  @!P1 IADD3 R7, PT, PT, R7, R15, RZ ;  /* 0x0000000f07079210 */ /* 0x000fe40007ffe0ff */
[----:B---3--:R-:W-:Y:S01]  /*0830*/  @!P1 LEA R16, P6, R6, R16, 0x1 ;  /* 0x0000001006109211 */ /* 0x008fe200078c08ff */
[----:B------:R-:W-:Y:S01]  /*0840*/  @!P2 IMAD.WIDE.U32 R4, R46, R4, R8 ;  /* 0x000000042e04a225 */ /* 0x000fe200078e0008 */
[----:B------:R-:W2:Y:S01]  /*0850*/  @!P4 LDC.64 R14, c[0x0][0x3e0] ;  /* 0x0000f800ff0ecb82 */ /* 0x000ea20000000a00 */
[----:B------:R-:W-:-:S02]  /*0860*/  ISETP.GE.U32.AND P5, PT, R45, UR6, PT ;  /* 0x000000062d007c0c */ /* 0x000fc4000bfa6070 */
[----:B------:R-:W-:Y:S02]  /*0870*/  @!P1 LEA.HI.X R17, R6, R17, R7, 0x1, P6 ;  /* 0x0000001106119211 */ /* 0x000fe400030f0c07 */
[----:B------:R-:W-:Y:S02]  /*0880*/  @!P2 IADD3 R5, PT, PT, R5, R11, RZ ;  /* 0x0000000b0505a210 */ /* 0x000fe40007ffe0ff */
[----:B-1----:R-:W-:Y:S01]  /*0890*/  @!P2 LEA R12, P6, R4, R12, 0x1 ;  /* 0x0000000c040ca211 */ /* 0x002fe200078c08ff */
[----:B------:R-:W1:Y:S01]  /*08a0*/  @!P3 LDC.64 R6, c[0x0][0x3e0] ;  /* 0x0000f800ff06bb82 */ /* 0x000e620000000a00 */
[----:B------:R-:W-:Y:S01]  /*08b0*/  ISETP.GE.AND.EX P5, PT, R24, UR7, PT, P5 ;  /* 0x0000000718007c0c */ /* 0x000fe2000bfa6350 */
[----:B------:R-:W3:Y:S01]  /*08c0*/  @!P1 LDG.E R20, desc[UR8][R16.64] ;  /* 0x0000000810149981 */ /* 0x000ee2000c1e1900 */
[----:B------:R-:W-:Y:S02]  /*08d0*/  @!P2 LEA.HI.X R13, R4, R13, R5, 0x1, P6 ;  /* 0x0000000d040da211 */ /* 0x000fe400030f0c05 */
[----:B------:R-:W-:-:S03]  /*08e0*/  ISETP.GE.U32.AND P6, PT, R44, UR6, PT ;  /* 0x000000062c007c0c */ /* 0x000fc6000bfc6070 */
[----:B------:R-:W4:Y:S01]  /*08f0*/  @!P4 LDC.64 R10, c[0x0][0x390] ;  /* 0x0000e400ff0acb82 */ /* 0x000f220000000a00 */
[----:B------:R-:W-:Y:S01]  /*0900*/  ISETP.GE.AND.EX P6, PT, R3, UR7, PT, P6 ;  /* 0x0000000703007c0c */ /* 0x000fe2000bfc6360 */
[----:B------:R0:W3:Y:S06]  /*0910*/  @!P2 LDG.E R22, desc[UR8][R12.64] ;  /* 0x000000080c16a981 */ /* 0x0000ec000c1e1900 */
[----:B------:R-:W4:Y:S01]  /*0920*/  @!P5 LDC.64 R4, c[0x0][0x3e0] ;  /* 0x0000f800ff04db82 */ /* 0x000f220000000a00 */
[----:B--2---:R-:W-:Y:S01]  /*0930*/  @!P4 IMAD R18, R18, R14, RZ ;  /* 0x0000000e1212c224 */ /* 0x004fe200078e02ff */
[----:B------:R-:W-:-:S03]  /*0940*/  @!P4 MOV R19, R49 ;  /* 0x000000310013c202 */ /* 0x000fc60000000f00 */
[----:B------:R-:W-:-:S03]  /*0950*/  @!P4 IMAD R29, R27, R15, R18 ;  /* 0x0000000f1b1dc224 */ /* 0x000fc600078e0212 */
[----:B0-----:R-:W0:Y:S01]  /*0960*/  @!P6 LDC.64 R12, c[0x0][0x3e0] ;  /* 0x0000f800ff0ceb82 */ /* 0x001e220000000a00 */
[----:B------:R-:W-:-:S07]  /*0970*/  @!P4 MOV R18, R50 ;  /* 0x000000320012c202 */ /* 0x000fce0000000f00 */
[----:B------:R-:W2:Y:S01]  /*0980*/  @!P3 LDC.64 R8, c[0x0][0x390] ;  /* 0x0000e400ff08bb82 */ /* 0x000ea20000000a00 */
[----:B------:R-:W-:Y:S01]  /*0990*/  @!P4 IMAD.WIDE.U32 R14, R27, R14, R18 ;  /* 0x0000000e1b0ec225 */ /* 0x000fe200078e0012 */
[----:B------:R-:W-:Y:S02]  /*09a0*/  @!P3 MOV R18, R50 ;  /* 0x000000320012b202 */ /* 0x000fe40000000f00 */
[----:B------:R-:W-:Y:S01]  /*09b0*/  @!P3 MOV R19, R49 ;  /* 0x000000310013b202 */ /* 0x000fe20000000f00 */
[----:B-1----:R-:W-:-:S03]  /*09c0*/  @!P3 IMAD R26, R26, R6, RZ ;  /* 0x000000061a1ab224 */ /* 0x002fc600078e02ff */
[----:B------:R-:W1:Y:S01]  /*09d0*/  @!P5 LDC.64 R16, c[0x0][0x390] ;  /* 0x0000e400ff10db82 */ /* 0x000e620000000a00 */
[----:B------:R-:W-:Y:S01]  /*09e0*/  @!P4 IADD3 R15, PT, PT, R15, R29, RZ ;  /* 0x0000001d0f0fc210 */ /* 0x000fe20007ffe0ff */
[C---:B------:R-:W-:Y:S01]  /*09f0*/  @!P3 IMAD R27, R25.reuse, R7, R26 ;  /* 0x00000007191bb224 */ /* 0x040fe200078e021a */
[----:B----4-:R-:W-:Y:S01]  /*0a00*/  @!P4 LEA R10, P1, R14, R10, 0x1 ;  /* 0x0000000a0e0ac211 */ /* 0x010fe200078208ff */
[----:B------:R-:W-:Y:S01]  /*0a10*/  @!P3 IMAD.WIDE.U32 R18, R25, R6, R18 ;  /* 0x000000061912b225 */ /* 0x000fe200078e0012 */
[----:B------:R-:W-:-:S03]  /*0a20*/  MOV R29, RZ ;  /* 0x000000ff001d7202 */ /* 0x000fc60000000f00 */
[----:B------:R-:W4:Y:S01]  /*0a30*/  @!P6 LDC.64 R6, c[0x0][0x390] ;  /* 0x0000e400ff06eb82 */ /* 0x000f220000000a00 */
[----:B------:R-:W-:Y:S01]  /*0a40*/  @!P4 LEA.HI.X R11, R14, R11, R15, 0x1, P1 ;  /* 0x0000000b0e0bc211 */ /* 0x000fe200008f0c0f */
[----:B------:R-:W-:Y:S01]  /*0a50*/  @!P5 IMAD R24, R24, R4, RZ ;  /* 0x000000041818d224 */ /* 0x000fe200078e02ff */
[----:B------:R-:W-:-:S03]  /*0a60*/  @!P3 IADD3 R14, PT, PT, R19, R27, RZ ;  /* 0x0000001b130eb210 */ /* 0x000fc60007ffe0ff */
[----:B------:R0:W3:Y:S01]  /*0a70*/  @!P4 LDG.E R29, desc[UR8][R10.64] ;  /* 0x000000080a1dc981 */ /* 0x0000e2000c1e1900 */
[----:B------:R-:W-:Y:S01]  /*0a80*/  @!P5 IMAD R15, R45, R5, R24 ;  /* 0x000000052d0fd224 */ /* 0x000fe200078e0218 */
[----:B--2---:R-:W-:Y:S01]  /*0a90*/  @!P3 LEA R8, P1, R18, R8, 0x1 ;  /* 0x000000081208b211 */ /* 0x004fe200078208ff */
[----:B0-----:R-:W-:Y:S01]  /*0aa0*/  @!P6 IMAD R5, R3, R12, RZ ;  /* 0x0000000c0305e224 */ /* 0x001fe200078e02ff */
[----:B------:R-:W-:Y:S02]  /*0ab0*/  MOV R31, RZ ;  /* 0x000000ff001f7202 */ /* 0x000fe40000000f00 */
[----:B------:R-:W-:Y:S02]  /*0ac0*/  @!P5 MOV R10, R50 ;  /* 0x00000032000ad202 */ /* 0x000fe40000000f00 */
[----:B------:R-:W-:Y:S01]  /*0ad0*/  @!P5 MOV R11, R49 ;  /* 0x00000031000bd202 */ /* 0x000fe20000000f00 */
[----:B------:R-:W-:Y:S01]  /*0ae0*/  @!P6 IMAD R19, R44, R13, R5 ;  /* 0x0000000d2c13e224 */ /* 0x000fe200078e0205 */
[----:B------:R-:W-:-:S02]  /*0af0*/  @!P3 LEA.HI.X R9, R18, R9, R14, 0x1, P1 ;  /* 0x000000091209b211 */ /* 0x000fc400008f0c0e */
[----:B------:R-:W-:Y:S01]  /*0b00*/  @!P6 MOV R5, R49 ;  /* 0x000000310005e202 */ /* 0x000fe20000000f00 */
[----:B------:R-:W-:Y:S01]  /*0b10*/  @!P5 IMAD.WIDE.U32 R10, R45, R4, R10 ;  /* 0x000000042d0ad225 */ /* 0x000fe200078e000a */
[----:B------:R-:W-:Y:S01]  /*0b20*/  @!P6 MOV R4, R50 ;  /* 0x000000320004e202 */ /* 0x000fe20000000f00 */
[----:B------:R0:W2:Y:S03]  /*0b30*/  @!P3 LDG.E R31, desc[UR8][R8.64] ;  /* 0x00000008081fb981 */ /* 0x0000a6000c1e1900 */
[----:B------:R-:W-:Y:S01]  /*0b40*/  @!P5 IADD3 R13, PT, PT, R11, R15, RZ ;  /* 0x0000000f0b0dd210 */ /* 0x000fe20007ffe0ff */
[----:B------:R-:W-:Y:S01]  /*0b50*/  @!P6 IMAD.WIDE.U32 R4, R44, R12, R4 ;  /* 0x0000000c2c04e225 */ /* 0x000fe200078e0004 */
[----:B-1----:R-:W-:Y:S02]  /*0b60*/  @!P5 LEA R16, P1, R10, R16, 0x1 ;  /* 0x000000100a10d211 */ /* 0x002fe400078208ff */
[----:B------:R-:W-:-:S02]  /*0b70*/  MOV R32, RZ ;  /* 0x000000ff00207202 */ /* 0x000fc40000000f00 */
[----:B------:R-:W-:Y:S02]  /*0b80*/  @!P5 LEA.HI.X R17, R10, R17, R13, 0x1, P1 ;  /* 0x000000110a11d211 */ /* 0x000fe400008f0c0d */
[----:B------:R-:W-:Y:S02]  /*0b90*/  @!P6 IADD3 R5, PT, PT, R5, R19, RZ ;  /* 0x000000130505e210 */ /* 0x000fe40007ffe0ff */
[C---:B----4-:R-:W-:Y:S01]  /*0ba0*/  @!P6 LEA R10, P1, R4.reuse, R6, 0x1 ;  /* 0x00000006040ae211 */ /* 0x050fe200078208ff */
[----:B------:R-:W4:Y:S01]  /*0bb0*/  @!P5 LDG.E R32, desc[UR8][R16.64] ;  /* 0x000000081020d981 */ /* 0x000f22000c1e1900 */
[----:B------:R-:W-:Y:S02]  /*0bc0*/  MOV R35, RZ ;  /* 0x000000ff00237202 */ /* 0x000fe40000000f00 */
[----:B------:R-:W-:-:S05]  /*0bd0*/  @!P6 LEA.HI.X R11, R4, R7, R5, 0x1, P1 ;  /* 0x00000007040be211 */ /* 0x000fca00008f0c05 */
[----:B------:R1:W4:Y:S01]  /*0be0*/  @!P6 LDG.E R35, desc[UR8][R10.64] ;  /* 0x000000080a23e981 */ /* 0x000322000c1e1900 */
[----:B------:R-:W-:Y:S02]  /*0bf0*/  ISETP.NE.AND P2, PT, R36, RZ, PT ;  /* 0x000000ff2400720c */ /* 0x000fe40003f45270 */
[C---:B-----5:R-:W-:Y:S02]  /*0c00*/  PRMT R7, R23.reuse, 0x7632, R7 ;  /* 0x0000763217077816 */ /* 0x060fe40000000007 */
[----:B------:R-:W-:Y:S02]  /*0c10*/  SHF.L.U32 R4, R23, 0x10, RZ ;  /* 0x0000001017047819 */ /* 0x000fe400000006ff */
[----:B------:R-:W-:Y:S02]  /*0c20*/  SHF.L.U32 R7, R7, 0x10, RZ ;  /* 0x0000001007077819 */ /* 0x000fe400000006ff */
[----:B0-----:R-:W-:-:S03]  /*0c30*/  PRMT R9, R21, 0x7632, R9 ;  /* 0x0000763215097816 */ /* 0x001fc60000000009 */
[----:B------:R-:W-:Y:S01]  /*0c40*/  FMUL.FTZ R15, R7, R7 ;  /* 0x00000007070f7220 */ /* 0x000fe20000410000 */
[C---:B------:R-:W-:Y:S01]  /*0c50*/  FADD.FTZ R12, R4.reuse, R7 ;  /* 0x00000007040c7221 */ /* 0x040fe20000010000 */
[----:B------:R-:W-:Y:S02]  /*0c60*/  SHF.L.U32 R9, R9, 0x10, RZ ;  /* 0x0000001009097819 */ /* 0x000fe400000006ff */
[----:B------:R-:W-:Y:S01]  /*0c70*/  FFMA.FTZ R14, R4, R4, R15 ;  /* 0x00000004040e7223 */ /* 0x000fe2000001000f */
[----:B------:R-:W-:-:S05]  /*0c80*/  SHF.L.U32 R8, R21, 0x10, RZ ;  /* 0x0000001015087819 */ /* 0x000fca00000006ff */
[----:B------:R-:W-:Y:S01]  /*0c90*/  FADD.FTZ R15, R8, R9 ;  /* 0x00000009080f7221 */ /* 0x000fe20000010000 */
[C---:B---3--:R-:W-:Y:S02]  /*0ca0*/  PRMT R5, R22.reuse, 0x7632, R5 ;  /* 0x0000763216057816 */ /* 0x048fe40000000005 */
[----:B------:R-:W-:Y:S02]  /*0cb0*/  SHF.L.U32 R6, R22, 0x10, RZ ;  /* 0x0000001016067819 */ /* 0x000fe400000006ff */
[----:B------:R-:W-:-:S05]  /*0cc0*/  SHF.L.U32 R5, R5, 0x10, RZ ;  /* 0x0000001005057819 */ /* 0x000fca00000006ff */
[----:B------:R-:W-:Y:S01]  /*0cd0*/  FMUL.FTZ R13, R5, R5 ;  /* 0x00000005050d7220 */ /* 0x000fe20000410000 */
[----:B-1----:R-:W-:-:S03]  /*0ce0*/  FADD.FTZ R10, R6, R5 ;  /* 0x00000005060a7221 */ /* 0x002fc60000010000 */
[----:B------:R-:W-:Y:S01]  /*0cf0*/  FFMA.FTZ R13, R6, R6, R13 ;  /* 0x00000006060d7223 */ /* 0x000fe2000001000d */
[--C-:B------:R-:W-:Y:S01]  /*0d00*/  FADD.FTZ R11, RZ, R10.reuse ;  /* 0x0000000aff0b7221 */ /* 0x100fe20000010000 */
[----:B------:R-:W-:Y:S02]  /*0d10*/  PRMT R10, R20, 0x7632, R10 ;  /* 0x00007632140a7816 */ /* 0x000fe4000000000a */
[----:B------:R-:W-:Y:S01]  /*0d20*/  FADD.FTZ R13, RZ, R13 ;  /* 0x0000000dff0d7221 */ /* 0x000fe20000010000 */
[----:B------:R-:W-:Y:S01]  /*0d30*/  FADD.FTZ R12, R11, R12 ;  /* 0x0000000c0b0c7221 */ /* 0x000fe20000010000 */
[----:B------:R-:W-:Y:S01]  /*0d40*/  FMUL.FTZ R11, R9, R9 ;  /* 0x00000009090b7220 */ /* 0x000fe20000410000 */
[----:B------:R-:W-:Y:S01]  /*0d50*/  SHF.L.U32 R10, R10, 0x10, RZ ;  /* 0x000000100a0a7819 */ /* 0x000fe200000006ff */
[----:B------:R-:W-:Y:S02]  /*0d60*/  FADD.FTZ R13, R13, R14 ;  /* 0x0000000e0d0d7221 */ /* 0x000fe40000010000 */
[----:B------:R-:W-:Y:S01]  /*0d70*/  FFMA.FTZ R14, R8, R8, R11 ;  /* 0x00000008080e7223 */ /* 0x000fe2000001000b */
[----:B------:R-:W-:-:S03]  /*0d80*/  SHF.L.U32 R11, R20, 0x10, RZ ;  /* 0x00000010140b7819 */ /* 0x000fc600000006ff */
[----:B------:R-:W-:Y:S01]  /*0d90*/  FADD.FTZ R13, R13, R14 ;  /* 0x0000000e0d0d7221 */ /* 0x000fe20000010000 */
[----:B------:R-:W-:Y:S01]  /*0da0*/  FMUL.FTZ R14, R10, R10 ;  /* 0x0000000a0a0e7220 */ /* 0x000fe20000410000 */
[----:B------:R-:W-:-:S03]  /*0db0*/  FADD.FTZ R12, R12, R15 ;  /* 0x0000000f0c0c7221 */ /* 0x000fc60000010000 */
[----:B------:R-:W-:Y:S01]  /*0dc0*/  FFMA.FTZ R14, R11, R11, R14 ;  /* 0x0000000b0b0e7223 */ /* 0x000fe2000001000e */
[----:B------:R-:W-:-:S04]  /*0dd0*/  PRMT R28, R29, 0x7632, R28 ;  /* 0x000076321d1c7816 */ /* 0x000fc8000000001c */
[----:B------:R-:W-:Y:S02]  /*0de0*/  SHF.L.U32 R28, R28, 0x10, RZ ;  /* 0x000000101c1c7819 */ /* 0x000fe400000006ff */
[----:B------:R-:W-:-:S03]  /*0df0*/  SHF.L.U32 R29, R29, 0x10, RZ ;  /* 0x000000101d1d7819 */ /* 0x000fc600000006ff */
[----:B------:R-:W-:Y:S01]  /*0e00*/  FMUL.FTZ R16, R28, R28 ;  /* 0x0000001c1c107220 */ /* 0x000fe20000410000 */
[----:B------:R-:W-:Y:S01]  /*0e10*/  FADD.FTZ R15, R11, R10 ;  /* 0x0000000a0b0f7221 */ /* 0x000fe20000010000 */
[----:B------:R-:W-:Y:S01]  /*0e20*/  FADD.FTZ R13, R13, R14 ;  /* 0x0000000e0d0d7221 */ /* 0x000fe20000010000 */
[----:B--2---:R-:W-:-:S04]  /*0e30*/  PRMT R30, R31, 0x7632, R30 ;  /* 0x000076321f1e7816 */ /* 0x004fc8000000001e */
[----:B------:R-:W-:Y:S01]  /*0e40*/  SHF.L.U32 R30, R30, 0x10, RZ ;  /* 0x000000101e1e7819 */ /* 0x000fe200000006ff */
[----:B------:R-:W-:Y:S01]  /*0e50*/  FFMA.FTZ R16, R29, R29, R16 ;  /* 0x0000001d1d107223 */ /* 0x000fe20000010010 */
[----:B------:R-:W-:-:S03]  /*0e60*/  SHF.L.U32 R31, R31, 0x10, RZ ;  /* 0x000000101f1f7819 */ /* 0x000fc600000006ff */
[----:B------:R-:W-:Y:S01]  /*0e70*/  FMUL.FTZ R14, R30, R30 ;  /* 0x0000001e1e0e7220 */ /* 0x000fe20000410000 */
[----:B------:R-:W-:Y:S01]  /*0e80*/  FADD.FTZ R12, R12, R15 ;  /* 0x0000000f0c0c7221 */ /* 0x000fe20000010000 */
[----:B----4-:R-:W-:Y:S01]  /*0e90*/  PRMT R33, R32, 0x7632, R33 ;  /* 0x0000763220217816 */ /* 0x010fe20000000021 */
[----:B------:R-:W-:Y:S01]  /*0ea0*/  FADD.FTZ R15, R29, R28 ;  /* 0x0000001c1d0f7221 */ /* 0x000fe20000010000 */
[----:B------:R-:W-:Y:S01]  /*0eb0*/  FADD.FTZ R13, R13, R16 ;  /* 0x000000100d0d7221 */ /* 0x000fe20000010000 */
[----:B------:R-:W-:Y:S01]  /*0ec0*/  FFMA.FTZ R14, R31, R31, R14 ;  /* 0x0000001f1f0e7223 */ /* 0x000fe2000001000e */
[----:B------:R-:W-:Y:S01]  /*0ed0*/  SHF.L.U32 R33, R33, 0x10, RZ ;  /* 0x0000001021217819 */ /* 0x000fe200000006ff */
[----:B------:R-:W-:Y:S01]  /*0ee0*/  FADD.FTZ R12, R12, R15 ;  /* 0x0000000f0c0c7221 */ /* 0x000fe20000010000 */
[----:B------:R-:W-:Y:S01]  /*0ef0*/  PRMT R34, R35, 0x7632, R34 ;  /* 0x0000763223227816 */ /* 0x000fe20000000022 */
[----:B------:R-:W-:Y:S01]  /*0f00*/  FADD.FTZ R14, R13, R14 ;  /* 0x0000000e0d0e7221 */ /* 0x000fe20000010000 */
[----:B------:R-:W-:Y:S01]  /*0f10*/  SHF.L.U32 R32, R32, 0x10, RZ ;  /* 0x0000001020207819 */ /* 0x000fe200000006ff */
[----:B------:R-:W-:Y:S01]  /*0f20*/  FADD.FTZ R15, R31, R30 ;  /* 0x0000001e1f0f7221 */ /* 0x000fe20000010000 */
[----:B------:R-:W-:Y:S01]  /*0f30*/  SHF.L.U32 R34, R34, 0x10, RZ ;  /* 0x0000001022227819 */ /* 0x000fe200000006ff */
[----:B------:R-:W-:Y:S01]  /*0f40*/  FMUL.FTZ R13, R33, R33 ;  /* 0x00000021210d7220 */ /* 0x000fe20000410000 */
[----:B------:R-:W-:Y:S01]  /*0f50*/  SHF.L.U32 R35, R35, 0x10, RZ ;  /* 0x0000001023237819 */ /* 0x000fe200000006ff */
[----:B------:R-:W-:Y:S01]  /*0f60*/  FADD.FTZ R15, R12, R15 ;  /* 0x0000000f0c0f7221 */ /* 0x000fe20000010000 */
[----:B------:R-:W-:Y:S01]  /*0f70*/  LOP3.LUT R12, R39, 0x3e0, RZ, 0xc0, !PT ;  /* 0x000003e0270c7812 */ /* 0x000fe200078ec0ff */
[----:B------:R-:W-:Y:S01]  /*0f80*/  FFMA.FTZ R17, R32, R32, R13 ;  /* 0x0000002020117223 */ /* 0x000fe2000001000d */
[----:B------:R-:W-:Y:S01]  /*0f90*/  FMUL.FTZ R18, R34, R34 ;  /* 0x0000002222127220 */ /* 0x000fe20000410000 */
[----:B------:R-:W-:Y:S01]  /*0fa0*/  FADD.FTZ R16, R32, R33 ;  /* 0x0000002120107221 */ /* 0x000fe20000010000 */
[----:B------:R-:W-:Y:S01]  /*0fb0*/  ISETP.GT.U32.AND P1, PT, R12, 0x210, PT ;  /* 0x000002100c00780c */ /* 0x000fe20003f24070 */
[----:B------:R-:W-:Y:S01]  /*0fc0*/  FADD.FTZ R14, R14, R17 ;  /* 0x000000110e0e7221 */ /* 0x000fe20000010000 */
[----:B------:R-:W-:Y:S01]  /*0fd0*/  IADD3 R13, PT, PT, -R12, 0x22f, RZ ;  /* 0x0000022f0c0d7810 */ /* 0x000fe20007ffe1ff */
[----:B------:R-:W-:Y:S01]  /*0fe0*/  FFMA.FTZ R17, R35, R35, R18 ;  /* 0x0000002323117223 */ /* 0x000fe20000010012 */
[----:B------:R-:W-:Y:S01]  /*0ff0*/  FADD.FTZ R15, R15, R16 ;  /* 0x000000100f0f7221 */ /* 0x000fe20000010000 */
[----:B------:R-:W-:Y:S01]  /*1000*/  FADD.FTZ R16, R35, R34 ;  /* 0x0000002223107221 */ /* 0x000fe20000010000 */
[----:B------:R-:W-:Y:S01]  /*1010*/  SEL R13, R13, 0x1f, P1 ;  /* 0x0000001f0d0d7807 */ /* 0x000fe20000800000 */
[----:B------:R-:W-:-:S02]  /*1020*/  FADD.FTZ R14, R14, R17 ;  /* 0x000000110e0e7221 */ /* 0x000fc40000010000 */
[----:B------:R-:W-:-:S03]  /*1030*/  FADD.FTZ R12, R15, R16 ;  /* 0x000000100f0c7221 */ /* 0x000fc60000010000 */
[----:B------:R-:W0:Y:S04]  /*1040*/  SHFL.DOWN PT, R17, R14, 0x1, R13 ;  /* 0x082000000e117989 */ /* 0x000e2800000e000d */
[----:B------:R-:W1:Y:S01]  /*1050*/  SHFL.DOWN PT, R15, R12, 0x1, R13 ;  /* 0x082000000c0f7989 */ /* 0x000e6200000e000d */
[C---:B------:R-:W-:Y:S02]  /*1060*/  ISETP.GE.AND P1, PT, R36.reuse, R13, PT ;  /* 0x0000000d2400720c */ /* 0x040fe40003f26270 */
[----:B------:R-:W-:-:S11]  /*1070*/  IADD3 R16, PT, PT, R36, 0x2, RZ ;  /* 0x0000000224107810 */ /* 0x000fd60007ffe0ff */
[----:B0-----:R-:W-:Y:S01]  /*1080*/  @!P1 FADD.FTZ R14, R14, R17 ;  /* 0x000000110e0e9221 */ /* 0x001fe20000010000 */
[----:B-1----:R-:W-:-:S04]  /*1090*/  @!P1 FADD.FTZ R12, R12, R15 ;  /* 0x0000000f0c0c9221 */ /* 0x002fc80000010000 */
[----:B------:R-:W0:Y:S04]  /*10a0*/  SHFL.DOWN PT, R17, R14, 0x2, R13 ;  /* 0x084000000e117989 */ /* 0x000e2800000e000d */
[----:B------:R-:W1:Y:S01]  /*10b0*/  SHFL.DOWN PT, R15, R12, 0x2, R13 ;  /* 0x084000000c0f7989 */ /* 0x000e6200000e000d */
[----:B------:R-:W-:Y:S02]  /*10c0*/  ISETP.GT.AND P1, PT, R16, R13, PT ;  /* 0x0000000d1000720c */ /* 0x000fe40003f24270 */
        /* <DEDUP_REMOVED lines=11> */
[----:B------:R-:W-:Y:S01]  /*1180*/  ISETP.GT.AND P1, PT, R16, R13, PT ;  /* 0x0000000d1000720c */ /* 0x000fe20003f24270 */
[----:B------:R-:W2:Y:S01]  /*1190*/  @!P2 S2R R19, SR_CgaCtaId ;  /* 0x000000000013a919 */ /* 0x000ea20000008800 */
[----:B------:R-:W-:-:S11]  /*11a0*/  IADD3 R16, PT, PT, R36, 0x10, RZ ;  /* 0x0000001024107810 */ /* 0x000fd60007ffe0ff */
[----:B0-----:R-:W-:Y:S01]  /*11b0*/  @!P1 FADD.FTZ R14, R14, R17 ;  /* 0x000000110e0e9221 */ /* 0x001fe20000010000 */
[----:B-1----:R-:W-:-:S04]  /*11c0*/  @!P1 FADD.FTZ R12, R12, R15 ;  /* 0x0000000f0c0c9221 */ /* 0x002fc80000010000 */
[----:B------:R-:W0:Y:S04]  /*11d0*/  SHFL.DOWN PT, R17, R14, 0x10, R13 ;  /* 0x0a0000000e117989 */ /* 0x000e2800000e000d */
[----:B------:R-:W1:Y:S01]  /*11e0*/  SHFL.DOWN PT, R15, R12, 0x10, R13 ;  /* 0x0a0000000c0f7989 */ /* 0x000e6200000e000d */
[----:B------:R-:W-:Y:S02]  /*11f0*/  ISETP.GT.AND P1, PT, R16, R13, PT ;  /* 0x0000000d1000720c */ /* 0x000fe40003f24270 */
[----:B------:R-:W-:Y:S02]  /*1200*/  @!P2 MOV R18, 0x400 ;  /* 0x000004000012a802 */ /* 0x000fe40000000f00 */
[----:B------:R-:W-:Y:S02]  /*1210*/  @!P2 SHF.R.U32.HI R16, RZ, 0x2, R39 ;  /* 0x00000002ff10a819 */ /* 0x000fe40000011627 */
[----:B--2---:R-:W-:-:S02]  /*1220*/  @!P2 LEA R19, R19, R18, 0x18 ;  /* 0x000000121313a211 */ /* 0x004fc400078ec0ff */
[----:B------:R-:W-:-:S04]  /*1230*/  @!P2 LOP3.LUT R16, R16, 0xf8, RZ, 0xc0, !PT ;  /* 0x000000f81010a812 */ /* 0x000fc800078ec0ff */
[----:B------:R-:W-:Y:S01]  /*1240*/  @!P2 IADD3 R16, PT, PT, R16, R19, RZ ;  /* 0x000000131010a210 */ /* 0x000fe20007ffe0ff */
[----:B0-----:R-:W-:Y:S01]  /*1250*/  @!P1 FADD.FTZ R14, R14, R17 ;  /* 0x000000110e0e9221 */ /* 0x001fe20000010000 */
[----:B-1----:R-:W-:-:S04]  /*1260*/  @!P1 FADD.FTZ R12, R12, R15 ;  /* 0x0000000f0c0c9221 */ /* 0x002fc80000010000 */
[----:B------:R-:W-:-:S05]  /*1270*/  MOV R13, R14 ;  /* 0x0000000e000d7202 */ /* 0x000fca0000000f00 */
[----:B------:R0:W-:Y:S01]  /*1280*/  @!P2 STS.64 [R16+0x18], R12 ;  /* 0x0000180c1000a388 */ /* 0x0001e20000000a00 */
[----:B------:R-:W-:Y:S01]  /*1290*/  BAR.SYNC.DEFER_BLOCKING 0x0 ;  /* 0x0000000000007b1d */ /* 0x000fe20000010000 */
[----:B------:R-:W-:Y:S02]  /*12a0*/  ISETP.NE.AND P2, PT, R39, RZ, PT ;  /* 0x000000ff2700720c */ /* 0x000fe40003f45270 */
[----:B------:R-:W-:-:S03]  /*12b0*/  ISETP.GE.U32.AND P1, PT, R0, 0x2, PT ;  /* 0x000000020000780c */ /* 0x000fc60003f26070 */
[----:B------:R-:W-:Y:S08]  /*12c0*/  BSSY.RECONVERGENT B0, `(.L_x_1822) ;  /* 0x0000030000007945 */ /* 0x000ff00003800200 */
[----:B0-----:R-:W-:Y:S05]  /*12d0*/  @P2 BRA `(.L_x_1823) ;  /* 0x0000000000b82947 */ /* 0x001fea0003800000 */
[----:B------:R-:W0:Y:S01]  /*12e0*/  S2UR UR6, SR_CgaCtaId ;  /* 0x00000000000679c3 */ /* 0x000e220000008800 */
[----:B------:R-:W-:Y:S02]  /*12f0*/  UMOV UR4, 0x400 ;  /* 0x0000040000047882 */ /* 0x000fe40000000000 */
[----:B0-----:R-:W-:-:S09]  /*1300*/  ULEA UR4, UR6, UR4, 0x18 ;  /* 0x0000000406047291 */ /* 0x001fd2000f8ec0ff */
[----:B------:R-:W0:Y:S04]  /*1310*/  LDS.128 R24, [UR4+0x20] ;  /* 0x00002004ff187984 */ /* 0x000e280008000c00 */
[----:B------:R-:W1:Y:S04]  /*1320*/  LDS.128 R16, [UR4+0x30] ;  /* 0x00003004ff107984 */ /* 0x000e680008000c00 */
[----:B------:R-:W2:Y:S01]  /*1330*/  LDS.128 R20, [UR4+0x40] ;  /* 0x00004004ff147984 */ /* 0x000ea20008000c00 */
[----:B0-----:R-:W-:Y:S01]  /*1340*/  FADD.FTZ R15, R12, R24 ;  /* 0x000000180c0f7221 */ /* 0x001fe20000010000 */
[----:B------:R-:W-:-:S03]  /*1350*/  FADD.FTZ R24, R13, R25 ;  /* 0x000000190d187221 */ /* 0x000fc60000010000 */
[----:B------:R-:W-:Y:S01]  /*1360*/  FADD.FTZ R25, R15, R26 ;  /* 0x0000001a0f197221 */ /* 0x000fe20000010000 */
[----:B------:R-:W-:Y:S01]  /*1370*/  FADD.FTZ R24, R24, R27 ;  /* 0x0000001b18187221 */ /* 0x000fe20000010000 */
[----:B------:R-:W0:Y:S02]  /*1380*/  LDS.128 R12, [UR4+0x50] ;  /* 0x00005004ff0c7984 */ /* 0x000e240008000c00 */
[----:B-1----:R-:W-:Y:S01]  /*1390*/  FADD.FTZ R53, R25, R16 ;  /* 0x0000001019357221 */ /* 0x002fe20000010000 */
[----:B------:R-:W-:Y:S02]  /*13a0*/  FADD.FTZ R16, R24, R17 ;  /* 0x0000001118107221 */ /* 0x000fe40000010000 */
[----:B------:R-:W1:Y:S01]  /*13b0*/  LDS.128 R24, [UR4+0x60] ;  /* 0x00006004ff187984 */ /* 0x000e620008000c00 */
[----:B------:R-:W-:Y:S01]  /*13c0*/  FADD.FTZ R53, R53, R18 ;  /* 0x0000001235357221 */ /* 0x000fe20000010000 */
[----:B------:R-:W-:-:S03]  /*13d0*/  FADD.FTZ R16, R16, R19 ;  /* 0x0000001310107221 */ /* 0x000fc60000010000 */
        /* <DEDUP_REMOVED lines=15> */
[----:B------:R-:W3:Y:S01]  /*14d0*/  LDS.64 R24, [UR4+0xa0] ;  /* 0x0000a004ff187984 */ /* 0x000ee20008000a00 */
        /* <DEDUP_REMOVED lines=12> */
[----:B---3--:R-:W-:Y:S01]  /*15a0*/  FADD.FTZ R12, R53, R24 ;  /* 0x00000018350c7221 */ /* 0x008fe20000010000 */
[----:B------:R-:W-:-:S07]  /*15b0*/  FADD.FTZ R13, R26, R25 ;  /* 0x000000191a0d7221 */ /* 0x000fce0000010000 */
.L_x_1823:
[----:B------:R-:W-:Y:S05]  /*15c0*/  BSYNC.RECONVERGENT B0 ;  /* 0x0000000000007941 */ /* 0x000fea0003800200 */
.L_x_1822:
[----:B------:R-:W-:Y:S05]  /*15d0*/  @!P1 BRA `(.L_x_1824) ;  /* 0x00000008009c9947 */ /* 0x000fea0003800000 */
[----:B------:R-:W0:Y:S01]  /*15e0*/  LDC.64 R26, c[0x0][0x3b8] ;  /* 0x0000ee00ff1a7b82 */ /* 0x000e220000000a00 */
[----:B------:R-:W-:Y:S02]  /*15f0*/  LOP3.LUT R14, R42, 0x1, RZ, 0xc0, !PT ;  /* 0x000000012a0e7812 */ /* 0x000fe400078ec0ff */
[----:B------:R-:W-:-:S03]  /*1600*/  ISETP.GE.U32.AND P3, PT, R0, 0x8, PT ;  /* 0x000000080000780c */ /* 0x000fc60003f66070 */
[----:B------:R-:W-:-:S04]  /*1610*/  IMAD R17, R14, R37, RZ ;  /* 0x000000250e117224 */ /* 0x000fc800078e02ff */
[----:B------:R-:W-:-:S05]  /*1620*/  IMAD R14, R17, R0, RZ ;  /* 0x00000000110e7224 */ /* 0x000fca00078e02ff */
[----:B------:R-:W-:-:S05]  /*1630*/  SHF.L.U32 R15, R14, 0x1, RZ ;  /* 0x000000010e0f7819 */ /* 0x000fca00000006ff */
[----:B0-----:R-:W-:Y:S01]  /*1640*/  IMAD.WIDE R26, R15, 0x4, R26 ;  /* 0x000000040f1a7825 */ /* 0x001fe200078e021a */
[----:B------:R-:W-:Y:S06]  /*1650*/  @P2 BRA `(.L_x_1825) ;  /* 0x0000000000542947 */ /* 0x000fec0003800000 */
[----:B------:R-:W0:Y:S01]  /*1660*/  LDC.64 R14, c[0x0][0x3b0] ;  /* 0x0000ec00ff0e7b82 */ /* 0x000e220000000a00 */
[----:B------:R-:W-:Y:S02]  /*1670*/  LOP3.LUT P1, R18, R42, 0x2, RZ, 0xc0, !PT ;  /* 0x000000022a127812 */ /* 0x000fe4000782c0ff */
[----:B------:R-:W-:Y:S01]  /*1680*/  IADD3 R19, PT, PT, R17, R38, RZ ;  /* 0x0000002611137210 */ /* 0x000fe20007ffe0ff */
[----:B------:R-:W-:Y:S01]  /*1690*/  IMAD R17, R40, R37, R38 ;  /* 0x0000002528117224 */ /* 0x000fe200078e0226 */
[----:B------:R-:W-:-:S03]  /*16a0*/  SEL R21, R0, RZ, !P1 ;  /* 0x000000ff00157207 */ /* 0x000fc60004800000 */
[----:B------:R-:W-:Y:S01]  /*16b0*/  IMAD.WIDE.U32 R16, R17, 0x8, R26 ;  /* 0x0000000811107825 */ /* 0x000fe200078e001a */
[----:B------:R-:W-:-:S04]  /*16c0*/  ISETP.NE.AND P1, PT, R21, -0x1, PT ;  /* 0xffffffff1500780c */ /* 0x000fc80003f25270 */
[----:B------:R1:W-:Y:S01]  /*16d0*/  STG.E.64 desc[UR8][R16.64], R12 ;  /* 0x0000000c10007986 */ /* 0x0003e2000c101b08 */
[----:B0-----:R-:W-:-:S04]  /*16e0*/  LEA R14, P4, R19, R14, 0x2 ;  /* 0x0000000e130e7211 */ /* 0x001fc800078810ff */
[----:B------:R-:W-:Y:S02]  /*16f0*/  LEA.HI.X R15, R19, R15, RZ, 0x2, P4 ;  /* 0x0000000f130f7211 */ /* 0x000fe400020f14ff */
[----:B------:R-:W-:Y:S01]  /*1700*/  IADD3 R19, PT, PT, -R18, 0x1, RZ ;  /* 0x0000000112137810 */ /* 0x000fe20007ffe1ff */
[----:B------:R-:W-:Y:S06]  /*1710*/  MEMBAR.ALL.GPU ;  /* 0x0000000000007992 */ /* 0x000fec000000a000 */
[----:B------:R-:W-:-:S00]  /*1720*/  ERRBAR ;  /* 0x00000000000079ab */ /* 0x000fc00000000000 */
[----:B------:R-:W-:Y:S06]  /*1730*/  CGAERRBAR ;  /* 0x00000000000075ab */ /* 0x000fec0000000000 */
[----:B------:R1:W-:Y:S01]  /*1740*/  REDG.E.ADD.S32.STRONG.GPU desc[UR8][R14.64], R19 ;  /* 0x000000130e00798e */ /* 0x0003e2000c12e308 */
[----:B------:R-:W-:Y:S05]  /*1750*/  @!P1 BRA `(.L_x_1825) ;  /* 0x0000000000149947 */ /* 0x000fea0003800000 */
.L_x_1826:
[----:B-1----:R-:W2:Y:S04]  /*1760*/  LDG.E.STRONG.GPU R16, desc[UR8][R14.64] ;  /* 0x000000080e107981 */ /* 0x002ea8000c1ef900 */
[----:B--2---:R-:W-:Y:S01]  /*1770*/  CCTL.IVALL ;  /* 0x00000000ff00798f */ /* 0x004fe20002000000 */
[----:B------:R-:W-:Y:S05]  /*1780*/  YIELD ;  /* 0x0000000000007946 */ /* 0x000fea0003800000 */
[----:B------:R-:W-:-:S13]  /*1790*/  ISETP.NE.AND P1, PT, R16, R21, PT ;  /* 0x000000151000720c */ /* 0x000fda0003f25270 */
[----:B------:R-:W-:Y:S05]  /*17a0*/  @P1 BRA `(.L_x_1826) ;  /* 0xfffffffc00ec1947 */ /* 0x000fea000383ffff */
.L_x_1825:
[----:B------:R-:W-:Y:S05]  /*17b0*/  WARPSYNC.ALL ;  /* 0x0000000000007948 */ /* 0x000fea0003800000 */
[----:B------:R-:W-:Y:S01]  /*17c0*/  BAR.SYNC.DEFER_BLOCKING 0x0 ;  /* 0x0000000000007b1d */ /* 0x000fe20000010000 */
[----:B------:R-:W-:-:S05]  /*17d0*/  HFMA2 R22, -RZ, RZ, 0, 0 ;  /* 0x00000000ff167431 */ /* 0x000fca00000001ff */
[----:B------:R-:W-:Y:S05]  /*17e0*/  @!P3 BRA `(.L_x_1827) ;  /* 0x00000004001cb947 */ /* 0x000fea0003800000 */
[CC--:B------:R-:W-:Y:S01]  /*17f0*/  LEA R25, R37.reuse, R38.reuse, 0x1 ;  /* 0x0000002625197211 */ /* 0x0c0fe200078e08ff */
[C-C-:B------:R-:W-:Y:S01]  /*1800*/  IMAD R24, R37.reuse, 0x6, R38.reuse ;  /* 0x0000000625187824 */ /* 0x140fe200078e0226 */
[CC--:B------:R-:W-:Y:S01]  /*1810*/  LEA R22, R37.reuse, R38.reuse, 0x2 ;  /* 0x0000002625167211 */ /* 0x0c0fe200078e10ff */
[C-C-:B------:R-:W-:Y:S01]  /*1820*/  IMAD R23, R37.reuse, 0x5, R38.reuse ;  /* 0x0000000525177824 */ /* 0x140fe200078e0226 */
[----:B-1----:R-:W-:Y:S01]  /*1830*/  IADD3 R19, PT, PT, R38, R37, RZ ;  /* 0x0000002526137210 */ /* 0x002fe20007ffe0ff */
[C-C-:B------:R-:W-:Y:S01]  /*1840*/  IMAD R21, R37.reuse, 0x7, R38.reuse ;  /* 0x0000000725157824 */ /* 0x140fe200078e0226 */
[----:B------:R-:W-:Y:S01]  /*1850*/  IADD3 R18, PT, PT, -R40, RZ, RZ ;  /* 0x000000ff28127210 */ /* 0x000fe20007ffe1ff */
[----:B------:R-:W-:Y:S01]  /*1860*/  IMAD R20, R37, 0x3, R38 ;  /* 0x0000000325147824 */ /* 0x000fe200078e0226 */
[----:B------:R-:W-:Y:S01]  /*1870*/  MOV R17, R38 ;  /* 0x0000002600117202 */ /* 0x000fe20000000f00 */
[----:B------:R-:W-:Y:S01]  /*1880*/  UMOV UR4, URZ ;  /* 0x000000ff00047c82 */ /* 0x000fe20008000000 */
[----:B------:R-:W-:-:S07]  /*1890*/  LOP3.LUT R16, R0, 0x7ffffff8, RZ, 0xc0, !PT ;  /* 0x7ffffff800107812 */ /* 0x000fce00078ec0ff */
.L_x_1828:
[----:B------:R-:W-:-:S13]  /*18a0*/  ISETP.EQ.OR P1, PT, R18, RZ, P2 ;  /* 0x000000ff1200720c */ /* 0x000fda0001722670 */
[----:B------:R-:W-:-:S06]  /*18b0*/  @!P1 IMAD.WIDE.U32 R14, R17, 0x8, R26 ;  /* 0x00000008110e9825 */ /* 0x000fcc00078e001a */
[----:B------:R-:W2:Y:S01]  /*18c0*/  @!P1 LDG.E.64 R14, desc[UR8][R14.64] ;  /* 0x000000080e0e9981 */ /* 0x000ea2000c1e1b00 */
[----:B------:R-:W-:-:S06]  /*18d0*/  UIADD3 UR6, UPT, UPT, UR4, 0x1, URZ ;  /* 0x0000000104067890 */ /* 0x000fcc000fffe0ff */
[----:B------:R-:W-:Y:S01]  /*18e0*/  ISETP.EQ.OR P3, PT, R40, UR6, P2 ;  /* 0x0000000628007c0c */ /* 0x000fe20009762670 */
[----:B------:R-:W-:Y:S01]  /*18f0*/  UIADD3 UR6, UPT, UPT, UR4, 0x2, URZ ;  /* 0x0000000204067890 */ /* 0x000fe2000fffe0ff */
[----:B--2---:R-:W-:Y:S01]  /*1900*/  @!P1 FADD.FTZ R12, R12, R14 ;  /* 0x0000000e0c0c9221 */ /* 0x004fe20000010000 */
[----:B------:R-:W-:-:S10]  /*1910*/  @!P1 FADD.FTZ R13, R13, R15 ;  /* 0x0000000f0d0d9221 */ /* 0x000fd40000010000 */
[----:B------:R-:W-:-:S06]  /*1920*/  @!P3 IMAD.WIDE.U32 R14, R19, 0x8, R26 ;  /* 0x00000008130eb825 */ /* 0x000fcc00078e001a */
[----:B------:R-:W2:Y:S01]  /*1930*/  @!P3 LDG.E.64 R14, desc[UR8][R14.64] ;  /* 0x000000080e0eb981 */ /* 0x000ea2000c1e1b00 */
        /* <DEDUP_REMOVED lines=36> */
[----:B------:R-:W-:Y:S02]  /*1b80*/  ISETP.NE.AND P1, PT, R16, UR4, PT ;  /* 0x0000000410007c0c */ /* 0x000fe4000bf25270 */
[----:B------:R-:W-:Y:S02]  /*1b90*/  IADD3 R18, PT, PT, R18, 0x8, RZ ;  /* 0x0000000812127810 */ /* 0x000fe40007ffe0ff */
[C---:B------:R-:W-:Y:S02]  /*1ba0*/  LEA R17, R37.reuse, R17, 0x3 ;  /* 0x0000001125117211 */ /* 0x040fe400078e18ff */
        /* <DEDUP_REMOVED lines=9> */
[----:B------:R-:W-:Y:S06]  /*1c40*/  @P1 BRA `(.L_x_1828) ;  /* 0xfffffffc00141947 */ /* 0x000fec000383ffff */
[----:B------:R-:W-:-:S07]  /*1c50*/  MOV R22, R16 ;  /* 0x0000001000167202 */ /* 0x000fce0000000f00 */
.L_x_1827:
[----:B------:R-:W-:-:S13]  /*1c60*/  LOP3.LUT P1, RZ, R0, 0x7, RZ, 0xc0, !PT ;  /* 0x0000000700ff7812 */ /* 0x000fda000782c0ff */
[----:B------:R-:W-:Y:S05]  /*1c70*/  @!P1 BRA `(.L_x_1824) ;  /* 0x0000000000f49947 */ /* 0x000fea0003800000 */
[C---:B-1----:R-:W-:Y:S02]  /*1c80*/  LOP3.LUT R14, R0.reuse, 0x7, RZ, 0xc0, !PT ;  /* 0x00000007000e7812 */ /* 0x042fe400078ec0ff */
[----:B------:R-:W-:Y:S02]  /*1c90*/  LOP3.LUT P1, R23, R0, 0x3, RZ, 0xc0, !PT ;  /* 0x0000000300177812 */ /* 0x000fe4000782c0ff */
[----:B------:R-:W-:-:S04]  /*1ca0*/  IADD3 R14, PT, PT, R14, -0x1, RZ ;  /* 0xffffffff0e0e7810 */ /* 0x000fc80007ffe0ff */
[----:B------:R-:W-:-:S13]  /*1cb0*/  ISETP.GE.U32.AND P3, PT, R14, 0x3, PT ;  /* 0x000000030e00780c */ /* 0x000fda0003f66070 */
[----:B------:R-:W-:Y:S05]  /*1cc0*/  @!P3 BRA `(.L_x_1829) ;  /* 0x000000000070b947 */ /* 0x000fea0003800000 */
[C---:B------:R-:W-:Y:S02]  /*1cd0*/  IADD3 R17, PT, PT, R22.reuse, 0x1, RZ ;  /* 0x0000000116117810 */ /* 0x040fe40007ffe0ff */
[CC--:B------:R-:W-:Y:S02]  /*1ce0*/  ISETP.EQ.OR P3, PT, R22.reuse, R40.reuse, P2 ;  /* 0x000000281600720c */ /* 0x0c0fe40001762670 */
[C---:B------:R-:W-:Y:S02]  /*1cf0*/  IADD3 R19, PT, PT, R22.reuse, 0x2, RZ ;  /* 0x0000000216137810 */ /* 0x040fe40007ffe0ff */
[-C--:B------:R-:W-:Y:S02]  /*1d00*/  ISETP.EQ.OR P4, PT, R17, R40.reuse, P2 ;  /* 0x000000281100720c */ /* 0x080fe40001782670 */
[----:B------:R-:W-:Y:S02]  /*1d10*/  ISETP.EQ.OR P5, PT, R19, R40, P2 ;  /* 0x000000281300720c */ /* 0x000fe400017a2670 */
[----:B------:R-:W-:-:S04]  /*1d20*/  IADD3 R21, PT, PT, R22, 0x3, RZ ;  /* 0x0000000316157810 */ /* 0x000fc80007ffe0ff */
[----:B------:R-:W-:Y:S01]  /*1d30*/  ISETP.EQ.OR P6, PT, R21, R40, P2 ;  /* 0x000000281500720c */ /* 0x000fe200017c2670 */
[----:B------:R-:W-:-:S04]  /*1d40*/  @!P3 IMAD R15, R22, R37, R38 ;  /* 0x00000025160fb224 */ /* 0x000fc800078e0226 */
        /* <DEDUP_REMOVED lines=20> */
.L_x_1829:
[----:B------:R-:W-:Y:S05]  /*1e90*/  @!P1 BRA `(.L_x_1824) ;  /* 0x00000000006c9947 */ /* 0x000fea0003800000 */
[----:B------:R-:W-:Y:S02]  /*1ea0*/  ISETP.NE.AND P1, PT, R23, 0x1, PT ;  /* 0x000000011700780c */ /* 0x000fe40003f25270 */
[----:B------:R-:W-:-:S11]  /*1eb0*/  LOP3.LUT R18, R0, 0x1, RZ, 0xc0, !PT ;  /* 0x0000000100127812 */ /* 0x000fd600078ec0ff */
[----:B------:R-:W-:Y:S05]  /*1ec0*/  @!P1 BRA `(.L_x_1830) ;  /* 0x0000000000389947 */ /* 0x000fea0003800000 */
[C---:B------:R-:W-:Y:S02]  /*1ed0*/  IADD3 R17, PT, PT, R22.reuse, 0x1, RZ ;  /* 0x0000000116117810 */ /* 0x040fe40007ffe0ff */
[-C--:B------:R-:W-:Y:S02]  /*1ee0*/  ISETP.EQ.OR P3, PT, R22, R40.reuse, P2 ;  /* 0x000000281600720c */ /* 0x080fe40001762670 */
[----:B------:R-:W-:-:S11]  /*1ef0*/  ISETP.EQ.OR P1, PT, R17, R40, P2 ;  /* 0x000000281100720c */ /* 0x000fd60001722670 */
[-CC-:B------:R-:W-:Y:S02]  /*1f00*/  @!P3 IMAD R15, R22, R37.reuse, R38.reuse ;  /* 0x00000025160fb224 */ /* 0x180fe400078e0226 */
        /* <DEDUP_REMOVED lines=10> */
.L_x_1830:
[----:B------:R-:W-:Y:S01]  /*1fb0*/  ISETP.EQ.OR P1, PT, R22, R40, P2 ;  /* 0x000000281600720c */ /* 0x000fe20001722670 */
[----:B------:R-:W-:Y:S03]  /*1fc0*/  BSSY.RECONVERGENT B0, `(.L_x_1824) ;  /* 0x0000008000007945 */ /* 0x000fe60003800200 */
[----:B------:R-:W-:-:S13]  /*1fd0*/  ISETP.NE.U32.OR P1, PT, R18, 0x1, P1 ;  /* 0x000000011200780c */ /* 0x000fda0000f25470 */
[----:B------:R-:W-:Y:S05]  /*1fe0*/  @P1 BRA `(.L_x_1831) ;  /* 0x0000000000141947 */ /* 0x000fea0003800000 */
[----:B------:R-:W-:-:S04]  /*1ff0*/  IMAD R15, R37, R22, R38 ;  /* 0x00000016250f7224 */ /* 0x000fc800078e0226 */
[----:B------:R-:W-:-:S06]  /*2000*/  IMAD.WIDE.U32 R14, R15, 0x8, R26 ;  /* 0x000000080f0e7825 */ /* 0x000fcc00078e001a */
[----:B------:R-:W2:Y:S02]  /*2010*/  LDG.E.64 R14, desc[UR8][R14.64] ;  /* 0x000000080e0e7981 */ /* 0x000ea4000c1e1b00 */
[----:B--2---:R-:W-:Y:S01]  /*2020*/  FADD.FTZ R12, R12, R14 ;  /* 0x0000000e0c0c7221 */ /* 0x004fe20000010000 */
[----:B------:R-:W-:-:S07]  /*2030*/  FADD.FTZ R13, R13, R15 ;  /* 0x0000000f0d0d7221 */ /* 0x000fce0000010000 */
.L_x_1831:
[----:B------:R-:W-:Y:S05]  /*2040*/  BSYNC.RECONVERGENT B0 ;  /* 0x0000000000007941 */ /* 0x000fea0003800200 */
.L_x_1824:
[----:B------:R-:W0:Y:S01]  /*2050*/  S2UR UR6, SR_CgaCtaId ;  /* 0x00000000000679c3 */ /* 0x000e220000008800 */
[----:B------:R-:W2:Y:S01]  /*2060*/  LDCU UR7, c[0x0][0x414] ;  /* 0x00008280ff0777ac */ /* 0x000ea20008000800 */
[----:B-1----:R-:W-:Y:S01]  /*2070*/  LOP3.LUT R14, R43, 0xffff, RZ, 0xc0, !PT ;  /* 0x0000ffff2b0e7812 */ /* 0x002fe200078ec0ff */
[----:B------:R-:W-:-:S03]  /*2080*/  UMOV UR4, 0x400 ;  /* 0x0000040000047882 */ /* 0x000fc60000000000 */
[----:B------:R-:W-:Y:S02]  /*2090*/  IADD3 R47, PT, PT, R47, R14, RZ ;  /* 0x0000000e2f2f7210 */ /* 0x000fe40007ffe0ff */
[----:B------:R-:W1:Y:S08]  /*20a0*/  @P0 LDC.64 R20, c[0x0][0x388] ;  /* 0x0000e200ff140b82 */ /* 0x000e700000000a00 */
[----:B------:R-:W3:Y:S01]  /*20b0*/  LDC.64 R18, c[0x0][0x398] ;  /* 0x0000e600ff127b82 */ /* 0x000ee20000000a00 */
[----:B--2---:R-:W-:Y:S01]  /*20c0*/  @P0 FMUL.FTZ R14, R12, UR7 ;  /* 0x000000070c0e0c20 */ /* 0x004fe20008410000 */
[----:B------:R-:W-:Y:S01]  /*20d0*/  @P0 FMUL.FTZ R15, R13, UR7 ;  /* 0x000000070d0f0c20 */ /* 0x000fe20008410000 */
[----:B0-----:R-:W-:-:S05]  /*20e0*/  ULEA UR4, UR6, UR4, 0x18 ;  /* 0x0000000406047291 */ /* 0x001fca000f8ec0ff */
[----:B------:R-:W0:Y:S01]  /*20f0*/  LDC.64 R16, c[0x0][0x3a0] ;  /* 0x0000e800ff107b82 */ /* 0x000e220000000a00 */
[----:B-1----:R-:W-:-:S03]  /*2100*/  @P0 IMAD.WIDE R20, R41, 0x8, R20 ;  /* 0x0000000829140825 */ /* 0x002fc600078e0214 */
[----:B------:R1:W-:Y:S04]  /*2110*/  @!P2 STS.64 [UR4+0xb0], R12 ;  /* 0x0000b00cff00a988 */ /* 0x0003e80008000a04 */
[----:B------:R2:W-:Y:S01]  /*2120*/  @P0 STG.E.64 desc[UR8][R20.64], R14 ;  /* 0x0000000e14000986 */ /* 0x0005e2000c101b08 */
[C---:B---3--:R-:W-:Y:S01]  /*2130*/  IMAD.WIDE R18, R47.reuse, 0x4, R18 ;  /* 0x000000042f127825 */ /* 0x048fe200078e0212 */
[----:B------:R-:W-:Y:S03]  /*2140*/  BAR.SYNC.DEFER_BLOCKING 0x0 ;  /* 0x0000000000007b1d */ /* 0x000fe60000010000 */
[----:B0-----:R-:W-:-:S03]  /*2150*/  IMAD.WIDE R16, R47, 0x4, R16 ;  /* 0x000000042f107825 */ /* 0x001fc600078e0210 */
[----:B-1----:R-:W5:Y:S04]  /*2160*/  LDG.E.64 R12, desc[UR8][R18.64] ;  /* 0x00000008120c7981 */ /* 0x002f68000c1e1b00 */
[----:B--2---:R0:W5:Y:S01]  /*2170*/  LDG.E.64 R14, desc[UR8][R16.64] ;  /* 0x00000008100e7981 */ /* 0x004162000c1e1b00 */
[----:B------:R-:W-:Y:S01]  /*2180*/  HFMA2 R21, -RZ, RZ, 1.875, 0 ;  /* 0x3f800000ff157431 */ /* 0x000fe200000001ff */
[----:B------:R-:W-:Y:S02]  /*2190*/  BSSY.RECONVERGENT B0, `(.L_x_1832) ;  /* 0x00001df000007945 */ /* 0x000fe40003800200 */
[----:B0-----:R-:W0:Y:S01]  /*21a0*/  LDS.64 R16, [UR4+0xb0] ;  /* 0x0000b004ff107984 */ /* 0x001e220008000a00 */
[----:B------:R-:W1:Y:S02]  /*21b0*/  LDCU.U8 UR4, c[0x0][0x3fc] ;  /* 0x00007f80ff0477ac */ /* 0x000e640008000000 */
[----:B-1----:R-:W-:Y:S01]  /*21c0*/  UISETP.NE.AND UP0, UPT, UR4, URZ, UPT ;  /* 0x000000ff0400728c */ /* 0x002fe2000bf05270 */
[----:B0-----:R-:W-:-:S04]  /*21d0*/  FMUL.FTZ R20, R16, UR7 ;  /* 0x0000000710147c20 */ /* 0x001fc80008410000 */
[----:B------:R-:W-:-:S04]  /*21e0*/  FMUL.FTZ R22, R20, R20 ;  /* 0x0000001414167220 */ /* 0x000fc80000410000 */
[----:B------:R-:W-:-:S05]  /*21f0*/  FFMA.FTZ R22, R17, UR7, -R22 ;  /* 0x0000000711167c23 */ /* 0x000fca0008010816 */
[----:B------:R-:W-:-:S13]  /*2200*/  FSETP.GTU.FTZ.AND P1, PT, R22, RZ, PT ;  /* 0x000000ff1600720b */ /* 0x000fda0003f3c000 */
[----:B------:R-:W0:Y:S02]  /*2210*/  @P1 LDC R23, c[0x0][0x3a8] ;  /* 0x0000ea00ff171b82 */ /* 0x000e240000000800 */
[----:B0-----:R-:W-:-:S04]  /*2220*/  @P1 FADD.FTZ R22, R22, R23 ;  /* 0x0000001716161221 */ /* 0x001fc80000010000 */
[----:B------:R0:W1:Y:S01]  /*2230*/  @P1 MUFU.RSQ R21, R22 ;  /* 0x0000001600151308 */ /* 0x0000620000001400 */
[----:B------:R-:W-:Y:S05]  /*2240*/  BRA.U UP0, `(.L_x_1833) ;  /* 0x0000000d00087547 */ /* 0x000fea000b800000 */
[----:B------:R-:W2:Y:S01]  /*2250*/  LDCU.64 UR10, c[0x0][0x3e8] ;  /* 0x00007d00ff0a77ac */ /* 0x000ea20008000a00 */
[C---:B------:R-:W-:Y:S01]  /*2260*/  IADD3 R25, PT, PT, R46.reuse, 0x10, RZ ;  /* 0x000000102e197810 */ /* 0x040fe20007ffe0ff */
[----:B------:R-:W-:Y:S01]  /*2270*/  BSSY.RECONVERGENT B1, `(.L_x_1834) ;  /* 0x000001b000017945 */ /* 0x000fe20003800200 */
[C---:B0-----:R-:W-:Y:S02]  /*2280*/  IADD3 R22, PT, PT, R46.reuse, 0x20, RZ ;  /* 0x000000202e167810 */ /* 0x041fe40007ffe0ff */
[----:B------:R-:W-:Y:S02]  /*2290*/  SHF.R.S32.HI R24, RZ, 0x1f, R25 ;  /* 0x0000001fff187819 */ /* 0x000fe40000011419 */
[C---:B------:R-:W-:Y:S02]  /*22a0*/  IADD3 R23, PT, PT, R46.reuse, 0x30, RZ ;  /* 0x000000302e177810 */ /* 0x040fe40007ffe0ff */
[----:B--2---:R-:W-:Y:S02]  /*22b0*/  ISETP.GE.U32.AND P1, PT, R46, UR10, PT ;  /* 0x0000000a2e007c0c */ /* 0x004fe4000bf26070 */
[----:B------:R-:W-:-:S02]  /*22c0*/  ISETP.GE.U32.AND P2, PT, R25, UR10, PT ;  /* 0x0000000a19007c0c */ /* 0x000fc4000bf46070 */
[----:B------:R-:W-:Y:S02]  /*22d0*/  ISETP.GE.AND.EX P1, PT, R2, UR11, PT, P1 ;  /* 0x0000000b02007c0c */ /* 0x000fe4000bf26310 */
[----:B------:R-:W-:-:S11]  /*22e0*/  ISETP.GE.AND.EX P2, PT, R24, UR11, PT, P2 ;  /* 0x0000000b18007c0c */ /* 0x000fd6000bf46320 */
[----:B------:R-:W-:Y:S05]  /*22f0*/  @P1 BRA `(.L_x_1835) ;  /* 0x0000000000481947 */ /* 0x000fea0003800000 */
[----:B------:R-:W0:Y:S01]  /*2300*/  LDCU.64 UR12, c[0x0][0x3e0] ;  /* 0x00007c00ff0c77ac */ /* 0x000e220008000a00 */
[----:B------:R-:W-:Y:S01]  /*2310*/  MOV R16, R50 ;  /* 0x0000003200107202 */ /* 0x000fe20000000f00 */
        /* <DEDUP_REMOVED lines=8> */
[----:B0-----:R-:W-:-:S04]  /*23a0*/  IMAD R19, R2, UR12, RZ ;  /* 0x0000000c02137c24 */ /* 0x001fc8000f8e02ff */
[----:B------:R-:W-:Y:S01]  /*23b0*/  F2FP.BF16.F32.PACK_AB R5, R6, R5 ;  /* 0x000000050605723e */ /* 0x000fe200000010ff */
[----:B------:R-:W-:-:S04]  /*23c0*/  IMAD.WIDE.U32 R16, R46, UR12, R16 ;  /* 0x0000000c2e107c25 */ /* 0x000fc8000f8e0010 */
[----:B------:R-:W-:Y:S01]  /*23d0*/  IMAD R19, R46, UR13, R19 ;  /* 0x0000000d2e137c24 */ /* 0x000fe2000f8e0213 */
[----:B--2---:R-:W-:-:S04]  /*23e0*/  LEA R18, P1, R16, UR6, 0x1 ;  /* 0x0000000610127c11 */ /* 0x004fc8000f8208ff */
[----:B------:R-:W-:-:S04]  /*23f0*/  IADD3 R19, PT, PT, R17, R19, RZ ;  /* 0x0000001311137210 */ /* 0x000fc80007ffe0ff */
[----:B------:R-:W-:-:S05]  /*2400*/  LEA.HI.X R19, R16, UR7, R19, 0x1, P1 ;  /* 0x0000000710137c11 */ /* 0x000fca00088f0c13 */
[----:B------:R0:W-:Y:S02]  /*2410*/  STG.E desc[UR8][R18.64], R5 ;  /* 0x0000000512007986 */ /* 0x0001e4000c101908 */
.L_x_1835:
[----:B------:R-:W-:Y:S05]  /*2420*/  BSYNC.RECONVERGENT B1 ;  /* 0x0000000000017941 */ /* 0x000fea0003800200 */
.L_x_1834:
[----:B------:R-:W-:Y:S04]  /*2430*/  BSSY.RECONVERGENT B1, `(.L_x_1836) ;  /* 0x0000014000017945 */ /* 0x000fe80003800200 */
[----:B------:R-:W-:Y:S05]  /*2440*/  @P2 BRA `(.L_x_1837) ;  /* 0x0000000000482947 */ /* 0x000fea0003800000 */
[----:B------:R-:W2:Y:S01]  /*2450*/  LDCU.64 UR6, c[0x0][0x3e0] ;  /* 0x00007c00ff0677ac */ /* 0x000ea20008000a00 */
[--C-:B------:R-:W-:Y:S01]  /*2460*/  FADD.FTZ R6, R4, -R20.reuse ;  /* 0x8000001404067221 */ /* 0x100fe20000010000 */
[----:B------:R-:W-:Y:S01]  /*2470*/  MOV R4, R50 ;  /* 0x0000003200047202 */ /* 0x000fe20000000f00 */
[----:B------:R-:W-:Y:S01]  /*2480*/  FADD.FTZ R16, R7, -R20 ;  /* 0x8000001407107221 */ /* 0x000fe20000010000 */
[----:B------:R-:W3:Y:S01]  /*2490*/  LDCU.64 UR12, c[0x0][0x380] ;  /* 0x00007000ff0c77ac */ /* 0x000ee20008000a00 */
[----:B0-----:R-:W-:Y:S01]  /*24a0*/  MOV R5, R49 ;  /* 0x0000003100057202 */ /* 0x001fe20000000f00 */
[-C--:B-1----:R-:W-:Y:S01]  /*24b0*/  FMUL.FTZ R7, R6, R21.reuse ;  /* 0x0000001506077220 */ /* 0x082fe20000410000 */
[----:B------:R-:W-:-:S03]  /*24c0*/  FMUL.FTZ R16, R16, R21 ;  /* 0x0000001510107220 */ /* 0x000fc60000410000 */
[----:B-----5:R-:W-:Y:S01]  /*24d0*/  FFMA.FTZ R17, R12, R7, R14 ;  /* 0x000000070c117223 */ /* 0x020fe2000001000e */
[----:B------:R-:W-:Y:S01]  /*24e0*/  FFMA.FTZ R16, R13, R16, R15 ;  /* 0x000000100d107223 */ /* 0x000fe2000001000f */
[----:B--2---:R-:W-:Y:S02]  /*24f0*/  IMAD R24, R24, UR6, RZ ;  /* 0x0000000618187c24 */ /* 0x004fe4000f8e02ff */
[----:B------:R-:W-:-:S04]  /*2500*/  IMAD.WIDE.U32 R4, R25, UR6, R4 ;  /* 0x0000000619047c25 */ /* 0x000fc8000f8e0004 */
[----:B------:R-:W-:Y:S01]  /*2510*/  IMAD R25, R25, UR7, R24 ;  /* 0x0000000719197c24 */ /* 0x000fe2000f8e0218 */
[----:B---3--:R-:W-:-:S04]  /*2520*/  LEA R6, P1, R4, UR12, 0x1 ;  /* 0x0000000c04067c11 */ /* 0x008fc8000f8208ff */
[----:B------:R-:W-:Y:S02]  /*2530*/  IADD3 R25, PT, PT, R5, R25, RZ ;  /* 0x0000001905197210 */ /* 0x000fe40007ffe0ff */
[----:B------:R-:W-:Y:S02]  /*2540*/  F2FP.BF16.F32.PACK_AB R5, R16, R17 ;  /* 0x000000111005723e */ /* 0x000fe400000010ff */
[----:B------:R-:W-:-:S05]  /*2550*/  LEA.HI.X R7, R4, UR13, R25, 0x1, P1 ;  /* 0x0000000d04077c11 */ /* 0x000fca00088f0c19 */
[----:B------:R2:W-:Y:S02]  /*2560*/  STG.E desc[UR8][R6.64], R5 ;  /* 0x0000000506007986 */ /* 0x0005e4000c101908 */
.L_x_1837:
[----:B------:R-:W-:Y:S05]  /*2570*/  BSYNC.RECONVERGENT B1 ;  /* 0x0000000000017941 */ /* 0x000fea0003800200 */
.L_x_1836:
[----:B------:R-:W-:Y:S01]  /*2580*/  ISETP.GE.U32.AND P5, PT, R22, UR10, PT ;  /* 0x0000000a16007c0c */ /* 0x000fe2000bfa6070 */
[----:B------:R-:W-:Y:S01]  /*2590*/  BSSY.RECONVERGENT B1, `(.L_x_1838) ;  /* 0x0000026000017945 */ /* 0x000fe20003800200 */
[----:B--2---:R-:W-:Y:S02]  /*25a0*/  SHF.R.S32.HI R7, RZ, 0x1f, R22 ;  /* 0x0000001fff077819 */ /* 0x004fe40000011416 */
[C---:B------:R-:W-:Y:S02]  /*25b0*/  IADD3 R16, PT, PT, R46.reuse, 0x40, RZ ;  /* 0x000000402e107810 */ /* 0x040fe40007ffe0ff */
[----:B------:R-:W-:Y:S02]  /*25c0*/  ISETP.GE.AND.EX P5, PT, R7, UR11, PT, P5 ;  /* 0x0000000b07007c0c */ /* 0x000fe4000bfa6350 */
[----:B------:R-:W-:Y:S02]  /*25d0*/  IADD3 R17, PT, PT, R46, 0x50, RZ ;  /* 0x000000502e117810 */ /* 0x000fe40007ffe0ff */
[----:B0-----:R-:W-:-:S02]  /*25e0*/  SHF.R.S32.HI R18, RZ, 0x1f, R45 ;  /* 0x0000001fff127819 */ /* 0x001fc4000001142d */
        /* <DEDUP_REMOVED lines=8> */
[----:B------:R-:W-:Y:S02]  /*2670*/  ISETP.GE.AND.EX P2, PT, R25, UR11, PT, P2 ;  /* 0x0000000b19007c0c */ /* 0x000fe4000bf46320 */
[----:B------:R-:W-:Y:S02]  /*2680*/  ISETP.GE.AND.EX P1, PT, R19, UR11, PT, P1 ;  /* 0x0000000b13007c0c */ /* 0x000fe4000bf26310 */
[----:B------:R-:W-:Y:S02]  /*2690*/  ISETP.GE.AND.EX P6, PT, R24, UR11, PT, P6 ;  /* 0x0000000b18007c0c */ /* 0x000fe4000bfc6360 */
[----:B------:R-:W-:-:S02]  /*26a0*/  ISETP.GE.AND.EX P3, PT, R18, UR11, PT, P3 ;  /* 0x0000000b12007c0c */ /* 0x000fc4000bf66330 */
[----:B------:R-:W-:Y:S01]  /*26b0*/  ISETP.GE.AND.EX P4, PT, R3, UR11, PT, P4 ;  /* 0x0000000b03007c0c */ /* 0x000fe2000bf86340 */
[----:B------:R-:W-:-:S12]  /*26c0*/  @P5 BRA `(.L_x_1839) ;  /* 0x0000000000485947 */ /* 0x000fd80003800000 */
[----:B------:R-:W0:Y:S01]  /*26d0*/  LDCU.64 UR6, c[0x0][0x3e0] ;  /* 0x00007c00ff0677ac */ /* 0x000e220008000a00 */
[--C-:B------:R-:W-:Y:S01]  /*26e0*/  FADD.FTZ R6, R9, -R20.reuse ;  /* 0x8000001409067221 */ /* 0x100fe20000010000 */
[----:B------:R-:W-:Y:S01]  /*26f0*/  MOV R4, R50 ;  /* 0x0000003200047202 */ /* 0x000fe20000000f00 */
[----:B------:R-:W-:Y:S01]  /*2700*/  FADD.FTZ R8, R8, -R20 ;  /* 0x8000001408087221 */ /* 0x000fe20000010000 */
[----:B------:R-:W2:Y:S01]  /*2710*/  LDCU.64 UR12, c[0x0][0x380] ;  /* 0x00007000ff0c77ac */ /* 0x000ea20008000a00 */
[----:B------:R-:W-:Y:S01]  /*2720*/  MOV R5, R49 ;  /* 0x0000003100057202 */ /* 0x000fe20000000f00 */
[-C--:B-1----:R-:W-:Y:S01]  /*2730*/  FMUL.FTZ R6, R6, R21.reuse ;  /* 0x0000001506067220 */ /* 0x082fe20000410000 */
[----:B0-----:R-:W-:Y:S02]  /*2740*/  IMAD R9, R7, UR6, RZ ;  /* 0x0000000607097c24 */ /* 0x001fe4000f8e02ff */
[----:B------:R-:W-:Y:S01]  /*2750*/  FMUL.FTZ R7, R8, R21 ;  /* 0x0000001508077220 */ /* 0x000fe20000410000 */
[----:B------:R-:W-:-:S04]  /*2760*/  IMAD.WIDE.U32 R4, R22, UR6, R4 ;  /* 0x0000000616047c25 */ /* 0x000fc8000f8e0004 */
[----:B-----5:R-:W-:Y:S01]  /*2770*/  FFMA.FTZ R8, R12, R7, R14 ;  /* 0x000000070c087223 */ /* 0x020fe2000001000e */
[----:B------:R-:W-:Y:S02]  /*2780*/  IMAD R27, R22, UR7, R9 ;  /* 0x00000007161b7c24 */ /* 0x000fe4000f8e0209 */
[----:B------:R-:W-:Y:S01]  /*2790*/  FFMA.FTZ R9, R13, R6, R15 ;  /* 0x000000060d097223 */ /* 0x000fe2000001000f */
[C---:B--2---:R-:W-:Y:S02]  /*27a0*/  LEA R6, P5, R4.reuse, UR12, 0x1 ;  /* 0x0000000c04067c11 */ /* 0x044fe4000f8a08ff */
[----:B------:R-:W-:Y:S02]  /*27b0*/  IADD3 R27, PT, PT, R5, R27, RZ ;  /* 0x0000001b051b7210 */ /* 0x000fe40007ffe0ff */
[----:B------:R-:W-:Y:S02]  /*27c0*/  F2FP.BF16.F32.PACK_AB R5, R9, R8 ;  /* 0x000000080905723e */ /* 0x000fe400000010ff */
[----:B------:R-:W-:-:S05]  /*27d0*/  LEA.HI.X R7, R4, UR13, R27, 0x1, P5 ;  /* 0x0000000d04077c11 */ /* 0x000fca000a8f0c1b */
[----:B------:R0:W-:Y:S02]  /*27e0*/  STG.E desc[UR8][R6.64], R5 ;  /* 0x0000000506007986 */ /* 0x0001e4000c101908 */
.L_x_1839:
[----:B------:R-:W-:Y:S05]  /*27f0*/  BSYNC.RECONVERGENT B1 ;  /* 0x0000000000017941 */ /* 0x000fea0003800200 */
.L_x_1838:
[----:B------:R-:W-:Y:S04]  /*2800*/  BSSY.RECONVERGENT B1, `(.L_x_1840) ;  /* 0x0000014000017945 */ /* 0x000fe80003800200 */
[----:B------:R-:W-:Y:S05]  /*2810*/  @P2 BRA `(.L_x_1841) ;  /* 0x0000000000482947 */ /* 0x000fea0003800000 */
[----:B------:R-:W2:Y:S01]  /*2820*/  LDCU.64 UR6, c[0x0][0x3e0] ;  /* 0x00007c00ff0677ac */ /* 0x000ea20008000a00 */
[----:B------:R-:W-:Y:S01]  /*2830*/  MOV R4, R50 ;  /* 0x0000003200047202 */ /* 0x000fe20000000f00 */
[--C-:B0-----:R-:W-:Y:S01]  /*2840*/  FADD.FTZ R6, R11, -R20.reuse ;  /* 0x800000140b067221 */ /* 0x101fe20000010000 */
[----:B------:R-:W-:Y:S01]  /*2850*/  MOV R5, R49 ;  /* 0x0000003100057202 */ /* 0x000fe20000000f00 */
[----:B------:R-:W0:Y:S01]  /*2860*/  LDCU.64 UR12, c[0x0][0x380] ;  /* 0x00007000ff0c77ac */ /* 0x000e220008000a00 */
[----:B------:R-:W-:Y:S01]  /*2870*/  FADD.FTZ R10, R10, -R20 ;  /* 0x800000140a0a7221 */ /* 0x000fe20000010000 */
[----:B-1----:R-:W-:-:S03]  /*2880*/  FMUL.FTZ R7, R6, R21 ;  /* 0x0000001506077220 */ /* 0x002fc60000410000 */
[----:B------:R-:W-:-:S04]  /*2890*/  FMUL.FTZ R10, R10, R21 ;  /* 0x000000150a0a7220 */ /* 0x000fc80000410000 */
[----:B-----5:R-:W-:Y:S01]  /*28a0*/  FFMA.FTZ R9, R13, R10, R15 ;  /* 0x0000000a0d097223 */ /* 0x020fe2000001000f */
[----:B--2---:R-:W-:Y:S02]  /*28b0*/  IMAD R8, R25, UR6, RZ ;  /* 0x0000000619087c24 */ /* 0x004fe4000f8e02ff */
[----:B------:R-:W-:-:S04]  /*28c0*/  IMAD.WIDE.U32 R4, R23, UR6, R4 ;  /* 0x0000000617047c25 */ /* 0x000fc8000f8e0004 */
[----:B------:R-:W-:Y:S02]  /*28d0*/  IMAD R23, R23, UR7, R8 ;  /* 0x0000000717177c24 */ /* 0x000fe4000f8e0208 */
[----:B------:R-:W-:Y:S01]  /*28e0*/  FFMA.FTZ R8, R12, R7, R14 ;  /* 0x000000070c087223 */ /* 0x000fe2000001000e */
[C---:B0-----:R-:W-:Y:S02]  /*28f0*/  LEA R6, P2, R4.reuse, UR12, 0x1 ;  /* 0x0000000c04067c11 */ /* 0x041fe4000f8408ff */
[----:B------:R-:W-:Y:S02]  /*2900*/  IADD3 R23, PT, PT, R5, R23, RZ ;  /* 0x0000001705177210 */ /* 0x000fe40007ffe0ff */
[----:B------:R-:W-:Y:S02]  /*2910*/  F2FP.BF16.F32.PACK_AB R5, R9, R8 ;  /* 0x000000080905723e */ /* 0x000fe400000010ff */
[----:B------:R-:W-:-:S05]  /*2920*/  LEA.HI.X R7, R4, UR13, R23, 0x1, P2 ;  /* 0x0000000d04077c11 */ /* 0x000fca00090f0c17 */
[----:B------:R2:W-:Y:S02]  /*2930*/  STG.E desc[UR8][R6.64], R5 ;  /* 0x0000000506007986 */ /* 0x0005e4000c101908 */
.L_x_1841:
[----:B------:R-:W-:Y:S05]  /*2940*/  BSYNC.RECONVERGENT B1 ;  /* 0x0000000000017941 */ /* 0x000fea0003800200 */
.L_x_1840:
[----:B------:R-:W-:Y:S04]  /*2950*/  BSSY.RECONVERGENT B1, `(.L_x_1842) ;  /* 0x0000014000017945 */ /* 0x000fe80003800200 */
[----:B------:R-:W-:Y:S05]  /*2960*/  @P1 BRA `(.L_x_1843) ;  /* 0x0000000000481947 */ /* 0x000fea0003800000 */
[----:B------:R-:W3:Y:S01]  /*2970*/  LDCU.64 UR6, c[0x0][0x3e0] ;  /* 0x00007c00ff0677ac */ /* 0x000ee20008000a00 */
[----:B------:R-:W-:Y:S01]  /*2980*/  MOV R4, R50 ;  /* 0x0000003200047202 */ /* 0x000fe20000000f00 */
[--C-:B0-2---:R-:W-:Y:S01]  /*2990*/  FADD.FTZ R6, R29, -R20.reuse ;  /* 0x800000141d067221 */ /* 0x105fe20000010000 */
[----:B------:R-:W-:Y:S01]  /*29a0*/  MOV R5, R49 ;  /* 0x0000003100057202 */ /* 0x000fe20000000f00 */
[----:B------:R-:W0:Y:S01]  /*29b0*/  LDCU.64 UR12, c[0x0][0x380] ;  /* 0x00007000ff0c77ac */ /* 0x000e220008000a00 */
[----:B------:R-:W-:Y:S01]  /*29c0*/  FADD.FTZ R28, R28, -R20 ;  /* 0x800000141c1c7221 */ /* 0x000fe20000010000 */
[----:B-1----:R-:W-:-:S03]  /*29d0*/  FMUL.FTZ R7, R6, R21 ;  /* 0x0000001506077220 */ /* 0x002fc60000410000 */
[----:B------:R-:W-:Y:S01]  /*29e0*/  FMUL.FTZ R28, R28, R21 ;  /* 0x000000151c1c7220 */ /* 0x000fe20000410000 */
[----:B-----5:R-:W-:-:S03]  /*29f0*/  FFMA.FTZ R8, R12, R7, R14 ;  /* 0x000000070c087223 */ /* 0x020fc6000001000e */
[----:B------:R-:W-:Y:S01]  /*2a00*/  FFMA.FTZ R9, R13, R28, R15 ;  /* 0x0000001c0d097223 */ /* 0x000fe2000001000f */
        /* <DEDUP_REMOVED lines=8> */
.L_x_1843:
[----:B------:R-:W-:Y:S05]  /*2a90*/  BSYNC.RECONVERGENT B1 ;  /* 0x0000000000017941 */ /* 0x000fea0003800200 */
.L_x_1842:
[----:B------:R-:W-:Y:S04]  /*2aa0*/  BSSY.RECONVERGENT B1, `(.L_x_1844) ;  /* 0x0000014000017945 */ /* 0x000fe80003800200 */
[----:B------:R-:W-:Y:S05]  /*2ab0*/  @P6 BRA `(.L_x_1845) ;  /* 0x0000000000486947 */ /* 0x000fea0003800000 */
[----:B------:R-:W4:Y:S01]  /*2ac0*/  LDCU.64 UR6, c[0x0][0x3e0] ;  /* 0x00007c00ff0677ac */ /* 0x000f220008000a00 */
[----:B------:R-:W-:Y:S01]  /*2ad0*/  MOV R4, R50 ;  /* 0x0000003200047202 */ /* 0x000fe20000000f00 */
[--C-:B0-23--:R-:W-:Y:S01]  /*2ae0*/  FADD.FTZ R6, R31, -R20.reuse ;  /* 0x800000141f067221 */ /* 0x10dfe20000010000 */
[----:B------:R-:W-:Y:S01]  /*2af0*/  MOV R5, R49 ;  /* 0x0000003100057202 */ /* 0x000fe20000000f00 */
[----:B------:R-:W0:Y:S01]  /*2b00*/  LDCU.64 UR12, c[0x0][0x380] ;  /* 0x00007000ff0c77ac */ /* 0x000e220008000a00 */
[----:B------:R-:W-:Y:S01]  /*2b10*/  FADD.FTZ R30, R30, -R20 ;  /* 0x800000141e1e7221 */ /* 0x000fe20000010000 */
[----:B-1----:R-:W-:-:S03]  /*2b20*/  FMUL.FTZ R7, R6, R21 ;  /* 0x0000001506077220 */ /* 0x002fc60000410000 */
[----:B------:R-:W-:Y:S01]  /*2b30*/  FMUL.FTZ R30, R30, R21 ;  /* 0x000000151e1e7220 */ /* 0x000fe20000410000 */
[----:B-----5:R-:W-:-:S03]  /*2b40*/  FFMA.FTZ R8, R12, R7, R14 ;  /* 0x000000070c087223 */ /* 0x020fc6000001000e */
[----:B------:R-:W-:Y:S01]  /*2b50*/  FFMA.FTZ R9, R13, R30, R15 ;  /* 0x0000001e0d097223 */ /* 0x000fe2000001000f */
[----:B----4-:R-:W-:Y:S02]  /*2b60*/  IMAD R24, R24, UR6, RZ ;  /* 0x0000000618187c24 */ /* 0x010fe4000f8e02ff */
[----:B------:R-:W-:-:S04]  /*2b70*/  IMAD.WIDE.U32 R4, R17, UR6, R4 ;  /* 0x0000000611047c25 */ /* 0x000fc8000f8e0004 */
[----:B------:R-:W-:Y:S01]  /*2b80*/  IMAD R17, R17, UR7, R24 ;  /* 0x0000000711117c24 */ /* 0x000fe2000f8e0218 */
[----:B0-----:R-:W-:-:S04]  /*2b90*/  LEA R6, P1, R4, UR12, 0x1 ;  /* 0x0000000c04067c11 */ /* 0x001fc8000f8208ff */
[----:B------:R-:W-:Y:S02]  /*2ba0*/  IADD3 R17, PT, PT, R5, R17, RZ ;  /* 0x0000001105117210 */ /* 0x000fe40007ffe0ff */
[----:B------:R-:W-:Y:S02]  /*2bb0*/  F2FP.BF16.F32.PACK_AB R5, R9, R8 ;  /* 0x000000080905723e */ /* 0x000fe400000010ff */
[----:B------:R-:W-:-:S05]  /*2bc0*/  LEA.HI.X R7, R4, UR13, R17, 0x1, P1 ;  /* 0x0000000d04077c11 */ /* 0x000fca00088f0c11 */
[----:B------:R4:W-:Y:S02]  /*2bd0*/  STG.E desc[UR8][R6.64], R5 ;  /* 0x0000000506007986 */ /* 0x0009e4000c101908 */
.L_x_1845:
[----:B------:R-:W-:Y:S05]  /*2be0*/  BSYNC.RECONVERGENT B1 ;  /* 0x0000000000017941 */ /* 0x000fea0003800200 */
.L_x_1844:
[----:B------:R-:W-:Y:S04]  /*2bf0*/  BSSY.RECONVERGENT B1, `(.L_x_1846) ;  /* 0x0000014000017945 */ /* 0x000fe80003800200 */
[----:B------:R-:W-:Y:S05]  /*2c00*/  @P3 BRA `(.L_x_1847) ;  /* 0x0000000000483947 */ /* 0x000fea0003800000 */
[----:B------:R-:W1:Y:S01]  /*2c10*/  LDCU.64 UR6, c[0x0][0x3e0] ;  /* 0x00007c00ff0677ac */ /* 0x000e620008000a00 */
[----:B------:R-:W-:Y:S01]  /*2c20*/  MOV R4, R50 ;  /* 0x0000003200047202 */ /* 0x000fe20000000f00 */
[--C-:B------:R-:W-:Y:S01]  /*2c30*/  FADD.FTZ R32, R32, -R20.reuse ;  /* 0x8000001420207221 */ /* 0x100fe20000010000 */
[----:B0-234-:R-:W-:Y:S01]  /*2c40*/  MOV R5, R49 ;  /* 0x0000003100057202 */ /* 0x01dfe20000000f00 */
[----:B------:R-:W0:Y:S01]  /*2c50*/  LDCU.64 UR12, c[0x0][0x380] ;  /* 0x00007000ff0c77ac */ /* 0x000e220008000a00 */
[----:B------:R-:W-:Y:S01]  /*2c60*/  FADD.FTZ R6, R33, -R20 ;  /* 0x8000001421067221 */ /* 0x000fe20000010000 */
[----:B-1----:R-:W-:-:S03]  /*2c70*/  FMUL.FTZ R7, R32, R21 ;  /* 0x0000001520077220 */ /* 0x002fc60000410000 */
[----:B------:R-:W-:Y:S01]  /*2c80*/  FMUL.FTZ R6, R6, R21 ;  /* 0x0000001506067220 */ /* 0x000fe20000410000 */
[----:B-----5:R-:W-:-:S03]  /*2c90*/  FFMA.FTZ R8, R12, R7, R14 ;  /* 0x000000070c087223 */ /* 0x020fc6000001000e */
[----:B------:R-:W-:Y:S01]  /*2ca0*/  FFMA.FTZ R9, R13, R6, R15 ;  /* 0x000000060d097223 */ /* 0x000fe2000001000f */
[----:B------:R-:W-:Y:S02]  /*2cb0*/  IMAD R18, R18, UR6, RZ ;  /* 0x0000000612127c24 */ /* 0x000fe4000f8e02ff */
[----:B------:R-:W-:-:S04]  /*2cc0*/  IMAD.WIDE.U32 R4, R45, UR6, R4 ;  /* 0x000000062d047c25 */ /* 0x000fc8000f8e0004 */
[----:B------:R-:W-:Y:S01]  /*2cd0*/  IMAD R11, R45, UR7, R18 ;  /* 0x000000072d0b7c24 */ /* 0x000fe2000f8e0212 */
[----:B0-----:R-:W-:-:S04]  /*2ce0*/  LEA R6, P1, R4, UR12, 0x1 ;  /* 0x0000000c04067c11 */ /* 0x001fc8000f8208ff */
[----:B------:R-:W-:Y:S02]  /*2cf0*/  IADD3 R11, PT, PT, R5, R11, RZ ;  /* 0x0000000b050b7210 */ /* 0x000fe40007ffe0ff */
[----:B------:R-:W-:Y:S02]  /*2d00*/  F2FP.BF16.F32.PACK_AB R5, R9, R8 ;  /* 0x000000080905723e */ /* 0x000fe400000010ff */
[----:B------:R-:W-:-:S05]  /*2d10*/  LEA.HI.X R7, R4, UR13, R11, 0x1, P1 ;  /* 0x0000000d04077c11 */ /* 0x000fca00088f0c0b */
[----:B------:R0:W-:Y:S02]  /*2d20*/  STG.E desc[UR8][R6.64], R5 ;  /* 0x0000000506007986 */ /* 0x0001e4000c101908 */
.L_x_1847:
[----:B------:R-:W-:Y:S05]  /*2d30*/  BSYNC.RECONVERGENT B1 ;  /* 0x0000000000017941 */ /* 0x000fea0003800200 */
.L_x_1846:
[----:B------:R-:W-:Y:S05]  /*2d40*/  @P4 BRA `(.L_x_1848) ;  /* 0x00000010008c4947 */ /* 0x000fea0003800000 */
[----:B------:R-:W0:Y:S01]  /*2d50*/  LDCU.64 UR6, c[0x0][0x3e0] ;  /* 0x00007c00ff0677ac */ /* 0x000e220008000a00 */
[--C-:B------:R-:W-:Y:S01]  /*2d60*/  FADD.FTZ R4, R35, -R20.reuse ;  /* 0x8000001423047221 */ /* 0x100fe20000010000 */
[----:B------:R-:W-:Y:S01]  /*2d70*/  MOV R48, R50 ;  /* 0x0000003200307202 */ /* 0x000fe20000000f00 */
[----:B------:R-:W-:Y:S01]  /*2d80*/  FADD.FTZ R20, R34, -R20 ;  /* 0x8000001422147221 */ /* 0x000fe20000010000 */
[----:B------:R-:W0:Y:S02]  /*2d90*/  LDCU.64 UR10, c[0x0][0x380] ;  /* 0x00007000ff0a77ac */ /* 0x000e240008000a00 */
[-C--:B01234-:R-:W-:Y:S01]  /*2da0*/  FMUL.FTZ R5, R4, R21.reuse ;  /* 0x0000001504057220 */ /* 0x09ffe20000410000 */
[----:B------:R-:W-:-:S04]  /*2db0*/  FMUL.FTZ R20, R20, R21 ;  /* 0x0000001514147220 */ /* 0x000fc80000410000 */
[----:B-----5:R-:W-:Y:S01]  /*2dc0*/  FFMA.FTZ R20, R13, R20, R15 ;  /* 0x000000140d147223 */ /* 0x020fe2000001000f */
[----:B------:R-:W-:Y:S02]  /*2dd0*/  IMAD R7, R3, UR6, RZ ;  /* 0x0000000603077c24 */ /* 0x000fe4000f8e02ff */
[----:B------:R-:W-:-:S04]  /*2de0*/  IMAD.WIDE.U32 R48, R44, UR6, R48 ;  /* 0x000000062c307c25 */ /* 0x000fc8000f8e0030 */
[----:B------:R-:W-:Y:S02]  /*2df0*/  IMAD R9, R44, UR7, R7 ;  /* 0x000000072c097c24 */ /* 0x000fe4000f8e0207 */
[----:B------:R-:W-:Y:S01]  /*2e00*/  FFMA.FTZ R7, R12, R5, R14 ;  /* 0x000000050c077223 */ /* 0x000fe2000001000e */
[----:B------:R-:W-:Y:S02]  /*2e10*/  LEA R4, P1, R48, UR10, 0x1 ;  /* 0x0000000a30047c11 */ /* 0x000fe4000f8208ff */
[----:B------:R-:W-:Y:S02]  /*2e20*/  IADD3 R9, PT, PT, R49, R9, RZ ;  /* 0x0000000931097210 */ /* 0x000fe40007ffe0ff */
[----:B------:R-:W-:Y:S02]  /*2e30*/  F2FP.BF16.F32.PACK_AB R7, R20, R7 ;  /* 0x000000071407723e */ /* 0x000fe400000010ff */
[----:B------:R-:W-:-:S05]  /*2e40*/  LEA.HI.X R5, R48, UR11, R9, 0x1, P1 ;  /* 0x0000000b30057c11 */ /* 0x000fca00088f0c09 */
[----:B------:R0:W-:Y:S01]  /*2e50*/  STG.E desc[UR8][R4.64], R7 ;  /* 0x0000000704007986 */ /* 0x0001e2000c101908 */
[----:B------:R-:W-:Y:S05]  /*2e60*/  BRA `(.L_x_1848) ;  /* 0x0000001000447947 */ /* 0x000fea0003800000 */
.L_x_1833:
[----:B------:R-:W2:Y:S01]  /*2e70*/  LDCU.64 UR6, c[0x0][0x3e8] ;  /* 0x00007d00ff0677ac */ /* 0x000ea20008000a00 */
[C---:B------:R-:W-:Y:S01]  /*2e80*/  IADD3 R25, PT, PT, R46.reuse, 0x10, RZ ;  /* 0x000000102e197810 */ /* 0x040fe20007ffe0ff */
[----:B------:R-:W-:Y:S01]  /*2e90*/  BSSY.RECONVERGENT B1, `(.L_x_1849) ;  /* 0x0000025000017945 */ /* 0x000fe20003800200 */
[C---:B------:R-:W-:Y:S02]  /*2ea0*/  IADD3 R23, PT, PT, R46.reuse, 0x20, RZ ;  /* 0x000000202e177810 */ /* 0x040fe40007ffe0ff */
[----:B------:R-:W-:Y:S02]  /*2eb0*/  SHF.R.S32.HI R24, RZ, 0x1f, R25 ;  /* 0x0000001fff187819 */ /* 0x000fe40000011419 */
[C---:B0-----:R-:W-:Y:S02]  /*2ec0*/  IADD3 R22, PT, PT, R46.reuse, 0x30, RZ ;  /* 0x000000302e167810 */ /* 0x041fe40007ffe0ff */
[----:B--2---:R-:W-:Y:S02]  /*2ed0*/  ISETP.GE.U32.AND P1, PT, R46, UR6, PT ;  /* 0x000000062e007c0c */ /* 0x004fe4000bf26070 */
[----:B------:R-:W-:-:S02]  /*2ee0*/  ISETP.GE.U32.AND P2, PT, R25, UR6, PT ;  /* 0x0000000619007c0c */ /* 0x000fc4000bf46070 */
[----:B------:R-:W-:Y:S02]  /*2ef0*/  ISETP.GE.AND.EX P1, PT, R2, UR7, PT, P1 ;  /* 0x0000000702007c0c */ /* 0x000fe4000bf26310 */
[----:B------:R-:W-:-:S11]  /*2f00*/  ISETP.GE.AND.EX P2, PT, R24, UR7, PT, P2 ;  /* 0x0000000718007c0c */ /* 0x000fd6000bf46320 */
[----:B------:R-:W-:Y:S05]  /*2f10*/  @P1 BRA `(.L_x_1850) ;  /* 0x0000000000701947 */ /* 0x000fea0003800000 */
[--C-:B------:R-:W-:Y:S01]  /*2f20*/  FADD.FTZ R6, R6, -R20.reuse ;  /* 0x8000001406067221 */ /* 0x100fe20000010000 */
[----:B------:R-:W-:Y:S01]  /*2f30*/  FADD.FTZ R16, R5, -R20 ;  /* 0x8000001405107221 */ /* 0x000fe20000010000 */
[----:B------:R-:W0:Y:S01]  /*2f40*/  LDCU.64 UR10, c[0x0][0x3e0] ;  /* 0x00007c00ff0a77ac */ /* 0x000e220008000a00 */
[----:B------:R-:W-:Y:S01]  /*2f50*/  MOV R19, R49 ;  /* 0x0000003100137202 */ /* 0x000fe20000000f00 */
[-C--:B-1----:R-:W-:Y:S01]  /*2f60*/  FMUL.FTZ R17, R6, R21.reuse ;  /* 0x0000001506117220 */ /* 0x082fe20000410000 */
[----:B------:R-:W-:Y:S01]  /*2f70*/  FMUL.FTZ R18, R16, R21 ;  /* 0x0000001510127220 */ /* 0x000fe20000410000 */
[----:B------:R-:W1:Y:S02]  /*2f80*/  LDCU.64 UR12, c[0x0][0x380] ;  /* 0x00007000ff0c77ac */ /* 0x000e640008000a00 */
[----:B-----5:R-:W-:Y:S01]  /*2f90*/  FFMA.FTZ R6, R12, R17, R14 ;  /* 0x000000110c067223 */ /* 0x020fe2000001000e */
[----:B------:R-:W-:Y:S01]  /*2fa0*/  FFMA.FTZ R5, R13, R18, R15 ;  /* 0x000000120d057223 */ /* 0x000fe2000001000f */
[----:B------:R-:W-:-:S02]  /*2fb0*/  MOV R18, R50 ;  /* 0x0000003200127202 */ /* 0x000fc40000000f00 */
[----:B------:R-:W-:Y:S01]  /*2fc0*/  FMUL.FTZ R16, R6, -1.4426950216293334961 ;  /* 0xbfb8aa3b06107820 */ /* 0x000fe20000410000 */
[----:B------:R-:W-:-:S05]  /*2fd0*/  FMUL.FTZ R26, R5, -1.4426950216293334961 ;  /* 0xbfb8aa3b051a7820 */ /* 0x000fca0000410000 */
[----:B------:R-:W2:Y:S01]  /*2fe0*/  MUFU.EX2 R16, R16 ;  /* 0x0000001000107308 */ /* 0x000ea20000000800 */
[----:B0-----:R-:W-:Y:S02]  /*2ff0*/  IMAD R47, R2, UR10, RZ ;  /* 0x0000000a022f7c24 */ /* 0x001fe4000f8e02ff */
[----:B------:R-:W-:-:S05]  /*3000*/  IMAD.WIDE.U32 R18, R46, UR10, R18 ;  /* 0x0000000a2e127c25 */ /* 0x000fca000f8e0012 */
[----:B------:R-:W0:Y:S01]  /*3010*/  MUFU.EX2 R26, R26 ;  /* 0x0000001a001a7308 */ /* 0x000e220000000800 */
[----:B------:R-:W-:-:S05]  /*3020*/  IMAD R47, R46, UR11, R47 ;  /* 0x0000000b2e2f7c24 */ /* 0x000fca000f8e022f */
[----:B------:R-:W-:Y:S01]  /*3030*/  IADD3 R47, PT, PT, R19, R47, RZ ;  /* 0x0000002f132f7210 */ /* 0x000fe20007ffe0ff */
[----:B--2---:R-:W-:Y:S01]  /*3040*/  FADD.FTZ R17, R16, 1 ;  /* 0x3f80000010117421 */ /* 0x004fe20000010000 */
[----:B-1----:R-:W-:-:S05]  /*3050*/  LEA R16, P1, R18, UR12, 0x1 ;  /* 0x0000000c12107c11 */ /* 0x002fca000f8208ff */
[----:B------:R-:W1:Y:S01]  /*3060*/  MUFU.RCP R17, R17 ;  /* 0x0000001100117308 */ /* 0x000e620000001000 */
[----:B0-----:R-:W-:-:S07]  /*3070*/  FADD.FTZ R27, R26, 1 ;  /* 0x3f8000001a1b7421 */ /* 0x001fce0000010000 */
[----:B------:R-:W0:Y:S01]  /*3080*/  MUFU.RCP R52, R27 ;  /* 0x0000001b00347308 */ /* 0x000e220000001000 */
[----:B-1----:R-:W-:Y:S01]  /*3090*/  FMUL.FTZ R6, R6, R17 ;  /* 0x0000001106067220 */ /* 0x002fe20000410000 */
[----:B------:R-:W-:Y:S01]  /*30a0*/  LEA.HI.X R17, R18, UR13, R47, 0x1, P1 ;  /* 0x0000000d12117c11 */ /* 0x000fe200088f0c2f */
[----:B0-----:R-:W-:-:S05]  /*30b0*/  FMUL.FTZ R5, R5, R52 ;  /* 0x0000003405057220 */ /* 0x001fca0000410000 */
[----:B------:R-:W-:-:S05]  /*30c0*/  F2FP.BF16.F32.PACK_AB R5, R5, R6 ;  /* 0x000000060505723e */ /* 0x000fca00000010ff */
[----:B------:R0:W-:Y:S02]  /*30d0*/  STG.E desc[UR8][R16.64], R5 ;  /* 0x0000000510007986 */ /* 0x0001e4000c101908 */
.L_x_1850:
[----:B------:R-:W-:Y:S05]  /*30e0*/  BSYNC.RECONVERGENT B1 ;  /* 0x0000000000017941 */ /* 0x000fea0003800200 */
.L_x_1849:
[----:B------:R-:W-:Y:S04]  /*30f0*/  BSSY.RECONVERGENT B1, `(.L_x_1851) ;  /* 0x000001e000017945 */ /* 0x000fe80003800200 */
[----:B------:R-:W-:Y:S05]  /*3100*/  @P2 BRA `(.L_x_1852) ;  /* 0x0000000000702947 */ /* 0x000fea0003800000 */
[--C-:B------:R-:W-:Y:S01]  /*3110*/  FADD.FTZ R4, R4, -R20.reuse ;  /* 0x8000001404047221 */ /* 0x100fe20000010000 */
[----:B------:R-:W2:Y:S03]  /*3120*/  LDCU.64 UR10, c[0x0][0x3e0] ;  /* 0x00007c00ff0a77ac */ /* 0x000ea60008000a00 */
[----:B01----:R-:W-:Y:S01]  /*3130*/  FMUL.FTZ R5, R4, R21 ;  /* 0x0000001504057220 */ /* 0x003fe20000410000 */
[----:B------:R-:W-:Y:S01]  /*3140*/  FADD.FTZ R4, R7, -R20 ;  /* 0x8000001407047221 */ /* 0x000fe20000010000 */
[----:B------:R-:W0:Y:S01]  /*3150*/  LDCU.64 UR12, c[0x0][0x380] ;  /* 0x00007000ff0c77ac */ /* 0x000e220008000a00 */
[----:B------:R-:W-:Y:S01]  /*3160*/  MOV R7, R49 ;  /* 0x0000003100077202 */ /* 0x000fe20000000f00 */
[----:B-----5:R-:W-:Y:S01]  /*3170*/  FFMA.FTZ R5, R12, R5, R14 ;  /* 0x000000050c057223 */ /* 0x020fe2000001000e */
[----:B------:R-:W-:-:S03]  /*3180*/  FMUL.FTZ R4, R4, R21 ;  /* 0x0000001504047220 */ /* 0x000fc60000410000 */
[----:B------:R-:W-:Y:S01]  /*3190*/  FMUL.FTZ R6, R5, -1.4426950216293334961 ;  /* 0xbfb8aa3b05067820 */ /* 0x000fe20000410000 */
[----:B------:R-:W-:-:S04]  /*31a0*/  FFMA.FTZ R4, R13, R4, R15 ;  /* 0x000000040d047223 */ /* 0x000fc8000001000f */
[----:B------:R-:W-:Y:S01]  /*31b0*/  FMUL.FTZ R17, R4, -1.4426950216293334961 ;  /* 0xbfb8aa3b04117820 */ /* 0x000fe20000410000 */
[----:B------:R-:W1:Y:S01]  /*31c0*/  MUFU.EX2 R6, R6 ;  /* 0x0000000600067308 */ /* 0x000e620000000800 */
[----:B--2---:R-:W-:-:S07]  /*31d0*/  IMAD R24, R24, UR10, RZ ;  /* 0x0000000a18187c24 */ /* 0x004fce000f8e02ff */
[----:B------:R-:W2:Y:S01]  /*31e0*/  MUFU.EX2 R17, R17 ;  /* 0x0000001100117308 */ /* 0x000ea20000000800 */
[----:B-1----:R-:W-:Y:S01]  /*31f0*/  FADD.FTZ R16, R6, 1 ;  /* 0x3f80000006107421 */ /* 0x002fe20000010000 */
[----:B------:R-:W-:-:S06]  /*3200*/  MOV R6, R50 ;  /* 0x0000003200067202 */ /* 0x000fcc0000000f00 */
[----:B------:R-:W1:Y:S01]  /*3210*/  MUFU.RCP R16, R16 ;  /* 0x0000001000107308 */ /* 0x000e620000001000 */
[----:B------:R-:W-:-:S04]  /*3220*/  IMAD.WIDE.U32 R6, R25, UR10, R6 ;  /* 0x0000000a19067c25 */ /* 0x000fc8000f8e0006 */
[----:B--2---:R-:W-:Y:S01]  /*3230*/  FADD.FTZ R18, R17, 1 ;  /* 0x3f80000011127421 */ /* 0x004fe20000010000 */
[----:B------:R-:W-:-:S03]  /*3240*/  IMAD R25, R25, UR11, R24 ;  /* 0x0000000b19197c24 */ /* 0x000fc6000f8e0218 */
[----:B------:R-:W2:Y:S02]  /*3250*/  MUFU.RCP R19, R18 ;  /* 0x0000001200137308 */ /* 0x000ea40000001000 */
[----:B------:R-:W-:Y:S01]  /*3260*/  IADD3 R25, PT, PT, R7, R25, RZ ;  /* 0x0000001907197210 */ /* 0x000fe20007ffe0ff */
[----:B-1----:R-:W-:Y:S01]  /*3270*/  FMUL.FTZ R17, R5, R16 ;  /* 0x0000001005117220 */ /* 0x002fe20000410000 */
[----:B--2---:R-:W-:Y:S01]  /*3280*/  FMUL.FTZ R24, R4, R19 ;  /* 0x0000001304187220 */ /* 0x004fe20000410000 */
[----:B0-----:R-:W-:-:S04]  /*3290*/  LEA R4, P1, R6, UR12, 0x1 ;  /* 0x0000000c06047c11 */ /* 0x001fc8000f8208ff */
[----:B------:R-:W-:Y:S02]  /*32a0*/  LEA.HI.X R5, R6, UR13, R25, 0x1, P1 ;  /* 0x0000000d06057c11 */ /* 0x000fe400088f0c19 */
[----:B------:R-:W-:-:S05]  /*32b0*/  F2FP.BF16.F32.PACK_AB R17, R24, R17 ;  /* 0x000000111811723e */ /* 0x000fca00000010ff */
[----:B------:R2:W-:Y:S02]  /*32c0*/  STG.E desc[UR8][R4.64], R17 ;  /* 0x0000001104007986 */ /* 0x0005e4000c101908 */
.L_x_1852:
[----:B------:R-:W-:Y:S05]  /*32d0*/  BSYNC.RECONVERGENT B1 ;  /* 0x0000000000017941 */ /* 0x000fea0003800200 */
.L_x_1851:
[----:B------:R-:W-:Y:S01]  /*32e0*/  ISETP.GE.U32.AND P5, PT, R23, UR6, PT ;  /* 0x0000000617007c0c */ /* 0x000fe2000bfa6070 */
[----:B------:R-:W-:Y:S01]  /*32f0*/  BSSY.RECONVERGENT B1, `(.L_x_1853) ;  /* 0x0000030000017945 */ /* 0x000fe20003800200 */
[----:B--2---:R-:W-:Y:S02]  /*3300*/  SHF.R.S32.HI R4, RZ, 0x1f, R23 ;  /* 0x0000001fff047819 */ /* 0x004fe40000011417 */
[----:B0-----:R-:W-:Y:S02]  /*3310*/  IADD3 R16, PT, PT, R46, 0x40, RZ ;  /* 0x000000402e107810 */ /* 0x001fe40007ffe0ff */
[----:B------:R-:W-:Y:S02]  /*3320*/  ISETP.GE.AND.EX P5, PT, R4, UR7, PT, P5 ;  /* 0x0000000704007c0c */ /* 0x000fe4000bfa6350 */
[----:B------:R-:W-:Y:S02]  /*3330*/  IADD3 R17, PT, PT, R46, 0x50, RZ ;  /* 0x000000502e117810 */ /* 0x000fe40007ffe0ff */
[----:B------:R-:W-:-:S02]  /*3340*/  SHF.R.S32.HI R18, RZ, 0x1f, R45 ;  /* 0x0000001fff127819 */ /* 0x000fc4000001142d */
        /* <DEDUP_REMOVED lines=14> */
[--C-:B------:R-:W-:Y:S01]  /*3430*/  FADD.FTZ R8, R8, -R20.reuse ;  /* 0x8000001408087221 */ /* 0x100fe20000010000 */
[----:B------:R-:W-:Y:S01]  /*3440*/  FADD.FTZ R6, R9, -R20 ;  /* 0x8000001409067221 */ /* 0x000fe20000010000 */
[----:B------:R-:W0:Y:S02]  /*3450*/  LDCU.64 UR10, c[0x0][0x3e0] ;  /* 0x00007c00ff0a77ac */ /* 0x000e240008000a00 */
        /* <DEDUP_REMOVED lines=8> */
[----:B0-----:R-:W-:Y:S01]  /*34e0*/  IMAD R52, R4, UR10, RZ ;  /* 0x0000000a04347c24 */ /* 0x001fe2000f8e02ff */
[----:B------:R-:W-:-:S03]  /*34f0*/  MOV R4, R50 ;  /* 0x0000003200047202 */ /* 0x000fc60000000f00 */
[----:B------:R-:W-:-:S03]  /*3500*/  IMAD R27, R23, UR11, R52 ;  /* 0x0000000b171b7c24 */ /* 0x000fc6000f8e0234 */
[----:B------:R-:W0:Y:S01]  /*3510*/  MUFU.EX2 R26, R26 ;  /* 0x0000001a001a7308 */ /* 0x000e220000000800 */
[----:B--2---:R-:W-:Y:S01]  /*3520*/  FADD.FTZ R8, R5, 1 ;  /* 0x3f80000005087421 */ /* 0x004fe20000010000 */
[----:B------:R-:W-:-:S06]  /*3530*/  MOV R5, R49 ;  /* 0x0000003100057202 */ /* 0x000fcc0000000f00 */
[----:B------:R-:W2:Y:S01]  /*3540*/  MUFU.RCP R8, R8 ;  /* 0x0000000800087308 */ /* 0x000ea20000001000 */
[----:B------:R-:W-:-:S04]  /*3550*/  IMAD.WIDE.U32 R4, R23, UR10, R4 ;  /* 0x0000000a17047c25 */ /* 0x000fc8000f8e0004 */
[----:B0-----:R-:W-:Y:S01]  /*3560*/  FADD.FTZ R9, R26, 1 ;  /* 0x3f8000001a097421 */ /* 0x001fe20000010000 */
[----:B------:R-:W-:-:S05]  /*3570*/  IADD3 R27, PT, PT, R5, R27, RZ ;  /* 0x0000001b051b7210 */ /* 0x000fca0007ffe0ff */
[----:B------:R-:W0:Y:S01]  /*3580*/  MUFU.RCP R9, R9 ;  /* 0x0000000900097308 */ /* 0x000e220000001000 */
[----:B--2---:R-:W-:Y:S01]  /*3590*/  FMUL.FTZ R23, R7, R8 ;  /* 0x0000000807177220 */ /* 0x004fe20000410000 */
[----:B0-----:R-:W-:Y:S01]  /*35a0*/  FMUL.FTZ R26, R6, R9 ;  /* 0x00000009061a7220 */ /* 0x001fe20000410000 */
[----:B-1----:R-:W-:-:S04]  /*35b0*/  LEA R6, P5, R4, UR12, 0x1 ;  /* 0x0000000c04067c11 */ /* 0x002fc8000f8a08ff */
[----:B------:R-:W-:Y:S02]  /*35c0*/  LEA.HI.X R7, R4, UR13, R27, 0x1, P5 ;  /* 0x0000000d04077c11 */ /* 0x000fe4000a8f0c1b */
[----:B------:R-:W-:-:S05]  /*35d0*/  F2FP.BF16.F32.PACK_AB R23, R26, R23 ;  /* 0x000000171a17723e */ /* 0x000fca00000010ff */
[----:B------:R0:W-:Y:S02]  /*35e0*/  STG.E desc[UR8][R6.64], R23 ;  /* 0x0000001706007986 */ /* 0x0001e4000c101908 */
.L_x_1854:
[----:B------:R-:W-:Y:S05]  /*35f0*/  BSYNC.RECONVERGENT B1 ;  /* 0x0000000000017941 */ /* 0x000fea0003800200 */
.L_x_1853:
[----:B------:R-:W-:Y:S04]  /*3600*/  BSSY.RECONVERGENT B1, `(.L_x_1855) ;  /* 0x000001e000017945 */ /* 0x000fe80003800200 */
[----:B------:R-:W-:Y:S05]  /*3610*/  @P2 BRA `(.L_x_1856) ;  /* 0x0000000000702947 */ /* 0x000fea0003800000 */
[--C-:B------:R-:W-:Y:S01]  /*3620*/  FADD.FTZ R4, R11, -R20.reuse ;  /* 0x800000140b047221 */ /* 0x100fe20000010000 */
[----:B------:R-:W-:Y:S01]  /*3630*/  FADD.FTZ R10, R10, -R20 ;  /* 0x800000140a0a7221 */ /* 0x000fe20000010000 */
[----:B------:R-:W2:Y:S01]  /*3640*/  LDCU.64 UR10, c[0x0][0x3e0] ;  /* 0x00007c00ff0a77ac */ /* 0x000ea20008000a00 */
[----:B------:R-:W-:Y:S01]  /*3650*/  MOV R5, R49 ;  /* 0x0000003100057202 */ /* 0x000fe20000000f00 */
[-C--:B01----:R-:W-:Y:S01]  /*3660*/  FMUL.FTZ R7, R4, R21.reuse ;  /* 0x0000001504077220 */ /* 0x083fe20000410000 */
[----:B------:R-:W-:Y:S01]  /*3670*/  FMUL.FTZ R6, R10, R21 ;  /* 0x000000150a067220 */ /* 0x000fe20000410000 */
[----:B------:R-:W0:Y:S02]  /*3680*/  LDCU.64 UR12, c[0x0][0x380] ;  /* 0x00007000ff0c77ac */ /* 0x000e240008000a00 */
[----:B-----5:R-:W-:Y:S01]  /*3690*/  FFMA.FTZ R7, R12, R7, R14 ;  /* 0x000000070c077223 */ /* 0x020fe2000001000e */
[----:B------:R-:W-:-:S03]  /*36a0*/  FFMA.FTZ R6, R13, R6, R15 ;  /* 0x000000060d067223 */ /* 0x000fc6000001000f */
[----:B------:R-:W-:Y:S01]  /*36b0*/  FMUL.FTZ R4, R7, -1.4426950216293334961 ;  /* 0xbfb8aa3b07047820 */ /* 0x000fe20000410000 */
[----:B------:R-:W-:-:S05]  /*36c0*/  FMUL.FTZ R9, R6, -1.4426950216293334961 ;  /* 0xbfb8aa3b06097820 */ /* 0x000fca0000410000 */
[----:B------:R-:W1:Y:S01]  /*36d0*/  MUFU.EX2 R4, R4 ;  /* 0x0000000400047308 */ /* 0x000e620000000800 */
[----:B--2---:R-:W-:-:S04]  /*36e0*/  IMAD R25, R25, UR10, RZ ;  /* 0x0000000a19197c24 */ /* 0x004fc8000f8e02ff */
[----:B------:R-:W-:-:S03]  /*36f0*/  IMAD R25, R22, UR11, R25 ;  /* 0x0000000b16197c24 */ /* 0x000fc6000f8e0219 */
[----:B------:R-:W2:Y:S01]  /*3700*/  MUFU.EX2 R9, R9 ;  /* 0x0000000900097308 */ /* 0x000ea20000000800 */
[----:B-1----:R-:W-:Y:S01]  /*3710*/  FADD.FTZ R8, R4, 1 ;  /* 0x3f80000004087421 */ /* 0x002fe20000010000 */
[----:B------:R-:W-:-:S06]  /*3720*/  MOV R4, R50 ;  /* 0x0000003200047202 */ /* 0x000fcc0000000f00 */
        /* <DEDUP_REMOVED lines=11> */
.L_x_1856:
[----:B------:R-:W-:Y:S05]  /*37e0*/  BSYNC.RECONVERGENT B1 ;  /* 0x0000000000017941 */ /* 0x000fea0003800200 */
.L_x_1855:
[----:B------:R-:W-:Y:S04]  /*37f0*/  BSSY.RECONVERGENT B1, `(.L_x_1857) ;  /* 0x000001e000017945 */ /* 0x000fe80003800200 */
[----:B------:R-:W-:Y:S05]  /*3800*/  @P1 BRA `(.L_x_1858) ;  /* 0x0000000000701947 */ /* 0x000fea0003800000 */
[--C-:B------:R-:W-:Y:S01]  /*3810*/  FADD.FTZ R4, R29, -R20.reuse ;  /* 0x800000141d047221 */ /* 0x100fe20000010000 */
[----:B------:R-:W-:Y:S01]  /*3820*/  FADD.FTZ R28, R28, -R20 ;  /* 0x800000141c1c7221 */ /* 0x000fe20000010000 */
[----:B------:R-:W3:Y:S02]  /*3830*/  LDCU.64 UR10, c[0x0][0x3e0] ;  /* 0x00007c00ff0a77ac */ /* 0x000ee40008000a00 */
[-C--:B-1----:R-:W-:Y:S01]  /*3840*/  FMUL.FTZ R5, R4, R21.reuse ;  /* 0x0000001504057220 */ /* 0x082fe20000410000 */
[----:B------:R-:W-:Y:S01]  /*3850*/  FMUL.FTZ R28, R28, R21 ;  /* 0x000000151c1c7220 */ /* 0x000fe20000410000 */
[----:B------:R-:W1:Y:S02]  /*3860*/  LDCU.64 UR12, c[0x0][0x380] ;  /* 0x00007000ff0c77ac */ /* 0x000e640008000a00 */
[----:B--2--5:R-:W-:Y:S01]  /*3870*/  FFMA.FTZ R9, R12, R5, R14 ;  /* 0x000000050c097223 */ /* 0x024fe2000001000e */
[----:B0-----:R-:W-:Y:S01]  /*3880*/  FFMA.FTZ R7, R13, R28, R15 ;  /* 0x0000001c0d077223 */ /* 0x001fe2000001000f */
[----:B------:R-:W-:-:S02]  /*3890*/  MOV R5, R49 ;  /* 0x0000003100057202 */ /* 0x000fc40000000f00 */
[----:B------:R-:W-:Y:S01]  /*38a0*/  FMUL.FTZ R4, R9, -1.4426950216293334961 ;  /* 0xbfb8aa3b09047820 */ /* 0x000fe20000410000 */
[----:B------:R-:W-:-:S05]  /*38b0*/  FMUL.FTZ R6, R7, -1.4426950216293334961 ;  /* 0xbfb8aa3b07067820 */ /* 0x000fca0000410000 */
[----:B------:R-:W0:Y:S01]  /*38c0*/  MUFU.EX2 R4, R4 ;  /* 0x0000000400047308 */ /* 0x000e220000000800 */
[----:B---3--:R-:W-:-:S04]  /*38d0*/  IMAD R19, R19, UR10, RZ ;  /* 0x0000000a13137c24 */ /* 0x008fc8000f8e02ff */
[----:B------:R-:W-:-:S03]  /*38e0*/  IMAD R19, R16, UR11, R19 ;  /* 0x0000000b10137c24 */ /* 0x000fc6000f8e0213 */
[----:B------:R-:W2:Y:S01]  /*38f0*/  MUFU.EX2 R6, R6 ;  /* 0x0000000600067308 */ /* 0x000ea20000000800 */
[----:B0-----:R-:W-:Y:S01]  /*3900*/  FADD.FTZ R8, R4, 1 ;  /* 0x3f80000004087421 */ /* 0x001fe20000010000 */
[----:B------:R-:W-:-:S06]  /*3910*/  MOV R4, R50 ;  /* 0x0000003200047202 */ /* 0x000fcc0000000f00 */
[----:B------:R-:W0:Y:S01]  /*3920*/  MUFU.RCP R8, R8 ;  /* 0x0000000800087308 */ /* 0x000e220000001000 */
[----:B------:R-:W-:-:S04]  /*3930*/  IMAD.WIDE.U32 R4, R16, UR10, R4 ;  /* 0x0000000a10047c25 */ /* 0x000fc8000f8e0004 */
[----:B--2---:R-:W-:Y:S01]  /*3940*/  FADD.FTZ R10, R6, 1 ;  /* 0x3f800000060a7421 */ /* 0x004fe20000010000 */
[----:B-1----:R-:W-:-:S05]  /*3950*/  LEA R6, P1, R4, UR12, 0x1 ;  /* 0x0000000c04067c11 */ /* 0x002fca000f8208ff */
[----:B------:R-:W1:Y:S01]  /*3960*/  MUFU.RCP R10, R10 ;  /* 0x0000000a000a7308 */ /* 0x000e620000001000 */
[----:B------:R-:W-:Y:S01]  /*3970*/  IADD3 R19, PT, PT, R5, R19, RZ ;  /* 0x0000001305137210 */ /* 0x000fe20007ffe0ff */
[----:B0-----:R-:W-:Y:S01]  /*3980*/  FMUL.FTZ R9, R9, R8 ;  /* 0x0000000809097220 */ /* 0x001fe20000410000 */
[----:B-1----:R-:W-:Y:S02]  /*3990*/  FMUL.FTZ R16, R7, R10 ;  /* 0x0000000a07107220 */ /* 0x002fe40000410000 */
[----:B------:R-:W-:-:S03]  /*39a0*/  LEA.HI.X R7, R4, UR13, R19, 0x1, P1 ;  /* 0x0000000d04077c11 */ /* 0x000fc600088f0c13 */
[----:B------:R-:W-:-:S05]  /*39b0*/  F2FP.BF16.F32.PACK_AB R9, R16, R9 ;  /* 0x000000091009723e */ /* 0x000fca00000010ff */
[----:B------:R3:W-:Y:S02]  /*39c0*/  STG.E desc[UR8][R6.64], R9 ;  /* 0x0000000906007986 */ /* 0x0007e4000c101908 */
.L_x_1858:
[----:B------:R-:W-:Y:S05]  /*39d0*/  BSYNC.RECONVERGENT B1 ;  /* 0x0000000000017941 */ /* 0x000fea0003800200 */
.L_x_1857:
[----:B------:R-:W-:Y:S04]  /*39e0*/  BSSY.RECONVERGENT B1, `(.L_x_1859) ;  /* 0x000001e000017945 */ /* 0x000fe80003800200 */
[----:B------:R-:W-:Y:S05]  /*39f0*/  @P6 BRA `(.L_x_1860) ;  /* 0x0000000000706947 */ /* 0x000fea0003800000 */
[--C-:B------:R-:W-:Y:S01]  /*3a00*/  FADD.FTZ R4, R31, -R20.reuse ;  /* 0x800000141f047221 */ /* 0x100fe20000010000 */
[----:B------:R-:W-:Y:S01]  /*3a10*/  FADD.FTZ R30, R30, -R20 ;  /* 0x800000141e1e7221 */ /* 0x000fe20000010000 */
[----:B------:R-:W4:Y:S02]  /*3a20*/  LDCU.64 UR10, c[0x0][0x3e0] ;  /* 0x00007c00ff0a77ac */ /* 0x000f240008000a00 */
[-C--:B-1----:R-:W-:Y:S01]  /*3a30*/  FMUL.FTZ R5, R4, R21.reuse ;  /* 0x0000001504057220 */ /* 0x082fe20000410000 */
[----:B------:R-:W-:Y:S01]  /*3a40*/  FMUL.FTZ R30, R30, R21 ;  /* 0x000000151e1e7220 */ /* 0x000fe20000410000 */
[----:B------:R-:W1:Y:S02]  /*3a50*/  LDCU.64 UR12, c[0x0][0x380] ;  /* 0x00007000ff0c77ac */ /* 0x000e640008000a00 */
[----:B--23-5:R-:W-:Y:S01]  /*3a60*/  FFMA.FTZ R9, R12, R5, R14 ;  /* 0x000000050c097223 */ /* 0x02cfe2000001000e */
[----:B0-----:R-:W-:Y:S01]  /*3a70*/  FFMA.FTZ R7, R13, R30, R15 ;  /* 0x0000001e0d077223 */ /* 0x001fe2000001000f */
[----:B------:R-:W-:-:S02]  /*3a80*/  MOV R5, R49 ;  /* 0x0000003100057202 */ /* 0x000fc40000000f00 */
[----:B------:R-:W-:Y:S01]  /*3a90*/  FMUL.FTZ R4, R9, -1.4426950216293334961 ;  /* 0xbfb8aa3b09047820 */ /* 0x000fe20000410000 */
[----:B------:R-:W-:-:S05]  /*3aa0*/  FMUL.FTZ R6, R7, -1.4426950216293334961 ;  /* 0xbfb8aa3b07067820 */ /* 0x000fca0000410000 */
[----:B------:R-:W0:Y:S01]  /*3ab0*/  MUFU.EX2 R4, R4 ;  /* 0x0000000400047308 */ /* 0x000e220000000800 */
[----:B----4-:R-:W-:-:S07]  /*3ac0*/  IMAD R24, R24, UR10, RZ ;  /* 0x0000000a18187c24 */ /* 0x010fce000f8e02ff */
[----:B------:R-:W2:Y:S01]  /*3ad0*/  MUFU.EX2 R6, R6 ;  /* 0x0000000600067308 */ /* 0x000ea20000000800 */
[----:B0-----:R-:W-:Y:S01]  /*3ae0*/  FADD.FTZ R8, R4, 1 ;  /* 0x3f80000004087421 */ /* 0x001fe20000010000 */
[----:B------:R-:W-:-:S06]  /*3af0*/  MOV R4, R50 ;  /* 0x0000003200047202 */ /* 0x000fcc0000000f00 */
[----:B------:R-:W0:Y:S01]  /*3b00*/  MUFU.RCP R8, R8 ;  /* 0x0000000800087308 */ /* 0x000e220000001000 */
[----:B------:R-:W-:-:S04]  /*3b10*/  IMAD.WIDE.U32 R4, R17, UR10, R4 ;  /* 0x0000000a11047c25 */ /* 0x000fc8000f8e0004 */
[----:B--2---:R-:W-:Y:S01]  /*3b20*/  FADD.FTZ R10, R6, 1 ;  /* 0x3f800000060a7421 */ /* 0x004fe20000010000 */
[----:B------:R-:W-:Y:S01]  /*3b30*/  IMAD R17, R17, UR11, R24 ;  /* 0x0000000b11117c24 */ /* 0x000fe2000f8e0218 */
[----:B-1----:R-:W-:-:S04]  /*3b40*/  LEA R6, P1, R4, UR12, 0x1 ;  /* 0x0000000c04067c11 */ /* 0x002fc8000f8208ff */
[----:B------:R-:W1:Y:S01]  /*3b50*/  MUFU.RCP R10, R10 ;  /* 0x0000000a000a7308 */ /* 0x000e620000001000 */
[----:B------:R-:W-:Y:S01]  /*3b60*/  IADD3 R17, PT, PT, R5, R17, RZ ;  /* 0x0000001105117210 */ /* 0x000fe20007ffe0ff */
[----:B0-----:R-:W-:Y:S01]  /*3b70*/  FMUL.FTZ R9, R9, R8 ;  /* 0x0000000809097220 */ /* 0x001fe20000410000 */
[----:B-1----:R-:W-:Y:S02]  /*3b80*/  FMUL.FTZ R16, R7, R10 ;  /* 0x0000000a07107220 */ /* 0x002fe40000410000 */
[----:B------:R-:W-:-:S03]  /*3b90*/  LEA.HI.X R7, R4, UR13, R17, 0x1, P1 ;  /* 0x0000000d04077c11 */ /* 0x000fc600088f0c11 */
[----:B------:R-:W-:-:S05]  /*3ba0*/  F2FP.BF16.F32.PACK_AB R9, R16, R9 ;  /* 0x000000091009723e */ /* 0x000fca00000010ff */
[----:B------:R4:W-:Y:S02]  /*3bb0*/  STG.E desc[UR8][R6.64], R9 ;  /* 0x0000000906007986 */ /* 0x0009e4000c101908 */
.L_x_1860:
[----:B------:R-:W-:Y:S05]  /*3bc0*/  BSYNC.RECONVERGENT B1 ;  /* 0x0000000000017941 */ /* 0x000fea0003800200 */
.L_x_1859:
[----:B------:R-:W-:Y:S04]  /*3bd0*/  BSSY.RECONVERGENT B1, `(.L_x_1861) ;  /* 0x000001e000017945 */ /* 0x000fe80003800200 */
[----:B------:R-:W-:Y:S05]  /*3be0*/  @P3 BRA `(.L_x_1862) ;  /* 0x0000000000703947 */ /* 0x000fea0003800000 */
[--C-:B------:R-:W-:Y:S01]  /*3bf0*/  FADD.FTZ R32, R32, -R20.reuse ;  /* 0x8000001420207221 */ /* 0x100fe20000010000 */
[----:B------:R-:W-:Y:S01]  /*3c00*/  FADD.FTZ R4, R33, -R20 ;  /* 0x8000001421047221 */ /* 0x000fe20000010000 */
[----:B------:R-:W0:Y:S02]  /*3c10*/  LDCU.64 UR10, c[0x0][0x3e0] ;  /* 0x00007c00ff0a77ac */ /* 0x000e240008000a00 */
[-C--:B-1----:R-:W-:Y:S01]  /*3c20*/  FMUL.FTZ R5, R32, R21.reuse ;  /* 0x0000001520057220 */ /* 0x082fe20000410000 */
[----:B0-234-:R-:W-:Y:S01]  /*3c30*/  FMUL.FTZ R6, R4, R21 ;  /* 0x0000001504067220 */ /* 0x01dfe20000410000 */
[----:B------:R-:W0:Y:S02]  /*3c40*/  LDCU.64 UR12, c[0x0][0x380] ;  /* 0x00007000ff0c77ac */ /* 0x000e240008000a00 */
[----:B-----5:R-:W-:Y:S01]  /*3c50*/  FFMA.FTZ R9, R12, R5, R14 ;  /* 0x000000050c097223 */ /* 0x020fe2000001000e */
[----:B------:R-:W-:Y:S01]  /*3c60*/  FFMA.FTZ R7, R13, R6, R15 ;  /* 0x000000060d077223 */ /* 0x000fe2000001000f */
[----:B------:R-:W-:-:S02]  /*3c70*/  MOV R5, R49 ;  /* 0x0000003100057202 */ /* 0x000fc40000000f00 */
[----:B------:R-:W-:Y:S01]  /*3c80*/  FMUL.FTZ R4, R9, -1.4426950216293334961 ;  /* 0xbfb8aa3b09047820 */ /* 0x000fe20000410000 */
[----:B------:R-:W-:-:S05]  /*3c90*/  FMUL.FTZ R6, R7, -1.4426950216293334961 ;  /* 0xbfb8aa3b07067820 */ /* 0x000fca0000410000 */
[----:B------:R-:W1:Y:S01]  /*3ca0*/  MUFU.EX2 R4, R4 ;  /* 0x0000000400047308 */ /* 0x000e620000000800 */
[----:B------:R-:W-:-:S04]  /*3cb0*/  IMAD R18, R18, UR10, RZ ;  /* 0x0000000a12127c24 */ /* 0x000fc8000f8e02ff */
[----:B------:R-:W-:-:S03]  /*3cc0*/  IMAD R11, R45, UR11, R18 ;  /* 0x0000000b2d0b7c24 */ /* 0x000fc6000f8e0212 */
[----:B------:R-:W2:Y:S01]  /*3cd0*/  MUFU.EX2 R6, R6 ;  /* 0x0000000600067308 */ /* 0x000ea20000000800 */
[----:B-1----:R-:W-:Y:S01]  /*3ce0*/  FADD.FTZ R8, R4, 1 ;  /* 0x3f80000004087421 */ /* 0x002fe20000010000 */
[----:B------:R-:W-:-:S06]  /*3cf0*/  MOV R4, R50 ;  /* 0x0000003200047202 */ /* 0x000fcc0000000f00 */
[----:B------:R-:W1:Y:S01]  /*3d00*/  MUFU.RCP R8, R8 ;  /* 0x0000000800087308 */ /* 0x000e620000001000 */
[----:B------:R-:W-:-:S04]  /*3d10*/  IMAD.WIDE.U32 R4, R45, UR10, R4 ;  /* 0x0000000a2d047c25 */ /* 0x000fc8000f8e0004 */
[----:B--2---:R-:W-:Y:S01]  /*3d20*/  FADD.FTZ R10, R6, 1 ;  /* 0x3f800000060a7421 */ /* 0x004fe20000010000 */
[----:B0-----:R-:W-:-:S05]  /*3d30*/  LEA R6, P1, R4, UR12, 0x1 ;  /* 0x0000000c04067c11 */ /* 0x001fca000f8208ff */
[----:B------:R-:W0:Y:S01]  /*3d40*/  MUFU.RCP R10, R10 ;  /* 0x0000000a000a7308 */ /* 0x000e220000001000 */
[----:B------:R-:W-:Y:S01]  /*3d50*/  IADD3 R11, PT, PT, R5, R11, RZ ;  /* 0x0000000b050b7210 */ /* 0x000fe20007ffe0ff */
[----:B-1----:R-:W-:Y:S01]  /*3d60*/  FMUL.FTZ R9, R9, R8 ;  /* 0x0000000809097220 */ /* 0x002fe20000410000 */
[----:B0-----:R-:W-:Y:S02]  /*3d70*/  FMUL.FTZ R16, R7, R10 ;  /* 0x0000000a07107220 */ /* 0x001fe40000410000 */
[----:B------:R-:W-:-:S03]  /*3d80*/  LEA.HI.X R7, R4, UR13, R11, 0x1, P1 ;  /* 0x0000000d04077c11 */ /* 0x000fc600088f0c0b */
[----:B------:R-:W-:-:S05]  /*3d90*/  F2FP.BF16.F32.PACK_AB R9, R16, R9 ;  /* 0x000000091009723e */ /* 0x000fca00000010ff */
[----:B------:R0:W-:Y:S02]  /*3da0*/  STG.E desc[UR8][R6.64], R9 ;  /* 0x0000000906007986 */ /* 0x0001e4000c101908 */
.L_x_1862:
[----:B------:R-:W-:Y:S05]  /*3db0*/  BSYNC.RECONVERGENT B1 ;  /* 0x0000000000017941 */ /* 0x000fea0003800200 */
.L_x_1861:
        /* <DEDUP_REMOVED lines=8> */
[----:B0-2345:R-:W-:Y:S01]  /*3e40*/  FFMA.FTZ R7, R12, R5, R14 ;  /* 0x000000050c077223 */ /* 0x03dfe2000001000e */
[----:B------:R-:W-:-:S03]  /*3e50*/  FFMA.FTZ R13, R13, R20, R15 ;  /* 0x000000140d0d7223 */ /* 0x000fc6000001000f */
[----:B------:R-:W-:Y:S01]  /*3e60*/  FMUL.FTZ R4, R7, -1.4426950216293334961 ;  /* 0xbfb8aa3b07047820 */ /* 0x000fe20000410000 */
[----:B------:R-:W-:-:S05]  /*3e70*/  FMUL.FTZ R5, R13, -1.4426950216293334961 ;  /* 0xbfb8aa3b0d057820 */ /* 0x000fca0000410000 */
[----:B------:R-:W0:Y:S01]  /*3e80*/  MUFU.EX2 R4, R4 ;  /* 0x0000000400047308 */ /* 0x000e220000000800 */
[----:B------:R-:W-:Y:S02]  /*3e90*/  IMAD R9, R3, UR6, RZ ;  /* 0x0000000603097c24 */ /* 0x000fe4000f8e02ff */
[----:B------:R-:W-:-:S05]  /*3ea0*/  IMAD.WIDE.U32 R48, R44, UR6, R48 ;  /* 0x000000062c307c25 */ /* 0x000fca000f8e0030 */
[----:B------:R-:W2:Y:S01]  /*3eb0*/  MUFU.EX2 R5, R5 ;  /* 0x0000000500057308 */ /* 0x000ea20000000800 */
[----:B------:R-:W-:-:S05]  /*3ec0*/  IMAD R9, R44, UR7, R9 ;  /* 0x000000072c097c24 */ /* 0x000fca000f8e0209 */
[----:B------:R-:W-:Y:S01]  /*3ed0*/  IADD3 R9, PT, PT, R49, R9, RZ ;  /* 0x0000000931097210 */ /* 0x000fe20007ffe0ff */
[----:B0-----:R-:W-:Y:S01]  /*3ee0*/  FADD.FTZ R6, R4, 1 ;  /* 0x3f80000004067421 */ /* 0x001fe20000010000 */
[----:B-1----:R-:W-:-:S05]  /*3ef0*/  LEA R4, P1, R48, UR10, 0x1 ;  /* 0x0000000a30047c11 */ /* 0x002fca000f8208ff */
[----:B------:R-:W0:Y:S01]  /*3f00*/  MUFU.RCP R6, R6 ;  /* 0x0000000600067308 */ /* 0x000e220000001000 */
[----:B--2---:R-:W-:Y:S01]  /*3f10*/  FADD.FTZ R8, R5, 1 ;  /* 0x3f80000005087421 */ /* 0x004fe20000010000 */
[----:B------:R-:W-:-:S06]  /*3f20*/  LEA.HI.X R5, R48, UR11, R9, 0x1, P1 ;  /* 0x0000000b30057c11 */ /* 0x000fcc00088f0c09 */
[----:B------:R-:W1:Y:S01]  /*3f30*/  MUFU.RCP R8, R8 ;  /* 0x0000000800087308 */ /* 0x000e620000001000 */
[----:B0-----:R-:W-:Y:S01]  /*3f40*/  FMUL.FTZ R7, R7, R6 ;  /* 0x0000000607077220 */ /* 0x001fe20000410000 */
[----:B-1----:R-:W-:-:S05]  /*3f50*/  FMUL.FTZ R10, R13, R8 ;  /* 0x000000080d0a7220 */ /* 0x002fca0000410000 */
[----:B------:R-:W-:-:S05]  /*3f60*/  F2FP.BF16.F32.PACK_AB R7, R10, R7 ;  /* 0x000000070a07723e */ /* 0x000fca00000010ff */
[----:B------:R0:W-:Y:S02]  /*3f70*/  STG.E desc[UR8][R4.64], R7 ;  /* 0x0000000704007986 */ /* 0x0001e4000c101908 */
.L_x_1848:
[----:B------:R-:W-:Y:S05]  /*3f80*/  BSYNC.RECONVERGENT B0 ;  /* 0x0000000000007941 */ /* 0x000fea0003800200 */
.L_x_1832:
[----:B------:R-:W-:Y:S02]  /*3f90*/  IADD3 R41, PT, PT, R37, R41, RZ ;  /* 0x0000002925297210 */ /* 0x000fe40007ffe0ff */
[----:B------:R-:W-:Y:S02]  /*3fa0*/  IADD3 R42, PT, PT, R42, 0x1, RZ ;  /* 0x000000012a2a7810 */ /* 0x000fe40007ffe0ff */
[----:B------:R-:W-:-:S13]  /*3fb0*/  ISETP.GE.AND P1, PT, R41, UR5, PT ;  /* 0x0000000529007c0c */ /* 0x000fda000bf26270 */
[----:B------:R-:W-:Y:S05]  /*3fc0*/  @!P1 BRA `(.L_x_1863) ;  /* 0xffffffc000949947 */ /* 0x000fea000383ffff */
[----:B------:R-:W-:Y:S05]  /*3fd0*/  EXIT ;  /* 0x000000000000794d */ /* 0x000fea0003800000 */
.L_x_1864:
        /* <DEDUP_REMOVED lines=10> */
.L_x_4389:


//--------------------- .text._Z35group_norm_nhwc_fwd_one_pass_kernelI11Bf16IOFp32WLi256ELi70ELi560EEv26Group_norm_nhwc_fwd_params --------------------------
	.section	.text._Z35group_norm_nhwc_fwd_one_pass_kernelI11Bf16IOFp32WLi256ELi70ELi560EEv26Group_norm_nhwc_fwd_params,"ax",@progbits
	.align	128
        .global         _Z35group_norm_nhwc_fwd_one_pass_kernelI11Bf16IOFp32WLi256ELi70ELi560EEv26Group_norm_nhwc_fwd_params
        .type           _Z35group_norm_nhwc_fwd_one_pass_kernelI11Bf16IOFp32WLi256ELi70ELi560EEv26Group_norm_nhwc_fwd_params,@function
        .size           _Z35group_norm_nhwc_fwd_one_pass_kernelI11Bf16IOFp32WLi256ELi70ELi560EEv26Group_norm_nhwc_fwd_params,(.L_x_4390 - _Z35group_norm_nhwc_fwd_one_pass_kernelI11Bf16IOFp32WLi256ELi70ELi560EEv26Group_norm_nhwc_fwd_params)
        .other          _Z35group_norm_nhwc_fwd_one_pass_kernelI11Bf16IOFp32WLi256ELi70ELi560EEv26Group_norm_nhwc_fwd_params,@"STO_CUDA_ENTRY STV_DEFAULT"
_Z35group_norm_nhwc_fwd_one_pass_kernelI11Bf16IOFp32WLi256ELi70ELi560EEv26Group_norm_nhwc_fwd_params:
.text._Z35group_norm_nhwc_fwd_one_pass_kernelI11Bf16IOFp32WLi256ELi70ELi560EEv26Group_norm_nhwc_fwd_params:
        /* <DEDUP_REMOVED lines=15> */
[----:B----4-:R-:W-:Y:S02]  /*00f0*/  ISETP.NE.U32.AND P1, PT, RZ, UR6, PT ;  /* 0x00000006ff007c0c */ /* 0x010fe4000bf25070 */
[----:B0-----:R-:W-:-:S02]  /*0100*/  LOP3.LUT R0, R66, 0xffff, RZ, 0xc0, !PT ;  /* 0x0000ffff42007812 */ /* 0x001fc400078ec0ff */
[----:B---3--:R-:W-:-:S03]  /*0110*/  LOP3.LUT P0, RZ, R66, R65, RZ, 0xfc, !PT ;  /* 0x0000004142ff7212 */ /* 0x008fc6000780fcff */
[----:B------:R-:W-:Y:S01]  /*0120*/  IMAD R0, R0, 0x751, RZ ;  /* 0x0000075100007824 */ /* 0x000fe200078e02ff */
[----:B------:R-:W-:Y:S01]  /*0130*/  ISETP.NE.AND.EX P0, PT, RZ, UR7, !P0, P1 ;  /* 0x00000007ff007c0c */ /* 0x000fe2000c705310 */
[----:B------:R-:W0:Y:S03]  /*0140*/  LDCU.64 UR6, c[0x0][0x358] ;  /* 0x00006b00ff0677ac */ /* 0x000e260008000a00 */
[----:B------:R-:W-:-:S04]  /*0150*/  SHF.R.U32.HI R85, RZ, 0x10, R0 ;  /* 0x00000010ff557819 */ /* 0x000fc80000011600 */
[----:B------:R-:W-:Y:S01]  /*0160*/  PRMT R3, R85, 0x9910, RZ ;  /* 0x0000991055037816 */ /* 0x000fe200000000ff */
[----:B-1----:R-:W-:-:S04]  /*0170*/  IMAD R71, R65, UR4, R85 ;  /* 0x0000000441477c24 */ /* 0x002fc8000f8e0255 */
[----:B------:R-:W-:Y:S01]  /*0180*/  IMAD R3, R3, 0x23, RZ ;  /* 0x0000002303037824 */ /* 0x000fe200078e02ff */
[C---:B------:R-:W-:Y:S02]  /*0190*/  IADD3 R84, PT, PT, R71.reuse, 0x10, RZ ;  /* 0x0000001047547810 */ /* 0x040fe40007ffe0ff */
[C---:B------:R-:W-:Y:S02]  /*01a0*/  IADD3 R83, PT, PT, R71.reuse, 0x20, RZ ;  /* 0x0000002047537810 */ /* 0x040fe40007ffe0ff */
[----:B------:R-:W-:Y:S02]  /*01b0*/  IADD3 R9, PT, PT, RZ, -R3, RZ ;  /* 0x80000003ff097210 */ /* 0x000fe40007ffe0ff */
[----:B------:R-:W-:Y:S02]  /*01c0*/  IADD3 R82, PT, PT, R71, 0x30, RZ ;  /* 0x0000003047527810 */ /* 0x000fe40007ffe0ff */
[----:B------:R-:W-:Y:S02]  /*01d0*/  PRMT R9, R9, 0x7710, RZ ;  /* 0x0000771009097816 */ /* 0x000fe400000000ff */
[----:B------:R-:W-:-:S02]  /*01e0*/  IADD3 R81, PT, PT, R71, 0x40, RZ ;  /* 0x0000004047517810 */ /* 0x000fc40007ffe0ff */
[C---:B------:R-:W-:Y:S02]  /*01f0*/  IADD3 R80, PT, PT, R71.reuse, 0x50, RZ ;  /* 0x0000005047507810 */ /* 0x040fe40007ffe0ff */
[C---:B------:R-:W-:Y:S02]  /*0200*/  IADD3 R79, PT, PT, R71.reuse, 0x60, RZ ;  /* 0x00000060474f7810 */ /* 0x040fe40007ffe0ff */
[C---:B------:R-:W-:Y:S02]  /*0210*/  IADD3 R78, PT, PT, R71.reuse, 0x70, RZ ;  /* 0x00000070474e7810 */ /* 0x040fe40007ffe0ff */
[C---:B------:R-:W-:Y:S02]  /*0220*/  IADD3 R77, PT, PT, R71.reuse, 0x80, RZ ;  /* 0x00000080474d7810 */ /* 0x040fe40007ffe0ff */
[C---:B------:R-:W-:Y:S02]  /*0230*/  IADD3 R76, PT, PT, R71.reuse, 0x90, RZ ;  /* 0x00000090474c7810 */ /* 0x040fe40007ffe0ff */
[----:B------:R-:W-:-:S02]  /*0240*/  IADD3 R75, PT, PT, R71, 0xa0, RZ ;  /* 0x000000a0474b7810 */ /* 0x000fc40007ffe0ff */
[C---:B------:R-:W-:Y:S02]  /*0250*/  IADD3 R74, PT, PT, R71.reuse, 0xb0, RZ ;  /* 0x000000b0474a7810 */ /* 0x040fe40007ffe0ff */
[C---:B------:R-:W-:Y:S02]  /*0260*/  IADD3 R73, PT, PT, R71.reuse, 0xc0, RZ ;  /* 0x000000c047497810 */ /* 0x040fe40007ffe0ff */
[C---:B------:R-:W-:Y:S02]  /*0270*/  IADD3 R72, PT, PT, R71.reuse, 0xd0, RZ ;  /* 0x000000d047487810 */ /* 0x040fe40007ffe0ff */
[----:B------:R-:W-:Y:S02]  /*0280*/  IADD3 R71, PT, PT, R71, 0xe0, RZ ;  /* 0x000000e047477810 */ /* 0x000fe40007ffe0ff */
[----:B------:R-:W-:Y:S02]  /*0290*/  IADD3 R70, PT, PT, R9, R66, RZ ;  /* 0x0000004209467210 */ /* 0x000fe40007ffe0ff */
[----:B------:R-:W-:-:S02]  /*02a0*/  SHF.R.S32.HI R62, RZ, 0x1f, R84 ;  /* 0x0000001fff3e7819 */ /* 0x000fc40000011454 */
[----:B------:R-:W-:Y:S02]  /*02b0*/  SHF.R.S32.HI R61, RZ, 0x1f, R83 ;  /* 0x0000001fff3d7819 */ /* 0x000fe40000011453 */
[----:B------:R-:W-:Y:S02]  /*02c0*/  SHF.R.S32.HI R60, RZ, 0x1f, R82 ;  /* 0x0000001fff3c7819 */ /* 0x000fe40000011452 */
[----:B------:R-:W-:Y:S02]  /*02d0*/  SHF.R.S32.HI R0, RZ, 0x1f, R81 ;  /* 0x0000001fff007819 */ /* 0x000fe40000011451 */
[----:B------:R-:W-:Y:S02]  /*02e0*/  SHF.R.S32.HI R2, RZ, 0x1f, R80 ;  /* 0x0000001fff027819 */ /* 0x000fe40000011450 */
[----:B------:R-:W-:Y:S02]  /*02f0*/  SHF.R.S32.HI R3, RZ, 0x1f, R79 ;  /* 0x0000001fff037819 */ /* 0x000fe4000001144f */
        /* <DEDUP_REMOVED lines=8> */
[----:B0-2---:R-:W-:-:S07]  /*0380*/  SHF.L.U32 R70, R70, 0x1, RZ ;  /* 0x0000000146467819 */ /* 0x005fce00000006ff */
.L_x_1938:
[----:B0----5:R-:W0:Y:S01]  /*0390*/  LDC R21, c[0x0][0x3f8] ;  /* 0x0000fe00ff157b82 */ /* 0x021e220000000800 */
[----:B-1----:R-:W1:Y:S01]  /*03a0*/  LDCU UR8, c[0x0][0x404] ;  /* 0x00008080ff0877ac */ /* 0x002e620008000800 */
[----:B------:R-:W-:Y:S01]  /*03b0*/  LOP3.LUT R89, R70, 0xffff, RZ, 0xc0, !PT ;  /* 0x0000ffff46597812 */ /* 0x000fe200078ec0ff */
[----:B------:R-:W2:Y:S01]  /*03c0*/  LDCU.64 UR4, c[0x0][0x3e8] ;  /* 0x00007d00ff0477ac */ /* 0x000ea20008000a00 */
[----:B-1----:R-:W-:Y:S01]  /*03d0*/  IMAD R28, R65, UR8, R85 ;  /* 0x00000008411c7c24 */ /* 0x002fe2000f8e0255 */
[----:B------:R-:W1:Y:S01]  /*03e0*/  LDCU.64 UR8, c[0x0][0x3f0] ;  /* 0x00007e00ff0877ac */ /* 0x000e620008000a00 */
[----:B--2---:R-:W-:Y:S02]  /*03f0*/  ISETP.GE.U32.AND P4, PT, R81, UR4, PT ;  /* 0x0000000451007c0c */ /* 0x004fe4000bf86070 */
[----:B0--34-:R-:W-:Y:S02]  /*0400*/  IABS R15, R21 ;  /* 0x00000015000f7213 */ /* 0x019fe40000000000 */
[----:B------:R-:W-:-:S02]  /*0410*/  ISETP.GE.U32.AND P5, PT, R28, UR4, PT ;  /* 0x000000041c007c0c */ /* 0x000fc4000bfa6070 */
[----:B------:R-:W0:Y:S01]  /*0420*/  I2F.RP R14, R15 ;  /* 0x0000000f000e7306 */ /* 0x000e220000209400 */
[----:B------:R-:W-:Y:S02]  /*0430*/  SHF.R.S32.HI R19, RZ, 0x1f, R28 ;  /* 0x0000001fff137819 */ /* 0x000fe4000001141c */
[----:B------:R-:W-:Y:S02]  /*0440*/  ISETP.GE.AND.EX P4, PT, R0, UR5, PT, P4 ;  /* 0x0000000500007c0c */ /* 0x000fe4000bf86340 */
[----:B------:R-:W-:-:S03]  /*0450*/  ISETP.GE.AND.EX P5, PT, R19, UR5, PT, P5 ;  /* 0x0000000513007c0c */ /* 0x000fc6000bfa6350 */
[----:B0-----:R-:W0:Y:S10]  /*0460*/  MUFU.RCP R14, R14 ;  /* 0x0000000e000e7308 */ /* 0x001e340000001000 */
[----:B------:R-:W2:Y:S01]  /*0470*/  @!P5 LDC.64 R24, c[0x0][0x3e0] ;  /* 0x0000f800ff18db82 */ /* 0x000ea20000000a00 */
[----:B0-----:R-:W-:-:S04]  /*0480*/  IADD3 R12, PT, PT, R14, 0xffffffe, RZ ;  /* 0x0ffffffe0e0c7810 */ /* 0x001fc80007ffe0ff */
[----:B------:R0:W3:Y:S01]  /*0490*/  F2I.FTZ.U32.TRUNC.NTZ R13, R12 ;  /* 0x0000000c000d7305 */ /* 0x0000e2000021f000 */
[----:B--2---:R-:W-:Y:S01]  /*04a0*/  @!P5 IMAD R19, R19, R24, RZ ;  /* 0x000000181313d224 */ /* 0x004fe200078e02ff */
[----:B0-----:R-:W-:-:S03]  /*04b0*/  MOV R12, RZ ;  /* 0x000000ff000c7202 */ /* 0x001fc60000000f00 */
[----:B------:R-:W-:Y:S01]  /*04c0*/  @!P5 IMAD R19, R28, R25, R19 ;  /* 0x000000191c13d224 */ /* 0x000fe200078e0213 */
[----:B---3--:R-:W-:-:S05]  /*04d0*/  IADD3 R16, PT, PT, RZ, -R13, RZ ;  /* 0x8000000dff107210 */ /* 0x008fca0007ffe0ff */
        /* <DEDUP_REMOVED lines=8> */
[----:B------:R-:W0:Y:S03]  /*0560*/  @!P5 LDC.64 R16, c[0x0][0x390] ;  /* 0x0000e400ff10db82 */ /* 0x000e260000000a00 */
[----:B------:R-:W-:-:S13]  /*0570*/  ISETP.GT.U32.AND P2, PT, R15, R14, PT ;  /* 0x0000000e0f00720c */ /* 0x000fda0003f44070 */
[-C--:B------:R-:W-:Y:S02]  /*0580*/  @!P2 IADD3 R14, PT, PT, R14, -R15.reuse, RZ ;  /* 0x8000000f0e0ea210 */ /* 0x080fe40007ffe0ff */
[----:B------:R-:W-:Y:S02]  /*0590*/  @!P2 IADD3 R13, PT, PT, R13, 0x1, RZ ;  /* 0x000000010d0da810 */ /* 0x000fe40007ffe0ff */
[----:B------:R-:W-:Y:S02]  /*05a0*/  ISETP.GE.U32.AND P1, PT, R14, R15, PT ;  /* 0x0000000f0e00720c */ /* 0x000fe40003f26070 */
[----:B------:R-:W-:-:S11]  /*05b0*/  ISETP.NE.AND P2, PT, R21, RZ, PT ;  /* 0x000000ff1500720c */ /* 0x000fd60003f45270 */
[----:B------:R-:W-:Y:S02]  /*05c0*/  @P1 IADD3 R13, PT, PT, R13, 0x1, RZ ;  /* 0x000000010d0d1810 */ /* 0x000fe40007ffe0ff */
[----:B------:R-:W-:Y:S02]  /*05d0*/  ISETP.GE.U32.AND P1, PT, R83, UR4, PT ;  /* 0x0000000453007c0c */ /* 0x000fe4000bf26070 */
[----:B------:R-:W-:Y:S02]  /*05e0*/  @!P3 IADD3 R13, PT, PT, -R13, RZ, RZ ;  /* 0x000000ff0d0db210 */ /* 0x000fe40007ffe1ff */
[----:B------:R-:W-:Y:S02]  /*05f0*/  @!P2 LOP3.LUT R13, RZ, R21, RZ, 0x33, !PT ;  /* 0x00000015ff0da212 */ /* 0x000fe400078e33ff */
[----:B------:R-:W-:Y:S02]  /*0600*/  ISETP.GE.U32.AND P3, PT, R84, UR4, PT ;  /* 0x0000000454007c0c */ /* 0x000fe4000bf66070 */
[----:B------:R-:W-:-:S02]  /*0610*/  IADD3 R15, PT, PT, -R13, RZ, RZ ;  /* 0x000000ff0d0f7210 */ /* 0x000fc40007ffe1ff */
[----:B------:R-:W-:Y:S02]  /*0620*/  ISETP.GE.AND.EX P3, PT, R62, UR5, PT, P3 ;  /* 0x000000053e007c0c */ /* 0x000fe4000bf66330 */
[----:B------:R-:W-:Y:S01]  /*0630*/  SHF.R.S32.HI R12, RZ, 0x1f, R13 ;  /* 0x0000001fff0c7819 */ /* 0x000fe2000001140d */
[----:B------:R-:W-:Y:S01]  /*0640*/  IMAD R86, R21, R15, R68 ;  /* 0x0000000f15567224 */ /* 0x000fe200078e0244 */
[----:B------:R-:W-:-:S03]  /*0650*/  ISETP.GE.AND.EX P1, PT, R61, UR5, PT, P1 ;  /* 0x000000053d007c0c */ /* 0x000fc6000bf26310 */
[----:B------:R-:W-:Y:S02]  /*0660*/  IMAD R86, R86, 0x46, RZ ;  /* 0x0000004656567824 */ /* 0x000fe400078e02ff */
[----:B-1----:R-:W-:-:S03]  /*0670*/  IMAD R12, R12, UR8, RZ ;  /* 0x000000080c0c7c24 */ /* 0x002fc6000f8e02ff */
[C---:B------:R-:W-:Y:S01]  /*0680*/  IADD3 R88, P2, PT, R86.reuse, R89, RZ ;  /* 0x0000005956587210 */ /* 0x040fe20007f5e0ff */
[----:B------:R-:W1:Y:S01]  /*0690*/  @!P3 LDC.64 R14, c[0x0][0x3e0] ;  /* 0x0000f800ff0ebb82 */ /* 0x000e620000000a00 */
[C---:B------:R-:W-:Y:S02]  /*06a0*/  IMAD R91, R13.reuse, UR9, R12 ;  /* 0x000000090d5b7c24 */ /* 0x040fe4000f8e020c */
[----:B------:R-:W-:Y:S02]  /*06b0*/  LEA.HI.X.SX32 R89, R86, RZ, 0x1, P2 ;  /* 0x000000ff56597211 */ /* 0x000fe400010f0eff */
[----:B------:R-:W-:Y:S01]  /*06c0*/  ISETP.GE.U32.AND P2, PT, R82, UR4, PT ;  /* 0x0000000452007c0c */ /* 0x000fe2000bf46070 */
[----:B------:R-:W-:Y:S02]  /*06d0*/  IMAD.WIDE.U32 R88, R13, UR8, R88 ;  /* 0x000000080d587c25 */ /* 0x000fe4000f8e0058 */
[----:B------:R-:W2:Y:S01]  /*06e0*/  @!P3 LDC.64 R20, c[0x0][0x390] ;  /* 0x0000e400ff14bb82 */ /* 0x000ea20000000a00 */
[----:B------:R-:W-:-:S02]  /*06f0*/  ISETP.GE.AND.EX P2, PT, R60, UR5, PT, P2 ;  /* 0x000000053c007c0c */ /* 0x000fc4000bf46320 */
[----:B------:R-:W-:Y:S02]  /*0700*/  IADD3 R91, PT, PT, R89, R91, RZ ;  /* 0x0000005b595b7210 */ /* 0x000fe40007ffe0ff */
[----:B------:R-:W-:-:S03]  /*0710*/  @!P5 MOV R90, R88 ;  /* 0x00000058005ad202 */ /* 0x000fc60000000f00 */
[----:B------:R-:W3:Y:S01]  /*0720*/  @!P1 LDC.64 R12, c[0x0][0x3e0] ;  /* 0x0000f800ff0c9b82 */ /* 0x000ee20000000a00 */
[----:B------:R-:W-:Y:S01]  /*0730*/  @!P3 MOV R26, R88 ;  /* 0x00000058001ab202 */ /* 0x000fe20000000f00 */
[----:B------:R-:W-:Y:S01]  /*0740*/  @!P5 IMAD.WIDE.U32 R24, R28, R24, R90 ;  /* 0x000000181c18d225 */ /* 0x000fe200078e005a */
[----:B------:R-:W-:Y:S02]  /*0750*/  @!P3 MOV R27, R91 ;  /* 0x0000005b001bb202 */ /* 0x000fe40000000f00 */
[----:B0-----:R-:W-:Y:S01]  /*0760*/  @!P5 LEA R18, P6, R24, R16, 0x1 ;  /* 0x000000101812d211 */ /* 0x001fe200078c08ff */
[-C--:B-1----:R-:W-:Y:S01]  /*0770*/  @!P3 IMAD R16, R62, R14.reuse, RZ ;  /* 0x0000000e3e10b224 */ /* 0x082fe200078e02ff */
[----:B------:R-:W-:Y:S01]  /*0780*/  @!P5 IADD3 R19, PT, PT, R25, R19, RZ ;  /* 0x000000131913d210 */ /* 0x000fe20007ffe0ff */
[----:B------:R-:W0:Y:S01]  /*0790*/  @!P2 LDC.64 R22, c[0x0][0x3e0] ;  /* 0x0000f800ff16ab82 */ /* 0x000e220000000a00 */
[----:B------:R-:W-:Y:S02]  /*07a0*/  @!P3 IMAD.WIDE.U32 R26, R84, R14, R26 ;  /* 0x0000000e541ab225 */ /* 0x000fe400078e001a */
[----:B------:R-:W-:-:S02]  /*07b0*/  @!P5 LEA.HI.X R19, R24, R17, R19, 0x1, P6 ;  /* 0x000000111813d211 */ /* 0x000fc400030f0c13 */
[----:B------:R-:W-:Y:S01]  /*07c0*/  @!P3 IMAD R15, R84, R15, R16 ;  /* 0x0000000f540fb224 */ /* 0x000fe200078e0210 */
[----:B------:R-:W-:Y:S02]  /*07d0*/  MOV R24, RZ ;  /* 0x000000ff00187202 */ /* 0x000fe40000000f00 */
[----:B------:R-:W1:Y:S01]  /*07e0*/  @!P1 LDC.64 R16, c[0x0][0x390] ;  /* 0x0000e400ff109b82 */ /* 0x000e620000000a00 */
[----:B--2---:R-:W-:Y:S02]  /*07f0*/  @!P3 LEA R20, P6, R26, R20, 0x1 ;  /* 0x000000141a14b211 */ /* 0x004fe400078c08ff */
[----:B------:R-:W-:Y:S01]  /*0800*/  @!P3 IADD3 R25, PT, PT, R27, R15, RZ ;  /* 0x0000000f1b19b210 */ /* 0x000fe20007ffe0ff */
[----:B------:R2:W4:Y:S01]  /*0810*/  @!P5 LDG.E R24, desc[UR6][R18.64] ;  /* 0x000000061218d981 */ /* 0x000522000c1e1900 */
[----:B------:R-:W-:Y:S01]  /*0820*/  ISETP.GE.U32.AND P5, PT, R80, UR4, PT ;  /* 0x0000000450007c0c */ /* 0x000fe2000bfa6070 */
[----:B---3--:R-:W-:Y:S01]  /*0830*/  @!P1 IMAD R30, R61, R12, RZ ;  /* 0x0000000c3d1e9224 */ /* 0x008fe200078e02ff */
[----:B------:R-:W-:Y:S01]  /*0840*/  @!P3 LEA.HI.X R21, R26, R21, R25, 0x1, P6 ;  /* 0x000000151a15b211 */ /* 0x000fe200030f0c19 */
[----:B------:R-:W3:Y:S01]  /*0850*/  @!P4 LDC.64 R14, c[0x0][0x3e0] ;  /* 0x0000f800ff0ecb82 */ /* 0x000ee20000000a00 */
[----:B------:R-:W-:Y:S01]  /*0860*/  ISETP.GE.AND.EX P5, PT, R2, UR5, PT, P5 ;  /* 0x0000000502007c0c */ /* 0x000fe2000bfa6350 */
[----:B------:R-:W-:Y:S01]  /*0870*/  @!P1 IMAD R13, R83, R13, R30 ;  /* 0x0000000d530d9224 */ /* 0x000fe200078e021e */
[----:B------:R-:W-:-:S02]  /*0880*/  @!P1 MOV R26, R88 ;  /* 0x00000058001a9202 */ /* 0x000fc40000000f00 */
[----:B------:R-:W-:-:S03]  /*0890*/  @!P1 MOV R27, R91 ;  /* 0x0000005b001b9202 */ /* 0x000fc60000000f00 */
[----:B--2---:R-:W2:Y:S01]  /*08a0*/  @!P2 LDC.64 R18, c[0x0][0x390] ;  /* 0x0000e400ff12ab82 */ /* 0x004ea20000000a00 */
[----:B------:R-:W-:Y:S01]  /*08b0*/  @!P2 MOV R30, R88 ;  /* 0x00000058001ea202 */ /* 0x000fe20000000f00 */
[----:B------:R-:W-:Y:S01]  /*08c0*/  @!P1 IMAD.WIDE.U32 R26, R83, R12, R26 ;  /* 0x0000000c531a9225 */ /* 0x000fe200078e001a */
[----:B------:R-:W-:Y:S02]  /*08d0*/  @!P2 MOV R31, R91 ;  /* 0x0000005b001fa202 */ /* 0x000fe40000000f00 */
[----:B------:R-:W-:Y:S01]  /*08e0*/  MOV R25, RZ ;  /* 0x000000ff00197202 */ /* 0x000fe20000000f00 */
[-C--:B0-----:R-:W-:Y:S02]  /*08f0*/  @!P2 IMAD R29, R60, R22.reuse, RZ ;  /* 0x000000163c1da224 */ /* 0x081fe400078e02ff */
[----:B------:R-:W-:Y:S01]  /*0900*/  @!P2 IMAD.WIDE.U32 R30, R82, R22, R30 ;  /* 0x00000016521ea225 */ /* 0x000fe200078e001e */
[----:B------:R-:W-:Y:S02]  /*0910*/  @!P1 IADD3 R22, PT, PT, R27, R13, RZ ;  /* 0x0000000d1b169210 */ /* 0x000fe40007ffe0ff */
[----:B-1----:R-:W-:Y:S01]  /*0920*/  @!P1 LEA R16, P6, R26, R16, 0x1 ;  /* 0x000000101a109211 */ /* 0x002fe200078c08ff */
[----:B------:R0:W5:Y:S01]  /*0930*/  @!P3 LDG.E R25, desc[UR6][R20.64] ;  /* 0x000000061419b981 */ /* 0x000162000c1e1900 */
[----:B------:R-:W1:Y:S01]  /*0940*/  @!P4 LDC.64 R12, c[0x0][0x390] ;  /* 0x0000e400ff0ccb82 */ /* 0x000e620000000a00 */
[----:B------:R-:W-:Y:S01]  /*0950*/  ISETP.GE.U32.AND P3, PT, R79, UR4, PT ;  /* 0x000000044f007c0c */ /* 0x000fe2000bf66070 */
[----:B------:R-:W-:Y:S01]  /*0960*/  @!P2 IMAD R23, R82, R23, R29 ;  /* 0x000000175217a224 */ /* 0x000fe200078e021d */
[----:B------:R-:W-:-:S02]  /*0970*/  @!P1 LEA.HI.X R17, R26, R17, R22, 0x1, P6 ;  /* 0x000000111a119211 */ /* 0x000fc400030f0c16 */
[----:B------:R-:W-:Y:S02]  /*0980*/  CS2R R26, SRZ ;  /* 0x00000000001a7805 */ /* 0x000fe4000001ff00 */
[----:B------:R-:W-:Y:S02]  /*0990*/  ISETP.GE.AND.EX P3, PT, R3, UR5, PT, P3 ;  /* 0x0000000503007c0c */ /* 0x000fe4000bf66330 */
[----:B------:R-:W-:Y:S01]  /*09a0*/  @!P2 IADD3 R23, PT, PT, R31, R23, RZ ;  /* 0x000000171f17a210 */ /* 0x000fe20007ffe0ff */
[----:B0-----:R-:W0:Y:S01]  /*09b0*/  @!P5 LDC.64 R20, c[0x0][0x3e0] ;  /* 0x0000f800ff14db82 */ /* 0x001e220000000a00 */
[----:B------:R3:W5:Y:S01]  /*09c0*/  @!P1 LDG.E R26, desc[UR6][R16.64] ;  /* 0x00000006101a9981 */ /* 0x000762000c1e1900 */
[----:B--2---:R-:W-:Y:S01]  /*09d0*/  @!P2 LEA R22, P6, R30, R18, 0x1 ;  /* 0x000000121e16a211 */ /* 0x004fe200078c08ff */
[----:B---3--:R-:W-:-:S04]  /*09e0*/  @!P4 IMAD R18, R0, R14, RZ ;  /* 0x0000000e0012c224 */ /* 0x008fc800078e02ff */
[C---:B------:R-:W-:Y:S01]  /*09f0*/  @!P4 IMAD R29, R81.reuse, R15, R18 ;  /* 0x0000000f511dc224 */ /* 0x040fe200078e0212 */
[----:B------:R-:W-:Y:S02]  /*0a00*/  @!P4 MOV R16, R88 ;  /* 0x000000580010c202 */ /* 0x000fe40000000f00 */
[----:B------:R-:W-:Y:S02]  /*0a10*/  @!P4 MOV R17, R91 ;  /* 0x0000005b0011c202 */ /* 0x000fe40000000f00 */
[----:B------:R-:W-:Y:S02]  /*0a20*/  @!P2 LEA.HI.X R23, R30, R19, R23, 0x1, P6 ;  /* 0x000000131e17a211 */ /* 0x000fe400030f0c17 */
[----:B------:R-:W2:Y:S01]  /*0a30*/  @!P3 LDC.64 R18, c[0x0][0x3e0] ;  /* 0x0000f800ff12bb82 */ /* 0x000ea20000000a00 */
[----:B------:R-:W-:Y:S01]  /*0a40*/  @!P4 IMAD.WIDE.U32 R14, R81, R14, R16 ;  /* 0x0000000e510ec225 */ /* 0x000fe200078e0010 */
[----:B------:R-:W-:Y:S01]  /*0a50*/  ISETP.GE.U32.AND P6, PT, R77, UR4, PT ;  /* 0x000000044d007c0c */ /* 0x000fe2000bfc6070 */
[----:B------:R1:W3:Y:S05]  /*0a60*/  @!P2 LDG.E R27, desc[UR6][R22.64] ;  /* 0x00000006161ba981 */ /* 0x0002ea000c1e1900 */
[----:B------:R-:W2:Y:S01]  /*0a70*/  @!P5 LDC.64 R16, c[0x0][0x390] ;  /* 0x0000e400ff10db82 */ /* 0x000ea20000000a00 */
[----:B------:R-:W-:-:S02]  /*0a80*/  ISETP.GE.U32.AND P1, PT, R78, UR4, PT ;  /* 0x000000044e007c0c */ /* 0x000fc4000bf26070 */
[----:B------:R-:W-:Y:S02]  /*0a90*/  ISETP.GE.AND.EX P2, PT, R5, UR5, PT, P6 ;  /* 0x0000000505007c0c */ /* 0x000fe4000bf46360 */
[----:B-1----:R-:W-:Y:S01]  /*0aa0*/  @!P4 LEA R22, P6, R14, R12, 0x1 ;  /* 0x0000000c0e16c211 */ /* 0x002fe200078c08ff */
[----:B0-----:R-:W-:Y:S01]  /*0ab0*/  @!P5 IMAD R12, R2, R20, RZ ;  /* 0x00000014020cd224 */ /* 0x001fe200078e02ff */
[----:B------:R-:W-:Y:S02]  /*0ac0*/  ISETP.GE.AND.EX P1, PT, R4, UR5, PT, P1 ;  /* 0x0000000504007c0c */ /* 0x000fe4000bf26310 */
[----:B------:R-:W-:Y:S01]  /*0ad0*/  @!P4 IADD3 R15, PT, PT, R15, R29, RZ ;  /* 0x0000001d0f0fc210 */ /* 0x000fe20007ffe0ff */
[----:B------:R-:W-:Y:S01]  /*0ae0*/  @!P5 IMAD R21, R80, R21, R12 ;  /* 0x000000155015d224 */ /* 0x000fe200078e020c */
[----:B------:R-:W-:Y:S02]  /*0af0*/  @!P5 MOV R30, R88 ;  /* 0x00000058001ed202 */ /* 0x000fe40000000f00 */
[----:B------:R-:W-:-:S02]  /*0b00*/  @!P4 LEA.HI.X R23, R14, R13, R15, 0x1, P6 ;  /* 0x0000000d0e17c211 */ /* 0x000fc400030f0c0f */
[----:B------:R-:W-:Y:S01]  /*0b10*/  @!P5 MOV R31, R91 ;  /* 0x0000005b001fd202 */ /* 0x000fe20000000f00 */
[----:B------:R-:W0:Y:S01]  /*0b20*/  @!P3 LDC.64 R12, c[0x0][0x390] ;  /* 0x0000e400ff0cbb82 */ /* 0x000e220000000a00 */
[----:B------:R-:W-:Y:S01]  /*0b30*/  MOV R37, RZ ;  /* 0x000000ff00257202 */ /* 0x000fe20000000f00 */
[----:B------:R-:W-:-:S05]  /*0b40*/  @!P5 IMAD.WIDE.U32 R30, R80, R20, R30 ;  /* 0x00000014501ed225 */ /* 0x000fca00078e001e */
[----:B------:R1:W3:Y:S01]  /*0b50*/  @!P4 LDG.E R37, desc[UR6][R22.64] ;  /* 0x000000061625c981 */ /* 0x0002e2000c1e1900 */
[----:B------:R-:W0:Y:S01]  /*0b60*/  @!P1 LDC.64 R14, c[0x0][0x3e0] ;  /* 0x0000f800ff0e9b82 */ /* 0x000e220000000a00 */
[----:B------:R-:W-:Y:S02]  /*0b70*/  @!P5 IADD3 R21, PT, PT, R31, R21, RZ ;  /* 0x000000151f15d210 */ /* 0x000fe40007ffe0ff */
[----:B--2---:R-:W-:Y:S02]  /*0b80*/  @!P5 LEA R20, P6, R30, R16, 0x1 ;  /* 0x000000101e14d211 */ /* 0x004fe400078c08ff */
[----:B------:R-:W-:Y:S01]  /*0b90*/  ISETP.GE.U32.AND P4, PT, R76, UR4, PT ;  /* 0x000000044c007c0c */ /* 0x000fe2000bf86070 */
[----:B------:R-:W-:Y:S02]  /*0ba0*/  @!P3 IMAD R16, R3, R18, RZ ;  /* 0x000000120310b224 */ /* 0x000fe400078e02ff */
[----:B-1----:R-:W1:Y:S01]  /*0bb0*/  @!P2 LDC.64 R22, c[0x0][0x3e0] ;  /* 0x0000f800ff16ab82 */ /* 0x002e620000000a00 */
[----:B------:R-:W-:-:S02]  /*0bc0*/  @!P5 LEA.HI.X R21, R30, R17, R21, 0x1, P6 ;  /* 0x000000111e15d211 */ /* 0x000fc400030f0c15 */
[----:B------:R-:W-:Y:S02]  /*0bd0*/  ISETP.GE.AND.EX P4, PT, R6, UR5, PT, P4 ;  /* 0x0000000506007c0c */ /* 0x000fe4000bf86340 */
[----:B------:R-:W-:Y:S02]  /*0be0*/  @!P3 MOV R30, R88 ;  /* 0x00000058001eb202 */ /* 0x000fe40000000f00 */
[----:B------:R-:W-:Y:S01]  /*0bf0*/  @!P3 MOV R31, R91 ;  /* 0x0000005b001fb202 */ /* 0x000fe20000000f00 */
[C---:B------:R-:W-:Y:S01]  /*0c00*/  @!P3 IMAD R29, R79.reuse, R19, R16 ;  /* 0x000000134f1db224 */ /* 0x040fe200078e0210 */
[----:B------:R-:W-:Y:S01]  /*0c10*/  MOV R39, RZ ;  /* 0x000000ff00277202 */ /* 0x000fe20000000f00 */
[----:B------:R-:W2:Y:S01]  /*0c20*/  @!P1 LDC.64 R16, c[0x0][0x390] ;  /* 0x0000e400ff109b82 */ /* 0x000ea20000000a00 */
[----:B------:R-:W-:-:S04]  /*0c30*/  @!P3 IMAD.WIDE.U32 R30, R79, R18, R30 ;  /* 0x000000124f1eb225 */ /* 0x000fc800078e001e */
[----:B------:R0:W3:Y:S01]  /*0c40*/  @!P5 LDG.E R39, desc[UR6][R20.64] ;  /* 0x000000061427d981 */ /* 0x0000e2000c1e1900 */
[----:B------:R-:W-:Y:S02]  /*0c50*/  ISETP.GE.U32.AND P5, PT, R75, UR4, PT ;  /* 0x000000044b007c0c */ /* 0x000fe4000bfa6070 */
[----:B------:R-:W2:Y:S01]  /*0c60*/  @!P2 LDC.64 R18, c[0x0][0x390] ;  /* 0x0000e400ff12ab82 */ /* 0x000ea20000000a00 */
[----:B------:R-:W-:Y:S02]  /*0c70*/  @!P3 IADD3 R29, PT, PT, R31, R29, RZ ;  /* 0x0000001d1f1db210 */ /* 0x000fe40007ffe0ff */
[----:B0-----:R-:W-:Y:S02]  /*0c80*/  @!P3 LEA R12, P6, R30, R12, 0x1 ;  /* 0x0000000c1e0cb211 */ /* 0x001fe400078c08ff */
[----:B------:R-:W-:-:S03]  /*0c90*/  MOV R41, RZ ;  /* 0x000000ff00297202 */ /* 0x000fc60000000f00 */
[----:B------:R-:W0:Y:S01]  /*0ca0*/  @!P4 LDC.64 R20, c[0x0][0x3e0] ;  /* 0x0000f800ff14cb82 */ /* 0x000e220000000a00 */
[----:B------:R-:W-:Y:S02]  /*0cb0*/  @!P3 LEA.HI.X R13, R30, R13, R29, 0x1, P6 ;  /* 0x0000000d1e0db211 */ /* 0x000fe400030f0c1d */
[----:B------:R-:W-:Y:S01]  /*0cc0*/  ISETP.GE.AND.EX P5, PT, R7, UR5, PT, P5 ;  /* 0x0000000507007c0c */ /* 0x000fe2000bfa6350 */
[----:B------:R-:W-:Y:S01]  /*0cd0*/  @!P1 IMAD R31, R4, R14, RZ ;  /* 0x0000000e041f9224 */ /* 0x000fe200078e02ff */
[----:B------:R-:W-:Y:S01]  /*0ce0*/  @!P1 MOV R32, R88 ;  /* 0x0000005800209202 */ /* 0x000fe20000000f00 */
[----:B------:R1:W3:Y:S01]  /*0cf0*/  @!P3 LDG.E R41, desc[UR6][R12.64] ;  /* 0x000000060c29b981 */ /* 0x0002e2000c1e1900 */
[----:B------:R-:W-:Y:S01]  /*0d00*/  @!P1 MOV R33, R91 ;  /* 0x0000005b00219202 */ /* 0x000fe20000000f00 */
[----:B-1----:R-:W-:Y:S02]  /*0d10*/  @!P2 IMAD R30, R5, R22, RZ ;  /* 0x00000016051ea224 */ /* 0x002fe400078e02ff */
[----:B------:R-:W-:-:S02]  /*0d20*/  @!P1 IMAD R15, R78, R15, R31 ;  /* 0x0000000f4e0f9224 */ /* 0x000fc400078e021f */
[----:B------:R-:W-:Y:S01]  /*0d30*/  @!P1 IMAD.WIDE.U32 R32, R78, R14, R32 ;  /* 0x0000000e4e209225 */ /* 0x000fe200078e0020 */
[----:B------:R-:W-:Y:S02]  /*0d40*/  @!P2 MOV R12, R88 ;  /* 0x00000058000ca202 */ /* 0x000fe40000000f00 */
[----:B------:R-:W-:Y:S01]  /*0d50*/  @!P2 MOV R13, R91 ;  /* 0x0000005b000da202 */ /* 0x000fe20000000f00 */
[----:B------:R-:W-:Y:S01]  /*0d60*/  @!P2 IMAD R35, R77, R23, R30 ;  /* 0x000000174d23a224 */ /* 0x000fe200078e021e */
[----:B------:R-:W-:Y:S02]  /*0d70*/  @!P1 IADD3 R29, PT, PT, R33, R15, RZ ;  /* 0x0000000f211d9210 */ /* 0x000fe40007ffe0ff */
[----:B------:R-:W-:Y:S01]  /*0d80*/  ISETP.GE.U32.AND P3, PT, R74, UR4, PT ;  /* 0x000000044a007c0c */ /* 0x000fe2000bf66070 */
[----:B------:R-:W-:Y:S01]  /*0d90*/  @!P2 IMAD.WIDE.U32 R22, R77, R22, R12 ;  /* 0x000000164d16a225 */ /* 0x000fe200078e000c */
[----:B--2---:R-:W-:Y:S01]  /*0da0*/  @!P1 LEA R30, P6, R32, R16, 0x1 ;  /* 0x00000010201e9211 */ /* 0x004fe200078c08ff */
[----:B------:R-:W1:Y:S01]  /*0db0*/  @!P4 LDC.64 R12, c[0x0][0x390] ;  /* 0x0000e400ff0ccb82 */ /* 0x000e620000000a00 */
[----:B------:R-:W-:-:S02]  /*0dc0*/  ISETP.GE.AND.EX P3, PT, R8, UR5, PT, P3 ;  /* 0x0000000508007c0c */ /* 0x000fc4000bf66330 */
[----:B------:R-:W-:-:S05]  /*0dd0*/  @!P1 LEA.HI.X R31, R32, R17, R29, 0x1, P6 ;  /* 0x00000011201f9211 */ /* 0x000fca00030f0c1d */
[----:B------:R-:W2:Y:S01]  /*0de0*/  @!P5 LDC.64 R14, c[0x0][0x3e0] ;  /* 0x0000f800ff0edb82 */ /* 0x000ea20000000a00 */
[----:B------:R-:W-:Y:S02]  /*0df0*/  @!P2 IADD3 R17, PT, PT, R23, R35, RZ ;  /* 0x000000231711a210 */ /* 0x000fe40007ffe0ff */
[----:B------:R-:W-:Y:S02]  /*0e00*/  @!P2 LEA R16, P6, R22, R18, 0x1 ;  /* 0x000000121610a211 */ /* 0x000fe400078c08ff */
[----:B------:R-:W-:Y:S01]  /*0e10*/  MOV R43, RZ ;  /* 0x000000ff002b7202 */ /* 0x000fe20000000f00 */
[----:B0-----:R-:W-:Y:S01]  /*0e20*/  @!P4 IMAD R18, R6, R20, RZ ;  /* 0x000000140612c224 */ /* 0x001fe200078e02ff */
[----:B------:R-:W-:Y:S02]  /*0e30*/  @!P2 LEA.HI.X R17, R22, R19, R17, 0x1, P6 ;  /* 0x000000131611a211 */ /* 0x000fe400030f0c11 */
[----:B------:R-:W-:Y:S02]  /*0e40*/  @!P4 MOV R22, R88 ;  /* 0x000000580016c202 */ /* 0x000fe40000000f00 */
[----:B------:R-:W-:Y:S01]  /*0e50*/  @!P4 MOV R23, R91 ;  /* 0x0000005b0017c202 */ /* 0x000fe20000000f00 */
[----:B------:R0:W3:Y:S01]  /*0e60*/  @!P1 LDG.E R43, desc[UR6][R30.64] ;  /* 0x000000061e2b9981 */ /* 0x0000e2000c1e1900 */
[C---:B------:R-:W-:Y:S01]  /*0e70*/  @!P4 IMAD R29, R76.reuse, R21, R18 ;  /* 0x000000154c1dc224 */ /* 0x040fe200078e0212 */
[----:B------:R-:W-:Y:S01]  /*0e80*/  ISETP.GE.U32.AND P1, PT, R73, UR4, PT ;  /* 0x0000000449007c0c */ /* 0x000fe2000bf26070 */
[----:B------:R-:W2:Y:S01]  /*0e90*/  @!P5 LDC.64 R18, c[0x0][0x390] ;  /* 0x0000e400ff12db82 */ /* 0x000ea20000000a00 */
[----:B------:R-:W-:Y:S01]  /*0ea0*/  @!P4 IMAD.WIDE.U32 R22, R76, R20, R22 ;  /* 0x000000144c16c225 */ /* 0x000fe200078e0016 */
[----:B------:R-:W-:-:S02]  /*0eb0*/  MOV R45, RZ ;  /* 0x000000ff002d7202 */ /* 0x000fc40000000f00 */
[----:B------:R-:W-:Y:S02]  /*0ec0*/  ISETP.GE.U32.AND P6, PT, R72, UR4, PT ;  /* 0x0000000448007c0c */ /* 0x000fe4000bfc6070 */
[----:B------:R-:W-:Y:S02]  /*0ed0*/  ISETP.GE.AND.EX P1, PT, R9, UR5, PT, P1 ;  /* 0x0000000509007c0c */ /* 0x000fe4000bf26310 */
[----:B------:R-:W4:Y:S01]  /*0ee0*/  @!P3 LDC.64 R20, c[0x0][0x3e0] ;  /* 0x0000f800ff14bb82 */ /* 0x000f220000000a00 */
[----:B------:R1:W3:Y:S01]  /*0ef0*/  @!P2 LDG.E R45, desc[UR6][R16.64] ;  /* 0x00000006102da981 */ /* 0x0002e2000c1e1900 */
[----:B------:R-:W-:Y:S02]  /*0f00*/  ISETP.GE.AND.EX P2, PT, R10, UR5, PT, P6 ;  /* 0x000000050a007c0c */ /* 0x000fe4000bf46360 */
[----:B------:R-:W-:Y:S02]  /*0f10*/  @!P4 IADD3 R23, PT, PT, R23, R29, RZ ;  /* 0x0000001d1717c210 */ /* 0x000fe40007ffe0ff */
[----:B0-----:R-:W-:-:S02]  /*0f20*/  @!P5 MOV R30, R88 ;  /* 0x00000058001ed202 */ /* 0x001fc40000000f00 */
[----:B------:R-:W-:Y:S02]  /*0f30*/  @!P5 MOV R31, R91 ;  /* 0x0000005b001fd202 */ /* 0x000fe40000000f00 */
[C---:B-1----:R-:W-:Y:S01]  /*0f40*/  @!P4 LEA R16, P6, R22.reuse, R12, 0x1 ;  /* 0x0000000c1610c211 */ /* 0x042fe200078c08ff */
[-C--:B--2---:R-:W-:Y:S01]  /*0f50*/  @!P5 IMAD R12, R7, R14.reuse, RZ ;  /* 0x0000000e070cd224 */ /* 0x084fe200078e02ff */
[----:B------:R-:W-:Y:S02]  /*0f60*/  MOV R47, RZ ;  /* 0x000000ff002f7202 */ /* 0x000fe40000000f00 */
[----:B------:R-:W-:Y:S01]  /*0f70*/  @!P4 LEA.HI.X R17, R22, R13, R23, 0x1, P6 ;  /* 0x0000000d1611c211 */ /* 0x000fe200030f0c17 */
[C---:B------:R-:W-:Y:S02]  /*0f80*/  @!P5 IMAD R23, R75.reuse, R15, R12 ;  /* 0x0000000f4b17d224 */ /* 0x040fe400078e020c */
[----:B------:R-:W-:Y:S01]  /*0f90*/  @!P5 IMAD.WIDE.U32 R30, R75, R14, R30 ;  /* 0x0000000e4b1ed225 */ /* 0x000fe200078e001e */
[----:B------:R-:W0:Y:S01]  /*0fa0*/  @!P3 LDC.64 R12, c[0x0][0x390] ;  /* 0x0000e400ff0cbb82 */ /* 0x000e220000000a00 */
[----:B------:R1:W2:Y:S07]  /*0fb0*/  @!P4 LDG.E R47, desc[UR6][R16.64] ;  /* 0x00000006102fc981 */ /* 0x0002ae000c1e1900 */
[----:B------:R-:W0:Y:S01]  /*0fc0*/  @!P1 LDC.64 R14, c[0x0][0x3e0] ;  /* 0x0000f800ff0e9b82 */ /* 0x000e220000000a00 */
[----:B------:R-:W-:-:S02]  /*0fd0*/  @!P5 IADD3 R23, PT, PT, R31, R23, RZ ;  /* 0x000000171f17d210 */ /* 0x000fc40007ffe0ff */
[----:B------:R-:W-:Y:S01]  /*0fe0*/  @!P5 LEA R22, P6, R30, R18, 0x1 ;  /* 0x000000121e16d211 */ /* 0x000fe200078c08ff */
[----:B----4-:R-:W-:-:S04]  /*0ff0*/  @!P3 IMAD R18, R8, R20, RZ ;  /* 0x000000140812b224 */ /* 0x010fc800078e02ff */
[----:B-1----:R-:W1:Y:S01]  /*1000*/  @!P2 LDC.64 R16, c[0x0][0x3e0] ;  /* 0x0000f800ff10ab82 */ /* 0x002e620000000a00 */
[----:B------:R-:W-:Y:S02]  /*1010*/  ISETP.GE.U32.AND P4, PT, R71, UR4, PT ;  /* 0x0000000447007c0c */ /* 0x000fe4000bf86070 */
[----:B------:R-:W-:Y:S02]  /*1020*/  IADD3 R34, PT, PT, R28, 0xf0, RZ ;  /* 0x000000f01c227810 */ /* 0x000fe40007ffe0ff */
[----:B------:R-:W-:Y:S01]  /*1030*/  @!P5 LEA.HI.X R23, R30, R19, R23, 0x1, P6 ;  /* 0x000000131e17d211 */ /* 0x000fe200030f0c17 */
[----:B------:R-:W-:Y:S01]  /*1040*/  @!P3 IMAD R29, R74, R21, R18 ;  /* 0x000000154a1db224 */ /* 0x000fe200078e0212 */
[----:B------:R-:W-:Y:S01]  /*1050*/  ISETP.GE.AND.EX P4, PT, R11, UR5, PT, P4 ;  /* 0x000000050b007c0c */ /* 0x000fe2000bf86340 */
[----:B------:R-:W4:Y:S01]  /*1060*/  @!P1 LDC.64 R18, c[0x0][0x390] ;  /* 0x0000e400ff129b82 */ /* 0x000f220000000a00 */
[----:B------:R-:W-:Y:S02]  /*1070*/  ISETP.GE.U32.AND P6, PT, R34, UR4, PT ;  /* 0x0000000422007c0c */ /* 0x000fe4000bfc6070 */
[----:B------:R-:W-:-:S02]  /*1080*/  SHF.R.S32.HI R35, RZ, 0x1f, R34 ;  /* 0x0000001fff237819 */ /* 0x000fc40000011422 */
[----:B------:R-:W-:Y:S02]  /*1090*/  @!P3 MOV R30, R88 ;  /* 0x00000058001eb202 */ /* 0x000fe40000000f00 */
[----:B------:R-:W-:Y:S02]  /*10a0*/  @!P3 MOV R31, R91 ;  /* 0x0000005b001fb202 */ /* 0x000fe40000000f00 */
[----:B------:R-:W-:Y:S02]  /*10b0*/  MOV R49, RZ ;  /* 0x000000ff00317202 */ /* 0x000fe40000000f00 */
[----:B------:R-:W-:Y:S01]  /*10c0*/  ISETP.GE.AND.EX P6, PT, R35, UR5, PT, P6 ;  /* 0x0000000523007c0c */ /* 0x000fe2000bfc6360 */
[----:B------:R-:W-:Y:S02]  /*10d0*/  @!P3 IMAD.WIDE.U32 R30, R74, R20, R30 ;  /* 0x000000144a1eb225 */ /* 0x000fe400078e001e */
[----:B------:R-:W5:Y:S01]  /*10e0*/  @!P2 LDC.64 R20, c[0x0][0x390] ;  /* 0x0000e400ff14ab82 */ /* 0x000f620000000a00 */
[----:B------:R0:W2:Y:S02]  /*10f0*/  @!P5 LDG.E R49, desc[UR6][R22.64] ;  /* 0x000000061631d981 */ /* 0x0000a4000c1e1900 */
[----:B0-----:R-:W-:Y:S01]  /*1100*/  @!P3 LEA R28, P5, R30, R12, 0x1 ;  /* 0x0000000c1e1cb211 */ /* 0x001fe200078a08ff */
[----:B------:R-:W-:Y:S01]  /*1110*/  @!P1 IMAD R12, R9, R14, RZ ;  /* 0x0000000e090c9224 */ /* 0x000fe200078e02ff */
[----:B------:R-:W-:-:S02]  /*1120*/  @!P3 IADD3 R29, PT, PT, R31, R29, RZ ;  /* 0x0000001d1f1db210 */ /* 0x000fc40007ffe0ff */
[----:B------:R-:W-:Y:S01]  /*1130*/  @!P1 MOV R32, R88 ;  /* 0x0000005800209202 */ /* 0x000fe20000000f00 */
[C---:B------:R-:W-:Y:S01]  /*1140*/  @!P1 IMAD R53, R73.reuse, R15, R12 ;  /* 0x0000000f49359224 */ /* 0x040fe200078e020c */
[----:B------:R-:W-:Y:S01]  /*1150*/  @!P1 MOV R33, R91 ;  /* 0x0000005b00219202 */ /* 0x000fe20000000f00 */
[----:B------:R-:W0:Y:S01]  /*1160*/  @!P4 LDC.64 R22, c[0x0][0x3e0] ;  /* 0x0000f800ff16cb82 */ /* 0x000e220000000a00 */
[----:B------:R-:W-:Y:S01]  /*1170*/  @!P3 LEA.HI.X R29, R30, R13, R29, 0x1, P5 ;  /* 0x0000000d1e1db211 */ /* 0x000fe200028f0c1d */
[----:B-1----:R-:W-:Y:S02]  /*1180*/  @!P2 IMAD R15, R10, R16, RZ ;  /* 0x000000100a0fa224 */ /* 0x002fe400078e02ff */
[----:B------:R-:W-:-:S04]  /*1190*/  @!P1 IMAD.WIDE.U32 R32, R73, R14, R32 ;  /* 0x0000000e49209225 */ /* 0x000fc800078e0020 */
[----:B------:R-:W1:Y:S01]  /*11a0*/  @!P6 LDC.64 R12, c[0x0][0x3e0] ;  /* 0x0000f800ff0ceb82 */ /* 0x000e620000000a00 */
[----:B------:R-:W-:Y:S01]  /*11b0*/  @!P2 IMAD R55, R72, R17, R15 ;  /* 0x000000114837a224 */ /* 0x000fe200078e020f */
[----:B------:R-:W-:Y:S02]  /*11c0*/  @!P2 MOV R30, R88 ;  /* 0x00000058001ea202 */ /* 0x000fe40000000f00 */
[----:B------:R-:W-:-:S04]  /*11d0*/  @!P2 MOV R31, R91 ;  /* 0x0000005b001fa202 */ /* 0x000fc80000000f00 */
[----:B------:R-:W1:Y:S01]  /*11e0*/  @!P4 LDC.64 R14, c[0x0][0x390] ;  /* 0x0000e400ff0ecb82 */ /* 0x000e620000000a00 */
[----:B------:R-:W-:Y:S02]  /*11f0*/  @!P1 IADD3 R17, PT, PT, R33, R53, RZ ;  /* 0x0000003521119210 */ /* 0x000fe40007ffe0ff */
[----:B----4-:R-:W-:Y:S02]  /*1200*/  @!P1 LEA R18, P5, R32, R18, 0x1 ;  /* 0x0000001220129211 */ /* 0x010fe400078a08ff */
[----:B------:R-:W-:Y:S01]  /*1210*/  MOV R51, RZ ;  /* 0x000000ff00337202 */ /* 0x000fe20000000f00 */
[----:B------:R-:W-:Y:S01]  /*1220*/  @!P2 IMAD.WIDE.U32 R30, R72, R16, R30 ;  /* 0x00000010481ea225 */ /* 0x000fe200078e001e */
[----:B------:R-:W-:Y:S02]  /*1230*/  MOV R53, RZ ;  /* 0x000000ff00357202 */ /* 0x000fe40000000f00 */
[----:B------:R-:W-:Y:S02]  /*1240*/  @!P1 LEA.HI.X R19, R32, R19, R17, 0x1, P5 ;  /* 0x0000001320139211 */ /* 0x000fe400028f0c11 */
[----:B------:R-:W4:Y:S01]  /*1250*/  @!P6 LDC.64 R16, c[0x0][0x390] ;  /* 0x0000e400ff10eb82 */ /* 0x000f220000000a00 */
[----:B------:R-:W2:Y:S01]  /*1260*/  @!P3 LDG.E R51, desc[UR6][R28.64] ;  /* 0x000000061c33b981 */ /* 0x000ea2000c1e1900 */
[----:B------:R-:W-:-:S02]  /*1270*/  @!P2 IADD3 R31, PT, PT, R31, R55, RZ ;  /* 0x000000371f1fa210 */ /* 0x000fc40007ffe0ff */
[C---:B-----5:R-:W-:Y:S01]  /*1280*/  @!P2 LEA R20, P3, R30.reuse, R20, 0x1 ;  /* 0x000000141e14a211 */ /* 0x060fe200078608ff */
[----:B------:R5:W2:Y:S01]  /*1290*/  @!P1 LDG.E R53, desc[UR6][R18.64] ;  /* 0x0000000612359981 */ /* 0x000aa2000c1e1900 */
[----:B0-----:R-:W-:Y:S01]  /*12a0*/  @!P4 IMAD R32, R11, R22, RZ ;  /* 0x000000160b20c224 */ /* 0x001fe200078e02ff */
[----:B------:R-:W-:Y:S02]  /*12b0*/  MOV R55, RZ ;  /* 0x000000ff00377202 */ /* 0x000fe40000000f00 */
[----:B------:R-:W-:Y:S01]  /*12c0*/  @!P2 LEA.HI.X R21, R30, R21, R31, 0x1, P3 ;  /* 0x000000151e15a211 */ /* 0x000fe200018f0c1f */
[----:B------:R-:W-:Y:S02]  /*12d0*/  @!P4 IMAD R23, R71, R23, R32 ;  /* 0x000000174717c224 */ /* 0x000fe400078e0220 */
[----:B-1----:R-:W-:Y:S02]  /*12e0*/  @!P6 IMAD R35, R35, R12, RZ ;  /* 0x0000000c2323e224 */ /* 0x002fe400078e02ff */
[----:B------:R0:W2:Y:S01]  /*12f0*/  @!P2 LDG.E R55, desc[UR6][R20.64] ;  /* 0x000000061437a981 */ /* 0x0000a2000c1e1900 */
[----:B-----5:R-:W-:-:S02]  /*1300*/  @!P4 MOV R18, R88 ;  /* 0x000000580012c202 */ /* 0x020fc40000000f00 */
[----:B------:R-:W-:Y:S01]  /*1310*/  @!P4 MOV R19, R91 ;  /* 0x0000005b0013c202 */ /* 0x000fe20000000f00 */
[----:B------:R-:W-:Y:S02]  /*1320*/  @!P6 IMAD R35, R34, R13, R35 ;  /* 0x0000000d2223e224 */ /* 0x000fe400078e0223 */
[----:B------:R-:W-:Y:S01]  /*1330*/  @!P4 IMAD.WIDE.U32 R18, R71, R22, R18 ;  /* 0x000000164712c225 */ /* 0x000fe200078e0012 */
[----:B0-----:R-:W-:Y:S02]  /*1340*/  @!P6 MOV R20, R88 ;  /* 0x000000580014e202 */ /* 0x001fe40000000f00 */
[----:B------:R-:W-:Y:S02]  /*1350*/  @!P6 MOV R21, R91 ;  /* 0x0000005b0015e202 */ /* 0x000fe40000000f00 */
[----:B------:R-:W-:Y:S02]  /*1360*/  @!P4 IADD3 R13, PT, PT, R19, R23, RZ ;  /* 0x00000017130dc210 */ /* 0x000fe40007ffe0ff */
[----:B------:R-:W-:Y:S01]  /*1370*/  @!P4 LEA R14, P1, R18, R14, 0x1 ;  /* 0x0000000e120ec211 */ /* 0x000fe200078208ff */
[----:B------:R-:W-:Y:S01]  /*1380*/  @!P6 IMAD.WIDE.U32 R20, R34, R12, R20 ;  /* 0x0000000c2214e225 */ /* 0x000fe200078e0014 */
[----:B------:R-:W-:-:S02]  /*1390*/  MOV R57, RZ ;  /* 0x000000ff00397202 */ /* 0x000fc40000000f00 */
[----:B------:R-:W-:Y:S02]  /*13a0*/  @!P4 LEA.HI.X R15, R18, R15, R13, 0x1, P1 ;  /* 0x0000000f120fc211 */ /* 0x000fe400008f0c0d */
[----:B------:R-:W-:Y:S02]  /*13b0*/  @!P6 IADD3 R12, PT, PT, R21, R35, RZ ;  /* 0x00000023150ce210 */ /* 0x000fe40007ffe0ff */
[C---:B----4-:R-:W-:Y:S01]  /*13c0*/  @!P6 LEA R16, P1, R20.reuse, R16, 0x1 ;  /* 0x000000101410e211 */ /* 0x050fe200078208ff */
[----:B------:R0:W4:Y:S01]  /*13d0*/  @!P4 LDG.E R57, desc[UR6][R14.64] ;  /* 0x000000060e39c981 */ /* 0x000122000c1e1900 */
[----:B------:R-:W-:Y:S02]  /*13e0*/  MOV R59, RZ ;  /* 0x000000ff003b7202 */ /* 0x000fe40000000f00 */
[----:B------:R-:W-:-:S05]  /*13f0*/  @!P6 LEA.HI.X R17, R20, R17, R12, 0x1, P1 ;  /* 0x000000111411e211 */ /* 0x000fca00008f0c0c */
[----:B------:R1:W5:Y:S01]  /*1400*/  @!P6 LDG.E R59, desc[UR6][R16.64] ;  /* 0x00000006103be981 */ /* 0x000362000c1e1900 */
[C---:B------:R-:W-:Y:S02]  /*1410*/  PRMT R13, R24.reuse, 0x7632, R13 ;  /* 0x00007632180d7816 */ /* 0x040fe4000000000d */
[----:B------:R-:W-:Y:S02]  /*1420*/  SHF.L.U32 R12, R24, 0x10, RZ ;  /* 0x00000010180c7819 */ /* 0x000fe400000006ff */
[----:B------:R-:W-:Y:S02]  /*1430*/  SHF.L.U32 R13, R13, 0x10, RZ ;  /* 0x000000100d0d7819 */ /* 0x000fe400000006ff */
[C---:B------:R-:W-:Y:S02]  /*1440*/  PRMT R18, R25.reuse, 0x7632, R18 ;  /* 0x0000763219127816 */ /* 0x040fe40000000012 */
[----:B0-----:R-:W-:Y:S01]  /*1450*/  SHF.L.U32 R14, R25, 0x10, RZ ;  /* 0x00000010190e7819 */ /* 0x001fe200000006ff */
[----:B------:R-:W-:Y:S01]  /*1460*/  FMUL.FTZ R21, R13, R13 ;  /* 0x0000000d0d157220 */ /* 0x000fe20000410000 */
[----:B------:R-:W-:Y:S01]  /*1470*/  SHF.L.U32 R15, R18, 0x10, RZ ;  /* 0x00000010120f7819 */ /* 0x000fe200000006ff */
[----:B------:R-:W-:Y:S01]  /*1480*/  FADD.FTZ R18, R12, R13 ;  /* 0x0000000d0c127221 */ /* 0x000fe20000010000 */
[----:B------:R-:W-:-:S03]  /*1490*/  PRMT R19, R26, 0x7632, R19 ;  /* 0x000076321a137816 */ /* 0x000fc60000000013 */
[----:B------:R-:W-:Y:S01]  /*14a0*/  FMUL.FTZ R23, R15, R15 ;  /* 0x0000000f0f177220 */ /* 0x000fe20000410000 */
[----:B------:R-:W-:Y:S01]  /*14b0*/  FFMA.FTZ R21, R12, R12, R21 ;  /* 0x0000000c0c157223 */ /* 0x000fe20000010015 */
[----:B------:R-:W-:Y:S01]  /*14c0*/  FADD.FTZ R20, R14, R15 ;  /* 0x0000000f0e147221 */ /* 0x000fe20000010000 */
[----:B-1----:R-:W-:Y:S01]  /*14d0*/  SHF.L.U32 R17, R19, 0x10, RZ ;  /* 0x0000001013117819 */ /* 0x002fe200000006ff */
[----:B------:R-:W-:Y:S01]  /*14e0*/  FADD.FTZ R19, RZ, R18 ;  /* 0x00000012ff137221 */ /* 0x000fe20000010000 */
[----:B------:R-:W-:Y:S01]  /*14f0*/  SHF.L.U32 R16, R26, 0x10, RZ ;  /* 0x000000101a107819 */ /* 0x000fe200000006ff */
[----:B------:R-:W-:Y:S01]  /*1500*/  FFMA.FTZ R22, R14, R14, R23 ;  /* 0x0000000e0e167223 */ /* 0x000fe20000010017 */
[----:B------:R-:W-:Y:S01]  /*1510*/  FADD.FTZ R21, RZ, R21 ;  /* 0x00000015ff157221 */ /* 0x000fe20000010000 */
[----:B------:R-:W-:Y:S01]  /*1520*/  FADD.FTZ R20, R19, R20 ;  /* 0x0000001413147221 */ /* 0x000fe20000010000 */
[----:B------:R-:W-:Y:S02]  /*1530*/  FMUL.FTZ R19, R17, R17 ;  /* 0x0000001111137220 */ /* 0x000fe40000410000 */
[----:B------:R-:W-:Y:S01]  /*1540*/  FADD.FTZ R21, R21, R22 ;  /* 0x0000001615157221 */ /* 0x000fe20000010000 */
[C---:B------:R-:W-:Y:S01]  /*1550*/  FADD.FTZ R23, R16.reuse, R17 ;  /* 0x0000001110177221 */ /* 0x040fe20000010000 */
[----:B------:R-:W-:Y:S01]  /*1560*/  FFMA.FTZ R22, R16, R16, R19 ;  /* 0x0000001010167223 */ /* 0x000fe20000010013 */
[----:B---3--:R-:W-:-:S02]  /*1570*/  PRMT R18, R27, 0x7632, R18 ;  /* 0x000076321b127816 */ /* 0x008fc40000000012 */
[----:B------:R-:W-:Y:S02]  /*1580*/  SHF.L.U32 R19, R27, 0x10, RZ ;  /* 0x000000101b137819 */ /* 0x000fe400000006ff */
[----:B------:R-:W-:Y:S01]  /*1590*/  SHF.L.U32 R18, R18, 0x10, RZ ;  /* 0x0000001012127819 */ /* 0x000fe200000006ff */
[----:B------:R-:W-:-:S04]  /*15a0*/  FADD.FTZ R20, R20, R23 ;  /* 0x0000001714147221 */ /* 0x000fc80000010000 */
[----:B------:R-:W-:Y:S01]  /*15b0*/  FADD.FTZ R23, R19, R18 ;  /* 0x0000001213177221 */ /* 0x000fe20000010000 */
[----:B------:R-:W-:Y:S01]  /*15c0*/  FADD.FTZ R21, R21, R22 ;  /* 0x0000001615157221 */ /* 0x000fe20000010000 */
[----:B------:R-:W-:Y:S02]  /*15d0*/  FMUL.FTZ R22, R18, R18 ;  /* 0x0000001212167220 */ /* 0x000fe40000410000 */
[----:B------:R-:W-:Y:S01]  /*15e0*/  FADD.FTZ R20, R20, R23 ;  /* 0x0000001714147221 */ /* 0x000fe20000010000 */
[C---:B------:R-:W-:Y:S02]  /*15f0*/  PRMT R36, R37.reuse, 0x7632, R36 ;  /* 0x0000763225247816 */ /* 0x040fe40000000024 */
[----:B------:R-:W-:Y:S02]  /*1600*/  SHF.L.U32 R37, R37, 0x10, RZ ;  /* 0x0000001025257819 */ /* 0x000fe400000006ff */
[----:B------:R-:W-:-:S05]  /*1610*/  SHF.L.U32 R36, R36, 0x10, RZ ;  /* 0x0000001024247819 */ /* 0x000fca00000006ff */
[----:B------:R-:W-:Y:S01]  /*1620*/  FADD.FTZ R23, R37, R36 ;  /* 0x0000002425177221 */ /* 0x000fe20000010000 */
[----:B------:R-:W-:Y:S01]  /*1630*/  FFMA.FTZ R22, R19, R19, R22 ;  /* 0x0000001313167223 */ /* 0x000fe20000010016 */
[----:B------:R-:W-:Y:S02]  /*1640*/  FMUL.FTZ R24, R36, R36 ;  /* 0x0000002424187220 */ /* 0x000fe40000410000 */
[----:B------:R-:W-:Y:S01]  /*1650*/  FADD.FTZ R20, R20, R23 ;  /* 0x0000001714147221 */ /* 0x000fe20000010000 */
[C---:B------:R-:W-:Y:S02]  /*1660*/  PRMT R38, R39.reuse, 0x7632, R38 ;  /* 0x0000763227267816 */ /* 0x040fe40000000026 */
[----:B------:R-:W-:Y:S02]  /*1670*/  SHF.L.U32 R39, R39, 0x10, RZ ;  /* 0x0000001027277819 */ /* 0x000fe400000006ff */
[----:B------:R-:W-:Y:S01]  /*1680*/  SHF.L.U32 R38, R38, 0x10, RZ ;  /* 0x0000001026267819 */ /* 0x000fe200000006ff */
[----:B------:R-:W-:-:S04]  /*1690*/  FADD.FTZ R21, R21, R22 ;  /* 0x0000001615157221 */ /* 0x000fc80000010000 */
[----:B------:R-:W-:Y:S01]  /*16a0*/  FADD.FTZ R23, R39, R38 ;  /* 0x0000002627177221 */ /* 0x000fe20000010000 */
[C---:B------:R-:W-:Y:S02]  /*16b0*/  PRMT R40, R41.reuse, 0x7632, R40 ;  /* 0x0000763229287816 */ /* 0x040fe40000000028 */
[----:B------:R-:W-:Y:S02]  /*16c0*/  SHF.L.U32 R41, R41, 0x10, RZ ;  /* 0x0000001029297819 */ /* 0x000fe400000006ff */
[----:B------:R-:W-:Y:S01]  /*16d0*/  SHF.L.U32 R40, R40, 0x10, RZ ;  /* 0x0000001028287819 */ /* 0x000fe200000006ff */
[----:B------:R-:W-:Y:S01]  /*16e0*/  FADD.FTZ R20, R20, R23 ;  /* 0x0000001714147221 */ /* 0x000fe20000010000 */
[----:B------:R-:W-:Y:S01]  /*16f0*/  FFMA.FTZ R24, R37, R37, R24 ;  /* 0x0000002525187223 */ /* 0x000fe20000010018 */
[----:B------:R-:W-:Y:S02]  /*1700*/  FMUL.FTZ R22, R38, R38 ;  /* 0x0000002626167220 */ /* 0x000fe40000410000 */
[----:B------:R-:W-:Y:S01]  /*1710*/  FADD.FTZ R23, R41, R40 ;  /* 0x0000002829177221 */ /* 0x000fe20000010000 */
[----:B------:R-:W-:Y:S01]  /*1720*/  FADD.FTZ R21, R21, R24 ;  /* 0x0000001815157221 */ /* 0x000fe20000010000 */
[----:B------:R-:W-:Y:S01]  /*1730*/  FFMA.FTZ R22, R39, R39, R22 ;  /* 0x0000002727167223 */ /* 0x000fe20000010016 */
[----:B------:R-:W-:Y:S01]  /*1740*/  FMUL.FTZ R24, R40, R40 ;  /* 0x0000002828187220 */ /* 0x000fe20000410000 */
[----:B------:R-:W-:-:S02]  /*1750*/  FADD.FTZ R20, R20, R23 ;  /* 0x0000001714147221 */ /* 0x000fc40000010000 */
[----:B------:R-:W-:Y:S01]  /*1760*/  FADD.FTZ R21, R21, R22 ;  /* 0x0000001615157221 */ /* 0x000fe20000010000 */
[----:B------:R-:W-:-:S04]  /*1770*/  FFMA.FTZ R24, R41, R41, R24 ;  /* 0x0000002929187223 */ /* 0x000fc80000010018 */
[----:B------:R-:W-:Y:S01]  /*1780*/  FADD.FTZ R21, R21, R24 ;  /* 0x0000001815157221 */ /* 0x000fe20000010000 */
[C---:B------:R-:W-:Y:S02]  /*1790*/  PRMT R42, R43.reuse, 0x7632, R42 ;  /* 0x000076322b2a7816 */ /* 0x040fe4000000002a */
[----:B------:R-:W-:Y:S02]  /*17a0*/  SHF.L.U32 R43, R43, 0x10, RZ ;  /* 0x000000102b2b7819 */ /* 0x000fe400000006ff */
[----:B------:R-:W-:Y:S02]  /*17b0*/  SHF.L.U32 R42, R42, 0x10, RZ ;  /* 0x000000102a2a7819 */ /* 0x000fe400000006ff */
[----:B------:R-:W-:-:S03]  /*17c0*/  PRMT R44, R45, 0x7632, R44 ;  /* 0x000076322d2c7816 */ /* 0x000fc6000000002c */
[----:B------:R-:W-:Y:S01]  /*17d0*/  FADD.FTZ R23, R43, R42 ;  /* 0x0000002a2b177221 */ /* 0x000fe20000010000 */
[----:B------:R-:W-:Y:S02]  /*17e0*/  SHF.L.U32 R45, R45, 0x10, RZ ;  /* 0x000000102d2d7819 */ /* 0x000fe400000006ff */
[----:B------:R-:W-:Y:S01]  /*17f0*/  SHF.L.U32 R44, R44, 0x10, RZ ;  /* 0x000000102c2c7819 */ /* 0x000fe200000006ff */
[----:B------:R-:W-:Y:S01]  /*1800*/  FMUL.FTZ R22, R42, R42 ;  /* 0x0000002a2a167220 */ /* 0x000fe20000410000 */
[----:B------:R-:W-:-:S03]  /*1810*/  FADD.FTZ R20, R20, R23 ;  /* 0x0000001714147221 */ /* 0x000fc60000010000 */
[----:B------:R-:W-:Y:S01]  /*1820*/  FADD.FTZ R23, R45, R44 ;  /* 0x0000002c2d177221 */ /* 0x000fe20000010000 */
[----:B------:R-:W-:Y:S01]  /*1830*/  FFMA.FTZ R22, R43, R43, R22 ;  /* 0x0000002b2b167223 */ /* 0x000fe20000010016 */
[----:B------:R-:W-:Y:S01]  /*1840*/  FMUL.FTZ R24, R44, R44 ;  /* 0x0000002c2c187220 */ /* 0x000fe20000410000 */
[C---:B--2---:R-:W-:Y:S02]  /*1850*/  PRMT R46, R47.reuse, 0x7632, R46 ;  /* 0x000076322f2e7816 */ /* 0x044fe4000000002e */
[----:B------:R-:W-:Y:S02]  /*1860*/  SHF.L.U32 R47, R47, 0x10, RZ ;  /* 0x000000102f2f7819 */ /* 0x000fe400000006ff */
[----:B------:R-:W-:Y:S01]  /*1870*/  SHF.L.U32 R46, R46, 0x10, RZ ;  /* 0x000000102e2e7819 */ /* 0x000fe200000006ff */
[----:B------:R-:W-:Y:S01]  /*1880*/  FADD.FTZ R20, R20, R23 ;  /* 0x0000001714147221 */ /* 0x000fe20000010000 */
[----:B------:R-:W-:-:S03]  /*1890*/  FADD.FTZ R21, R21, R22 ;  /* 0x0000001615157221 */ /* 0x000fc60000010000 */
[----:B------:R-:W-:Y:S01]  /*18a0*/  FADD.FTZ R23, R47, R46 ;  /* 0x0000002e2f177221 */ /* 0x000fe20000010000 */
[----:B------:R-:W-:Y:S01]  /*18b0*/  FFMA.FTZ R24, R45, R45, R24 ;  /* 0x0000002d2d187223 */ /* 0x000fe20000010018 */
[----:B------:R-:W-:Y:S02]  /*18c0*/  FMUL.FTZ R22, R46, R46 ;  /* 0x0000002e2e167220 */ /* 0x000fe40000410000 */
[----:B------:R-:W-:Y:S01]  /*18d0*/  FADD.FTZ R20, R20, R23 ;  /* 0x0000001714147221 */ /* 0x000fe20000010000 */
[----:B------:R-:W-:Y:S01]  /*18e0*/  FADD.FTZ R21, R21, R24 ;  /* 0x0000001815157221 */ /* 0x000fe20000010000 */
[----:B------:R-:W-:-:S04]  /*18f0*/  FFMA.FTZ R22, R47, R47, R22 ;  /* 0x0000002f2f167223 */ /* 0x000fc80000010016 */
[----:B------:R-:W-:Y:S01]  /*1900*/  FADD.FTZ R21, R21, R22 ;  /* 0x0000001615157221 */ /* 0x000fe20000010000 */
[C---:B------:R-:W-:Y:S02]  /*1910*/  PRMT R48, R49.reuse, 0x7632, R48 ;  /* 0x0000763231307816 */ /* 0x040fe40000000030 */
[----:B------:R-:W-:Y:S02]  /*1920*/  SHF.L.U32 R49, R49, 0x10, RZ ;  /* 0x0000001031317819 */ /* 0x000fe400000006ff */
[----:B------:R-:W-:-:S05]  /*1930*/  SHF.L.U32 R48, R48, 0x10, RZ ;  /* 0x0000001030307819 */ /* 0x000fca00000006ff */
[----:B------:R-:W-:Y:S01]  /*1940*/  FADD.FTZ R23, R49, R48 ;  /* 0x0000003031177221 */ /* 0x000fe20000010000 */
[----:B------:R-:W-:-:S03]  /*1950*/  FMUL.FTZ R24, R48, R48 ;  /* 0x0000003030187220 */ /* 0x000fc60000410000 */
[----:B------:R-:W-:Y:S01]  /*1960*/  FADD.FTZ R20, R20, R23 ;  /* 0x0000001714147221 */ /* 0x000fe20000010000 */
[----:B------:R-:W-:-:S04]  /*1970*/  FFMA.FTZ R24, R49, R49, R24 ;  /* 0x0000003131187223 */ /* 0x000fc80000010018 */
[----:B------:R-:W-:Y:S01]  /*1980*/  FADD.FTZ R21, R21, R24 ;  /* 0x0000001815157221 */ /* 0x000fe20000010000 */
[C---:B------:R-:W-:Y:S02]  /*1990*/  PRMT R50, R51.reuse, 0x7632, R50 ;  /* 0x0000763233327816 */ /* 0x040fe40000000032 */
[----:B------:R-:W-:Y:S02]  /*19a0*/  SHF.L.U32 R51, R51, 0x10, RZ ;  /* 0x0000001033337819 */ /* 0x000fe400000006ff */
[----:B------:R-:W-:Y:S02]  /*19b0*/  SHF.L.U32 R50, R50, 0x10, RZ ;  /* 0x0000001032327819 */ /* 0x000fe400000006ff */
[C---:B------:R-:W-:Y:S02]  /*19c0*/  PRMT R52, R53.reuse, 0x7632, R52 ;  /* 0x0000763235347816 */ /* 0x040fe40000000034 */
[----:B------:R-:W-:Y:S01]  /*19d0*/  SHF.L.U32 R53, R53, 0x10, RZ ;  /* 0x0000001035357819 */ /* 0x000fe200000006ff */
[----:B------:R-:W-:Y:S01]  /*19e0*/  FADD.FTZ R23, R51, R50 ;  /* 0x0000003233177221 */ /* 0x000fe20000010000 */
[----:B------:R-:W-:Y:S01]  /*19f0*/  SHF.L.U32 R52, R52, 0x10, RZ ;  /* 0x0000001034347819 */ /* 0x000fe200000006ff */
[----:B------:R-:W-:Y:S01]  /*1a00*/  FMUL.FTZ R22, R50, R50 ;  /* 0x0000003232167220 */ /* 0x000fe20000410000 */
[----:B------:R-:W-:Y:S01]  /*1a10*/  PRMT R54, R55, 0x7632, R54 ;  /* 0x0000763237367816 */ /* 0x000fe20000000036 */
[----:B------:R-:W-:-:S02]  /*1a20*/  FADD.FTZ R20, R20, R23 ;  /* 0x0000001714147221 */ /* 0x000fc40000010000 */
[----:B------:R-:W-:Y:S01]  /*1a30*/  FADD.FTZ R23, R53, R52 ;  /* 0x0000003435177221 */ /* 0x000fe20000010000 */
[----:B------:R-:W-:Y:S01]  /*1a40*/  SHF.L.U32 R55, R55, 0x10, RZ ;  /* 0x0000001037377819 */ /* 0x000fe200000006ff */
[----:B------:R-:W-:Y:S01]  /*1a50*/  FFMA.FTZ R22, R51, R51, R22 ;  /* 0x0000003333167223 */ /* 0x000fe20000010016 */
[----:B------:R-:W-:Y:S01]  /*1a60*/  SHF.L.U32 R54, R54, 0x10, RZ ;  /* 0x0000001036367819 */ /* 0x000fe200000006ff */
[----:B------:R-:W-:Y:S01]  /*1a70*/  FMUL.FTZ R24, R52, R52 ;  /* 0x0000003434187220 */ /* 0x000fe20000410000 */
[----:B------:R-:W-:Y:S01]  /*1a80*/  FADD.FTZ R20, R20, R23 ;  /* 0x0000001714147221 */ /* 0x000fe20000010000 */
[----:B------:R-:W-:Y:S02]  /*1a90*/  FADD.FTZ R21, R21, R22 ;  /* 0x0000001615157221 */ /* 0x000fe40000010000 */
[----:B------:R-:W-:Y:S01]  /*1aa0*/  FADD.FTZ R23, R55, R54 ;  /* 0x0000003637177221 */ /* 0x000fe20000010000 */
[----:B------:R-:W-:Y:S01]  /*1ab0*/  FFMA.FTZ R24, R53, R53, R24 ;  /* 0x0000003535187223 */ /* 0x000fe20000010018 */
[----:B------:R-:W-:-:S02]  /*1ac0*/  FMUL.FTZ R22, R54, R54 ;  /* 0x0000003636167220 */ /* 0x000fc40000410000 */
[----:B------:R-:W-:Y:S01]  /*1ad0*/  FADD.FTZ R23, R20, R23 ;  /* 0x0000001714177221 */ /* 0x000fe20000010000 */
[----:B------:R-:W-:Y:S01]  /*1ae0*/  FADD.FTZ R21, R21, R24 ;  /* 0x0000001815157221 */ /* 0x000fe20000010000 */
[----:B------:R-:W-:Y:S01]  /*1af0*/  FFMA.FTZ R22, R55, R55, R22 ;  /* 0x0000003737167223 */ /* 0x000fe20000010016 */
[----:B----4-:R-:W-:-:S04]  /*1b00*/  PRMT R56, R57, 0x7632, R56 ;  /* 0x0000763239387816 */ /* 0x010fc80000000038 */
[----:B------:R-:W-:Y:S02]  /*1b10*/  SHF.L.U32 R56, R56, 0x10, RZ ;  /* 0x0000001038387819 */ /* 0x000fe400000006ff */
[----:B------:R-:W-:Y:S02]  /*1b20*/  SHF.L.U32 R57, R57, 0x10, RZ ;  /* 0x0000001039397819 */ /* 0x000fe400000006ff */
[----:B-----5:R-:W-:Y:S01]  /*1b30*/  PRMT R58, R59, 0x7632, R58 ;  /* 0x000076323b3a7816 */ /* 0x020fe2000000003a */
[----:B------:R-:W-:Y:S01]  /*1b40*/  FMUL.FTZ R20, R56, R56 ;  /* 0x0000003838147220 */ /* 0x000fe20000410000 */
[----:B------:R-:W-:Y:S02]  /*1b50*/  FADD.FTZ R21, R21, R22 ;  /* 0x0000001615157221 */ /* 0x000fe40000010000 */
[----:B------:R-:W-:Y:S01]  /*1b60*/  SHF.L.U32 R58, R58, 0x10, RZ ;  /* 0x000000103a3a7819 */ /* 0x000fe200000006ff */
[C---:B------:R-:W-:Y:S01]  /*1b70*/  FFMA.FTZ R24, R57.reuse, R57, R20 ;  /* 0x0000003939187223 */ /* 0x040fe20000010014 */
[----:B------:R-:W-:Y:S01]  /*1b80*/  FADD.FTZ R22, R57, R56 ;  /* 0x0000003839167221 */ /* 0x000fe20000010000 */
[----:B------:R-:W-:-:S02]  /*1b90*/  LOP3.LUT R20, R66, 0x3e0, RZ, 0xc0, !PT ;  /* 0x000003e042147812 */ /* 0x000fc400078ec0ff */
[----:B------:R-:W-:Y:S01]  /*1ba0*/  SHF.L.U32 R59, R59, 0x10, RZ ;  /* 0x000000103b3b7819 */ /* 0x000fe200000006ff */
[----:B------:R-:W-:Y:S01]  /*1bb0*/  FADD.FTZ R21, R21, R24 ;  /* 0x0000001815157221 */ /* 0x000fe20000010000 */
[----:B------:R-:W-:Y:S01]  /*1bc0*/  FMUL.FTZ R24, R58, R58 ;  /* 0x0000003a3a187220 */ /* 0x000fe20000410000 */
[----:B------:R-:W-:Y:S01]  /*1bd0*/  FADD.FTZ R22, R23, R22 ;  /* 0x0000001617167221 */ /* 0x000fe20000010000 */
[C---:B------:R-:W-:Y:S01]  /*1be0*/  ISETP.GT.U32.AND P1, PT, R20.reuse, 0x210, PT ;  /* 0x000002101400780c */ /* 0x040fe20003f24070 */
[C---:B------:R-:W-:Y:S01]  /*1bf0*/  FADD.FTZ R23, R59.reuse, R58 ;  /* 0x0000003a3b177221 */ /* 0x040fe20000010000 */
        /* <DEDUP_REMOVED lines=19> */
[----:B------:R-:W-:Y:S02]  /*1d30*/  ISETP.GT.AND P1, PT, R21, R20, PT ;  /* 0x000000141500720c */ /* 0x000fe40003f24270 */
[C---:B------:R-:W-:Y:S02]  /*1d40*/  ISETP.NE.AND P3, PT, R63.reuse, RZ, PT ;  /* 0x000000ff3f00720c */ /* 0x040fe40003f65270 */
[----:B------:R-:W-:-:S09]  /*1d50*/  IADD3 R21, PT, PT, R63, 0x8, RZ ;  /* 0x000000083f157810 */ /* 0x000fd20007ffe0ff */
        /* <DEDUP_REMOVED lines=14> */
[----:B------:R-:W-:-:S02]  /*1e40*/  ISETP.NE.AND P2, PT, R66, RZ, PT ;  /* 0x000000ff4200720c */ /* 0x000fc40003f45270 */
[----:B--2---:R-:W-:Y:S02]  /*1e50*/  @!P3 LEA R26, R27, R26, 0x18 ;  /* 0x0000001a1b1ab211 */ /* 0x004fe400078ec0ff */
[----:B------:R-:W-:-:S04]  /*1e60*/  @!P3 LOP3.LUT R21, R21, 0xf8, RZ, 0xc0, !PT ;  /* 0x000000f81515b812 */ /* 0x000fc800078ec0ff */
[----:B------:R-:W-:Y:S01]  /*1e70*/  @!P3 IADD3 R21, PT, PT, R21, R26, RZ ;  /* 0x0000001a1515b210 */ /* 0x000fe20007ffe0ff */
[----:B0-----:R-:W-:Y:S01]  /*1e80*/  @!P1 FADD.FTZ R24, R24, R23 ;  /* 0x0000001718189221 */ /* 0x001fe20000010000 */
[----:B-1----:R-:W-:Y:S01]  /*1e90*/  @!P1 FADD.FTZ R25, R25, R22 ;  /* 0x0000001619199221 */ /* 0x002fe20000010000 */
[----:B------:R-:W-:Y:S04]  /*1ea0*/  BSSY.RECONVERGENT B0, `(.L_x_1865) ;  /* 0x0000032000007945 */ /* 0x000fe80003800200 */
[----:B------:R0:W-:Y:S01]  /*1eb0*/  @!P3 STS.64 [R21+0x18], R24 ;  /* 0x000018181500b388 */ /* 0x0001e20000000a00 */
[----:B------:R-:W-:Y:S06]  /*1ec0*/  BAR.SYNC.DEFER_BLOCKING 0x0 ;  /* 0x0000000000007b1d */ /* 0x000fec0000010000 */
[----:B------:R-:W-:Y:S05]  /*1ed0*/  @P2 BRA `(.L_x_1866) ;  /* 0x0000000000b82947 */ /* 0x000fea0003800000 */
[----:B------:R-:W1:Y:S01]  /*1ee0*/  S2UR UR5, SR_CgaCtaId ;  /* 0x00000000000579c3 */ /* 0x000e620000008800 */
[----:B------:R-:W-:Y:S02]  /*1ef0*/  UMOV UR4, 0x400 ;  /* 0x0000040000047882 */ /* 0x000fe40000000000 */
[----:B-1----:R-:W-:-:S09]  /*1f00*/  ULEA UR4, UR5, UR4, 0x18 ;  /* 0x0000000405047291 */ /* 0x002fd2000f8ec0ff */
        /* <DEDUP_REMOVED lines=13> */
[----:B------:R-:W3:Y:S01]  /*1fe0*/  LDS.128 R28, [UR4+0x70] ;  /* 0x00007004ff1c7984 */ /* 0x000ee20008000c00 */
[----:B--2---:R-:W-:Y:S01]  /*1ff0*/  FADD.FTZ R87, R87, R32 ;  /* 0x0000002057577221 */ /* 0x004fe20000010000 */
[----:B------:R-:W-:-:S03]  /*2000*/  FADD.FTZ R92, R92, R33 ;  /* 0x000000215c5c7221 */ /* 0x000fc60000010000 */
[----:B------:R-:W-:Y:S01]  /*2010*/  FADD.FTZ R87, R87, R34 ;  /* 0x0000002257577221 */ /* 0x000fe20000010000 */
[----:B------:R-:W-:Y:S02]  /*2020*/  FADD.FTZ R92, R92, R35 ;  /* 0x000000235c5c7221 */ /* 0x000fe40000010000 */
[----:B------:R-:W-:Y:S01]  /*2030*/  LDS.128 R32, [UR4+0x90] ;  /* 0x00009004ff207984 */ /* 0x000fe20008000c00 */
        /* <DEDUP_REMOVED lines=10> */
[----:B---3--:R-:W-:Y:S01]  /*20e0*/  FADD.FTZ R87, R87, R28 ;  /* 0x0000001c57577221 */ /* 0x008fe20000010000 */
        /* <DEDUP_REMOVED lines=8> */
[----:B------:R-:W-:-:S03]  /*2170*/  FADD.FTZ R92, R92, R33 ;  /* 0x000000215c5c7221 */ /* 0x000fc60000010000 */
[----:B------:R-:W-:Y:S01]  /*2180*/  FADD.FTZ R87, R87, R34 ;  /* 0x0000002257577221 */ /* 0x000fe20000010000 */
[----:B------:R-:W-:-:S03]  /*2190*/  FADD.FTZ R92, R92, R35 ;  /* 0x000000235c5c7221 */ /* 0x000fc60000010000 */
[----:B-1----:R-:W-:Y:S01]  /*21a0*/  FADD.FTZ R24, R87, R24 ;  /* 0x0000001857187221 */ /* 0x002fe20000010000 */
[----:B------:R-:W-:-:S07]  /*21b0*/  FADD.FTZ R25, R92, R25 ;  /* 0x000000195c197221 */ /* 0x000fce0000010000 */
.L_x_1866:
[----:B------:R-:W-:Y:S05]  /*21c0*/  BSYNC.RECONVERGENT B0 ;  /* 0x0000000000007941 */ /* 0x000fea0003800200 */
.L_x_1865:
[----:B------:R-:W1:Y:S02]  /*21d0*/  LDC R26, c[0x0][0x370] ;  /* 0x0000dc00ff1a7b82 */ /* 0x000e640000000800 */
[----:B-1----:R-:W-:-:S13]  /*21e0*/  ISETP.GE.U32.AND P1, PT, R26, 0x2, PT ;  /* 0x000000021a00780c */ /* 0x002fda0003f26070 */
[----:B------:R-:W-:Y:S05]  /*21f0*/  @!P1 BRA `(.L_x_1867) ;  /* 0x0000000800a09947 */ /* 0x000fea0003800000 */
[----:B------:R-:W1:Y:S01]  /*2200*/  LDC.64 R92, c[0x0][0x3b8] ;  /* 0x0000ee00ff5c7b82 */ /* 0x000e620000000a00 */
[----:B------:R-:W-:Y:S02]  /*2210*/  LOP3.LUT R23, R69, 0x1, RZ, 0xc0, !PT ;  /* 0x0000000145177812 */ /* 0x000fe400078ec0ff */
[----:B------:R-:W-:-:S03]  /*2220*/  ISETP.GE.U32.AND P3, PT, R26, 0x8, PT ;  /* 0x000000081a00780c */ /* 0x000fc60003f66070 */
[----:B0-----:R-:W-:-:S04]  /*2230*/  IMAD R21, R23, R64, RZ ;  /* 0x0000004017157224 */ /* 0x001fc800078e02ff */
[----:B------:R-:W-:-:S05]  /*2240*/  IMAD R21, R21, R26, RZ ;  /* 0x0000001a15157224 */ /* 0x000fca00078e02ff */
[----:B------:R-:W-:-:S05]  /*2250*/  SHF.L.U32 R21, R21, 0x1, RZ ;  /* 0x0000000115157819 */ /* 0x000fca00000006ff */
[----:B-1----:R-:W-:Y:S01]  /*2260*/  IMAD.WIDE R92, R21, 0x4, R92 ;  /* 0x00000004155c7825 */ /* 0x002fe200078e025c */
[----:B------:R-:W-:Y:S06]  /*2270*/  @P2 BRA `(.L_x_1868) ;  /* 0x0000000000502947 */ /* 0x000fec0003800000 */
[----:B------:R-:W0:Y:S01]  /*2280*/  LDC.64 R20, c[0x0][0x3b0] ;  /* 0x0000ec00ff147b82 */ /* 0x000e220000000a00 */
[----:B------:R-:W-:Y:S01]  /*2290*/  LOP3.LUT P1, R28, R69, 0x2, RZ, 0xc0, !PT ;  /* 0x00000002451c7812 */ /* 0x000fe2000782c0ff */
[-CC-:B------:R-:W-:Y:S02]  /*22a0*/  IMAD R23, R23, R64.reuse, R67.reuse ;  /* 0x0000004017177224 */ /* 0x180fe400078e0243 */
[----:B------:R-:W-:Y:S01]  /*22b0*/  IMAD R27, R65, R64, R67 ;  /* 0x00000040411b7224 */ /* 0x000fe200078e0243 */
[----:B------:R-:W-:-:S04]  /*22c0*/  SEL R29, R26, RZ, !P1 ;  /* 0x000000ff1a1d7207 */ /* 0x000fc80004800000 */
[----:B------:R-:W-:Y:S01]  /*22d0*/  ISETP.NE.AND P1, PT, R29, -0x1, PT ;  /* 0xffffffff1d00780c */ /* 0x000fe20003f25270 */
[----:B0-----:R-:W-:-:S04]  /*22e0*/  IMAD.WIDE.U32 R20, R23, 0x4, R20 ;  /* 0x0000000417147825 */ /* 0x001fc800078e0014 */
[----:B------:R-:W-:Y:S01]  /*22f0*/  IMAD.WIDE.U32 R22, R27, 0x8, R92 ;  /* 0x000000081b167825 */ /* 0x000fe200078e005c */
[----:B------:R-:W-:-:S04]  /*2300*/  IADD3 R27, PT, PT, -R28, 0x1, RZ ;  /* 0x000000011c1b7810 */ /* 0x000fc80007ffe1ff */
[----:B------:R0:W-:Y:S01]  /*2310*/  STG.E.64 desc[UR6][R22.64], R24 ;  /* 0x0000001816007986 */ /* 0x0001e2000c101b06 */
[----:B------:R-:W-:Y:S06]  /*2320*/  MEMBAR.ALL.GPU ;  /* 0x0000000000007992 */ /* 0x000fec000000a000 */
[----:B------:R-:W-:-:S00]  /*2330*/  ERRBAR ;  /* 0x00000000000079ab */ /* 0x000fc00000000000 */
[----:B------:R-:W-:Y:S06]  /*2340*/  CGAERRBAR ;  /* 0x00000000000075ab */ /* 0x000fec0000000000 */
[----:B------:R0:W-:Y:S01]  /*2350*/  REDG.E.ADD.S32.STRONG.GPU desc[UR6][R20.64], R27 ;  /* 0x0000001b1400798e */ /* 0x0001e2000c12e306 */
[----:B------:R-:W-:Y:S05]  /*2360*/  @!P1 BRA `(.L_x_1868) ;  /* 0x0000000000149947 */ /* 0x000fea0003800000 */
.L_x_1869:
[----:B0-----:R-:W2:Y:S04]  /*2370*/  LDG.E.STRONG.GPU R22, desc[UR6][R20.64] ;  /* 0x0000000614167981 */ /* 0x001ea8000c1ef900 */
[----:B--2---:R-:W-:Y:S01]  /*2380*/  CCTL.IVALL ;  /* 0x00000000ff00798f */ /* 0x004fe20002000000 */
[----:B------:R-:W-:Y:S05]  /*2390*/  YIELD ;  /* 0x0000000000007946 */ /* 0x000fea0003800000 */
[----:B------:R-:W-:-:S13]  /*23a0*/  ISETP.NE.AND P1, PT, R22, R29, PT ;  /* 0x0000001d1600720c */ /* 0x000fda0003f25270 */
[----:B------:R-:W-:Y:S05]  /*23b0*/  @P1 BRA `(.L_x_1869) ;  /* 0xfffffffc00ec1947 */ /* 0x000fea000383ffff */
.L_x_1868:
[----:B------:R-:W-:Y:S05]  /*23c0*/  WARPSYNC.ALL ;  /* 0x0000000000007948 */ /* 0x000fea0003800000 */
[----:B------:R-:W-:Y:S01]  /*23d0*/  BAR.SYNC.DEFER_BLOCKING 0x0 ;  /* 0x0000000000007b1d */ /* 0x000fe20000010000 */
[----:B------:R-:W-:-:S05]  /*23e0*/  HFMA2 R30, -RZ, RZ, 0, 0 ;  /* 0x00000000ff1e7431 */ /* 0x000fca00000001ff */
        /* <DEDUP_REMOVED lines=8> */
[----:B0-----:R-:W-:Y:S01]  /*2470*/  IADD3 R27, PT, PT, -R65, RZ, RZ ;  /* 0x000000ff411b7210 */ /* 0x001fe20007ffe1ff */
[----:B------:R-:W-:Y:S01]  /*2480*/  UMOV UR4, URZ ;  /* 0x000000ff00047c82 */ /* 0x000fe20008000000 */
[----:B------:R-:W-:-:S07]  /*2490*/  MOV R26, R67 ;  /* 0x00000043001a7202 */ /* 0x000fce0000000f00 */
.L_x_1871:
[----:B------:R-:W-:Y:S01]  /*24a0*/  ISETP.EQ.OR P1, PT, R27, RZ, P2 ;  /* 0x000000ff1b00720c */ /* 0x000fe20001722670 */
[----:B------:R-:W-:-:S12]  /*24b0*/  UIADD3 UR5, UPT, UPT, UR4, 0x1, URZ ;  /* 0x0000000104057890 */ /* 0x000fd8000fffe0ff */
[----:B------:R-:W-:Y:S01]  /*24c0*/  @!P1 IMAD.WIDE.U32 R22, R26, 0x8, R92 ;  /* 0x000000081a169825 */ /* 0x000fe200078e005c */
[----:B------:R-:W-:-:S05]  /*24d0*/  ISETP.EQ.OR P3, PT, R65, UR5, P2 ;  /* 0x0000000541007c0c */ /* 0x000fca0009762670 */
[----:B------:R-:W2:Y:S08]  /*24e0*/  @!P1 LDG.E.64 R22, desc[UR6][R22.64] ;  /* 0x0000000616169981 */ /* 0x000eb0000c1e1b00 */
[----:B------:R-:W-:-:S06]  /*24f0*/  @!P3 IMAD.WIDE.U32 R20, R28, 0x8, R92 ;  /* 0x000000081c14b825 */ /* 0x000fcc00078e005c */
[----:B------:R-:W3:Y:S01]  /*2500*/  @!P3 LDG.E.64 R20, desc[UR6][R20.64] ;  /* 0x000000061414b981 */ /* 0x000ee2000c1e1b00 */
[----:B------:R-:W-:-:S06]  /*2510*/  UIADD3 UR5, UPT, UPT, UR4, 0x2, URZ ;  /* 0x0000000204057890 */ /* 0x000fcc000fffe0ff */
[----:B------:R-:W-:Y:S01]  /*2520*/  ISETP.EQ.OR P4, PT, R65, UR5, P2 ;  /* 0x0000000541007c0c */ /* 0x000fe20009782670 */
[----:B------:R-:W-:Y:S01]  /*2530*/  UIADD3 UR5, UPT, UPT, UR4, 0x3, URZ ;  /* 0x0000000304057890 */ /* 0x000fe2000fffe0ff */
[----:B--2---:R-:W-:Y:S01]  /*2540*/  @!P1 FADD.FTZ R24, R24, R22 ;  /* 0x0000001618189221 */ /* 0x004fe20000010000 */
[----:B------:R-:W-:-:S10]  /*2550*/  @!P1 FADD.FTZ R25, R25, R23 ;  /* 0x0000001719199221 */ /* 0x000fd40000010000 */
[----:B------:R-:W-:Y:S01]  /*2560*/  @!P4 IMAD.WIDE.U32 R22, R29, 0x8, R92 ;  /* 0x000000081d16c825 */ /* 0x000fe200078e005c */
[----:B------:R-:W-:-:S05]  /*2570*/  ISETP.EQ.OR P1, PT, R65, UR5, P2 ;  /* 0x0000000541007c0c */ /* 0x000fca0009722670 */
[----:B------:R-:W2:Y:S01]  /*2580*/  @!P4 LDG.E.64 R22, desc[UR6][R22.64] ;  /* 0x000000061616c981 */ /* 0x000ea2000c1e1b00 */
[----:B---3--:R-:W-:Y:S01]  /*2590*/  @!P3 FADD.FTZ R24, R24, R20 ;  /* 0x000000141818b221 */ /* 0x008fe20000010000 */
[----:B------:R-:W-:-:S06]  /*25a0*/  @!P3 FADD.FTZ R25, R25, R21 ;  /* 0x000000151919b221 */ /* 0x000fcc0000010000 */
        /* <DEDUP_REMOVED lines=26> */
[----:B------:R-:W0:Y:S01]  /*2750*/  LDC R35, c[0x0][0x370] ;  /* 0x0000dc00ff237b82 */ /* 0x000e220000000800 */
[----:B------:R-:W-:Y:S01]  /*2760*/  UIADD3 UR4, UPT, UPT, UR4, 0x8, URZ ;  /* 0x0000000804047890 */ /* 0x000fe2000fffe0ff */
        /* <DEDUP_REMOVED lines=10> */
[----:B0-----:R-:W-:Y:S01]  /*2810*/  LOP3.LUT R22, R35, 0x7ffffff8, RZ, 0xc0, !PT ;  /* 0x7ffffff823167812 */ /* 0x001fe200078ec0ff */
[----:B------:R-:W-:-:S03]  /*2820*/  @!P1 FADD.FTZ R25, R25, R23 ;  /* 0x0000001719199221 */ /* 0x000fc60000010000 */
[----:B------:R-:W-:Y:S01]  /*2830*/  ISETP.NE.AND P1, PT, R22, UR4, PT ;  /* 0x0000000416007c0c */ /* 0x000fe2000bf25270 */
[----:B---3--:R-:W-:Y:S01]  /*2840*/  @!P3 FADD.FTZ R24, R24, R20 ;  /* 0x000000141818b221 */ /* 0x008fe20000010000 */
[----:B------:R-:W-:-:S11]  /*2850*/  @!P3 FADD.FTZ R25, R25, R21 ;  /* 0x000000151919b221 */ /* 0x000fd60000010000 */
[----:B------:R-:W-:Y:S05]  /*2860*/  @P1 BRA `(.L_x_1871) ;  /* 0xfffffffc000c1947 */ /* 0x000fea000383ffff */
[----:B------:R-:W-:-:S07]  /*2870*/  MOV R30, R22 ;  /* 0x00000016001e7202 */ /* 0x000fce0000000f00 */
.L_x_1870:
[----:B------:R-:W1:Y:S02]  /*2880*/  LDC R31, c[0x0][0x370] ;  /* 0x0000dc00ff1f7b82 */ /* 0x000e640000000800 */
[----:B-1----:R-:W-:-:S13]  /*2890*/  LOP3.LUT P1, RZ, R31, 0x7, RZ, 0xc0, !PT ;  /* 0x000000071fff7812 */ /* 0x002fda000782c0ff */
[----:B------:R-:W-:Y:S05]  /*28a0*/  @!P1 BRA `(.L_x_1867) ;  /* 0x0000000000f49947 */ /* 0x000fea0003800000 */
[C---:B0-----:R-:W-:Y:S02]  /*28b0*/  LOP3.LUT R20, R31.reuse, 0x7, RZ, 0xc0, !PT ;  /* 0x000000071f147812 */ /* 0x041fe400078ec0ff */
[----:B------:R-:W-:Y:S02]  /*28c0*/  LOP3.LUT P1, R32, R31, 0x3, RZ, 0xc0, !PT ;  /* 0x000000031f207812 */ /* 0x000fe4000782c0ff */
[----:B------:R-:W-:-:S04]  /*28d0*/  IADD3 R20, PT, PT, R20, -0x1, RZ ;  /* 0xffffffff14147810 */ /* 0x000fc80007ffe0ff */
[----:B------:R-:W-:-:S13]  /*28e0*/  ISETP.GE.U32.AND P3, PT, R20, 0x3, PT ;  /* 0x000000031400780c */ /* 0x000fda0003f66070 */
[----:B------:R-:W-:Y:S05]  /*28f0*/  @!P3 BRA `(.L_x_1872) ;  /* 0x000000000070b947 */ /* 0x000fea0003800000 */
[CC--:B------:R-:W-:Y:S02]  /*2900*/  ISETP.EQ.OR P3, PT, R30.reuse, R65.reuse, P2 ;  /* 0x000000411e00720c */ /* 0x0c0fe40001762670 */
[C---:B------:R-:W-:Y:S02]  /*2910*/  IADD3 R22, PT, PT, R30.reuse, 0x1, RZ ;  /* 0x000000011e167810 */ /* 0x040fe40007ffe0ff */
[----:B------:R-:W-:Y:S02]  /*2920*/  IADD3 R26, PT, PT, R30, 0x2, RZ ;  /* 0x000000021e1a7810 */ /* 0x000fe40007ffe0ff */
[-C--:B------:R-:W-:Y:S02]  /*2930*/  ISETP.EQ.OR P4, PT, R22, R65.reuse, P2 ;  /* 0x000000411600720c */ /* 0x080fe40001782670 */
[----:B------:R-:W-:Y:S02]  /*2940*/  ISETP.EQ.OR P5, PT, R26, R65, P2 ;  /* 0x000000411a00720c */ /* 0x000fe400017a2670 */
[----:B------:R-:W-:-:S03]  /*2950*/  IADD3 R28, PT, PT, R30, 0x3, RZ ;  /* 0x000000031e1c7810 */ /* 0x000fc60007ffe0ff */
[----:B------:R-:W-:Y:S01]  /*2960*/  @!P3 IMAD R21, R30, R64, R67 ;  /* 0x000000401e15b224 */ /* 0x000fe200078e0243 */
[----:B------:R-:W-:-:S03]  /*2970*/  ISETP.EQ.OR P6, PT, R28, R65, P2 ;  /* 0x000000411c00720c */ /* 0x000fc600017c2670 */
        /* <DEDUP_REMOVED lines=20> */
.L_x_1872:
        /* <DEDUP_REMOVED lines=18> */
.L_x_1873:
        /* <DEDUP_REMOVED lines=9> */
.L_x_1874:
[----:B------:R-:W-:Y:S05]  /*2c70*/  BSYNC.RECONVERGENT B0 ;  /* 0x0000000000007941 */ /* 0x000fea0003800200 */
.L_x_1867:
[----:B------:R-:W1:Y:S01]  /*2c80*/  S2UR UR5, SR_CgaCtaId ;  /* 0x00000000000579c3 */ /* 0x000e620000008800 */
[----:B------:R-:W2:Y:S01]  /*2c90*/  LDCU UR8, c[0x0][0x414] ;  /* 0x00008280ff0877ac */ /* 0x000ea20008000800 */
[----:B------:R-:W-:Y:S01]  /*2ca0*/  LOP3.LUT R31, R70, 0xffff, RZ, 0xc0, !PT ;  /* 0x0000ffff461f7812 */ /* 0x000fe200078ec0ff */
[----:B------:R-:W-:-:S03]  /*2cb0*/  UMOV UR4, 0x400 ;  /* 0x0000040000047882 */ /* 0x000fc60000000000 */
[----:B------:R-:W-:Y:S02]  /*2cc0*/  IADD3 R31, PT, PT, R86, R31, RZ ;  /* 0x0000001f561f7210 */ /* 0x000fe40007ffe0ff */
[----:B------:R-:W3:Y:S08]  /*2cd0*/  @P0 LDC.64 R28, c[0x0][0x388] ;  /* 0x0000e200ff1c0b82 */ /* 0x000ef00000000a00 */
[----:B0-----:R-:W0:Y:S01]  /*2ce0*/  LDC.64 R22, c[0x0][0x3a0] ;  /* 0x0000e800ff167b82 */ /* 0x001e220000000a00 */
[----:B--2---:R-:W-:Y:S01]  /*2cf0*/  @P0 FMUL.FTZ R20, R24, UR8 ;  /* 0x0000000818140c20 */ /* 0x004fe20008410000 */
[----:B------:R-:W-:Y:S01]  /*2d00*/  @P0 FMUL.FTZ R21, R25, UR8 ;  /* 0x0000000819150c20 */ /* 0x000fe20008410000 */
[----:B-1----:R-:W-:-:S05]  /*2d10*/  ULEA UR4, UR5, UR4, 0x18 ;  /* 0x0000000405047291 */ /* 0x002fca000f8ec0ff */
[----:B------:R-:W1:Y:S01]  /*2d20*/  LDC.64 R26, c[0x0][0x398] ;  /* 0x0000e600ff1a7b82 */ /* 0x000e620000000a00 */
[----:B------:R-:W2:Y:S01]  /*2d30*/  LDCU UR5, c[0x0][0x404] ;  /* 0x00008080ff0577ac */ /* 0x000ea20008000800 */
[----:B---3--:R-:W-:Y:S02]  /*2d40*/  @P0 IMAD.WIDE R28, R68, 0x8, R28 ;  /* 0x00000008441c0825 */ /* 0x008fe400078e021c */
[----:B------:R-:W-:Y:S04]  /*2d50*/  @!P2 STS.64 [UR4+0xb0], R24 ;  /* 0x0000b018ff00a988 */ /* 0x000fe80008000a04 */
[----:B------:R3:W-:Y:S01]  /*2d60*/  @P0 STG.E.64 desc[UR6][R28.64], R20 ;  /* 0x000000141c000986 */ /* 0x0007e2000c101b06 */
[C---:B0-----:R-:W-:Y:S01]  /*2d70*/  IMAD.WIDE R22, R31.reuse, 0x4, R22 ;  /* 0x000000041f167825 */ /* 0x041fe200078e0216 */
[----:B------:R-:W-:Y:S03]  /*2d80*/  BAR.SYNC.DEFER_BLOCKING 0x0 ;  /* 0x0000000000007b1d */ /* 0x000fe60000010000 */
[----:B-1----:R-:W-:-:S03]  /*2d90*/  IMAD.WIDE R26, R31, 0x4, R26 ;  /* 0x000000041f1a7825 */ /* 0x002fc600078e021a */
[----:B------:R-:W5:Y:S04]  /*2da0*/  LDG.E.64 R22, desc[UR6][R22.64] ;  /* 0x0000000616167981 */ /* 0x000f68000c1e1b00 */
[----:B------:R-:W0:Y:S01]  /*2db0*/  LDS.64 R24, [UR4+0xb0] ;  /* 0x0000b004ff187984 */ /* 0x000e220008000a00 */
[----:B------:R-:W1:Y:S03]  /*2dc0*/  LDCU.U8 UR4, c[0x0][0x3fc] ;  /* 0x00007f80ff0477ac */ /* 0x000e660008000000 */
[----:B---3--:R0:W5:Y:S02]  /*2dd0*/  LDG.E.64 R20, desc[UR6][R26.64] ;  /* 0x000000061a147981 */ /* 0x008164000c1e1b00 */
[----:B0-----:R-:W-:-:S04]  /*2de0*/  FMUL.FTZ R26, R24, UR8 ;  /* 0x00000008181a7c20 */ /* 0x001fc80008410000 */
[----:B------:R-:W-:-:S04]  /*2df0*/  FMUL.FTZ R30, R26, R26 ;  /* 0x0000001a1a1e7220 */ /* 0x000fc80000410000 */
[----:B------:R-:W-:-:S05]  /*2e00*/  FFMA.FTZ R30, R25, UR8, -R30 ;  /* 0x00000008191e7c23 */ /* 0x000fca000801081e */
[----:B------:R-:W-:-:S13]  /*2e10*/  FSETP.GTU.FTZ.AND P1, PT, R30, RZ, PT ;  /* 0x000000ff1e00720b */ /* 0x000fda0003f3c000 */
[----:B------:R-:W0:Y:S01]  /*2e20*/  @P1 LDC R31, c[0x0][0x3a8] ;  /* 0x0000ea00ff1f1b82 */ /* 0x000e220000000800 */
[----:B------:R-:W-:Y:S01]  /*2e30*/  HFMA2 R27, -RZ, RZ, 1.875, 0 ;  /* 0x3f800000ff1b7431 */ /* 0x000fe200000001ff */
[----:B-1----:R-:W-:Y:S01]  /*2e40*/  UISETP.NE.AND UP0, UPT, UR4, URZ, UPT ;  /* 0x000000ff0400728c */ /* 0x002fe2000bf05270 */
[----:B------:R-:W-:Y:S01]  /*2e50*/  BSSY.RECONVERGENT B0, `(.L_x_1875) ;  /* 0x0000386000007945 */ /* 0x000fe20003800200 */
[----:B0-----:R-:W-:Y:S01]  /*2e60*/  @P1 FADD.FTZ R30, R30, R31 ;  /* 0x0000001f1e1e1221 */ /* 0x001fe20000010000 */
[----:B--2---:R-:W-:-:S03]  /*2e70*/  IMAD R31, R65, UR5, R85 ;  /* 0x00000005411f7c24 */ /* 0x004fc6000f8e0255 */
[----:B------:R0:W1:Y:S02]  /*2e80*/  @P1 MUFU.RSQ R27, R30 ;  /* 0x0000001e001b1308 */ /* 0x0000640000001400 */
[----:B------:R-:W-:Y:S02]  /*2e90*/  IADD3 R28, PT, PT, R31, 0xf0, RZ ;  /* 0x000000f01f1c7810 */ /* 0x000fe40007ffe0ff */
[----:B------:R-:W-:Y:S02]  /*2ea0*/  SHF.R.S32.HI R24, RZ, 0x1f, R31 ;  /* 0x0000001fff187819 */ /* 0x000fe4000001141f */
[----:B------:R-:W-:Y:S01]  /*2eb0*/  SHF.R.S32.HI R29, RZ, 0x1f, R28 ;  /* 0x0000001fff1d7819 */ /* 0x000fe2000001141c */
[----:B------:R-:W-:Y:S06]  /*2ec0*/  BRA.U UP0, `(.L_x_1876) ;  /* 0x0000001500bc7547 */ /* 0x000fec000b800000 */
[----:B------:R-:W2:Y:S01]  /*2ed0*/  LDCU.64 UR8, c[0x0][0x3e8] ;  /* 0x00007d00ff0877ac */ /* 0x000ea20008000a00 */
[----:B------:R-:W-:Y:S01]  /*2ee0*/  BSSY.RECONVERGENT B1, `(.L_x_1877) ;  /* 0x000001a000017945 */ /* 0x000fe20003800200 */
[----:B--2---:R-:W-:Y:S02]  /*2ef0*/  ISETP.GE.U32.AND P1, PT, R31, UR8, PT ;  /* 0x000000081f007c0c */ /* 0x004fe4000bf26070 */
[----:B------:R-:W-:Y:S02]  /*2f00*/  ISETP.GE.U32.AND P2, PT, R84, UR8, PT ;  /* 0x0000000854007c0c */ /* 0x000fe4000bf46070 */
[----:B------:R-:W-:Y:S02]  /*2f10*/  ISETP.GE.AND.EX P1, PT, R24, UR9, PT, P1 ;  /* 0x0000000918007c0c */ /* 0x000fe4000bf26310 */
[----:B------:R-:W-:Y:S02]  /*2f20*/  ISETP.GE.U32.AND P5, PT, R83, UR8, PT ;  /* 0x0000000853007c0c */ /* 0x000fe4000bfa6070 */
[----:B------:R-:W-:-:S02]  /*2f30*/  ISETP.GE.U32.AND P6, PT, R82, UR8, PT ;  /* 0x0000000852007c0c */ /* 0x000fc4000bfc6070 */
[----:B------:R-:W-:-:S07]  /*2f40*/  ISETP.GE.AND.EX P2, PT, R62, UR9, PT, P2 ;  /* 0x000000093e007c0c */ /* 0x000fce000bf46320 */
[----:B------:R-:W-:Y:S06]  /*2f50*/  @P1 BRA `(.L_x_1878) ;  /* 0x0000000000481947 */ /* 0x000fec0003800000 */
[----:B------:R-:W2:Y:S01]  /*2f60*/  LDCU.64 UR10, c[0x0][0x3e0] ;  /* 0x00007c00ff0a77ac */ /* 0x000ea20008000a00 */
[--C-:B0-----:R-:W-:Y:S01]  /*2f70*/  FADD.FTZ R30, R12, -R26.reuse ;  /* 0x8000001a0c1e7221 */ /* 0x101fe20000010000 */
[----:B------:R-:W-:Y:S01]  /*2f80*/  FADD.FTZ R32, R13, -R26 ;  /* 0x8000001a0d207221 */ /* 0x000fe20000010000 */
[----:B------:R-:W-:Y:S01]  /*2f90*/  MOV R12, R88 ;  /* 0x00000058000c7202 */ /* 0x000fe20000000f00 */
[----:B------:R-:W0:Y:S01]  /*2fa0*/  LDCU.64 UR4, c[0x0][0x380] ;  /* 0x00007000ff0477ac */ /* 0x000e220008000a00 */
[----:B------:R-:W-:Y:S01]  /*2fb0*/  MOV R13, R91 ;  /* 0x0000005b000d7202 */ /* 0x000fe20000000f00 */
[-C--:B-1----:R-:W-:Y:S01]  /*2fc0*/  FMUL.FTZ R25, R30, R27.reuse ;  /* 0x0000001b1e197220 */ /* 0x082fe20000410000 */
[----:B------:R-:W-:-:S03]  /*2fd0*/  FMUL.FTZ R32, R32, R27 ;  /* 0x0000001b20207220 */ /* 0x000fc60000410000 */
        /* <DEDUP_REMOVED lines=10> */
.L_x_1878:
[----:B------:R-:W-:Y:S05]  /*3080*/  BSYNC.RECONVERGENT B1 ;  /* 0x0000000000017941 */ /* 0x000fea0003800200 */
.L_x_1877:
[----:B------:R-:W-:Y:S04]  /*3090*/  BSSY.RECONVERGENT B1, `(.L_x_1879) ;  /* 0x0000014000017945 */ /* 0x000fe80003800200 */
[----:B------:R-:W-:Y:S05]  /*30a0*/  @P2 BRA `(.L_x_1880) ;  /* 0x0000000000482947 */ /* 0x000fea0003800000 */
[----:B------:R-:W3:Y:S01]  /*30b0*/  LDCU.64 UR4, c[0x0][0x3e0] ;  /* 0x00007c00ff0477ac */ /* 0x000ee20008000a00 */
[----:B------:R-:W-:Y:S01]  /*30c0*/  MOV R12, R88 ;  /* 0x00000058000c7202 */ /* 0x000fe20000000f00 */
[--C-:B------:R-:W-:Y:S01]  /*30d0*/  FADD.FTZ R14, R14, -R26.reuse ;  /* 0x8000001a0e0e7221 */ /* 0x100fe20000010000 */
[----:B--2---:R-:W-:Y:S01]  /*30e0*/  MOV R13, R91 ;  /* 0x0000005b000d7202 */ /* 0x004fe20000000f00 */
[----:B------:R-:W2:Y:S01]  /*30f0*/  LDCU.64 UR10, c[0x0][0x380] ;  /* 0x00007000ff0a77ac */ /* 0x000ea20008000a00 */
[----:B------:R-:W-:Y:S01]  /*3100*/  FADD.FTZ R24, R15, -R26 ;  /* 0x8000001a0f187221 */ /* 0x000fe20000010000 */
[----:B-1----:R-:W-:-:S03]  /*3110*/  FMUL.FTZ R15, R14, R27 ;  /* 0x0000001b0e0f7220 */ /* 0x002fc60000410000 */
[----:B------:R-:W-:-:S04]  /*3120*/  FMUL.FTZ R24, R24, R27 ;  /* 0x0000001b18187220 */ /* 0x000fc80000410000 */
[----:B-----5:R-:W-:Y:S01]  /*3130*/  FFMA.FTZ R24, R21, R24, R23 ;  /* 0x0000001815187223 */ /* 0x020fe20000010017 */
[----:B---3--:R-:W-:Y:S02]  /*3140*/  IMAD R25, R62, UR4, RZ ;  /* 0x000000043e197c24 */ /* 0x008fe4000f8e02ff */
[----:B------:R-:W-:-:S04]  /*3150*/  IMAD.WIDE.U32 R12, R84, UR4, R12 ;  /* 0x00000004540c7c25 */ /* 0x000fc8000f8e000c */
[----:B------:R-:W-:Y:S02]  /*3160*/  IMAD R31, R84, UR5, R25 ;  /* 0x00000005541f7c24 */ /* 0x000fe4000f8e0219 */
[----:B------:R-:W-:Y:S01]  /*3170*/  FFMA.FTZ R25, R20, R15, R22 ;  /* 0x0000000f14197223 */ /* 0x000fe20000010016 */
[----:B--2---:R-:W-:Y:S02]  /*3180*/  LEA R14, P1, R12, UR10, 0x1 ;  /* 0x0000000a0c0e7c11 */ /* 0x004fe4000f8208ff */
[----:B------:R-:W-:Y:S02]  /*3190*/  IADD3 R31, PT, PT, R13, R31, RZ ;  /* 0x0000001f0d1f7210 */ /* 0x000fe40007ffe0ff */
[----:B------:R-:W-:Y:S02]  /*31a0*/  F2FP.BF16.F32.PACK_AB R13, R24, R25 ;  /* 0x00000019180d723e */ /* 0x000fe400000010ff */
[----:B------:R-:W-:-:S05]  /*31b0*/  LEA.HI.X R15, R12, UR11, R31, 0x1, P1 ;  /* 0x0000000b0c0f7c11 */ /* 0x000fca00088f0c1f */
[----:B------:R3:W-:Y:S02]  /*31c0*/  STG.E desc[UR6][R14.64], R13 ;  /* 0x0000000d0e007986 */ /* 0x0007e4000c101906 */
.L_x_1880:
[----:B------:R-:W-:Y:S05]  /*31d0*/  BSYNC.RECONVERGENT B1 ;  /* 0x0000000000017941 */ /* 0x000fea0003800200 */
.L_x_1879:
[----:B------:R-:W-:Y:S01]  /*31e0*/  ISETP.GE.AND.EX P5, PT, R61, UR9, PT, P5 ;  /* 0x000000093d007c0c */ /* 0x000fe2000bfa6350 */
[----:B------:R-:W-:Y:S01]  /*31f0*/  BSSY.RECONVERGENT B1, `(.L_x_1881) ;  /* 0x000001b000017945 */ /* 0x000fe20003800200 */
[----:B------:R-:W-:Y:S02]  /*3200*/  ISETP.GE.U32.AND P1, PT, R81, UR8, PT ;  /* 0x0000000851007c0c */ /* 0x000fe4000bf26070 */
[----:B------:R-:W-:Y:S02]  /*3210*/  ISETP.GE.U32.AND P2, PT, R80, UR8, PT ;  /* 0x0000000850007c0c */ /* 0x000fe4000bf46070 */
[----:B------:R-:W-:Y:S02]  /*3220*/  ISETP.GE.U32.AND P4, PT, R79, UR8, PT ;  /* 0x000000084f007c0c */ /* 0x000fe4000bf86070 */
[----:B------:R-:W-:Y:S02]  /*3230*/  ISETP.GE.U32.AND P3, PT, R78, UR8, PT ;  /* 0x000000084e007c0c */ /* 0x000fe4000bf66070 */
[----:B------:R-:W-:-:S02]  /*3240*/  ISETP.GE.AND.EX P6, PT, R60, UR9, PT, P6 ;  /* 0x000000093c007c0c */ /* 0x000fc4000bfc6360 */
[----:B------:R-:W-:Y:S02]  /*3250*/  ISETP.GE.AND.EX P1, PT, R0, UR9, PT, P1 ;  /* 0x0000000900007c0c */ /* 0x000fe4000bf26310 */
[----:B------:R-:W-:Y:S01]  /*3260*/  ISETP.GE.AND.EX P2, PT, R2, UR9, PT, P2 ;  /* 0x0000000902007c0c */ /* 0x000fe2000bf46320 */
[----:B------:R-:W-:-:S12]  /*3270*/  @P5 BRA `(.L_x_1882) ;  /* 0x0000000000485947 */ /* 0x000fd80003800000 */
[----:B------:R-:W4:Y:S01]  /*3280*/  LDCU.64 UR4, c[0x0][0x3e0] ;  /* 0x00007c00ff0477ac */ /* 0x000f220008000a00 */
[----:B------:R-:W-:Y:S01]  /*3290*/  MOV R12, R88 ;  /* 0x00000058000c7202 */ /* 0x000fe20000000f00 */
[--C-:B------:R-:W-:Y:S01]  /*32a0*/  FADD.FTZ R16, R16, -R26.reuse ;  /* 0x8000001a10107221 */ /* 0x100fe20000010000 */
[----:B--23--:R-:W-:Y:S01]  /*32b0*/  MOV R13, R91 ;  /* 0x0000005b000d7202 */ /* 0x00cfe20000000f00 */
[----:B------:R-:W2:Y:S01]  /*32c0*/  LDCU.64 UR10, c[0x0][0x380] ;  /* 0x00007000ff0a77ac */ /* 0x000ea20008000a00 */
        /* <DEDUP_REMOVED lines=8> */
[----:B--2---:R-:W-:-:S04]  /*3350*/  LEA R14, P5, R12, UR10, 0x1 ;  /* 0x0000000a0c0e7c11 */ /* 0x004fc8000f8a08ff */
[----:B------:R-:W-:Y:S02]  /*3360*/  IADD3 R25, PT, PT, R13, R25, RZ ;  /* 0x000000190d197210 */ /* 0x000fe40007ffe0ff */
[----:B------:R-:W-:Y:S02]  /*3370*/  F2FP.BF16.F32.PACK_AB R13, R17, R16 ;  /* 0x00000010110d723e */ /* 0x000fe400000010ff */
[----:B------:R-:W-:-:S05]  /*3380*/  LEA.HI.X R15, R12, UR11, R25, 0x1, P5 ;  /* 0x0000000b0c0f7c11 */ /* 0x000fca000a8f0c19 */
[----:B------:R4:W-:Y:S02]  /*3390*/  STG.E desc[UR6][R14.64], R13 ;  /* 0x0000000d0e007986 */ /* 0x0009e4000c101906 */
.L_x_1882:
[----:B------:R-:W-:Y:S05]  /*33a0*/  BSYNC.RECONVERGENT B1 ;  /* 0x0000000000017941 */ /* 0x000fea0003800200 */
.L_x_1881:
[----:B------:R-:W-:Y:S04]  /*33b0*/  BSSY.RECONVERGENT B1, `(.L_x_1883) ;  /* 0x0000014000017945 */ /* 0x000fe80003800200 */
[----:B------:R-:W-:Y:S05]  /*33c0*/  @P6 BRA `(.L_x_1884) ;  /* 0x0000000000486947 */ /* 0x000fea0003800000 */
[----:B------:R-:W0:Y:S01]  /*33d0*/  LDCU.64 UR4, c[0x0][0x3e0] ;  /* 0x00007c00ff0477ac */ /* 0x000e220008000a00 */
[----:B------:R-:W-:Y:S01]  /*33e0*/  MOV R12, R88 ;  /* 0x00000058000c7202 */ /* 0x000fe20000000f00 */
[--C-:B---34-:R-:W-:Y:S01]  /*33f0*/  FADD.FTZ R14, R19, -R26.reuse ;  /* 0x8000001a130e7221 */ /* 0x118fe20000010000 */
[----:B--2---:R-:W-:Y:S01]  /*3400*/  MOV R13, R91 ;  /* 0x0000005b000d7202 */ /* 0x004fe20000000f00 */
[----:B------:R-:W2:Y:S01]  /*3410*/  LDCU.64 UR10, c[0x0][0x380] ;  /* 0x00007000ff0a77ac */ /* 0x000ea20008000a00 */
[----:B------:R-:W-:Y:S01]  /*3420*/  FADD.FTZ R18, R18, -R26 ;  /* 0x8000001a12127221 */ /* 0x000fe20000010000 */
[----:B-1----:R-:W-:-:S03]  /*3430*/  FMUL.FTZ R15, R14, R27 ;  /* 0x0000001b0e0f7220 */ /* 0x002fc60000410000 */
[----:B------:R-:W-:Y:S01]  /*3440*/  FMUL.FTZ R18, R18, R27 ;  /* 0x0000001b12127220 */ /* 0x000fe20000410000 */
[----:B-----5:R-:W-:Y:S01]  /*3450*/  FFMA.FTZ R16, R20, R15, R22 ;  /* 0x0000000f14107223 */ /* 0x020fe20000010016 */
[----:B0-----:R-:W-:Y:S02]  /*3460*/  IMAD R17, R60, UR4, RZ ;  /* 0x000000043c117c24 */ /* 0x001fe4000f8e02ff */
[----:B------:R-:W-:-:S04]  /*3470*/  IMAD.WIDE.U32 R12, R82, UR4, R12 ;  /* 0x00000004520c7c25 */ /* 0x000fc8000f8e000c */
[----:B------:R-:W-:Y:S02]  /*3480*/  IMAD R19, R82, UR5, R17 ;  /* 0x0000000552137c24 */ /* 0x000fe4000f8e0211 */
[----:B------:R-:W-:Y:S01]  /*3490*/  FFMA.FTZ R17, R21, R18, R23 ;  /* 0x0000001215117223 */ /* 0x000fe20000010017 */
[C---:B--2---:R-:W-:Y:S02]  /*34a0*/  LEA R14, P5, R12.reuse, UR10, 0x1 ;  /* 0x0000000a0c0e7c11 */ /* 0x044fe4000f8a08ff */
[----:B------:R-:W-:Y:S02]  /*34b0*/  IADD3 R19, PT, PT, R13, R19, RZ ;  /* 0x000000130d137210 */ /* 0x000fe40007ffe0ff */
[----:B------:R-:W-:Y:S02]  /*34c0*/  F2FP.BF16.F32.PACK_AB R13, R17, R16 ;  /* 0x00000010110d723e */ /* 0x000fe400000010ff */
[----:B------:R-:W-:-:S05]  /*34d0*/  LEA.HI.X R15, R12, UR11, R19, 0x1, P5 ;  /* 0x0000000b0c0f7c11 */ /* 0x000fca000a8f0c13 */
[----:B------:R0:W-:Y:S02]  /*34e0*/  STG.E desc[UR6][R14.64], R13 ;  /* 0x0000000d0e007986 */ /* 0x0001e4000c101906 */
.L_x_1884:
[----:B------:R-:W-:Y:S05]  /*34f0*/  BSYNC.RECONVERGENT B1 ;  /* 0x0000000000017941 */ /* 0x000fea0003800200 */
.L_x_1883:
[----:B------:R-:W-:Y:S04]  /*3500*/  BSSY.RECONVERGENT B1, `(.L_x_1885) ;  /* 0x0000014000017945 */ /* 0x000fe80003800200 */
[----:B------:R-:W-:Y:S05]  /*3510*/  @P1 BRA `(.L_x_1886) ;  /* 0x0000000000481947 */ /* 0x000fea0003800000 */
[----:B------:R-:W1:Y:S01]  /*3520*/  LDCU.64 UR4, c[0x0][0x3e0] ;  /* 0x00007c00ff0477ac */ /* 0x000e620008000a00 */
[----:B------:R-:W-:Y:S01]  /*3530*/  MOV R12, R88 ;  /* 0x00000058000c7202 */ /* 0x000fe20000000f00 */
[--C-:B0--34-:R-:W-:Y:S01]  /*3540*/  FADD.FTZ R14, R37, -R26.reuse ;  /* 0x8000001a250e7221 */ /* 0x119fe20000010000 */
[----:B--2---:R-:W-:Y:S01]  /*3550*/  MOV R13, R91 ;  /* 0x0000005b000d7202 */ /* 0x004fe20000000f00 */
[----:B------:R-:W0:Y:S01]  /*3560*/  LDCU.64 UR10, c[0x0][0x380] ;  /* 0x00007000ff0a77ac */ /* 0x000e220008000a00 */
[----:B------:R-:W-:Y:S01]  /*3570*/  FADD.FTZ R36, R36, -R26 ;  /* 0x8000001a24247221 */ /* 0x000fe20000010000 */
[----:B-1----:R-:W-:-:S03]  /*3580*/  FMUL.FTZ R15, R14, R27 ;  /* 0x0000001b0e0f7220 */ /* 0x002fc60000410000 */
[----:B------:R-:W-:-:S04]  /*3590*/  FMUL.FTZ R36, R36, R27 ;  /* 0x0000001b24247220 */ /* 0x000fc80000410000 */
[----:B-----5:R-:W-:Y:S01]  /*35a0*/  FFMA.FTZ R17, R21, R36, R23 ;  /* 0x0000002415117223 */ /* 0x020fe20000010017 */
[----:B------:R-:W-:Y:S02]  /*35b0*/  IMAD R16, R0, UR4, RZ ;  /* 0x0000000400107c24 */ /* 0x000fe4000f8e02ff */
        /* <DEDUP_REMOVED lines=8> */
.L_x_1886:
[----:B------:R-:W-:Y:S05]  /*3640*/  BSYNC.RECONVERGENT B1 ;  /* 0x0000000000017941 */ /* 0x000fea0003800200 */
.L_x_1885:
        /* <DEDUP_REMOVED lines=9> */
[----:B------:R-:W-:Y:S01]  /*36e0*/  FMUL.FTZ R38, R38, R27 ;  /* 0x0000001b26267220 */ /* 0x000fe20000410000 */
        /* <DEDUP_REMOVED lines=10> */
.L_x_1888:
[----:B------:R-:W-:Y:S05]  /*3790*/  BSYNC.RECONVERGENT B1 ;  /* 0x0000000000017941 */ /* 0x000fea0003800200 */
.L_x_1887:
        /* <DEDUP_REMOVED lines=28> */
.L_x_1890:
[----:B------:R-:W-:Y:S05]  /*3960*/  BSYNC.RECONVERGENT B1 ;  /* 0x0000000000017941 */ /* 0x000fea0003800200 */
.L_x_1889:
        /* <DEDUP_REMOVED lines=20> */
.L_x_1892:
[----:B------:R-:W-:Y:S05]  /*3ab0*/  BSYNC.RECONVERGENT B1 ;  /* 0x0000000000017941 */ /* 0x000fea0003800200 */
.L_x_1891:
        /* <DEDUP_REMOVED lines=20> */
.L_x_1894:
[----:B------:R-:W-:Y:S05]  /*3c00*/  BSYNC.RECONVERGENT B1 ;  /* 0x0000000000017941 */ /* 0x000fea0003800200 */
.L_x_1893:
        /* <DEDUP_REMOVED lines=20> */
.L_x_1896:
[----:B------:R-:W-:Y:S05]  /*3d50*/  BSYNC.RECONVERGENT B1 ;  /* 0x0000000000017941 */ /* 0x000fea0003800200 */
.L_x_1895:
        /* <DEDUP_REMOVED lines=8> */
[----:B------:R-:W-:Y:S02]  /*3de0*/  ISETP.GE.AND.EX P2, PT, R10, UR9, PT, P2 ;  /* 0x000000090a007c0c */ /* 0x000fe4000bf46320 */
        /* <DEDUP_REMOVED lines=21> */
.L_x_1898:
[----:B------:R-:W-:Y:S05]  /*3f40*/  BSYNC.RECONVERGENT B1 ;  /* 0x0000000000017941 */ /* 0x000fea0003800200 */
.L_x_1897:
        /* <DEDUP_REMOVED lines=20> */
.L_x_1900:
[----:B------:R-:W-:Y:S05]  /*4090*/  BSYNC.RECONVERGENT B1 ;  /* 0x0000000000017941 */ /* 0x000fea0003800200 */
.L_x_1899:
        /* <DEDUP_REMOVED lines=20> */
.L_x_1902:
[----:B------:R-:W-:Y:S05]  /*41e0*/  BSYNC.RECONVERGENT B1 ;  /* 0x0000000000017941 */ /* 0x000fea0003800200 */
.L_x_1901:
        /* <DEDUP_REMOVED lines=20> */
.L_x_1904:
[----:B------:R-:W-:Y:S05]  /*4330*/  BSYNC.RECONVERGENT B1 ;  /* 0x0000000000017941 */ /* 0x000fea0003800200 */
.L_x_1903:
        /* <DEDUP_REMOVED lines=20> */
.L_x_1906:
[----:B------:R-:W-:Y:S05]  /*4480*/  BSYNC.RECONVERGENT B1 ;  /* 0x0000000000017941 */ /* 0x000fea0003800200 */
.L_x_1905:
[----:B------:R-:W-:Y:S05]  /*4490*/  @P4 BRA `(.L_x_1907) ;  /* 0x0000002000844947 */ /* 0x000fea0003800000 */
[----:B------:R-:W0:Y:S01]  /*44a0*/  LDCU.64 UR4, c[0x0][0x3e0] ;  /* 0x00007c00ff0477ac */ /* 0x000e220008000a00 */
[--C-:B------:R-:W-:Y:S01]  /*44b0*/  FADD.FTZ R12, R59, -R26.reuse ;  /* 0x8000001a3b0c7221 */ /* 0x100fe20000010000 */
[----:B------:R-:W-:Y:S01]  /*44c0*/  MOV R89, R91 ;  /* 0x0000005b00597202 */ /* 0x000fe20000000f00 */
[----:B------:R-:W-:Y:S01]  /*44d0*/  FADD.FTZ R26, R58, -R26 ;  /* 0x8000001a3a1a7221 */ /* 0x000fe20000010000 */
[----:B------:R-:W0:Y:S02]  /*44e0*/  LDCU.64 UR8, c[0x0][0x380] ;  /* 0x00007000ff0877ac */ /* 0x000e240008000a00 */
[-C--:B01234-:R-:W-:Y:S01]  /*44f0*/  FMUL.FTZ R13, R12, R27.reuse ;  /* 0x0000001b0c0d7220 */ /* 0x09ffe20000410000 */
[----:B------:R-:W-:-:S03]  /*4500*/  FMUL.FTZ R26, R26, R27 ;  /* 0x0000001b1a1a7220 */ /* 0x000fc60000410000 */
[----:B-----5:R-:W-:Y:S01]  /*4510*/  FFMA.FTZ R15, R20, R13, R22 ;  /* 0x0000000d140f7223 */ /* 0x020fe20000010016 */
[----:B------:R-:W-:-:S05]  /*4520*/  FFMA.FTZ R26, R21, R26, R23 ;  /* 0x0000001a151a7223 */ /* 0x000fca0000010017 */
[----:B------:R-:W-:Y:S01]  /*4530*/  F2FP.BF16.F32.PACK_AB R15, R26, R15 ;  /* 0x0000000f1a0f723e */ /* 0x000fe200000010ff */
[----:B------:R-:W-:Y:S02]  /*4540*/  IMAD R29, R29, UR4, RZ ;  /* 0x000000041d1d7c24 */ /* 0x000fe4000f8e02ff */
[----:B------:R-:W-:-:S04]  /*4550*/  IMAD.WIDE.U32 R88, R28, UR4, R88 ;  /* 0x000000041c587c25 */ /* 0x000fc8000f8e0058 */
[----:B------:R-:W-:Y:S01]  /*4560*/  IMAD R29, R28, UR5, R29 ;  /* 0x000000051c1d7c24 */ /* 0x000fe2000f8e021d */
[----:B------:R-:W-:-:S04]  /*4570*/  LEA R12, P1, R88, UR8, 0x1 ;  /* 0x00000008580c7c11 */ /* 0x000fc8000f8208ff */
[----:B------:R-:W-:-:S04]  /*4580*/  IADD3 R29, PT, PT, R89, R29, RZ ;  /* 0x0000001d591d7210 */ /* 0x000fc80007ffe0ff */
[----:B------:R-:W-:-:S05]  /*4590*/  LEA.HI.X R13, R88, UR9, R29, 0x1, P1 ;  /* 0x00000009580d7c11 */ /* 0x000fca00088f0c1d */
[----:B------:R0:W-:Y:S01]  /*45a0*/  STG.E desc[UR6][R12.64], R15 ;  /* 0x0000000f0c007986 */ /* 0x0001e2000c101906 */
[----:B------:R-:W-:Y:S05]  /*45b0*/  BRA `(.L_x_1907) ;  /* 0x00000020003c7947 */ /* 0x000fea0003800000 */
.L_x_1876:
        /* <DEDUP_REMOVED lines=9> */
[--C-:B------:R-:W-:Y:S01]  /*4650*/  FADD.FTZ R12, R12, -R26.reuse ;  /* 0x8000001a0c0c7221 */ /* 0x100fe20000010000 */
[----:B------:R-:W2:Y:S03]  /*4660*/  LDCU.64 UR8, c[0x0][0x3e0] ;  /* 0x00007c00ff0877ac */ /* 0x000ea60008000a00 */
[----:B-1----:R-:W-:Y:S01]  /*4670*/  FMUL.FTZ R25, R12, R27 ;  /* 0x0000001b0c197220 */ /* 0x002fe20000410000 */
[----:B------:R-:W-:Y:S01]  /*4680*/  FADD.FTZ R12, R13, -R26 ;  /* 0x8000001a0d0c7221 */ /* 0x000fe20000010000 */
[----:B------:R-:W1:Y:S02]  /*4690*/  LDCU.64 UR10, c[0x0][0x380] ;  /* 0x00007000ff0a77ac */ /* 0x000e640008000a00 */
[----:B-----5:R-:W-:Y:S01]  /*46a0*/  FFMA.FTZ R13, R20, R25, R22 ;  /* 0x00000019140d7223 */ /* 0x020fe20000010016 */
[----:B------:R-:W-:-:S03]  /*46b0*/  FMUL.FTZ R12, R12, R27 ;  /* 0x0000001b0c0c7220 */ /* 0x000fc60000410000 */
[----:B------:R-:W-:Y:S01]  /*46c0*/  FMUL.FTZ R25, R13, -1.4426950216293334961 ;  /* 0xbfb8aa3b0d197820 */ /* 0x000fe20000410000 */
[----:B------:R-:W-:-:S04]  /*46d0*/  FFMA.FTZ R12, R21, R12, R23 ;  /* 0x0000000c150c7223 */ /* 0x000fc80000010017 */
[----:B------:R-:W-:Y:S01]  /*46e0*/  FMUL.FTZ R32, R12, -1.4426950216293334961 ;  /* 0xbfb8aa3b0c207820 */ /* 0x000fe20000410000 */
[----:B------:R-:W0:Y:S01]  /*46f0*/  MUFU.EX2 R25, R25 ;  /* 0x0000001900197308 */ /* 0x000e220000000800 */
[----:B--2---:R-:W-:Y:S01]  /*4700*/  IMAD R34, R24, UR8, RZ ;  /* 0x0000000818227c24 */ /* 0x004fe2000f8e02ff */
[----:B------:R-:W-:-:S03]  /*4710*/  MOV R24, R88 ;  /* 0x0000005800187202 */ /* 0x000fc60000000f00 */
[----:B------:R-:W-:-:S03]  /*4720*/  IMAD R35, R31, UR9, R34 ;  /* 0x000000091f237c24 */ /* 0x000fc6000f8e0222 */
[----:B------:R-:W2:Y:S01]  /*4730*/  MUFU.EX2 R32, R32 ;  /* 0x0000002000207308 */ /* 0x000ea20000000800 */
[----:B0-----:R-:W-:Y:S01]  /*4740*/  FADD.FTZ R30, R25, 1 ;  /* 0x3f800000191e7421 */ /* 0x001fe20000010000 */
[----:B------:R-:W-:-:S06]  /*4750*/  MOV R25, R91 ;  /* 0x0000005b00197202 */ /* 0x000fcc0000000f00 */
[----:B------:R-:W0:Y:S01]  /*4760*/  MUFU.RCP R30, R30 ;  /* 0x0000001e001e7308 */ /* 0x000e220000001000 */
[----:B------:R-:W-:-:S04]  /*4770*/  IMAD.WIDE.U32 R24, R31, UR8, R24 ;  /* 0x000000081f187c25 */ /* 0x000fc8000f8e0018 */
[----:B--2---:R-:W-:Y:S01]  /*4780*/  FADD.FTZ R33, R32, 1 ;  /* 0x3f80000020217421 */ /* 0x004fe20000010000 */
[----:B------:R-:W-:-:S05]  /*4790*/  IADD3 R35, PT, PT, R25, R35, RZ ;  /* 0x0000002319237210 */ /* 0x000fca0007ffe0ff */
[----:B------:R-:W2:Y:S01]  /*47a0*/  MUFU.RCP R33, R33 ;  /* 0x0000002100217308 */ /* 0x000ea20000001000 */
[----:B0-----:R-:W-:Y:S01]  /*47b0*/  FMUL.FTZ R31, R13, R30 ;  /* 0x0000001e0d1f7220 */ /* 0x001fe20000410000 */
[----:B--2---:R-:W-:Y:S01]  /*47c0*/  FMUL.FTZ R32, R12, R33 ;  /* 0x000000210c207220 */ /* 0x004fe20000410000 */
[----:B-1----:R-:W-:-:S04]  /*47d0*/  LEA R12, P1, R24, UR10, 0x1 ;  /* 0x0000000a180c7c11 */ /* 0x002fc8000f8208ff */
[----:B------:R-:W-:Y:S02]  /*47e0*/  LEA.HI.X R13, R24, UR11, R35, 0x1, P1 ;  /* 0x0000000b180d7c11 */ /* 0x000fe400088f0c23 */
[----:B------:R-:W-:-:S05]  /*47f0*/  F2FP.BF16.F32.PACK_AB R31, R32, R31 ;  /* 0x0000001f201f723e */ /* 0x000fca00000010ff */
[----:B------:R2:W-:Y:S02]  /*4800*/  STG.E desc[UR6][R12.64], R31 ;  /* 0x0000001f0c007986 */ /* 0x0005e4000c101906 */
.L_x_1909:
[----:B------:R-:W-:Y:S05]  /*4810*/  BSYNC.RECONVERGENT B1 ;  /* 0x0000000000017941 */ /* 0x000fea0003800200 */
.L_x_1908:
[----:B------:R-:W-:Y:S04]  /*4820*/  BSSY.RECONVERGENT B1, `(.L_x_1910) ;  /* 0x000001e000017945 */ /* 0x000fe80003800200 */
[----:B------:R-:W-:Y:S05]  /*4830*/  @P2 BRA `(.L_x_1911) ;  /* 0x0000000000702947 */ /* 0x000fea0003800000 */
[--C-:B------:R-:W-:Y:S01]  /*4840*/  FADD.FTZ R14, R14, -R26.reuse ;  /* 0x8000001a0e0e7221 */ /* 0x100fe20000010000 */
[----:B------:R-:W3:Y:S03]  /*4850*/  LDCU.64 UR8, c[0x0][0x3e0] ;  /* 0x00007c00ff0877ac */ /* 0x000ee60008000a00 */
[----:B-12---:R-:W-:Y:S01]  /*4860*/  FMUL.FTZ R13, R14, R27 ;  /* 0x0000001b0e0d7220 */ /* 0x006fe20000410000 */
[----:B------:R-:W-:Y:S01]  /*4870*/  FADD.FTZ R14, R15, -R26 ;  /* 0x8000001a0f0e7221 */ /* 0x000fe20000010000 */
[----:B------:R-:W1:Y:S01]  /*4880*/  LDCU.64 UR10, c[0x0][0x380] ;  /* 0x00007000ff0a77ac */ /* 0x000e620008000a00 */
[----:B------:R-:W-:Y:S01]  /*4890*/  MOV R15, R91 ;  /* 0x0000005b000f7202 */ /* 0x000fe20000000f00 */
[----:B-----5:R-:W-:Y:S01]  /*48a0*/  FFMA.FTZ R12, R20, R13, R22 ;  /* 0x0000000d140c7223 */ /* 0x020fe20000010016 */
[----:B------:R-:W-:-:S03]  /*48b0*/  FMUL.FTZ R24, R14, R27 ;  /* 0x0000001b0e187220 */ /* 0x000fc60000410000 */
[----:B------:R-:W-:Y:S01]  /*48c0*/  FMUL.FTZ R14, R12, -1.4426950216293334961 ;  /* 0xbfb8aa3b0c0e7820 */ /* 0x000fe20000410000 */
[----:B------:R-:W-:-:S04]  /*48d0*/  FFMA.FTZ R13, R21, R24, R23 ;  /* 0x00000018150d7223 */ /* 0x000fc80000010017 */
[----:B0-----:R-:W-:Y:S01]  /*48e0*/  FMUL.FTZ R30, R13, -1.4426950216293334961 ;  /* 0xbfb8aa3b0d1e7820 */ /* 0x001fe20000410000 */
        /* <DEDUP_REMOVED lines=9> */
[----:B------:R-:W-:-:S03]  /*4980*/  IADD3 R33, PT, PT, R15, R33, RZ ;  /* 0x000000210f217210 */ /* 0x000fc60007ffe0ff */
[----:B------:R-:W2:Y:S01]  /*4990*/  MUFU.RCP R32, R31 ;  /* 0x0000001f00207308 */ /* 0x000ea20000001000 */
[----:B0-----:R-:W-:Y:S01]  /*49a0*/  FMUL.FTZ R25, R12, R25 ;  /* 0x000000190c197220 */ /* 0x001fe20000410000 */
[----:B-1----:R-:W-:Y:S01]  /*49b0*/  LEA R12, P1, R14, UR10, 0x1 ;  /* 0x0000000a0e0c7c11 */ /* 0x002fe2000f8208ff */
[----:B--2---:R-:W-:-:S03]  /*49c0*/  FMUL.FTZ R32, R13, R32 ;  /* 0x000000200d207220 */ /* 0x004fc60000410000 */
[----:B------:R-:W-:Y:S02]  /*49d0*/  LEA.HI.X R13, R14, UR11, R33, 0x1, P1 ;  /* 0x0000000b0e0d7c11 */ /* 0x000fe400088f0c21 */
[----:B------:R-:W-:-:S05]  /*49e0*/  F2FP.BF16.F32.PACK_AB R25, R32, R25 ;  /* 0x000000192019723e */ /* 0x000fca00000010ff */
[----:B------:R3:W-:Y:S02]  /*49f0*/  STG.E desc[UR6][R12.64], R25 ;  /* 0x000000190c007986 */ /* 0x0007e4000c101906 */
.L_x_1911:
[----:B------:R-:W-:Y:S05]  /*4a00*/  BSYNC.RECONVERGENT B1 ;  /* 0x0000000000017941 */ /* 0x000fea0003800200 */
.L_x_1910:
        /* <DEDUP_REMOVED lines=10> */
[--C-:B------:R-:W-:Y:S01]  /*4ab0*/  FADD.FTZ R16, R16, -R26.reuse ;  /* 0x8000001a10107221 */ /* 0x100fe20000010000 */
[----:B--23--:R-:W-:Y:S01]  /*4ac0*/  FADD.FTZ R12, R17, -R26 ;  /* 0x8000001a110c7221 */ /* 0x00cfe20000010000 */
        /* <DEDUP_REMOVED lines=19> */
[----:B0-----:R-:W-:Y:S01]  /*4c00*/  FADD.FTZ R24, R13, 1 ;  /* 0x3f8000000d187421 */ /* 0x001fe20000010000 */
[----:B------:R-:W-:-:S06]  /*4c10*/  LEA.HI.X R13, R14, UR11, R31, 0x1, P5 ;  /* 0x0000000b0e0d7c11 */ /* 0x000fcc000a8f0c1f */
[----:B------:R-:W0:Y:S01]  /*4c20*/  MUFU.RCP R24, R24 ;  /* 0x0000001800187308 */ /* 0x000e220000001000 */
[----:B-1----:R-:W-:Y:S01]  /*4c30*/  FMUL.FTZ R17, R17, R16 ;  /* 0x0000001011117220 */ /* 0x002fe20000410000 */
[----:B0-----:R-:W-:-:S05]  /*4c40*/  FMUL.FTZ R30, R25, R24 ;  /* 0x00000018191e7220 */ /* 0x001fca0000410000 */
[----:B------:R-:W-:-:S05]  /*4c50*/  F2FP.BF16.F32.PACK_AB R17, R30, R17 ;  /* 0x000000111e11723e */ /* 0x000fca00000010ff */
[----:B------:R4:W-:Y:S02]  /*4c60*/  STG.E desc[UR6][R12.64], R17 ;  /* 0x000000110c007986 */ /* 0x0009e4000c101906 */
.L_x_1913:
[----:B------:R-:W-:Y:S05]  /*4c70*/  BSYNC.RECONVERGENT B1 ;  /* 0x0000000000017941 */ /* 0x000fea0003800200 */
.L_x_1912:
[----:B------:R-:W-:Y:S04]  /*4c80*/  BSSY.RECONVERGENT B1, `(.L_x_1914) ;  /* 0x000001e000017945 */ /* 0x000fe80003800200 */
[----:B------:R-:W-:Y:S05]  /*4c90*/  @P6 BRA `(.L_x_1915) ;  /* 0x0000000000706947 */ /* 0x000fea0003800000 */
[--C-:B--234-:R-:W-:Y:S01]  /*4ca0*/  FADD.FTZ R12, R19, -R26.reuse ;  /* 0x8000001a130c7221 */ /* 0x11cfe20000010000 */
[----:B------:R-:W-:Y:S01]  /*4cb0*/  FADD.FTZ R18, R18, -R26 ;  /* 0x8000001a12127221 */ /* 0x000fe20000010000 */
[----:B------:R-:W2:Y:S01]  /*4cc0*/  LDCU.64 UR8, c[0x0][0x3e0] ;  /* 0x00007c00ff0877ac */ /* 0x000ea20008000a00 */
[----:B------:R-:W-:Y:S01]  /*4cd0*/  MOV R14, R88 ;  /* 0x00000058000e7202 */ /* 0x000fe20000000f00 */
[-C--:B-1----:R-:W-:Y:S01]  /*4ce0*/  FMUL.FTZ R13, R12, R27.reuse ;  /* 0x0000001b0c0d7220 */ /* 0x082fe20000410000 */
[----:B------:R-:W-:Y:S01]  /*4cf0*/  FMUL.FTZ R18, R18, R27 ;  /* 0x0000001b12127220 */ /* 0x000fe20000410000 */
[----:B------:R-:W1:Y:S01]  /*4d00*/  LDCU.64 UR10, c[0x0][0x380] ;  /* 0x00007000ff0a77ac */ /* 0x000e620008000a00 */
[----:B------:R-:W-:Y:S01]  /*4d10*/  MOV R15, R91 ;  /* 0x0000005b000f7202 */ /* 0x000fe20000000f00 */
[----:B-----5:R-:W-:Y:S01]  /*4d20*/  FFMA.FTZ R17, R20, R13, R22 ;  /* 0x0000000d14117223 */ /* 0x020fe20000010016 */
[----:B------:R-:W-:-:S03]  /*4d30*/  FFMA.FTZ R19, R21, R18, R23 ;  /* 0x0000001215137223 */ /* 0x000fc60000010017 */
[----:B------:R-:W-:Y:S01]  /*4d40*/  FMUL.FTZ R12, R17, -1.4426950216293334961 ;  /* 0xbfb8aa3b110c7820 */ /* 0x000fe20000410000 */
[----:B------:R-:W-:-:S05]  /*4d50*/  FMUL.FTZ R13, R19, -1.4426950216293334961 ;  /* 0xbfb8aa3b130d7820 */ /* 0x000fca0000410000 */
[----:B------:R-:W3:Y:S01]  /*4d60*/  MUFU.EX2 R12, R12 ;  /* 0x0000000c000c7308 */ /* 0x000ee20000000800 */
[----:B--2---:R-:W-:Y:S02]  /*4d70*/  IMAD R25, R60, UR8, RZ ;  /* 0x000000083c197c24 */ /* 0x004fe4000f8e02ff */
[----:B------:R-:W-:-:S05]  /*4d80*/  IMAD.WIDE.U32 R14, R82, UR8, R14 ;  /* 0x00000008520e7c25 */ /* 0x000fca000f8e000e */
[----:B------:R-:W2:Y:S01]  /*4d90*/  MUFU.EX2 R13, R13 ;  /* 0x0000000d000d7308 */ /* 0x000ea20000000800 */
[----:B------:R-:W-:-:S05]  /*4da0*/  IMAD R25, R82, UR9, R25 ;  /* 0x0000000952197c24 */ /* 0x000fca000f8e0219 */
[----:B------:R-:W-:Y:S01]  /*4db0*/  IADD3 R25, PT, PT, R15, R25, RZ ;  /* 0x000000190f197210 */ /* 0x000fe20007ffe0ff */
[----:B---3--:R-:W-:Y:S01]  /*4dc0*/  FADD.FTZ R16, R12, 1 ;  /* 0x3f8000000c107421 */ /* 0x008fe20000010000 */
[----:B-1----:R-:W-:-:S05]  /*4dd0*/  LEA R12, P5, R14, UR10, 0x1 ;  /* 0x0000000a0e0c7c11 */ /* 0x002fca000f8a08ff */
[----:B------:R-:W1:Y:S01]  /*4de0*/  MUFU.RCP R16, R16 ;  /* 0x0000001000107308 */ /* 0x000e620000001000 */
[----:B--2---:R-:W-:Y:S01]  /*4df0*/  FADD.FTZ R18, R13, 1 ;  /* 0x3f8000000d127421 */ /* 0x004fe20000010000 */
[----:B------:R-:W-:-:S06]  /*4e00*/  LEA.HI.X R13, R14, UR11, R25, 0x1, P5 ;  /* 0x0000000b0e0d7c11 */ /* 0x000fcc000a8f0c19 */
[----:B------:R-:W2:Y:S01]  /*4e10*/  MUFU.RCP R18, R18 ;  /* 0x0000001200127308 */ /* 0x000ea20000001000 */
[----:B-1----:R-:W-:Y:S01]  /*4e20*/  FMUL.FTZ R17, R17, R16 ;  /* 0x0000001011117220 */ /* 0x002fe20000410000 */
[----:B--2---:R-:W-:-:S05]  /*4e30*/  FMUL.FTZ R24, R19, R18 ;  /* 0x0000001213187220 */ /* 0x004fca0000410000 */
[----:B------:R-:W-:-:S05]  /*4e40*/  F2FP.BF16.F32.PACK_AB R17, R24, R17 ;  /* 0x000000111811723e */ /* 0x000fca00000010ff */
[----:B------:R1:W-:Y:S02]  /*4e50*/  STG.E desc[UR6][R12.64], R17 ;  /* 0x000000110c007986 */ /* 0x0003e4000c101906 */
.L_x_1915:
[----:B------:R-:W-:Y:S05]  /*4e60*/  BSYNC.RECONVERGENT B1 ;  /* 0x0000000000017941 */ /* 0x000fea0003800200 */
.L_x_1914:
[----:B------:R-:W-:Y:S04]  /*4e70*/  BSSY.RECONVERGENT B1, `(.L_x_1916) ;  /* 0x000001e000017945 */ /* 0x000fe80003800200 */
[----:B------:R-:W-:Y:S05]  /*4e80*/  @P1 BRA `(.L_x_1917) ;  /* 0x0000000000701947 */ /* 0x000fea0003800000 */
[--C-:B-1234-:R-:W-:Y:S01]  /*4e90*/  FADD.FTZ R12, R37, -R26.reuse ;  /* 0x8000001a250c7221 */ /* 0x11efe20000010000 */
[----:B------:R-:W-:Y:S01]  /*4ea0*/  FADD.FTZ R36, R36, -R26 ;  /* 0x8000001a24247221 */ /* 0x000fe20000010000 */
[----:B------:R-:W1:Y:S01]  /*4eb0*/  LDCU.64 UR8, c[0x0][0x3e0] ;  /* 0x00007c00ff0877ac */ /* 0x000e620008000a00 */
[----:B------:R-:W-:Y:S01]  /*4ec0*/  MOV R14, R88 ;  /* 0x00000058000e7202 */ /* 0x000fe20000000f00 */
[-C--:B------:R-:W-:Y:S01]  /*4ed0*/  FMUL.FTZ R13, R12, R27.reuse ;  /* 0x0000001b0c0d7220 */ /* 0x080fe20000410000 */
[----:B------:R-:W-:Y:S01]  /*4ee0*/  FMUL.FTZ R36, R36, R27 ;  /* 0x0000001b24247220 */ /* 0x000fe20000410000 */
[----:B------:R-:W2:Y:S01]  /*4ef0*/  LDCU.64 UR10, c[0x0][0x380] ;  /* 0x00007000ff0a77ac */ /* 0x000ea20008000a00 */
[----:B------:R-:W-:Y:S01]  /*4f00*/  MOV R15, R91 ;  /* 0x0000005b000f7202 */ /* 0x000fe20000000f00 */
[----:B-----5:R-:W-:Y:S01]  /*4f10*/  FFMA.FTZ R17, R20, R13, R22 ;  /* 0x0000000d14117223 */ /* 0x020fe20000010016 */
[----:B------:R-:W-:-:S03]  /*4f20*/  FFMA.FTZ R19, R21, R36, R23 ;  /* 0x0000002415137223 */ /* 0x000fc60000010017 */
[----:B------:R-:W-:Y:S01]  /*4f30*/  FMUL.FTZ R12, R17, -1.4426950216293334961 ;  /* 0xbfb8aa3b110c7820 */ /* 0x000fe20000410000 */
[----:B------:R-:W-:-:S05]  /*4f40*/  FMUL.FTZ R13, R19, -1.4426950216293334961 ;  /* 0xbfb8aa3b130d7820 */ /* 0x000fca0000410000 */
[----:B------:R-:W3:Y:S01]  /*4f50*/  MUFU.EX2 R12, R12 ;  /* 0x0000000c000c7308 */ /* 0x000ee20000000800 */
[----:B-1----:R-:W-:Y:S02]  /*4f60*/  IMAD R24, R0, UR8, RZ ;  /* 0x0000000800187c24 */ /* 0x002fe4000f8e02ff */
[----:B------:R-:W-:-:S05]  /*4f70*/  IMAD.WIDE.U32 R14, R81, UR8, R14 ;  /* 0x00000008510e7c25 */ /* 0x000fca000f8e000e */
[----:B------:R-:W1:Y:S01]  /*4f80*/  MUFU.EX2 R13, R13 ;  /* 0x0000000d000d7308 */ /* 0x000e620000000800 */
[----:B------:R-:W-:-:S05]  /*4f90*/  IMAD R25, R81, UR9, R24 ;  /* 0x0000000951197c24 */ /* 0x000fca000f8e0218 */
[----:B------:R-:W-:Y:S01]  /*4fa0*/  IADD3 R25, PT, PT, R15, R25, RZ ;  /* 0x000000190f197210 */ /* 0x000fe20007ffe0ff */
[----:B---3--:R-:W-:Y:S01]  /*4fb0*/  FADD.FTZ R16, R12, 1 ;  /* 0x3f8000000c107421 */ /* 0x008fe20000010000 */
[----:B--2---:R-:W-:-:S05]  /*4fc0*/  LEA R12, P1, R14, UR10, 0x1 ;  /* 0x0000000a0e0c7c11 */ /* 0x004fca000f8208ff */
[----:B------:R-:W2:Y:S01]  /*4fd0*/  MUFU.RCP R16, R16 ;  /* 0x0000001000107308 */ /* 0x000ea20000001000 */
[----:B-1----:R-:W-:Y:S01]  /*4fe0*/  FADD.FTZ R18, R13, 1 ;  /* 0x3f8000000d127421 */ /* 0x002fe20000010000 */
[----:B------:R-:W-:-:S06]  /*4ff0*/  LEA.HI.X R13, R14, UR11, R25, 0x1, P1 ;  /* 0x0000000b0e0d7c11 */ /* 0x000fcc00088f0c19 */
[----:B------:R-:W1:Y:S01]  /*5000*/  MUFU.RCP R18, R18 ;  /* 0x0000001200127308 */ /* 0x000e620000001000 */
[----:B--2---:R-:W-:Y:S01]  /*5010*/  FMUL.FTZ R17, R17, R16 ;  /* 0x0000001011117220 */ /* 0x004fe20000410000 */
[----:B-1----:R-:W-:-:S05]  /*5020*/  FMUL.FTZ R24, R19, R18 ;  /* 0x0000001213187220 */ /* 0x002fca0000410000 */
[----:B------:R-:W-:-:S05]  /*5030*/  F2FP.BF16.F32.PACK_AB R17, R24, R17 ;  /* 0x000000111811723e */ /* 0x000fca00000010ff */
[----:B------:R1:W-:Y:S02]  /*5040*/  STG.E desc[UR6][R12.64], R17 ;  /* 0x000000110c007986 */ /* 0x0003e4000c101906 */
.L_x_1917:
[----:B------:R-:W-:Y:S05]  /*5050*/  BSYNC.RECONVERGENT B1 ;  /* 0x0000000000017941 */ /* 0x000fea0003800200 */
.L_x_1916:
        /* <DEDUP_REMOVED lines=30> */
.L_x_1919:
[----:B------:R-:W-:Y:S05]  /*5240*/  BSYNC.RECONVERGENT B1 ;  /* 0x0000000000017941 */ /* 0x000fea0003800200 */
.L_x_1918:
        /* <DEDUP_REMOVED lines=38> */
.L_x_1921:
[----:B------:R-:W-:Y:S05]  /*54b0*/  BSYNC.RECONVERGENT B1 ;  /* 0x0000000000017941 */ /* 0x000fea0003800200 */
.L_x_1920:
        /* <DEDUP_REMOVED lines=30> */
.L_x_1923:
[----:B------:R-:W-:Y:S05]  /*56a0*/  BSYNC.RECONVERGENT B1 ;  /* 0x0000000000017941 */ /* 0x000fea0003800200 */
.L_x_1922:
        /* <DEDUP_REMOVED lines=30> */
.L_x_1925:
[----:B------:R-:W-:Y:S05]  /*5890*/  BSYNC.RECONVERGENT B1 ;  /* 0x0000000000017941 */ /* 0x000fea0003800200 */
.L_x_1924:
        /* <DEDUP_REMOVED lines=30> */
.L_x_1927:
[----:B------:R-:W-:Y:S05]  /*5a80*/  BSYNC.RECONVERGENT B1 ;  /* 0x0000000000017941 */ /* 0x000fea0003800200 */
.L_x_1926:
        /* <DEDUP_REMOVED lines=40> */
.L_x_1929:
[----:B------:R-:W-:Y:S05]  /*5d10*/  BSYNC.RECONVERGENT B1 ;  /* 0x0000000000017941 */ /* 0x000fea0003800200 */
.L_x_1928:
        /* <DEDUP_REMOVED lines=30> */
.L_x_1931:
[----:B------:R-:W-:Y:S05]  /*5f00*/  BSYNC.RECONVERGENT B1 ;  /* 0x0000000000017941 */ /* 0x000fea0003800200 */
.L_x_1930:
        /* <DEDUP_REMOVED lines=30> */
.L_x_1933:
[----:B------:R-:W-:Y:S05]  /*60f0*/  BSYNC.RECONVERGENT B1 ;  /* 0x0000000000017941 */ /* 0x000fea0003800200 */
.L_x_1932:
        /* <DEDUP_REMOVED lines=30> */
.L_x_1935:
[----:B------:R-:W-:Y:S05]  /*62e0*/  BSYNC.RECONVERGENT B1 ;  /* 0x0000000000017941 */ /* 0x000fea0003800200 */
.L_x_1934:
        /* <DEDUP_REMOVED lines=30> */
.L_x_1937:
[----:B------:R-:W-:Y:S05]  /*64d0*/  BSYNC.RECONVERGENT B1 ;  /* 0x0000000000017941 */ /* 0x000fea0003800200 */
.L_x_1936:
[----:B------:R-:W-:Y:S05]  /*64e0*/  @P4 BRA `(.L_x_1907) ;  /* 0x0000000000704947 */ /* 0x000fea0003800000 */
[--C-:B-1234-:R-:W-:Y:S01]  /*64f0*/  FADD.FTZ R12, R59, -R26.reuse ;  /* 0x8000001a3b0c7221 */ /* 0x11efe20000010000 */
[----:B------:R-:W-:Y:S01]  /*6500*/  FADD.FTZ R26, R58, -R26 ;  /* 0x8000001a3a1a7221 */ /* 0x000fe20000010000 */
[----:B------:R-:W1:Y:S02]  /*6510*/  LDCU.64 UR4, c[0x0][0x3e0] ;  /* 0x00007c00ff0477ac */ /* 0x000e640008000a00 */
[-C--:B------:R-:W-:Y:S01]  /*6520*/  FMUL.FTZ R13, R12, R27.reuse ;  /* 0x0000001b0c0d7220 */ /* 0x080fe20000410000 */
[----:B------:R-:W-:Y:S01]  /*6530*/  FMUL.FTZ R26, R26, R27 ;  /* 0x0000001b1a1a7220 */ /* 0x000fe20000410000 */
[----:B------:R-:W2:Y:S02]  /*6540*/  LDCU.64 UR8, c[0x0][0x380] ;  /* 0x00007000ff0877ac */ /* 0x000ea40008000a00 */
[----:B-----5:R-:W-:Y:S01]  /*6550*/  FFMA.FTZ R17, R20, R13, R22 ;  /* 0x0000000d14117223 */ /* 0x020fe20000010016 */
[----:B------:R-:W-:Y:S01]  /*6560*/  FFMA.FTZ R21, R21, R26, R23 ;  /* 0x0000001a15157223 */ /* 0x000fe20000010017 */
[----:B------:R-:W-:-:S02]  /*6570*/  MOV R13, R91 ;  /* 0x0000005b000d7202 */ /* 0x000fc40000000f00 */
[----:B------:R-:W-:Y:S01]  /*6580*/  FMUL.FTZ R12, R17, -1.4426950216293334961 ;  /* 0xbfb8aa3b110c7820 */ /* 0x000fe20000410000 */
[----:B------:R-:W-:-:S05]  /*6590*/  FMUL.FTZ R14, R21, -1.4426950216293334961 ;  /* 0xbfb8aa3b150e7820 */ /* 0x000fca0000410000 */
[----:B------:R-:W3:Y:S01]  /*65a0*/  MUFU.EX2 R12, R12 ;  /* 0x0000000c000c7308 */ /* 0x000ee20000000800 */
[----:B-1----:R-:W-:-:S04]  /*65b0*/  IMAD R29, R29, UR4, RZ ;  /* 0x000000041d1d7c24 */ /* 0x002fc8000f8e02ff */
[----:B------:R-:W-:-:S03]  /*65c0*/  IMAD R29, R28, UR5, R29 ;  /* 0x000000051c1d7c24 */ /* 0x000fc6000f8e021d */
[----:B------:R-:W1:Y:S01]  /*65d0*/  MUFU.EX2 R14, R14 ;  /* 0x0000000e000e7308 */ /* 0x000e620000000800 */
[----:B---3--:R-:W-:Y:S01]  /*65e0*/  FADD.FTZ R16, R12, 1 ;  /* 0x3f8000000c107421 */ /* 0x008fe20000010000 */
[----:B------:R-:W-:-:S06]  /*65f0*/  MOV R12, R88 ;  /* 0x00000058000c7202 */ /* 0x000fcc0000000f00 */
[----:B------:R-:W3:Y:S01]  /*6600*/  MUFU.RCP R16, R16 ;  /* 0x0000001000107308 */ /* 0x000ee20000001000 */
[----:B------:R-:W-:-:S04]  /*6610*/  IMAD.WIDE.U32 R12, R28, UR4, R12 ;  /* 0x000000041c0c7c25 */ /* 0x000fc8000f8e000c */
[----:B-1----:R-:W-:Y:S01]  /*6620*/  FADD.FTZ R18, R14, 1 ;  /* 0x3f8000000e127421 */ /* 0x002fe20000010000 */
[----:B--2---:R-:W-:-:S05]  /*6630*/  LEA R14, P1, R12, UR8, 0x1 ;  /* 0x000000080c0e7c11 */ /* 0x004fca000f8208ff */
[----:B------:R-:W1:Y:S01]  /*6640*/  MUFU.RCP R18, R18 ;  /* 0x0000001200127308 */ /* 0x000e620000001000 */
[----:B------:R-:W-:-:S04]  /*6650*/  IADD3 R29, PT, PT, R13, R29, RZ ;  /* 0x0000001d0d1d7210 */ /* 0x000fc80007ffe0ff */
[----:B------:R-:W-:Y:S01]  /*6660*/  LEA.HI.X R15, R12, UR9, R29, 0x1, P1 ;  /* 0x000000090c0f7c11 */ /* 0x000fe200088f0c1d */
[----:B---3--:R-:W-:Y:S01]  /*6670*/  FMUL.FTZ R17, R17, R16 ;  /* 0x0000001011117220 */ /* 0x008fe20000410000 */
[----:B-1----:R-:W-:-:S05]  /*6680*/  FMUL.FTZ R20, R21, R18 ;  /* 0x0000001215147220 */ /* 0x002fca0000410000 */
[----:B------:R-:W-:-:S05]  /*6690*/  F2FP.BF16.F32.PACK_AB R17, R20, R17 ;  /* 0x000000111411723e */ /* 0x000fca00000010ff */
[----:B------:R1:W-:Y:S02]  /*66a0*/  STG.E desc[UR6][R14.64], R17 ;  /* 0x000000110e007986 */ /* 0x0003e4000c101906 */
.L_x_1907:
[----:B------:R-:W-:Y:S05]  /*66b0*/  BSYNC.RECONVERGENT B0 ;  /* 0x0000000000007941 */ /* 0x000fea0003800200 */
.L_x_1875:
[----:B------:R-:W2:Y:S01]  /*66c0*/  LDCU UR4, c[0x0][0x3f8] ;  /* 0x00007f00ff0477ac */ /* 0x000ea20008000800 */
[----:B------:R-:W-:Y:S02]  /*66d0*/  IADD3 R68, PT, PT, R64, R68, RZ ;  /* 0x0000004440447210 */ /* 0x000fe40007ffe0ff */
[----:B------:R-:W-:Y:S01]  /*66e0*/  IADD3 R69, PT, PT, R69, 0x1, RZ ;  /* 0x0000000145457810 */ /* 0x000fe20007ffe0ff */
[----:B------:R-:W2:Y:S02]  /*66f0*/  LDCU UR5, c[0x0][0x3c8] ;  /* 0x00007900ff0577ac */ /* 0x000ea40008000800 */
[----:B--2---:R-:W-:-:S06]  /*6700*/  UIMAD UR4, UR4, UR5, URZ ;  /* 0x00000005040472a4 */ /* 0x004fcc000f8e02ff */
[----:B------:R-:W-:-:S13]  /*6710*/  ISETP.GE.AND P1, PT, R68, UR4, PT ;  /* 0x0000000444007c0c */ /* 0x000fda000bf26270 */
[----:B------:R-:W-:Y:S05]  /*6720*/  @!P1 BRA `(.L_x_1938) ;  /* 0xffffff9c00189947 */ /* 0x000fea000383ffff */
[----:B------:R-:W-:Y:S05]  /*6730*/  EXIT ;  /* 0x000000000000794d */ /* 0x000fea0003800000 */
.L_x_1939:
        /* <DEDUP_REMOVED lines=12> */
.L_x_4390:


//--------------------- .text._Z35group_norm_nhwc_fwd_one_pass_kernelI11Bf16IOFp32WLi512ELi70ELi560EEv26Group_norm_nhwc_fwd_params --------------------------
	.section	.text._Z35group_norm_nhwc_fwd_one_pass_kernelI11Bf16IOFp32WLi512ELi70ELi560EEv26Group_norm_nhwc_fwd_params,"ax",@progbits
	.align	128
        .global         _Z35group_norm_nhwc_fwd_one_pass_kernelI11Bf16IOFp32WLi512ELi70ELi560EEv26Group_norm_nhwc_fwd_params
        .type           _Z35group_norm_nhwc_fwd_one_pass_kernelI11Bf16IOFp32WLi512ELi70ELi560EEv26Group_norm_nhwc_fwd_params,@function
        .size           _Z35group_norm_nhwc_fwd_one_pass_kernelI11Bf16IOFp32WLi512ELi70ELi560EEv26Group_norm_nhwc_fwd_params,(.L_x_4391 - _Z35group_norm_nhwc_fwd_one_pass_kernelI11Bf16IOFp32WLi512ELi70ELi560EEv26Group_norm_nhwc_fwd_params)
        .other          _Z35group_norm_nhwc_fwd_one_pass_kernelI11Bf16IOFp32WLi512ELi70ELi560EEv26Group_norm_nhwc_fwd_params,@"STO_CUDA_ENTRY STV_DEFAULT"
_Z35group_norm_nhwc_fwd_one_pass_kernelI11Bf16IOFp32WLi512ELi70ELi560EEv26Group_norm_nhwc_fwd_params:
.text._Z35group_norm_nhwc_fwd_one_pass_kernelI11Bf16IOFp32WLi512ELi70ELi560EEv26Group_norm_nhwc_fwd_params:
[----:B------:R-:W-:Y:S08]  /*0000*/  LDC R1, c[0x0][0x37c] ;  /* 0x0000df00ff017b82 */ /* 0x000ff00000000800 */
[----:B------:R-:W0:Y:S01]  /*0010*/  LDC R0, c[0x0][0x3c8] ;  /* 0x0000f200ff007b82 */ /* 0x000e220000000800 */
[----:B------:R-:W0:Y:S07]  /*0020*/  LDCU UR4, c[0x0][0x3f8] ;  /* 0x00007f00ff0477ac */ /* 0x000e2e0008000800 */
[----:B------:R-:W1:Y:S01]  /*0030*/  S2UR UR6, SR_CTAID.Y ;  /* 0x00000000000679c3 */ /* 0x000e620000002600 */
[----:B0-----:R-:W-:-:S05]  /*0040*/  IMAD R0, R0, UR4, RZ ;  /* 0x0000000400007c24 */ /* 0x001fca000f8e02ff */
[----:B-1----:R-:W-:-:S13]  /*0050*/  ISETP.LE.AND P0, PT, R0, UR6, PT ;  /* 0x0000000600007c0c */ /* 0x002fda000bf03270 */
[----:B------:R-:W-:Y:S05]  /*0060*/  @P0 EXIT ;  /* 0x000000000000094d */ /* 0x000fea0003800000 */
[----:B------:R-:W0:Y:S01]  /*0070*/  S2R R3, SR_TID.X ;  /* 0x0000000000037919 */ /* 0x000e220000002100 */
[----:B------:R-:W1:Y:S01]  /*0080*/  S2UR UR5, SR_CTAID.X ;  /* 0x00000000000579c3 */ /* 0x000e620000002500 */
[----:B------:R-:W2:Y:S01]  /*0090*/  LDCU.64 UR8, c[0x0][0x388] ;  /* 0x00007100ff0877ac */ /* 0x000ea20008000a00 */
[----:B------:R-:W3:Y:S01]  /*00a0*/  S2R R82, SR_LANEID ;  /* 0x0000000000527919 */ /* 0x000ee20000000000 */
[----:B------:R-:W4:Y:S01]  /*00b0*/  LDCU.64 UR14, c[0x0][0x358] ;  /* 0x00006b00ff0e77ac */ /* 0x000f220008000a00 */
[----:B------:R-:W-:Y:S01]  /*00c0*/  UMOV UR4, URZ ;  /* 0x000000ff00047c82 */ /* 0x000fe20008000000 */
[----:B--2---:R-:W-:Y:S02]  /*00d0*/  ISETP.NE.U32.AND P1, PT, RZ, UR8, PT ;  /* 0x00000008ff007c0c */ /* 0x004fe4000bf25070 */
[C---:B0-----:R-:W-:Y:S02]  /*00e0*/  LOP3.LUT R0, R3.reuse, 0xffff, RZ, 0xc0, !PT ;  /* 0x0000ffff03007812 */ /* 0x041fe400078ec0ff */
[----:B-1----:R-:W-:-:S03]  /*00f0*/  LOP3.LUT P0, RZ, R3, UR5, RZ, 0xfc, !PT ;  /* 0x0000000503ff7c12 */ /* 0x002fc6000f80fcff */
[----:B------:R-:W-:Y:S01]  /*0100*/  IMAD R0, R0, 0x751, RZ ;  /* 0x0000075100007824 */ /* 0x000fe200078e02ff */
[----:B------:R-:W-:-:S04]  /*0110*/  ISETP.NE.AND.EX P0, PT, RZ, UR9, !P0, P1 ;  /* 0x00000009ff007c0c */ /* 0x000fc8000c705310 */
[----:B------:R-:W-:-:S04]  /*0120*/  SHF.R.U32.HI R85, RZ, 0x10, R0 ;  /* 0x00000010ff557819 */ /* 0x000fc80000011600 */
[----:B------:R-:W-:-:S05]  /*0130*/  PRMT R0, R85, 0x9910, RZ ;  /* 0x0000991055007816 */ /* 0x000fca00000000ff */
[----:B------:R-:W-:-:S05]  /*0140*/  IMAD R0, R0, 0x23, RZ ;  /* 0x0000002300007824 */ /* 0x000fca00078e02ff */
[----:B------:R-:W-:-:S04]  /*0150*/  IADD3 R0, PT, PT, RZ, -R0, RZ ;  /* 0x80000000ff007210 */ /* 0x000fc80007ffe0ff */
[----:B------:R-:W-:-:S04]  /*0160*/  PRMT R84, R0, 0x7710, RZ ;  /* 0x0000771000547816 */ /* 0x000fc800000000ff */
[----:B------:R-:W-:-:S04]  /*0170*/  IADD3 R84, PT, PT, R84, R3, RZ ;  /* 0x0000000354547210 */ /* 0x000fc80007ffe0ff */
[----:B------:R-:W-:-:S04]  /*0180*/  SHF.L.U32 R84, R84, 0x1, RZ ;  /* 0x0000000154547819 */ /* 0x000fc800000006ff */
[----:B---34-:R-:W-:-:S07]  /*0190*/  LOP3.LUT R28, R84, 0xffff, RZ, 0xc0, !PT ;  /* 0x0000ffff541c7812 */ /* 0x018fce00078ec0ff */
.L_x_2077:
[----:B0-----:R-:W0:Y:S01]  /*01a0*/  LDCU UR12, c[0x0][0x3f8] ;  /* 0x00007f00ff0c77ac */ /* 0x001e220008000800 */
[----:B------:R-:W-:Y:S01]  /*01b0*/  IABS R6, UR6 ;  /* 0x0000000600067c13 */ /* 0x000fe20008000000 */
[----:B------:R-:W-:Y:S01]  /*01c0*/  HFMA2 R83, -RZ, RZ, 0, 0 ;  /* 0x00000000ff537431 */ /* 0x000fe200000001ff */
[----:B------:R-:W1:Y:S01]  /*01d0*/  LDCU.64 UR16, c[0x0][0x3e8] ;  /* 0x00007d00ff1077ac */ /* 0x000e620008000a00 */
[----:B------:R-:W2:Y:S01]  /*01e0*/  LDCU.64 UR10, c[0x0][0x3f0] ;  /* 0x00007e00ff0a77ac */ /* 0x000ea20008000a00 */
[----:B0-----:R-:W-:Y:S01]  /*01f0*/  MOV R0, UR12 ;  /* 0x0000000c00007c02 */ /* 0x001fe20008000f00 */
[----:B------:R-:W-:-:S03]  /*0200*/  UISETP.NE.AND UP0, UPT, UR12, URZ, UPT ;  /* 0x000000ff0c00728c */ /* 0x000fc6000bf05270 */
[----:B---34-:R-:W-:-:S04]  /*0210*/  IABS R5, R0 ;  /* 0x0000000000057213 */ /* 0x018fc80000000000 */
[----:B------:R-:W0:Y:S01]  /*0220*/  I2F.RP R0, R5 ;  /* 0x0000000500007306 */ /* 0x000e220000209400 */
[----:B--2---:R-:W-:-:S07]  /*0230*/  MOV R13, UR10 ;  /* 0x0000000a000d7c02 */ /* 0x004fce0008000f00 */
[----:B0-----:R-:W0:Y:S02]  /*0240*/  MUFU.RCP R0, R0 ;  /* 0x0000000000007308 */ /* 0x001e240000001000 */
[----:B0-----:R-:W-:-:S06]  /*0250*/  IADD3 R2, PT, PT, R0, 0xffffffe, RZ ;  /* 0x0ffffffe00027810 */ /* 0x001fcc0007ffe0ff */
[----:B------:R0:W2:Y:S02]  /*0260*/  F2I.FTZ.U32.TRUNC.NTZ R3, R2 ;  /* 0x0000000200037305 */ /* 0x0000a4000021f000 */
[----:B0-----:R-:W-:Y:S01]  /*0270*/  HFMA2 R2, -RZ, RZ, 0, 0 ;  /* 0x00000000ff027431 */ /* 0x001fe200000001ff */
[----:B--2---:R-:W-:Y:S02]  /*0280*/  R2UR UR9, R3 ;  /* 0x00000000030972ca */ /* 0x004fe400000e0000 */
[----:B------:R-:W-:Y:S02]  /*0290*/  IADD3 R4, PT, PT, RZ, -R3, RZ ;  /* 0x80000003ff047210 */ /* 0x000fe40007ffe0ff */
[----:B------:R-:W-:Y:S02]  /*02a0*/  R2UR UR8, R2 ;  /* 0x00000000020872ca */ /* 0x000fe400000e0000 */
[----:B------:R-:W0:Y:S01]  /*02b0*/  LDC R2, c[0x0][0x404] ;  /* 0x00010100ff027b82 */ /* 0x000e220000000800 */
[----:B------:R-:W-:Y:S01]  /*02c0*/  IMAD R7, R4, R5, RZ ;  /* 0x0000000504077224 */ /* 0x000fe200078e02ff */
[----:B------:R-:W-:-:S04]  /*02d0*/  MOV R4, R6 ;  /* 0x0000000600047202 */ /* 0x000fc80000000f00 */
[----:B------:R-:W-:-:S05]  /*02e0*/  R2UR UR7, R4 ;  /* 0x00000000040772ca */ /* 0x000fca00000e0000 */
[----:B------:R-:W-:-:S05]  /*02f0*/  IMAD.HI.U32 R7, R3, R7, UR8 ;  /* 0x0000000803077e27 */ /* 0x000fca000f8e0007 */
[----:B------:R-:W-:Y:S01]  /*0300*/  R2UR UR8, R7 ;  /* 0x00000000070872ca */ /* 0x000fe200000e0000 */
[----:B0-----:R-:W-:-:S12]  /*0310*/  IMAD R3, R2, UR5, R85 ;  /* 0x0000000502037c24 */ /* 0x001fd8000f8e0255 */
[----:B------:R-:W-:Y:S01]  /*0320*/  UIMAD.WIDE.U32 UR8, UR8, UR7, URZ ;  /* 0x00000007080872a5 */ /* 0x000fe2000f8e00ff */
[C---:B------:R-:W-:Y:S02]  /*0330*/  IADD3 R9, PT, PT, R3.reuse, 0x10, RZ ;  /* 0x0000001003097810 */ /* 0x040fe40007ffe0ff */
[----:B------:R-:W-:Y:S02]  /*0340*/  IADD3 R11, PT, PT, R3, 0x20, RZ ;  /* 0x00000020030b7810 */ /* 0x000fe40007ffe0ff */
[----:B-1----:R-:W-:Y:S02]  /*0350*/  ISETP.GE.U32.AND P6, PT, R9, UR16, PT ;  /* 0x0000001009007c0c */ /* 0x002fe4000bfc6070 */
[----:B------:R-:W-:Y:S02]  /*0360*/  IADD3 R0, PT, PT, RZ, -UR9, RZ ;  /* 0x80000009ff007c10 */ /* 0x000fe4000fffe0ff */
[----:B------:R-:W-:Y:S02]  /*0370*/  SHF.R.S32.HI R7, RZ, 0x1f, R9 ;  /* 0x0000001fff077819 */ /* 0x000fe40000011409 */
[----:B------:R-:W-:Y:S01]  /*0380*/  SHF.R.S32.HI R19, RZ, 0x1f, R11 ;  /* 0x0000001fff137819 */ /* 0x000fe2000001140b */
[----:B------:R-:W-:Y:S01]  /*0390*/  IMAD R0, R5, R0, UR7 ;  /* 0x0000000705007e24 */ /* 0x000fe2000f8e0200 */
[----:B------:R-:W-:Y:S01]  /*03a0*/  ULOP3.LUT UR7, UR6, UR12, URZ, 0x3c, !UPT ;  /* 0x0000000c06077292 */ /* 0x000fe2000f8e3cff */
[----:B------:R-:W-:-:S03]  /*03b0*/  ISETP.GE.AND.EX P6, PT, R7, UR17, PT, P6 ;  /* 0x0000001107007c0c */ /* 0x000fc6000bfc6360 */
[----:B------:R-:W-:-:S10]  /*03c0*/  ISETP.GT.U32.AND P1, PT, R5, R0, PT ;  /* 0x000000000500720c */ /* 0x000fd40003f24070 */
[----:B------:R-:W0:Y:S03]  /*03d0*/  @!P6 LDC.64 R24, c[0x0][0x3e0] ;  /* 0x0000f800ff18eb82 */ /* 0x000e260000000a00 */
[----:B------:R-:W-:Y:S01]  /*03e0*/  VOTEU.ANY UP2, P1 ;  /* 0x0000000000ff7886 */ /* 0x000fe20000840100 */
[----:B------:R-:W-:-:S04]  /*03f0*/  PLOP3.LUT P1, PT, PT, PT, UP2, 0x80, 0x8 ;  /* 0x000000000008781c */ /* 0x000fc80003f2f028 */
[----:B------:R-:W-:Y:S01]  /*0400*/  @!UP2 UIADD3 UR9, UPT, UPT, UR9, 0x1, URZ ;  /* 0x000000010909a890 */ /* 0x000fe2000fffe0ff */
[----:B------:R-:W1:Y:S01]  /*0410*/  @!P6 LDC.64 R26, c[0x0][0x390] ;  /* 0x0000e400ff1aeb82 */ /* 0x000e620000000a00 */
[----:B------:R-:W-:-:S07]  /*0420*/  UISETP.GE.AND UP2, UPT, UR7, URZ, UPT ;  /* 0x000000ff0700728c */ /* 0x000fce000bf46270 */
[----:B------:R-:W-:-:S04]  /*0430*/  @!P1 IADD3 R0, PT, PT, R0, -R5, RZ ;  /* 0x8000000500009210 */ /* 0x000fc80007ffe0ff */
[----:B------:R-:W-:Y:S02]  /*0440*/  ISETP.GE.U32.AND P1, PT, R0, R5, PT ;  /* 0x000000050000720c */ /* 0x000fe40003f26070 */
[----:B------:R-:W-:Y:S01]  /*0450*/  SHF.R.S32.HI R5, RZ, 0x1f, R3 ;  /* 0x0000001fff057819 */ /* 0x000fe20000011403 */
[----:B0-----:R-:W-:-:S04]  /*0460*/  @!P6 IMAD R2, R7, R24, RZ ;  /* 0x000000180702e224 */ /* 0x001fc800078e02ff */
[----:B------:R-:W-:-:S06]  /*0470*/  @!P6 IMAD R25, R9, R25, R2 ;  /* 0x000000190919e224 */ /* 0x000fcc00078e0202 */
[----:B------:R-:W-:Y:S01]  /*0480*/  VOTEU.ANY UP1, P1 ;  /* 0x0000000000ff7886 */ /* 0x000fe20000820100 */
[----:B------:R-:W-:-:S04]  /*0490*/  ISETP.GE.U32.AND P1, PT, R3, UR16, PT ;  /* 0x0000001003007c0c */ /* 0x000fc8000bf26070 */
[----:B------:R-:W-:Y:S01]  /*04a0*/  @UP1 UIADD3 UR9, UPT, UPT, UR9, 0x1, URZ ;  /* 0x0000000109091890 */ /* 0x000fe2000fffe0ff */
[----:B------:R-:W-:-:S03]  /*04b0*/  ISETP.GE.AND.EX P1, PT, R5, UR17, PT, P1 ;  /* 0x0000001105007c0c */ /* 0x000fc6000bf26310 */
[----:B------:R-:W-:Y:S02]  /*04c0*/  @!UP2 UIADD3 UR9, UPT, UPT, -UR9, URZ, URZ ;  /* 0x000000ff0909a290 */ /* 0x000fe4000fffe1ff */
[----:B------:R-:W-:-:S04]  /*04d0*/  @!UP0 ULOP3.LUT UR9, URZ, UR12, URZ, 0x33, !UPT ;  /* 0x0000000cff098292 */ /* 0x000fc8000f8e33ff */
[----:B------:R-:W-:-:S04]  /*04e0*/  UIADD3 UR7, UPT, UPT, -UR9, URZ, URZ ;  /* 0x000000ff09077290 */ /* 0x000fc8000fffe1ff */
[----:B------:R-:W-:Y:S01]  /*04f0*/  UIMAD UR7, UR12, UR7, UR6 ;  /* 0x000000070c0772a4 */ /* 0x000fe2000f8e0206 */
[----:B------:R-:W0:Y:S03]  /*0500*/  @!P1 LDC.64 R14, c[0x0][0x3e0] ;  /* 0x0000f800ff0e9b82 */ /* 0x000e260000000a00 */
[----:B------:R-:W-:Y:S02]  /*0510*/  UIMAD UR8, UR7, 0x46, URZ ;  /* 0x00000046070878a4 */ /* 0x000fe4000f8e02ff */
[----:B------:R-:W-:-:S03]  /*0520*/  USHF.R.S32.HI UR7, URZ, 0x1f, UR9 ;  /* 0x0000001fff077899 */ /* 0x000fc60008011409 */
[----:B------:R-:W2:Y:S01]  /*0530*/  @!P1 LDC.64 R16, c[0x0][0x390] ;  /* 0x0000e400ff109b82 */ /* 0x000ea20000000a00 */
[----:B------:R-:W-:Y:S01]  /*0540*/  IADD3 R88, P2, PT, R28, UR8, RZ ;  /* 0x000000081c587c10 */ /* 0x000fe2000ff5e0ff */
[----:B------:R-:W-:Y:S01]  /*0550*/  UIMAD UR7, UR7, UR10, URZ ;  /* 0x0000000a070772a4 */ /* 0x000fe2000f8e02ff */
[----:B------:R-:W-:-:S03]  /*0560*/  MOV R0, UR8 ;  /* 0x0000000800007c02 */ /* 0x000fc60008000f00 */
[----:B------:R-:W-:Y:S01]  /*0570*/  UIMAD UR7, UR9, UR11, UR7 ;  /* 0x0000000b090772a4 */ /* 0x000fe2000f8e0207 */
[----:B------:R-:W-:Y:S02]  /*0580*/  LEA.HI.X.SX32 R89, R0, RZ, 0x1, P2 ;  /* 0x000000ff00597211 */ /* 0x000fe400010f0eff */
[----:B------:R-:W-:Y:S01]  /*0590*/  ISETP.GE.U32.AND P2, PT, R11, UR16, PT ;  /* 0x000000100b007c0c */ /* 0x000fe2000bf46070 */
[----:B------:R-:W-:Y:S01]  /*05a0*/  IMAD.WIDE.U32 R88, R13, UR9, R88 ;  /* 0x000000090d587c25 */ /* 0x000fe2000f8e0058 */
[----:B------:R-:W-:Y:S02]  /*05b0*/  IADD3 R13, PT, PT, R3, 0x30, RZ ;  /* 0x00000030030d7810 */ /* 0x000fe40007ffe0ff */
[----:B------:R-:W-:Y:S01]  /*05c0*/  ISETP.GE.AND.EX P2, PT, R19, UR17, PT, P2 ;  /* 0x0000001113007c0c */ /* 0x000fe2000bf46320 */
[----:B0-----:R-:W-:Y:S01]  /*05d0*/  @!P1 IMAD R0, R5, R14, RZ ;  /* 0x0000000e05009224 */ /* 0x001fe200078e02ff */
[----:B------:R-:W-:Y:S02]  /*05e0*/  ISETP.GE.U32.AND P3, PT, R13, UR16, PT ;  /* 0x000000100d007c0c */ /* 0x000fe4000bf66070 */
[----:B-----5:R-:W-:Y:S01]  /*05f0*/  SHF.R.S32.HI R21, RZ, 0x1f, R13 ;  /* 0x0000001fff157819 */ /* 0x020fe2000001140d */
[----:B------:R-:W-:Y:S01]  /*0600*/  @!P1 IMAD R15, R3, R15, R0 ;  /* 0x0000000f030f9224 */ /* 0x000fe200078e0200 */
[----:B------:R-:W-:-:S02]  /*0610*/  IADD3 R91, PT, PT, R89, UR7, RZ ;  /* 0x00000007595b7c10 */ /* 0x000fc4000fffe0ff */
[----:B------:R-:W-:Y:S02]  /*0620*/  @!P1 MOV R90, R88 ;  /* 0x00000058005a9202 */ /* 0x000fe40000000f00 */
[----:B------:R-:W-:-:S03]  /*0630*/  ISETP.GE.AND.EX P3, PT, R21, UR17, PT, P3 ;  /* 0x0000001115007c0c */ /* 0x000fc6000bf66330 */
[----:B------:R-:W-:Y:S01]  /*0640*/  @!P1 IMAD.WIDE.U32 R4, R3, R14, R90 ;  /* 0x0000000e03049225 */ /* 0x000fe200078e005a */
[----:B------:R-:W0:Y:S04]  /*0650*/  @!P2 LDC.64 R28, c[0x0][0x3e0] ;  /* 0x0000f800ff1cab82 */ /* 0x000e280000000a00 */
[----:B------:R-:W-:Y:S02]  /*0660*/  @!P1 IADD3 R0, PT, PT, R5, R15, RZ ;  /* 0x0000000f05009210 */ /* 0x000fe40007ffe0ff */
[C---:B--2---:R-:W-:Y:S02]  /*0670*/  @!P1 LEA R6, P4, R4.reuse, R16, 0x1 ;  /* 0x0000001004069211 */ /* 0x044fe400078808ff */
[----:B------:R-:W-:Y:S01]  /*0680*/  IADD3 R15, PT, PT, R3, 0x40, RZ ;  /* 0x00000040030f7810 */ /* 0x000fe20007ffe0ff */
[----:B------:R-:W2:Y:S01]  /*0690*/  @!P3 LDC.64 R32, c[0x0][0x3e0] ;  /* 0x0000f800ff20bb82 */ /* 0x000ea20000000a00 */
[----:B------:R-:W-:-:S02]  /*06a0*/  @!P1 LEA.HI.X R7, R4, R17, R0, 0x1, P4 ;  /* 0x0000001104079211 */ /* 0x000fc400020f0c00 */
[----:B------:R-:W-:Y:S02]  /*06b0*/  @!P6 MOV R4, R88 ;  /* 0x000000580004e202 */ /* 0x000fe40000000f00 */
[----:B------:R-:W-:Y:S01]  /*06c0*/  @!P6 MOV R5, R91 ;  /* 0x0000005b0005e202 */ /* 0x000fe20000000f00 */
[----:B------:R3:W4:Y:S01]  /*06d0*/  @!P1 LDG.E R83, desc[UR14][R6.64] ;  /* 0x0000000e06539981 */ /* 0x000722000c1e1900 */
[----:B------:R-:W-:Y:S01]  /*06e0*/  ISETP.GE.U32.AND P4, PT, R15, UR16, PT ;  /* 0x000000100f007c0c */ /* 0x000fe2000bf86070 */
[----:B------:R-:W5:Y:S01]  /*06f0*/  @!P2 LDC.64 R30, c[0x0][0x390] ;  /* 0x0000e400ff1eab82 */ /* 0x000f620000000a00 */
[----:B------:R-:W-:Y:S01]  /*0700*/  SHF.R.S32.HI R23, RZ, 0x1f, R15 ;  /* 0x0000001fff177819 */ /* 0x000fe2000001140f */
[----:B------:R-:W-:Y:S01]  /*0710*/  @!P6 IMAD.WIDE.U32 R4, R9, R24, R4 ;  /* 0x000000180904e225 */ /* 0x000fe200078e0004 */
[----:B------:R-:W-:Y:S02]  /*0720*/  IADD3 R17, PT, PT, R3, 0x50, RZ ;  /* 0x0000005003117810 */ /* 0x000fe40007ffe0ff */
[----:B------:R-:W-:-:S02]  /*0730*/  ISETP.GE.AND.EX P4, PT, R23, UR17, PT, P4 ;  /* 0x0000001117007c0c */ /* 0x000fc4000bf86340 */
[----:B------:R-:W-:Y:S01]  /*0740*/  @!P6 IADD3 R0, PT, PT, R5, R25, RZ ;  /* 0x000000190500e210 */ /* 0x000fe20007ffe0ff */
[----:B------:R-:W5:Y:S01]  /*0750*/  @!P3 LDC.64 R34, c[0x0][0x390] ;  /* 0x0000e400ff22bb82 */ /* 0x000f620000000a00 */
[----:B------:R-:W-:Y:S02]  /*0760*/  ISETP.GE.U32.AND P5, PT, R17, UR16, PT ;  /* 0x0000001011007c0c */ /* 0x000fe4000bfa6070 */
[----:B------:R-:W-:Y:S02]  /*0770*/  SHF.R.S32.HI R25, RZ, 0x1f, R17 ;  /* 0x0000001fff197819 */ /* 0x000fe40000011411 */
[C---:B-1----:R-:W-:Y:S02]  /*0780*/  @!P6 LEA R8, P1, R4.reuse, R26, 0x1 ;  /* 0x0000001a0408e211 */ /* 0x042fe400078208ff */
[----:B------:R-:W-:Y:S01]  /*0790*/  ISETP.GE.AND.EX P5, PT, R25, UR17, PT, P5 ;  /* 0x0000001119007c0c */ /* 0x000fe2000bfa6350 */
[----:B------:R-:W-:Y:S01]  /*07a0*/  HFMA2 R81, -RZ, RZ, 0, 0 ;  /* 0x00000000ff517431 */ /* 0x000fe200000001ff */
[----:B------:R-:W-:Y:S01]  /*07b0*/  @!P6 LEA.HI.X R9, R4, R27, R0, 0x1, P1 ;  /* 0x0000001b0409e211 */ /* 0x000fe200008f0c00 */
[----:B------:R-:W1:Y:S01]  /*07c0*/  @!P4 LDC.64 R36, c[0x0][0x3e0] ;  /* 0x0000f800ff24cb82 */ /* 0x000e620000000a00 */
[----:B0-----:R-:W-:Y:S01]  /*07d0*/  @!P2 IMAD R0, R19, R28, RZ ;  /* 0x0000001c1300a224 */ /* 0x001fe200078e02ff */
[----:B---3--:R-:W-:-:S02]  /*07e0*/  @!P2 MOV R6, R88 ;  /* 0x000000580006a202 */ /* 0x008fc40000000f00 */
[----:B------:R-:W-:Y:S01]  /*07f0*/  @!P2 MOV R7, R91 ;  /* 0x0000005b0007a202 */ /* 0x000fe20000000f00 */
[----:B------:R-:W-:Y:S01]  /*0800*/  @!P2 IMAD R27, R11, R29, R0 ;  /* 0x0000001d0b1ba224 */ /* 0x000fe200078e0200 */
[----:B------:R-:W-:Y:S01]  /*0810*/  IADD3 R19, PT, PT, R3, 0x60, RZ ;  /* 0x0000006003137810 */ /* 0x000fe20007ffe0ff */
[----:B--2---:R-:W-:Y:S01]  /*0820*/  @!P3 IMAD R0, R21, R32, RZ ;  /* 0x000000201500b224 */ /* 0x004fe200078e02ff */
[----:B------:R5:W2:Y:S01]  /*0830*/  @!P6 LDG.E R81, desc[UR14][R8.64] ;  /* 0x0000000e0851e981 */ /* 0x000aa2000c1e1900 */
[----:B------:R-:W-:Y:S01]  /*0840*/  @!P2 IMAD.WIDE.U32 R6, R11, R28, R6 ;  /* 0x0000001c0b06a225 */ /* 0x000fe200078e0006 */
[----:B------:R-:W-:Y:S01]  /*0850*/  ISETP.GE.U32.AND P1, PT, R19, UR16, PT ;  /* 0x0000001013007c0c */ /* 0x000fe2000bf26070 */
[----:B------:R-:W0:Y:S01]  /*0860*/  @!P5 LDC.64 R4, c[0x0][0x3e0] ;  /* 0x0000f800ff04db82 */ /* 0x000e220000000a00 */
[----:B------:R-:W-:Y:S01]  /*0870*/  SHF.R.S32.HI R21, RZ, 0x1f, R19 ;  /* 0x0000001fff157819 */ /* 0x000fe20000011413 */
[----:B------:R-:W-:Y:S01]  /*0880*/  @!P3 IMAD R29, R13, R33, R0 ;  /* 0x000000210d1db224 */ /* 0x000fe200078e0200 */
[----:B------:R-:W-:-:S02]  /*0890*/  @!P2 IADD3 R0, PT, PT, R7, R27, RZ ;  /* 0x0000001b0700a210 */ /* 0x000fc40007ffe0ff */
[----:B------:R-:W-:Y:S02]  /*08a0*/  @!P3 MOV R10, R88 ;  /* 0x00000058000ab202 */ /* 0x000fe40000000f00 */
[C---:B-----5:R-:W-:Y:S02]  /*08b0*/  @!P2 LEA R8, P6, R6.reuse, R30, 0x1 ;  /* 0x0000001e0608a211 */ /* 0x060fe400078c08ff */
[----:B------:R-:W-:Y:S01]  /*08c0*/  @!P3 MOV R11, R91 ;  /* 0x0000005b000bb202 */ /* 0x000fe20000000f00 */
[----:B------:R-:W-:Y:S01]  /*08d0*/  HFMA2 R79, -RZ, RZ, 0, 0 ;  /* 0x00000000ff4f7431 */ /* 0x000fe200000001ff */
[----:B------:R-:W-:Y:S02]  /*08e0*/  ISETP.GE.AND.EX P1, PT, R21, UR17, PT, P1 ;  /* 0x0000001115007c0c */ /* 0x000fe4000bf26310 */
[----:B------:R-:W-:Y:S01]  /*08f0*/  @!P2 LEA.HI.X R9, R6, R31, R0, 0x1, P6 ;  /* 0x0000001f0609a211 */ /* 0x000fe200030f0c00 */
[----:B------:R-:W-:Y:S01]  /*0900*/  @!P3 IMAD.WIDE.U32 R10, R13, R32, R10 ;  /* 0x000000200d0ab225 */ /* 0x000fe200078e000a */
[----:B------:R-:W3:Y:S01]  /*0910*/  @!P4 LDC.64 R30, c[0x0][0x390] ;  /* 0x0000e400ff1ecb82 */ /* 0x000ee20000000a00 */
[----:B------:R-:W-:-:S02]  /*0920*/  IADD3 R13, PT, PT, R3, 0x70, RZ ;  /* 0x00000070030d7810 */ /* 0x000fc40007ffe0ff */
[----:B------:R-:W-:Y:S01]  /*0930*/  HFMA2 R77, -RZ, RZ, 0, 0 ;  /* 0x00000000ff4d7431 */ /* 0x000fe200000001ff */
[----:B------:R-:W-:Y:S01]  /*0940*/  @!P3 IADD3 R0, PT, PT, R11, R29, RZ ;  /* 0x0000001d0b00b210 */ /* 0x000fe20007ffe0ff */
[----:B-1----:R-:W-:Y:S01]  /*0950*/  @!P4 IMAD R2, R23, R36, RZ ;  /* 0x000000241702c224 */ /* 0x002fe200078e02ff */
[C---:B------:R-:W-:Y:S01]  /*0960*/  @!P3 LEA R6, P6, R10.reuse, R34, 0x1 ;  /* 0x000000220a06b211 */ /* 0x040fe200078c08ff */
[----:B------:R-:W5:Y:S01]  /*0970*/  @!P2 LDG.E R79, desc[UR14][R8.64] ;  /* 0x0000000e084fa981 */ /* 0x000f62000c1e1900 */
[----:B------:R-:W1:Y:S01]  /*0980*/  @!P5 LDC.64 R32, c[0x0][0x390] ;  /* 0x0000e400ff20db82 */ /* 0x000e620000000a00 */
[----:B------:R-:W-:Y:S02]  /*0990*/  ISETP.GE.U32.AND P2, PT, R13, UR16, PT ;  /* 0x000000100d007c0c */ /* 0x000fe4000bf46070 */
[----:B------:R-:W-:Y:S02]  /*09a0*/  @!P3 LEA.HI.X R7, R10, R35, R0, 0x1, P6 ;  /* 0x000000230a07b211 */ /* 0x000fe400030f0c00 */
[----:B------:R-:W-:-:S03]  /*09b0*/  SHF.R.S32.HI R23, RZ, 0x1f, R13 ;  /* 0x0000001fff177819 */ /* 0x000fc6000001140d */
[----:B------:R-:W1:Y:S01]  /*09c0*/  @!P1 LDC.64 R34, c[0x0][0x3e0] ;  /* 0x0000f800ff229b82 */ /* 0x000e620000000a00 */
[----:B------:R-:W-:Y:S01]  /*09d0*/  @!P4 MOV R10, R88 ;  /* 0x00000058000ac202 */ /* 0x000fe20000000f00 */
[----:B------:R0:W5:Y:S01]  /*09e0*/  @!P3 LDG.E R77, desc[UR14][R6.64] ;  /* 0x0000000e064db981 */ /* 0x000162000c1e1900 */
[----:B------:R-:W-:Y:S02]  /*09f0*/  @!P4 MOV R11, R91 ;  /* 0x0000005b000bc202 */ /* 0x000fe40000000f00 */
[----:B------:R-:W-:Y:S01]  /*0a00*/  ISETP.GE.AND.EX P2, PT, R23, UR17, PT, P2 ;  /* 0x0000001117007c0c */ /* 0x000fe2000bf46320 */
[C---:B------:R-:W-:Y:S02]  /*0a10*/  @!P4 IMAD R27, R15.reuse, R37, R2 ;  /* 0x000000250f1bc224 */ /* 0x040fe400078e0202 */
[----:B------:R-:W-:Y:S01]  /*0a20*/  @!P4 IMAD.WIDE.U32 R10, R15, R36, R10 ;  /* 0x000000240f0ac225 */ /* 0x000fe200078e000a */
[----:B------:R-:W-:-:S03]  /*0a30*/  IADD3 R15, PT, PT, R3, 0x80, RZ ;  /* 0x00000080030f7810 */ /* 0x000fc60007ffe0ff */
[----:B0-----:R-:W-:Y:S01]  /*0a40*/  @!P5 IMAD R0, R25, R4, RZ ;  /* 0x000000041900d224 */ /* 0x001fe200078e02ff */
[----:B------:R-:W-:Y:S02]  /*0a50*/  @!P5 MOV R6, R88 ;  /* 0x000000580006d202 */ /* 0x000fe40000000f00 */
[----:B------:R-:W-:Y:S01]  /*0a60*/  @!P5 MOV R7, R91 ;  /* 0x0000005b0007d202 */ /* 0x000fe20000000f00 */
[----:B------:R-:W-:Y:S01]  /*0a70*/  @!P5 IMAD R29, R17, R5, R0 ;  /* 0x00000005111dd224 */ /* 0x000fe200078e0200 */
[----:B------:R-:W-:Y:S01]  /*0a80*/  @!P4 IADD3 R0, PT, PT, R11, R27, RZ ;  /* 0x0000001b0b00c210 */ /* 0x000fe20007ffe0ff */
[----:B------:R-:W0:Y:S01]  /*0a90*/  @!P2 LDC.64 R36, c[0x0][0x3e0] ;  /* 0x0000f800ff24ab82 */ /* 0x000e220000000a00 */
[C---:B---3--:R-:W-:Y:S01]  /*0aa0*/  @!P4 LEA R8, P6, R10.reuse, R30, 0x1 ;  /* 0x0000001e0a08c211 */ /* 0x048fe200078c08ff */
[----:B------:R-:W-:Y:S01]  /*0ab0*/  @!P5 IMAD.WIDE.U32 R4, R17, R4, R6 ;  /* 0x000000041104d225 */ /* 0x000fe200078e0006 */
[----:B------:R-:W-:Y:S02]  /*0ac0*/  ISETP.GE.U32.AND P3, PT, R15, UR16, PT ;  /* 0x000000100f007c0c */ /* 0x000fe4000bf66070 */
[----:B------:R-:W-:Y:S01]  /*0ad0*/  SHF.R.S32.HI R25, RZ, 0x1f, R15 ;  /* 0x0000001fff197819 */ /* 0x000fe2000001140f */
[----:B------:R-:W-:Y:S01]  /*0ae0*/  HFMA2 R75, -RZ, RZ, 0, 0 ;  /* 0x00000000ff4b7431 */ /* 0x000fe200000001ff */
[----:B------:R-:W-:-:S02]  /*0af0*/  @!P4 LEA.HI.X R9, R10, R31, R0, 0x1, P6 ;  /* 0x0000001f0a09c211 */ /* 0x000fc400030f0c00 */
[----:B------:R-:W-:Y:S01]  /*0b00*/  ISETP.GE.AND.EX P3, PT, R25, UR17, PT, P3 ;  /* 0x0000001119007c0c */ /* 0x000fe2000bf66330 */
[----:B------:R-:W3:Y:S01]  /*0b10*/  @!P1 LDC.64 R30, c[0x0][0x390] ;  /* 0x0000e400ff1e9b82 */ /* 0x000ee20000000a00 */
[----:B------:R-:W-:Y:S02]  /*0b20*/  @!P5 IADD3 R0, PT, PT, R5, R29, RZ ;  /* 0x0000001d0500d210 */ /* 0x000fe40007ffe0ff */
[C---:B-1----:R-:W-:Y:S01]  /*0b30*/  @!P5 LEA R6, P6, R4.reuse, R32, 0x1 ;  /* 0x000000200406d211 */ /* 0x042fe200078c08ff */
[----:B------:R-:W-:Y:S01]  /*0b40*/  HFMA2 R73, -RZ, RZ, 0, 0 ;  /* 0x00000000ff497431 */ /* 0x000fe200000001ff */
[----:B------:R-:W-:Y:S01]  /*0b50*/  @!P1 MOV R5, R91 ;  /* 0x0000005b00059202 */ /* 0x000fe20000000f00 */
[----:B------:R-:W-:Y:S01]  /*0b60*/  @!P1 IMAD R2, R21, R34, RZ ;  /* 0x0000002215029224 */ /* 0x000fe200078e02ff */
[----:B------:R-:W-:Y:S01]  /*0b70*/  @!P5 LEA.HI.X R7, R4, R33, R0, 0x1, P6 ;  /* 0x000000210407d211 */ /* 0x000fe200030f0c00 */
[----:B------:R-:W1:Y:S01]  /*0b80*/  @!P2 LDC.64 R20, c[0x0][0x390] ;  /* 0x0000e400ff14ab82 */ /* 0x000e620000000a00 */
[----:B------:R-:W-:Y:S01]  /*0b90*/  @!P1 MOV R4, R88 ;  /* 0x0000005800049202 */ /* 0x000fe20000000f00 */
[----:B------:R3:W5:Y:S01]  /*0ba0*/  @!P4 LDG.E R75, desc[UR14][R8.64] ;  /* 0x0000000e084bc981 */ /* 0x000762000c1e1900 */
[----:B------:R-:W-:Y:S01]  /*0bb0*/  IADD3 R17, PT, PT, R3, 0x90, RZ ;  /* 0x0000009003117810 */ /* 0x000fe20007ffe0ff */
[----:B------:R-:W-:-:S02]  /*0bc0*/  @!P1 IMAD R11, R19, R35, R2 ;  /* 0x00000023130b9224 */ /* 0x000fc400078e0202 */
[----:B------:R-:W-:Y:S01]  /*0bd0*/  @!P1 IMAD.WIDE.U32 R4, R19, R34, R4 ;  /* 0x0000002213049225 */ /* 0x000fe200078e0004 */
[----:B------:R-:W-:Y:S01]  /*0be0*/  ISETP.GE.U32.AND P4, PT, R17, UR16, PT ;  /* 0x0000001011007c0c */ /* 0x000fe2000bf86070 */
[----:B------:R-:W1:Y:S01]  /*0bf0*/  @!P3 LDC.64 R32, c[0x0][0x3e0] ;  /* 0x0000f800ff20bb82 */ /* 0x000e620000000a00 */
[----:B------:R-:W-:Y:S01]  /*0c00*/  SHF.R.S32.HI R27, RZ, 0x1f, R17 ;  /* 0x0000001fff1b7819 */ /* 0x000fe20000011411 */
[----:B------:R3:W5:Y:S01]  /*0c10*/  @!P5 LDG.E R73, desc[UR14][R6.64] ;  /* 0x0000000e0649d981 */ /* 0x000762000c1e1900 */
[----:B------:R-:W-:Y:S02]  /*0c20*/  IADD3 R19, PT, PT, R3, 0xa0, RZ ;  /* 0x000000a003137810 */ /* 0x000fe40007ffe0ff */
[----:B------:R-:W-:Y:S02]  /*0c30*/  ISETP.GE.AND.EX P4, PT, R27, UR17, PT, P4 ;  /* 0x000000111b007c0c */ /* 0x000fe4000bf86340 */
[----:B------:R-:W-:Y:S01]  /*0c40*/  ISETP.GE.U32.AND P5, PT, R19, UR16, PT ;  /* 0x0000001013007c0c */ /* 0x000fe2000bfa6070 */
[----:B0-----:R-:W-:Y:S01]  /*0c50*/  @!P2 IMAD R2, R23, R36, RZ ;  /* 0x000000241702a224 */ /* 0x001fe200078e02ff */
[----:B------:R-:W-:Y:S01]  /*0c60*/  SHF.R.S32.HI R29, RZ, 0x1f, R19 ;  /* 0x0000001fff1d7819 */ /* 0x000fe20000011413 */
[----:B------:R-:W0:Y:S01]  /*0c70*/  @!P3 LDC.64 R34, c[0x0][0x390] ;  /* 0x0000e400ff22bb82 */ /* 0x000e220000000a00 */
[----:B------:R-:W-:-:S02]  /*0c80*/  @!P1 IADD3 R0, PT, PT, R5, R11, RZ ;  /* 0x0000000b05009210 */ /* 0x000fc40007ffe0ff */
[----:B------:R-:W-:Y:S02]  /*0c90*/  ISETP.GE.AND.EX P5, PT, R29, UR17, PT, P5 ;  /* 0x000000111d007c0c */ /* 0x000fe4000bfa6350 */
[----:B------:R-:W-:Y:S02]  /*0ca0*/  @!P2 MOV R10, R88 ;  /* 0x00000058000aa202 */ /* 0x000fe40000000f00 */
[----:B------:R-:W-:Y:S01]  /*0cb0*/  @!P2 MOV R11, R91 ;  /* 0x0000005b000ba202 */ /* 0x000fe20000000f00 */
[C---:B------:R-:W-:Y:S01]  /*0cc0*/  @!P2 IMAD R5, R13.reuse, R37, R2 ;  /* 0x000000250d05a224 */ /* 0x040fe200078e0202 */
[C---:B---3--:R-:W-:Y:S01]  /*0cd0*/  @!P1 LEA R8, P6, R4.reuse, R30, 0x1 ;  /* 0x0000001e04089211 */ /* 0x048fe200078c08ff */
[----:B------:R-:W3:Y:S01]  /*0ce0*/  @!P4 LDC.64 R6, c[0x0][0x3e0] ;  /* 0x0000f800ff06cb82 */ /* 0x000ee20000000a00 */
[----:B------:R-:W-:Y:S02]  /*0cf0*/  @!P2 IMAD.WIDE.U32 R10, R13, R36, R10 ;  /* 0x000000240d0aa225 */ /* 0x000fe400078e000a */
[----:B------:R-:W-:-:S03]  /*0d00*/  @!P1 LEA.HI.X R9, R4, R31, R0, 0x1, P6 ;  /* 0x0000001f04099211 */ /* 0x000fc600030f0c00 */
[----:B------:R-:W-:Y:S01]  /*0d10*/  @!P2 IADD3 R0, PT, PT, R11, R5, RZ ;  /* 0x000000050b00a210 */ /* 0x000fe20007ffe0ff */
[----:B------:R-:W-:Y:S01]  /*0d20*/  HFMA2 R71, -RZ, RZ, 0, 0 ;  /* 0x00000000ff477431 */ /* 0x000fe200000001ff */
[C---:B-1----:R-:W-:Y:S01]  /*0d30*/  @!P2 LEA R12, P6, R10.reuse, R20, 0x1 ;  /* 0x000000140a0ca211 */ /* 0x042fe200078c08ff */
[----:B------:R-:W1:Y:S01]  /*0d40*/  @!P5 LDC.64 R4, c[0x0][0x3e0] ;  /* 0x0000f800ff04db82 */ /* 0x000e620000000a00 */
[----:B------:R-:W-:Y:S02]  /*0d50*/  @!P3 MOV R11, R91 ;  /* 0x0000005b000bb202 */ /* 0x000fe40000000f00 */
[----:B------:R-:W-:Y:S01]  /*0d60*/  @!P2 LEA.HI.X R13, R10, R21, R0, 0x1, P6 ;  /* 0x000000150a0da211 */ /* 0x000fe200030f0c00 */
[----:B------:R-:W-:Y:S01]  /*0d70*/  @!P3 IMAD R2, R25, R32, RZ ;  /* 0x000000201902b224 */ /* 0x000fe200078e02ff */
[----:B------:R-:W-:-:S03]  /*0d80*/  @!P3 MOV R10, R88 ;  /* 0x00000058000ab202 */ /* 0x000fc60000000f00 */
[----:B------:R-:W1:Y:S01]  /*0d90*/  @!P4 LDC.64 R36, c[0x0][0x390] ;  /* 0x0000e400ff24cb82 */ /* 0x000e620000000a00 */
[C---:B------:R-:W-:Y:S02]  /*0da0*/  @!P3 IMAD R25, R15.reuse, R33, R2 ;  /* 0x000000210f19b224 */ /* 0x040fe400078e0202 */
[----:B------:R-:W-:Y:S02]  /*0db0*/  HFMA2 R69, -RZ, RZ, 0, 0 ;  /* 0x00000000ff457431 */ /* 0x000fe400000001ff */
[----:B------:R-:W-:Y:S01]  /*0dc0*/  @!P3 IMAD.WIDE.U32 R10, R15, R32, R10 ;  /* 0x000000200f0ab225 */ /* 0x000fe200078e000a */
[C---:B------:R-:W-:Y:S01]  /*0dd0*/  IADD3 R21, PT, PT, R3.reuse, 0xb0, RZ ;  /* 0x000000b003157810 */ /* 0x040fe20007ffe0ff */
[----:B------:R3:W5:Y:S01]  /*0de0*/  @!P1 LDG.E R71, desc[UR14][R8.64] ;  /* 0x0000000e08479981 */ /* 0x000762000c1e1900 */
[----:B------:R-:W-:Y:S02]  /*0df0*/  IADD3 R23, PT, PT, R3, 0xc0, RZ ;  /* 0x000000c003177810 */ /* 0x000fe40007ffe0ff */
[----:B------:R-:W-:-:S02]  /*0e00*/  @!P3 IADD3 R0, PT, PT, R11, R25, RZ ;  /* 0x000000190b00b210 */ /* 0x000fc40007ffe0ff */
[C---:B0-----:R-:W-:Y:S02]  /*0e10*/  @!P3 LEA R14, P6, R10.reuse, R34, 0x1 ;  /* 0x000000220a0eb211 */ /* 0x041fe400078c08ff */
[----:B------:R-:W-:Y:S01]  /*0e20*/  ISETP.GE.U32.AND P1, PT, R21, UR16, PT ;  /* 0x0000001015007c0c */ /* 0x000fe2000bf26070 */
[----:B------:R0:W5:Y:S01]  /*0e30*/  @!P2 LDG.E R69, desc[UR14][R12.64] ;  /* 0x0000000e0c45a981 */ /* 0x000162000c1e1900 */
[----:B------:R-:W-:Y:S01]  /*0e40*/  SHF.R.S32.HI R31, RZ, 0x1f, R21 ;  /* 0x0000001fff1f7819 */ /* 0x000fe20000011415 */
[----:B---3--:R-:W-:Y:S01]  /*0e50*/  @!P4 IMAD R2, R27, R6, RZ ;  /* 0x000000061b02c224 */ /* 0x008fe200078e02ff */
[----:B------:R-:W-:Y:S01]  /*0e60*/  @!P3 LEA.HI.X R15, R10, R35, R0, 0x1, P6 ;  /* 0x000000230a0fb211 */ /* 0x000fe200030f0c00 */
[----:B------:R-:W3:Y:S01]  /*0e70*/  @!P5 LDC.64 R8, c[0x0][0x390] ;  /* 0x0000e400ff08db82 */ /* 0x000ee20000000a00 */
[----:B------:R-:W-:Y:S02]  /*0e80*/  ISETP.GE.AND.EX P1, PT, R31, UR17, PT, P1 ;  /* 0x000000111f007c0c */ /* 0x000fe4000bf26310 */
[----:B------:R-:W-:-:S02]  /*0e90*/  @!P4 MOV R10, R88 ;  /* 0x00000058000ac202 */ /* 0x000fc40000000f00 */
[----:B------:R-:W-:Y:S02]  /*0ea0*/  @!P4 MOV R11, R91 ;  /* 0x0000005b000bc202 */ /* 0x000fe40000000f00 */
[----:B------:R-:W-:Y:S02]  /*0eb0*/  ISETP.GE.U32.AND P2, PT, R23, UR16, PT ;  /* 0x0000001017007c0c */ /* 0x000fe4000bf46070 */
[----:B------:R-:W-:Y:S02]  /*0ec0*/  SHF.R.S32.HI R33, RZ, 0x1f, R23 ;  /* 0x0000001fff217819 */ /* 0x000fe40000011417 */
[----:B------:R-:W-:Y:S01]  /*0ed0*/  MOV R67, RZ ;  /* 0x000000ff00437202 */ /* 0x000fe20000000f00 */
[----:B------:R-:W-:Y:S01]  /*0ee0*/  @!P4 IMAD R25, R17, R7, R2 ;  /* 0x000000071119c224 */ /* 0x000fe200078e0202 */
[----:B------:R-:W-:Y:S01]  /*0ef0*/  ISETP.GE.AND.EX P2, PT, R33, UR17, PT, P2 ;  /* 0x0000001121007c0c */ /* 0x000fe2000bf46320 */
[----:B-1----:R-:W-:Y:S01]  /*0f00*/  @!P5 IMAD R0, R29, R4, RZ ;  /* 0x000000041d00d224 */ /* 0x002fe200078e02ff */
[----:B------:R-:W1:Y:S01]  /*0f10*/  @!P1 LDC.64 R34, c[0x0][0x390] ;  /* 0x0000e400ff229b82 */ /* 0x000e620000000a00 */
[----:B------:R-:W-:Y:S01]  /*0f20*/  @!P4 IMAD.WIDE.U32 R10, R17, R6, R10 ;  /* 0x00000006110ac225 */ /* 0x000fe200078e000a */
[----:B------:R0:W5:Y:S03]  /*0f30*/  @!P3 LDG.E R67, desc[UR14][R14.64] ;  /* 0x0000000e0e43b981 */ /* 0x000166000c1e1900 */
[----:B------:R-:W-:Y:S01]  /*0f40*/  @!P5 IMAD R17, R19, R5, R0 ;  /* 0x000000051311d224 */ /* 0x000fe200078e0200 */
[----:B------:R-:W-:Y:S01]  /*0f50*/  @!P4 IADD3 R0, PT, PT, R11, R25, RZ ;  /* 0x000000190b00c210 */ /* 0x000fe20007ffe0ff */
[----:B------:R-:W-:Y:S01]  /*0f60*/  VIADD R25, R3, 0xd0 ;  /* 0x000000d003197836 */ /* 0x000fe20000000000 */
[----:B0-----:R-:W-:Y:S01]  /*0f70*/  @!P4 LEA R12, P3, R10, R36, 0x1 ;  /* 0x000000240a0cc211 */ /* 0x001fe200078608ff */
[----:B------:R-:W0:Y:S01]  /*0f80*/  @!P1 LDC.64 R6, c[0x0][0x3e0] ;  /* 0x0000f800ff069b82 */ /* 0x000e220000000a00 */
[----:B------:R-:W-:-:S02]  /*0f90*/  @!P5 MOV R14, R88 ;  /* 0x00000058000ed202 */ /* 0x000fc40000000f00 */
[----:B------:R-:W-:Y:S02]  /*0fa0*/  @!P5 MOV R15, R91 ;  /* 0x0000005b000fd202 */ /* 0x000fe40000000f00 */
[----:B------:R-:W-:-:S03]  /*0fb0*/  @!P4 LEA.HI.X R13, R10, R37, R0, 0x1, P3 ;  /* 0x000000250a0dc211 */ /* 0x000fc600018f0c00 */
[----:B------:R-:W1:Y:S01]  /*0fc0*/  @!P2 LDC.64 R28, c[0x0][0x3e0] ;  /* 0x0000f800ff1cab82 */ /* 0x000e620000000a00 */
[----:B------:R-:W-:Y:S01]  /*0fd0*/  ISETP.GE.U32.AND P3, PT, R25, UR16, PT ;  /* 0x0000001019007c0c */ /* 0x000fe2000bf66070 */
[----:B------:R-:W-:Y:S01]  /*0fe0*/  @!P5 IMAD.WIDE.U32 R4, R19, R4, R14 ;  /* 0x000000041304d225 */ /* 0x000fe200078e000e */
[----:B------:R-:W-:-:S04]  /*0ff0*/  SHF.R.S32.HI R19, RZ, 0x1f, R25 ;  /* 0x0000001fff137819 */ /* 0x000fc80000011419 */
[----:B------:R-:W-:Y:S01]  /*1000*/  ISETP.GE.AND.EX P3, PT, R19, UR17, PT, P3 ;  /* 0x0000001113007c0c */ /* 0x000fe2000bf66330 */
[----:B------:R-:W-:Y:S01]  /*1010*/  HFMA2 R65, -RZ, RZ, 0, 0 ;  /* 0x00000000ff417431 */ /* 0x000fe200000001ff */
[----:B------:R-:W-:Y:S02]  /*1020*/  @!P5 IADD3 R0, PT, PT, R5, R17, RZ ;  /* 0x000000110500d210 */ /* 0x000fe40007ffe0ff */
[C---:B---3--:R-:W-:Y:S02]  /*1030*/  @!P5 LEA R10, P6, R4.reuse, R8, 0x1 ;  /* 0x00000008040ad211 */ /* 0x048fe400078c08ff */
[----:B------:R-:W-:Y:S02]  /*1040*/  MOV R63, RZ ;  /* 0x000000ff003f7202 */ /* 0x000fe40000000f00 */
[----:B------:R-:W-:Y:S02]  /*1050*/  @!P5 LEA.HI.X R11, R4, R9, R0, 0x1, P6 ;  /* 0x00000009040bd211 */ /* 0x000fe400030f0c00 */
[----:B------:R-:W3:Y:S01]  /*1060*/  @!P2 LDC.64 R4, c[0x0][0x390] ;  /* 0x0000e400ff04ab82 */ /* 0x000ee20000000a00 */
[----:B------:R-:W-:Y:S01]  /*1070*/  IADD3 R27, PT, PT, R3, 0xe0, RZ ;  /* 0x000000e0031b7810 */ /* 0x000fe20007ffe0ff */
[----:B0-----:R-:W-:Y:S01]  /*1080*/  @!P1 IMAD R0, R31, R6, RZ ;  /* 0x000000061f009224 */ /* 0x001fe200078e02ff */
[----:B------:R0:W5:Y:S01]  /*1090*/  @!P5 LDG.E R63, desc[UR14][R10.64] ;  /* 0x0000000e0a3fd981 */ /* 0x000162000c1e1900 */
[----:B------:R-:W-:-:S03]  /*10a0*/  IADD3 R2, PT, PT, R3, 0xf0, RZ ;  /* 0x000000f003027810 */ /* 0x000fc60007ffe0ff */
[----:B------:R4:W5:Y:S01]  /*10b0*/  @!P4 LDG.E R65, desc[UR14][R12.64] ;  /* 0x0000000e0c41c981 */ /* 0x000962000c1e1900 */
[----:B------:R-:W2:Y:S01]  /*10c0*/  @!P3 LDC.64 R8, c[0x0][0x3e0] ;  /* 0x0000f800ff08bb82 */ /* 0x000ea20000000a00 */
[----:B------:R-:W-:Y:S02]  /*10d0*/  ISETP.GE.U32.AND P4, PT, R27, UR16, PT ;  /* 0x000000101b007c0c */ /* 0x000fe4000bf86070 */
[----:B------:R-:W-:Y:S02]  /*10e0*/  SHF.R.S32.HI R31, RZ, 0x1f, R27 ;  /* 0x0000001fff1f7819 */ /* 0x000fe4000001141b */
[----:B0-----:R-:W-:Y:S02]  /*10f0*/  @!P1 MOV R10, R88 ;  /* 0x00000058000a9202 */ /* 0x001fe40000000f00 */
[----:B------:R-:W-:Y:S01]  /*1100*/  @!P1 MOV R11, R91 ;  /* 0x0000005b000b9202 */ /* 0x000fe20000000f00 */
[----:B------:R-:W-:Y:S01]  /*1110*/  @!P1 IMAD R15, R21, R7, R0 ;  /* 0x00000007150f9224 */ /* 0x000fe200078e0200 */
[----:B------:R-:W-:Y:S01]  /*1120*/  ISETP.GE.AND.EX P4, PT, R31, UR17, PT, P4 ;  /* 0x000000111f007c0c */ /* 0x000fe2000bf86340 */
[----:B-1----:R-:W-:Y:S01]  /*1130*/  @!P2 IMAD R0, R33, R28, RZ ;  /* 0x0000001c2100a224 */ /* 0x002fe200078e02ff */
[----:B------:R-:W-:Y:S01]  /*1140*/  ISETP.GE.U32.AND P5, PT, R2, UR16, PT ;  /* 0x0000001002007c0c */ /* 0x000fe2000bfa6070 */
[----:B------:R-:W-:Y:S01]  /*1150*/  @!P1 IMAD.WIDE.U32 R6, R21, R6, R10 ;  /* 0x0000000615069225 */ /* 0x000fe200078e000a */
[----:B------:R-:W-:Y:S01]  /*1160*/  SHF.R.S32.HI R21, RZ, 0x1f, R2 ;  /* 0x0000001fff157819 */ /* 0x000fe20000011402 */
[----:B----4-:R-:W0:Y:S01]  /*1170*/  @!P3 LDC.64 R12, c[0x0][0x390] ;  /* 0x0000e400ff0cbb82 */ /* 0x010e220000000a00 */
[----:B------:R-:W-:Y:S01]  /*1180*/  @!P2 MOV R16, R88 ;  /* 0x000000580010a202 */ /* 0x000fe20000000f00 */
[----:B------:R-:W-:Y:S01]  /*1190*/  @!P2 IMAD R29, R23, R29, R0 ;  /* 0x0000001d171da224 */ /* 0x000fe200078e0200 */
[----:B------:R-:W-:Y:S01]  /*11a0*/  @!P2 MOV R17, R91 ;  /* 0x0000005b0011a202 */ /* 0x000fe20000000f00 */
[----:B------:R-:W-:Y:S01]  /*11b0*/  HFMA2 R61, -RZ, RZ, 0, 0 ;  /* 0x00000000ff3d7431 */ /* 0x000fe200000001ff */
[----:B------:R-:W-:-:S02]  /*11c0*/  @!P1 IADD3 R0, PT, PT, R7, R15, RZ ;  /* 0x0000000f07009210 */ /* 0x000fc40007ffe0ff */
[C---:B------:R-:W-:Y:S01]  /*11d0*/  @!P1 LEA R14, P6, R6.reuse, R34, 0x1 ;  /* 0x00000022060e9211 */ /* 0x040fe200078c08ff */
[----:B------:R-:W1:Y:S01]  /*11e0*/  @!P4 LDC.64 R10, c[0x0][0x3e0] ;  /* 0x0000f800ff0acb82 */ /* 0x000e620000000a00 */
[----:B------:R-:W-:Y:S01]  /*11f0*/  ISETP.GE.AND.EX P5, PT, R21, UR17, PT, P5 ;  /* 0x0000001115007c0c */ /* 0x000fe2000bfa6350 */
[----:B------:R-:W-:Y:S01]  /*1200*/  @!P2 IMAD.WIDE.U32 R16, R23, R28, R16 ;  /* 0x0000001c1710a225 */ /* 0x000fe200078e0010 */
[----:B------:R-:W-:-:S04]  /*1210*/  @!P1 LEA.HI.X R15, R6, R35, R0, 0x1, P6 ;  /* 0x00000023060f9211 */ /* 0x000fc800030f0c00 */
[----:B------:R-:W-:Y:S01]  /*1220*/  @!P2 IADD3 R0, PT, PT, R17, R29, RZ ;  /* 0x0000001d1100a210 */ /* 0x000fe20007ffe0ff */
[----:B------:R4:W5:Y:S01]  /*1230*/  @!P1 LDG.E R61, desc[UR14][R14.64] ;  /* 0x0000000e0e3d9981 */ /* 0x000962000c1e1900 */
[----:B---3--:R-:W-:Y:S01]  /*1240*/  @!P2 LEA R18, P6, R16, R4, 0x1 ;  /* 0x000000041012a211 */ /* 0x008fe200078c08ff */
[----:B--2---:R-:W-:-:S03]  /*1250*/  @!P3 IMAD R4, R19, R8, RZ ;  /* 0x000000081304b224 */ /* 0x004fc600078e02ff */
[----:B------:R-:W-:Y:S01]  /*1260*/  @!P2 LEA.HI.X R19, R16, R5, R0, 0x1, P6 ;  /* 0x000000051013a211 */ /* 0x000fe200030f0c00 */
[C---:B------:R-:W-:Y:S01]  /*1270*/  @!P3 IMAD R5, R25.reuse, R9, R4 ;  /* 0x000000091905b224 */ /* 0x040fe200078e0204 */
[----:B------:R-:W2:Y:S01]  /*1280*/  @!P5 LDC.64 R6, c[0x0][0x3e0] ;  /* 0x0000f800ff06db82 */ /* 0x000ea20000000a00 */
[----:B----4-:R-:W-:Y:S02]  /*1290*/  @!P3 MOV R14, R88 ;  /* 0x00000058000eb202 */ /* 0x010fe40000000f00 */
[----:B------:R-:W-:Y:S02]  /*12a0*/  @!P3 MOV R15, R91 ;  /* 0x0000005b000fb202 */ /* 0x000fe40000000f00 */
[----:B------:R-:W-:Y:S01]  /*12b0*/  MOV R4, RZ ;  /* 0x000000ff00047202 */ /* 0x000fe20000000f00 */
[----:B------:R-:W-:Y:S01]  /*12c0*/  @!P3 IMAD.WIDE.U32 R8, R25, R8, R14 ;  /* 0x000000081908b225 */ /* 0x000fe200078e000e */
[C---:B------:R-:W-:Y:S02]  /*12d0*/  IADD3 R25, PT, PT, R3.reuse, 0x100, RZ ;  /* 0x0000010003197810 */ /* 0x040fe40007ffe0ff */
[----:B------:R-:W3:Y:S01]  /*12e0*/  @!P4 LDC.64 R14, c[0x0][0x390] ;  /* 0x0000e400ff0ecb82 */ /* 0x000ee20000000a00 */
[----:B------:R-:W-:Y:S01]  /*12f0*/  IADD3 R29, PT, PT, R3, 0x110, RZ ;  /* 0x00000110031d7810 */ /* 0x000fe20007ffe0ff */
[----:B------:R4:W5:Y:S01]  /*1300*/  @!P2 LDG.E R4, desc[UR14][R18.64] ;  /* 0x0000000e1204a981 */ /* 0x000962000c1e1900 */
[----:B------:R-:W-:-:S02]  /*1310*/  ISETP.GE.U32.AND P1, PT, R25, UR16, PT ;  /* 0x0000001019007c0c */ /* 0x000fc4000bf26070 */
[----:B------:R-:W-:Y:S02]  /*1320*/  SHF.R.S32.HI R33, RZ, 0x1f, R25 ;  /* 0x0000001fff217819 */ /* 0x000fe40000011419 */
[----:B------:R-:W-:Y:S02]  /*1330*/  @!P3 IADD3 R0, PT, PT, R9, R5, RZ ;  /* 0x000000050900b210 */ /* 0x000fe40007ffe0ff */
[----:B0-----:R-:W-:Y:S02]  /*1340*/  @!P3 LEA R12, P6, R8, R12, 0x1 ;  /* 0x0000000c080cb211 */ /* 0x001fe400078c08ff */
[----:B------:R-:W-:Y:S02]  /*1350*/  ISETP.GE.AND.EX P1, PT, R33, UR17, PT, P1 ;  /* 0x0000001121007c0c */ /* 0x000fe4000bf26310 */
[----:B------:R-:W-:Y:S02]  /*1360*/  ISETP.GE.U32.AND P2, PT, R29, UR16, PT ;  /* 0x000000101d007c0c */ /* 0x000fe4000bf46070 */
[----:B------:R-:W-:-:S02]  /*1370*/  SHF.R.S32.HI R35, RZ, 0x1f, R29 ;  /* 0x0000001fff237819 */ /* 0x000fc4000001141d */
[----:B------:R-:W-:Y:S01]  /*1380*/  @!P3 LEA.HI.X R13, R8, R13, R0, 0x1, P6 ;  /* 0x0000000d080db211 */ /* 0x000fe200030f0c00 */
[----:B------:R-:W-:Y:S01]  /*1390*/  HFMA2 R5, -RZ, RZ, 0, 0 ;  /* 0x00000000ff057431 */ /* 0x000fe200000001ff */
[----:B------:R-:W0:Y:S01]  /*13a0*/  @!P5 LDC.64 R8, c[0x0][0x390] ;  /* 0x0000e400ff08db82 */ /* 0x000e220000000a00 */
[----:B------:R-:W-:Y:S01]  /*13b0*/  ISETP.GE.AND.EX P2, PT, R35, UR17, PT, P2 ;  /* 0x0000001123007c0c */ /* 0x000fe2000bf46320 */
[----:B-1----:R-:W-:Y:S01]  /*13c0*/  @!P4 IMAD R0, R31, R10, RZ ;  /* 0x0000000a1f00c224 */ /* 0x002fe200078e02ff */
[----:B------:R-:W-:Y:S02]  /*13d0*/  @!P4 MOV R16, R88 ;  /* 0x000000580010c202 */ /* 0x000fe40000000f00 */
[----:B------:R-:W-:Y:S01]  /*13e0*/  @!P4 MOV R17, R91 ;  /* 0x0000005b0011c202 */ /* 0x000fe20000000f00 */
[----:B------:R-:W-:Y:S02]  /*13f0*/  @!P4 IMAD R23, R27, R11, R0 ;  /* 0x0000000b1b17c224 */ /* 0x000fe400078e0200 */
[----:B----4-:R-:W1:Y:S01]  /*1400*/  @!P1 LDC.64 R18, c[0x0][0x3e0] ;  /* 0x0000f800ff129b82 */ /* 0x010e620000000a00 */
[----:B--2---:R-:W-:Y:S01]  /*1410*/  @!P5 IMAD R21, R21, R6, RZ ;  /* 0x000000061515d224 */ /* 0x004fe200078e02ff */
[----:B------:R2:W4:Y:S01]  /*1420*/  @!P3 LDG.E R5, desc[UR14][R12.64] ;  /* 0x0000000e0c05b981 */ /* 0x000522000c1e1900 */
[----:B------:R-:W-:Y:S01]  /*1430*/  @!P4 IMAD.WIDE.U32 R16, R27, R10, R16 ;  /* 0x0000000a1b10c225 */ /* 0x000fe200078e0010 */
[----:B------:R-:W-:-:S03]  /*1440*/  IADD3 R0, PT, PT, R3, 0x120, RZ ;  /* 0x0000012003007810 */ /* 0x000fc60007ffe0ff */
[----:B------:R-:W-:Y:S01]  /*1450*/  @!P5 IMAD R27, R2, R7, R21 ;  /* 0x00000007021bd224 */ /* 0x000fe200078e0215 */
[----:B------:R-:W1:Y:S01]  /*1460*/  @!P2 LDC.64 R10, c[0x0][0x3e0] ;  /* 0x0000f800ff0aab82 */ /* 0x000e620000000a00 */
[----:B------:R-:W-:Y:S02]  /*1470*/  @!P4 IADD3 R17, PT, PT, R17, R23, RZ ;  /* 0x000000171111c210 */ /* 0x000fe40007ffe0ff */
[----:B--2---:R-:W-:Y:S02]  /*1480*/  @!P5 MOV R12, R88 ;  /* 0x00000058000cd202 */ /* 0x004fe40000000f00 */
[----:B------:R-:W-:Y:S02]  /*1490*/  @!P5 MOV R13, R91 ;  /* 0x0000005b000dd202 */ /* 0x000fe40000000f00 */
[----:B---3--:R-:W-:Y:S02]  /*14a0*/  @!P4 LEA R20, P6, R16, R14, 0x1 ;  /* 0x0000000e1014c211 */ /* 0x008fe400078c08ff */
[----:B------:R-:W-:-:S02]  /*14b0*/  ISETP.GE.U32.AND P3, PT, R0, UR16, PT ;  /* 0x0000001000007c0c */ /* 0x000fc4000bf66070 */
[----:B------:R-:W-:Y:S01]  /*14c0*/  SHF.R.S32.HI R7, RZ, 0x1f, R0 ;  /* 0x0000001fff077819 */ /* 0x000fe20000011400 */
[----:B------:R-:W-:Y:S01]  /*14d0*/  @!P5 IMAD.WIDE.U32 R12, R2, R6, R12 ;  /* 0x00000006020cd225 */ /* 0x000fe200078e000c */
[----:B------:R-:W-:-:S03]  /*14e0*/  @!P4 LEA.HI.X R21, R16, R15, R17, 0x1, P6 ;  /* 0x0000000f1015c211 */ /* 0x000fc600030f0c11 */
[----:B------:R-:W-:Y:S01]  /*14f0*/  HFMA2 R6, -RZ, RZ, 0, 0 ;  /* 0x00000000ff067431 */ /* 0x000fe200000001ff */
[----:B------:R-:W-:Y:S01]  /*1500*/  ISETP.GE.AND.EX P3, PT, R7, UR17, PT, P3 ;  /* 0x0000001107007c0c */ /* 0x000fe2000bf66330 */
[----:B------:R-:W2:Y:S01]  /*1510*/  @!P1 LDC.64 R14, c[0x0][0x390] ;  /* 0x0000e400ff0e9b82 */ /* 0x000ea20000000a00 */
[----:B0-----:R-:W-:Y:S02]  /*1520*/  @!P5 LEA R22, P6, R12, R8, 0x1 ;  /* 0x000000080c16d211 */ /* 0x001fe400078c08ff */
[----:B------:R-:W-:Y:S02]  /*1530*/  IADD3 R8, PT, PT, R3, 0x130, RZ ;  /* 0x0000013003087810 */ /* 0x000fe40007ffe0ff */
[----:B------:R-:W-:-:S03]  /*1540*/  @!P5 IADD3 R2, PT, PT, R13, R27, RZ ;  /* 0x0000001b0d02d210 */ /* 0x000fc60007ffe0ff */
[----:B------:R-:W0:Y:S01]  /*1550*/  @!P2 LDC.64 R16, c[0x0][0x390] ;  /* 0x0000e400ff10ab82 */ /* 0x000e220000000a00 */
[----:B------:R3:W4:Y:S01]  /*1560*/  @!P4 LDG.E R6, desc[UR14][R20.64] ;  /* 0x0000000e1406c981 */ /* 0x000722000c1e1900 */
[----:B------:R-:W-:Y:S02]  /*1570*/  ISETP.GE.U32.AND P4, PT, R8, UR16, PT ;  /* 0x0000001008007c0c */ /* 0x000fe4000bf86070 */
[----:B------:R-:W-:Y:S02]  /*1580*/  SHF.R.S32.HI R31, RZ, 0x1f, R8 ;  /* 0x0000001fff1f7819 */ /* 0x000fe40000011408 */
[----:B------:R-:W-:Y:S01]  /*1590*/  @!P5 LEA.HI.X R23, R12, R9, R2, 0x1, P6 ;  /* 0x000000090c17d211 */ /* 0x000fe200030f0c02 */
[----:B-1----:R-:W-:Y:S01]  /*15a0*/  @!P1 IMAD R2, R33, R18, RZ ;  /* 0x0000001221029224 */ /* 0x002fe200078e02ff */
[----:B------:R-:W1:Y:S01]  /*15b0*/  @!P3 LDC.64 R12, c[0x0][0x3e0] ;  /* 0x0000f800ff0cbb82 */ /* 0x000e620000000a00 */
[----:B------:R-:W-:Y:S02]  /*15c0*/  ISETP.GE.AND.EX P4, PT, R31, UR17, PT, P4 ;  /* 0x000000111f007c0c */ /* 0x000fe4000bf86340 */
[----:B---3--:R-:W-:-:S02]  /*15d0*/  @!P1 MOV R20, R88 ;  /* 0x0000005800149202 */ /* 0x008fc40000000f00 */
[----:B------:R-:W-:Y:S01]  /*15e0*/  @!P1 MOV R21, R91 ;  /* 0x0000005b00159202 */ /* 0x000fe20000000f00 */
[----:B------:R-:W-:Y:S01]  /*15f0*/  @!P1 IMAD R19, R25, R19, R2 ;  /* 0x0000001319139224 */ /* 0x000fe200078e0202 */
[----:B------:R-:W-:Y:S01]  /*1600*/  MOV R9, RZ ;  /* 0x000000ff00097202 */ /* 0x000fe20000000f00 */
[----:B------:R-:W-:Y:S01]  /*1610*/  @!P2 IMAD R2, R35, R10, RZ ;  /* 0x0000000a2302a224 */ /* 0x000fe200078e02ff */
[----:B------:R-:W-:Y:S01]  /*1620*/  @!P2 MOV R26, R88 ;  /* 0x00000058001aa202 */ /* 0x000fe20000000f00 */
[----:B------:R-:W-:Y:S01]  /*1630*/  @!P1 IMAD.WIDE.U32 R20, R25, R18, R20 ;  /* 0x0000001219149225 */ /* 0x000fe200078e0014 */
[----:B------:R-:W-:Y:S02]  /*1640*/  @!P2 MOV R27, R91 ;  /* 0x0000005b001ba202 */ /* 0x000fe40000000f00 */
[----:B------:R-:W-:Y:S01]  /*1650*/  IADD3 R34, PT, PT, R3, 0x140, RZ ;  /* 0x0000014003227810 */ /* 0x000fe20007ffe0ff */
[----:B------:R-:W-:Y:S01]  /*1660*/  @!P2 IMAD R25, R29, R11, R2 ;  /* 0x0000000b1d19a224 */ /* 0x000fe200078e0202 */
[----:B------:R-:W-:Y:S01]  /*1670*/  @!P1 IADD3 R2, PT, PT, R21, R19, RZ ;  /* 0x0000001315029210 */ /* 0x000fe20007ffe0ff */
[----:B------:R-:W-:Y:S01]  /*1680*/  @!P2 IMAD.WIDE.U32 R26, R29, R10, R26 ;  /* 0x0000000a1d1aa225 */ /* 0x000fe200078e001a */
[----:B--2---:R-:W-:Y:S01]  /*1690*/  @!P1 LEA R14, P6, R20, R14, 0x1 ;  /* 0x0000000e140e9211 */ /* 0x004fe200078c08ff */
[----:B------:R2:W3:Y:S01]  /*16a0*/  @!P5 LDG.E R9, desc[UR14][R22.64] ;  /* 0x0000000e1609d981 */ /* 0x0004e2000c1e1900 */
[----:B------:R-:W-:Y:S01]  /*16b0*/  ISETP.GE.U32.AND P5, PT, R34, UR16, PT ;  /* 0x0000001022007c0c */ /* 0x000fe2000bfa6070 */
[----:B------:R-:W1:Y:S01]  /*16c0*/  @!P3 LDC.64 R18, c[0x0][0x390] ;  /* 0x0000e400ff12bb82 */ /* 0x000e620000000a00 */
[----:B------:R-:W-:-:S02]  /*16d0*/  SHF.R.S32.HI R29, RZ, 0x1f, R34 ;  /* 0x0000001fff1d7819 */ /* 0x000fc40000011422 */
[----:B------:R-:W-:Y:S02]  /*16e0*/  @!P1 LEA.HI.X R15, R20, R15, R2, 0x1, P6 ;  /* 0x0000000f140f9211 */ /* 0x000fe400030f0c02 */
[----:B------:R-:W-:-:S03]  /*16f0*/  @!P2 IADD3 R10, PT, PT, R27, R25, RZ ;  /* 0x000000191b0aa210 */ /* 0x000fc60007ffe0ff */
[----:B--2---:R-:W2:Y:S01]  /*1700*/  @!P4 LDC.64 R22, c[0x0][0x3e0] ;  /* 0x0000f800ff16cb82 */ /* 0x004ea20000000a00 */
[C---:B0-----:R-:W-:Y:S01]  /*1710*/  @!P2 LEA R24, P6, R26.reuse, R16, 0x1 ;  /* 0x000000101a18a211 */ /* 0x041fe200078c08ff */
[----:B------:R-:W-:Y:S01]  /*1720*/  HFMA2 R11, -RZ, RZ, 0, 0 ;  /* 0x00000000ff0b7431 */ /* 0x000fe200000001ff */
[----:B------:R-:W-:Y:S02]  /*1730*/  ISETP.GE.AND.EX P5, PT, R29, UR17, PT, P5 ;  /* 0x000000111d007c0c */ /* 0x000fe4000bfa6350 */
[----:B------:R-:W-:Y:S02]  /*1740*/  @!P2 LEA.HI.X R25, R26, R17, R10, 0x1, P6 ;  /* 0x000000111a19a211 */ /* 0x000fe400030f0c0a */
[----:B------:R-:W-:Y:S01]  /*1750*/  @!P3 MOV R26, R88 ;  /* 0x00000058001ab202 */ /* 0x000fe20000000f00 */
[-C--:B-1----:R-:W-:Y:S01]  /*1760*/  @!P3 IMAD R7, R7, R12.reuse, RZ ;  /* 0x0000000c0707b224 */ /* 0x082fe200078e02ff */
[----:B------:R-:W-:Y:S01]  /*1770*/  @!P3 MOV R27, R91 ;  /* 0x0000005b001bb202 */ /* 0x000fe20000000f00 */
[----:B------:R-:W0:Y:S01]  /*1780*/  @!P4 LDC.64 R16, c[0x0][0x390] ;  /* 0x0000e400ff10cb82 */ /* 0x000e220000000a00 */
[----:B------:R-:W-:Y:S01]  /*1790*/  IADD3 R2, PT, PT, R3, 0x150, RZ ;  /* 0x0000015003027810 */ /* 0x000fe20007ffe0ff */
[----:B------:R1:W3:Y:S01]  /*17a0*/  @!P1 LDG.E R11, desc[UR14][R14.64] ;  /* 0x0000000e0e0b9981 */ /* 0x0002e2000c1e1900 */
[----:B------:R-:W-:-:S04]  /*17b0*/  @!P3 IMAD.WIDE.U32 R26, R0, R12, R26 ;  /* 0x0000000c001ab225 */ /* 0x000fc800078e001a */
[----:B------:R-:W-:Y:S01]  /*17c0*/  HFMA2 R12, -RZ, RZ, 0, 0 ;  /* 0x00000000ff0c7431 */ /* 0x000fe200000001ff */
[----:B------:R-:W-:Y:S01]  /*17d0*/  ISETP.GE.U32.AND P1, PT, R2, UR16, PT ;  /* 0x0000001002007c0c */ /* 0x000fe2000bf26070 */
[----:B------:R-:W-:Y:S01]  /*17e0*/  @!P3 IMAD R33, R0, R13, R7 ;  /* 0x0000000d0021b224 */ /* 0x000fe200078e0207 */
[----:B------:R-:W-:Y:S01]  /*17f0*/  SHF.R.S32.HI R13, RZ, 0x1f, R2 ;  /* 0x0000001fff0d7819 */ /* 0x000fe20000011402 */
[----:B------:R-:W0:Y:S01]  /*1800*/  @!P5 LDC.64 R20, c[0x0][0x3e0] ;  /* 0x0000f800ff14db82 */ /* 0x000e220000000a00 */
[----:B------:R-:W-:Y:S02]  /*1810*/  IADD3 R7, PT, PT, R3, 0x160, RZ ;  /* 0x0000016003077810 */ /* 0x000fe40007ffe0ff */
[----:B------:R-:W-:Y:S01]  /*1820*/  ISETP.GE.AND.EX P1, PT, R13, UR17, PT, P1 ;  /* 0x000000110d007c0c */ /* 0x000fe2000bf26310 */
[----:B--2---:R-:W-:Y:S01]  /*1830*/  @!P4 IMAD R10, R31, R22, RZ ;  /* 0x000000161f0ac224 */ /* 0x004fe200078e02ff */
[----:B------:R2:W3:Y:S01]  /*1840*/  @!P2 LDG.E R12, desc[UR14][R24.64] ;  /* 0x0000000e180ca981 */ /* 0x0004e2000c1e1900 */
[----:B------:R-:W-:-:S02]  /*1850*/  ISETP.GE.U32.AND P2, PT, R7, UR16, PT ;  /* 0x0000001007007c0c */ /* 0x000fc4000bf46070 */
[----:B------:R-:W-:Y:S02]  /*1860*/  SHF.R.S32.HI R39, RZ, 0x1f, R7 ;  /* 0x0000001fff277819 */ /* 0x000fe40000011407 */
[----:B-1----:R-:W-:Y:S02]  /*1870*/  @!P4 MOV R14, R88 ;  /* 0x00000058000ec202 */ /* 0x002fe40000000f00 */
[----:B------:R-:W-:Y:S02]  /*1880*/  @!P4 MOV R15, R91 ;  /* 0x0000005b000fc202 */ /* 0x000fe40000000f00 */
[----:B------:R-:W-:Y:S01]  /*1890*/  @!P3 IADD3 R0, PT, PT, R27, R33, RZ ;  /* 0x000000211b00b210 */ /* 0x000fe20007ffe0ff */
[----:B------:R-:W-:Y:S01]  /*18a0*/  @!P4 IMAD R27, R8, R23, R10 ;  /* 0x00000017081bc224 */ /* 0x000fe200078e020a */
[----:B------:R-:W-:Y:S01]  /*18b0*/  @!P3 LEA R30, P6, R26, R18, 0x1 ;  /* 0x000000121a1eb211 */ /* 0x000fe200078c08ff */
[----:B------:R-:W-:Y:S01]  /*18c0*/  @!P4 IMAD.WIDE.U32 R22, R8, R22, R14 ;  /* 0x000000160816c225 */ /* 0x000fe200078e000e */
[----:B------:R-:W-:Y:S01]  /*18d0*/  ISETP.GE.AND.EX P2, PT, R39, UR17, PT, P2 ;  /* 0x0000001127007c0c */ /* 0x000fe2000bf46320 */
[----:B--2---:R-:W1:Y:S01]  /*18e0*/  @!P5 LDC.64 R24, c[0x0][0x390] ;  /* 0x0000e400ff18db82 */ /* 0x004e620000000a00 */
[----:B------:R-:W-:Y:S01]  /*18f0*/  @!P3 LEA.HI.X R31, R26, R19, R0, 0x1, P6 ;  /* 0x000000131a1fb211 */ /* 0x000fe200030f0c00 */
[----:B------:R-:W-:Y:S01]  /*1900*/  HFMA2 R14, -RZ, RZ, 0, 0 ;  /* 0x00000000ff0e7431 */ /* 0x000fe200000001ff */
[----:B------:R-:W-:-:S02]  /*1910*/  @!P4 IADD3 R10, PT, PT, R23, R27, RZ ;  /* 0x0000001b170ac210 */ /* 0x000fc40007ffe0ff */
[----:B0-----:R-:W-:-:S03]  /*1920*/  @!P4 LEA R32, P6, R22, R16, 0x1 ;  /* 0x000000101620c211 */ /* 0x001fc600078c08ff */
[----:B------:R-:W0:Y:S01]  /*1930*/  @!P1 LDC.64 R18, c[0x0][0x3e0] ;  /* 0x0000f800ff129b82 */ /* 0x000e220000000a00 */
[----:B------:R-:W-:Y:S02]  /*1940*/  IADD3 R8, PT, PT, R3, 0x170, RZ ;  /* 0x0000017003087810 */ /* 0x000fe40007ffe0ff */
[----:B------:R-:W-:Y:S01]  /*1950*/  @!P4 LEA.HI.X R33, R22, R17, R10, 0x1, P6 ;  /* 0x000000111621c211 */ /* 0x000fe200030f0c0a */
[----:B------:R-:W-:Y:S01]  /*1960*/  @!P5 IMAD R10, R29, R20, RZ ;  /* 0x000000141d0ad224 */ /* 0x000fe200078e02ff */
[----:B------:R-:W-:Y:S01]  /*1970*/  ISETP.GE.U32.AND P6, PT, R8, UR16, PT ;  /* 0x0000001008007c0c */ /* 0x000fe2000bfc6070 */
[----:B------:R2:W3:Y:S01]  /*1980*/  @!P3 LDG.E R14, desc[UR14][R30.64] ;  /* 0x0000000e1e0eb981 */ /* 0x0004e2000c1e1900 */
[----:B------:R-:W-:Y:S01]  /*1990*/  SHF.R.S32.HI R15, RZ, 0x1f, R8 ;  /* 0x0000001fff0f7819 */ /* 0x000fe20000011408 */
[----:B------:R-:W1:Y:S01]  /*19a0*/  @!P1 LDC.64 R26, c[0x0][0x390] ;  /* 0x0000e400ff1a9b82 */ /* 0x000e620000000a00 */
[----:B------:R-:W-:Y:S02]  /*19b0*/  IADD3 R0, PT, PT, R3, 0x180, RZ ;  /* 0x0000018003007810 */ /* 0x000fe40007ffe0ff */
[----:B------:R-:W-:-:S02]  /*19c0*/  ISETP.GE.AND.EX P6, PT, R15, UR17, PT, P6 ;  /* 0x000000110f007c0c */ /* 0x000fc4000bfc6360 */
[----:B------:R-:W-:-:S03]  /*19d0*/  ISETP.GE.U32.AND P3, PT, R0, UR16, PT ;  /* 0x0000001000007c0c */ /* 0x000fc6000bf66070 */
[----:B------:R-:W1:Y:S01]  /*19e0*/  @!P2 LDC.64 R28, c[0x0][0x3e0] ;  /* 0x0000f800ff1cab82 */ /* 0x000e620000000a00 */
[----:B------:R-:W-:Y:S02]  /*19f0*/  SHF.R.S32.HI R17, RZ, 0x1f, R0 ;  /* 0x0000001fff117819 */ /* 0x000fe40000011400 */
[----:B--2---:R-:W-:Y:S02]  /*1a00*/  @!P5 MOV R30, R88 ;  /* 0x00000058001ed202 */ /* 0x004fe40000000f00 */
[----:B------:R-:W-:Y:S02]  /*1a10*/  @!P5 MOV R31, R91 ;  /* 0x0000005b001fd202 */ /* 0x000fe40000000f00 */
[----:B------:R-:W-:Y:S01]  /*1a20*/  ISETP.GE.AND.EX P3, PT, R17, UR17, PT, P3 ;  /* 0x0000001111007c0c */ /* 0x000fe2000bf66330 */
[C---:B------:R-:W-:Y:S01]  /*1a30*/  @!P5 IMAD R23, R34.reuse, R21, R10 ;  /* 0x000000152217d224 */ /* 0x040fe200078e020a */
[----:B------:R-:W-:Y:S01]  /*1a40*/  MOV R16, RZ ;  /* 0x000000ff00107202 */ /* 0x000fe20000000f00 */
[----:B------:R-:W-:Y:S01]  /*1a50*/  @!P5 IMAD.WIDE.U32 R30, R34, R20, R30 ;  /* 0x00000014221ed225 */ /* 0x000fe200078e001e */
[----:B------:R-:W-:Y:S01]  /*1a60*/  @!P1 MOV R37, R91 ;  /* 0x0000005b00259202 */ /* 0x000fe20000000f00 */
[----:B------:R-:W2:Y:S02]  /*1a70*/  @!P2 LDC.64 R20, c[0x0][0x390] ;  /* 0x0000e400ff14ab82 */ /* 0x000ea40000000a00 */
[----:B------:R-:W-:Y:S01]  /*1a80*/  @!P1 IMAD.MOV.U32 R36, RZ, RZ, R88 ;  /* 0x000000ffff249224 */ /* 0x000fe200078e0058 */
[----:B------:R2:W3:Y:S01]  /*1a90*/  @!P4 LDG.E R16, desc[UR14][R32.64] ;  /* 0x0000000e2010c981 */ /* 0x0004e2000c1e1900 */
[----:B------:R-:W-:Y:S01]  /*1aa0*/  @!P5 IADD3 R10, PT, PT, R31, R23, RZ ;  /* 0x000000171f0ad210 */ /* 0x000fe20007ffe0ff */
[----:B0-----:R-:W-:Y:S01]  /*1ab0*/  @!P1 IMAD R13, R13, R18, RZ ;  /* 0x000000120d0d9224 */ /* 0x001fe200078e02ff */
[----:B-1----:R-:W-:-:S02]  /*1ac0*/  @!P5 LEA R34, P4, R30, R24, 0x1 ;  /* 0x000000181e22d211 */ /* 0x002fc400078808ff */
[----:B------:R-:W0:Y:S01]  /*1ad0*/  @!P6 LDC.64 R22, c[0x0][0x3e0] ;  /* 0x0000f800ff16eb82 */ /* 0x000e220000000a00 */
[----:B------:R-:W-:Y:S01]  /*1ae0*/  @!P1 IMAD.WIDE.U32 R36, R2, R18, R36 ;  /* 0x0000001202249225 */ /* 0x000fe200078e0024 */
[----:B------:R-:W-:-:S03]  /*1af0*/  @!P5 LEA.HI.X R35, R30, R25, R10, 0x1, P4 ;  /* 0x000000191e23d211 */ /* 0x000fc600020f0c0a */
[----:B------:R-:W-:-:S03]  /*1b00*/  @!P1 IMAD R13, R2, R19, R13 ;  /* 0x00000013020d9224 */ /* 0x000fc600078e020d */
[----:B------:R-:W1:Y:S01]  /*1b10*/  @!P3 LDC.64 R24, c[0x0][0x3e0] ;  /* 0x0000f800ff18bb82 */ /* 0x000e620000000a00 */
[C---:B------:R-:W-:Y:S01]  /*1b20*/  @!P1 LEA R30, P4, R36.reuse, R26, 0x1 ;  /* 0x0000001a241e9211 */ /* 0x040fe200078808ff */
[----:B------:R-:W-:Y:S01]  /*1b30*/  @!P2 IMAD R26, R39, R28, RZ ;  /* 0x0000001c271aa224 */ /* 0x000fe200078e02ff */
[----:B------:R-:W-:Y:S01]  /*1b40*/  @!P1 IADD3 R10, PT, PT, R37, R13, RZ ;  /* 0x0000000d250a9210 */ /* 0x000fe20007ffe0ff */
[----:B------:R-:W-:Y:S01]  /*1b50*/  HFMA2 R18, -RZ, RZ, 0, 0 ;  /* 0x00000000ff127431 */ /* 0x000fe200000001ff */
[----:B------:R-:W-:Y:S02]  /*1b60*/  IADD3 R2, PT, PT, R3, 0x190, RZ ;  /* 0x0000019003027810 */ /* 0x000fe40007ffe0ff */
[----:B------:R-:W-:Y:S02]  /*1b70*/  @!P2 MOV R38, R88 ;  /* 0x000000580026a202 */ /* 0x000fe40000000f00 */
[----:B------:R-:W-:Y:S01]  /*1b80*/  @!P2 MOV R39, R91 ;  /* 0x0000005b0027a202 */ /* 0x000fe20000000f00 */
[----:B------:R-:W-:Y:S01]  /*1b90*/  @!P2 IMAD R19, R7, R29, R26 ;  /* 0x0000001d0713a224 */ /* 0x000fe200078e021a */
[----:B------:R-:W-:-:S02]  /*1ba0*/  @!P1 LEA.HI.X R31, R36, R27, R10, 0x1, P4 ;  /* 0x0000001b241f9211 */ /* 0x000fc400020f0c0a */
[----:B------:R-:W-:Y:S01]  /*1bb0*/  ISETP.GE.U32.AND P4, PT, R2, UR16, PT ;  /* 0x0000001002007c0c */ /* 0x000fe2000bf86070 */
[----:B------:R-:W5:Y:S01]  /*1bc0*/  @!P6 LDC.64 R26, c[0x0][0x390] ;  /* 0x0000e400ff1aeb82 */ /* 0x000f620000000a00 */
[----:B------:R-:W-:Y:S01]  /*1bd0*/  SHF.R.S32.HI R13, RZ, 0x1f, R2 ;  /* 0x0000001fff0d7819 */ /* 0x000fe20000011402 */
[----:B------:R-:W-:-:S04]  /*1be0*/  @!P2 IMAD.WIDE.U32 R38, R7, R28, R38 ;  /* 0x0000001c0726a225 */ /* 0x000fc800078e0026 */
[----:B------:R-:W-:Y:S01]  /*1bf0*/  HFMA2 R36, -RZ, RZ, 0, 0 ;  /* 0x00000000ff247431 */ /* 0x000fe200000001ff */
[----:B------:R0:W3:Y:S01]  /*1c00*/  @!P5 LDG.E R18, desc[UR14][R34.64] ;  /* 0x0000000e2212d981 */ /* 0x0000e2000c1e1900 */
[----:B------:R-:W-:Y:S01]  /*1c10*/  ISETP.GE.AND.EX P4, PT, R13, UR17, PT, P4 ;  /* 0x000000110d007c0c */ /* 0x000fe2000bf86340 */
[----:B------:R-:W5:Y:S01]  /*1c20*/  @!P3 LDC.64 R28, c[0x0][0x390] ;  /* 0x0000e400ff1cbb82 */ /* 0x000f620000000a00 */
[----:B------:R-:W-:Y:S02]  /*1c30*/  @!P2 IADD3 R7, PT, PT, R39, R19, RZ ;  /* 0x000000132707a210 */ /* 0x000fe40007ffe0ff */
[----:B--2---:R-:W-:Y:S01]  /*1c40*/  @!P2 LEA R32, P5, R38, R20, 0x1 ;  /* 0x000000142620a211 */ /* 0x004fe200078a08ff */
[----:B0-----:R-:W-:Y:S01]  /*1c50*/  @!P6 IMAD R15, R15, R22, RZ ;  /* 0x000000160f0fe224 */ /* 0x001fe200078e02ff */
[----:B------:R-:W2:Y:S01]  /*1c60*/  @!P1 LDG.E R36, desc[UR14][R30.64] ;  /* 0x0000000e1e249981 */ /* 0x000ea2000c1e1900 */
[----:B------:R-:W-:Y:S02]  /*1c70*/  @!P6 MOV R34, R88 ;  /* 0x000000580022e202 */ /* 0x000fe40000000f00 */
[----:B------:R-:W-:-:S02]  /*1c80*/  @!P6 MOV R35, R91 ;  /* 0x0000005b0023e202 */ /* 0x000fc40000000f00 */
[----:B------:R-:W-:Y:S02]  /*1c90*/  @!P2 LEA.HI.X R33, R38, R21, R7, 0x1, P5 ;  /* 0x000000152621a211 */ /* 0x000fe400028f0c07 */
[----:B------:R-:W-:Y:S01]  /*1ca0*/  IADD3 R7, PT, PT, R3, 0x1a0, RZ ;  /* 0x000001a003077810 */ /* 0x000fe20007ffe0ff */
[C---:B------:R-:W-:Y:S02]  /*1cb0*/  @!P6 IMAD R19, R8.reuse, R23, R15 ;  /* 0x000000170813e224 */ /* 0x040fe400078e020f */
[----:B------:R-:W-:Y:S02]  /*1cc0*/  HFMA2 R39, -RZ, RZ, 0, 0 ;  /* 0x00000000ff277431 */ /* 0x000fe400000001ff */
[----:B------:R-:W-:Y:S01]  /*1cd0*/  @!P6 IMAD.WIDE.U32 R34, R8, R22, R34 ;  /* 0x000000160822e225 */ /* 0x000fe200078e0022 */
[----:B------:R-:W-:Y:S01]  /*1ce0*/  @!P3 MOV R22, R88 ;  /* 0x000000580016b202 */ /* 0x000fe20000000f00 */
[----:B------:R-:W0:Y:S01]  /*1cf0*/  @!P4 LDC.64 R20, c[0x0][0x3e0] ;  /* 0x0000f800ff14cb82 */ /* 0x000e220000000a00 */
[----:B------:R-:W-:Y:S01]  /*1d00*/  @!P3 MOV R23, R91 ;  /* 0x0000005b0017b202 */ /* 0x000fe20000000f00 */
[----:B-1----:R-:W-:Y:S01]  /*1d10*/  @!P3 IMAD R17, R17, R24, RZ ;  /* 0x000000181111b224 */ /* 0x002fe200078e02ff */
[----:B------:R-:W-:-:S02]  /*1d20*/  ISETP.GE.U32.AND P1, PT, R7, UR16, PT ;  /* 0x0000001007007c0c */ /* 0x000fc4000bf26070 */
[----:B------:R-:W-:Y:S01]  /*1d30*/  SHF.R.S32.HI R15, RZ, 0x1f, R7 ;  /* 0x0000001fff0f7819 */ /* 0x000fe20000011407 */
[C---:B------:R-:W-:Y:S01]  /*1d40*/  @!P3 IMAD R17, R0.reuse, R25, R17 ;  /* 0x000000190011b224 */ /* 0x040fe200078e0211 */
[----:B------:R1:W2:Y:S01]  /*1d50*/  @!P2 LDG.E R39, desc[UR14][R32.64] ;  /* 0x0000000e2027a981 */ /* 0x0002a2000c1e1900 */
[----:B------:R-:W-:Y:S01]  /*1d60*/  @!P3 IMAD.WIDE.U32 R24, R0, R24, R22 ;  /* 0x000000180018b225 */ /* 0x000fe200078e0016 */
[----:B------:R-:W-:Y:S01]  /*1d70*/  ISETP.GE.AND.EX P1, PT, R15, UR17, PT, P1 ;  /* 0x000000110f007c0c */ /* 0x000fe2000bf26310 */
[----:B------:R-:W4:Y:S01]  /*1d80*/  @!P4 LDC.64 R22, c[0x0][0x390] ;  /* 0x0000e400ff16cb82 */ /* 0x000f220000000a00 */
[----:B------:R-:W-:Y:S02]  /*1d90*/  @!P6 IADD3 R8, PT, PT, R35, R19, RZ ;  /* 0x000000132308e210 */ /* 0x000fe40007ffe0ff */
[----:B-----5:R-:W-:Y:S02]  /*1da0*/  @!P6 LEA R26, P2, R34, R26, 0x1 ;  /* 0x0000001a221ae211 */ /* 0x020fe400078408ff */
[----:B------:R-:W-:-:S02]  /*1db0*/  @!P3 IADD3 R0, PT, PT, R25, R17, RZ ;  /* 0x000000111900b210 */ /* 0x000fc40007ffe0ff */
[----:B------:R-:W-:Y:S02]  /*1dc0*/  IADD3 R17, PT, PT, R3, 0x1b0, RZ ;  /* 0x000001b003117810 */ /* 0x000fe40007ffe0ff */
[----:B------:R-:W-:Y:S02]  /*1dd0*/  @!P3 LEA R28, P5, R24, R28, 0x1 ;  /* 0x0000001c181cb211 */ /* 0x000fe400078a08ff */
[----:B------:R-:W-:Y:S01]  /*1de0*/  @!P6 LEA.HI.X R27, R34, R27, R8, 0x1, P2 ;  /* 0x0000001b221be211 */ /* 0x000fe200010f0c08 */
[----:B------:R-:W-:Y:S01]  /*1df0*/  HFMA2 R41, -RZ, RZ, 0, 0 ;  /* 0x00000000ff297431 */ /* 0x000fe200000001ff */
[----:B------:R-:W-:Y:S02]  /*1e00*/  ISETP.GE.U32.AND P2, PT, R17, UR16, PT ;  /* 0x0000001011007c0c */ /* 0x000fe4000bf46070 */
[----:B------:R-:W-:Y:S01]  /*1e10*/  MOV R42, RZ ;  /* 0x000000ff002a7202 */ /* 0x000fe20000000f00 */
[----:B0-----:R-:W-:Y:S01]  /*1e20*/  @!P4 IMAD R13, R13, R20, RZ ;  /* 0x000000140d0dc224 */ /* 0x001fe200078e02ff */
[----:B------:R-:W-:Y:S01]  /*1e30*/  SHF.R.S32.HI R19, RZ, 0x1f, R17 ;  /* 0x0000001fff137819 */ /* 0x000fe20000011411 */
[----:B-1----:R-:W0:Y:S01]  /*1e40*/  @!P1 LDC.64 R32, c[0x0][0x390] ;  /* 0x0000e400ff209b82 */ /* 0x002e220000000a00 */
[----:B------:R-:W-:-:S02]  /*1e50*/  @!P3 LEA.HI.X R29, R24, R29, R0, 0x1, P5 ;  /* 0x0000001d181db211 */ /* 0x000fc400028f0c00 */
[----:B------:R-:W-:Y:S02]  /*1e60*/  ISETP.GE.AND.EX P2, PT, R19, UR17, PT, P2 ;  /* 0x0000001113007c0c */ /* 0x000fe4000bf46320 */
[C---:B------:R-:W-:Y:S01]  /*1e70*/  IADD3 R8, PT, PT, R3.reuse, 0x1c0, RZ ;  /* 0x000001c003087810 */ /* 0x040fe20007ffe0ff */
[----:B------:R-:W5:Y:S02]  /*1e80*/  @!P3 LDG.E R42, desc[UR14][R28.64] ;  /* 0x0000000e1c2ab981 */ /* 0x000f64000c1e1900 */
[----:B------:R-:W1:Y:S01]  /*1e90*/  @!P1 LDC.64 R24, c[0x0][0x3e0] ;  /* 0x0000f800ff189b82 */ /* 0x000e620000000a00 */
[----:B------:R-:W-:Y:S02]  /*1ea0*/  @!P4 MOV R30, R88 ;  /* 0x00000058001ec202 */ /* 0x000fe40000000f00 */
[----:B------:R-:W-:Y:S01]  /*1eb0*/  @!P4 MOV R31, R91 ;  /* 0x0000005b001fc202 */ /* 0x000fe20000000f00 */
[----:B------:R-:W-:Y:S01]  /*1ec0*/  @!P4 IMAD R37, R2, R21, R13 ;  /* 0x000000150225c224 */ /* 0x000fe200078e020d */
[----:B------:R-:W-:Y:S01]  /*1ed0*/  ISETP.GE.U32.AND P3, PT, R8, UR16, PT ;  /* 0x0000001008007c0c */ /* 0x000fe2000bf66070 */
[----:B------:R4:W5:Y:S01]  /*1ee0*/  @!P6 LDG.E R41, desc[UR14][R26.64] ;  /* 0x0000000e1a29e981 */ /* 0x000962000c1e1900 */
[----:B------:R-:W-:Y:S01]  /*1ef0*/  SHF.R.S32.HI R35, RZ, 0x1f, R8 ;  /* 0x0000001fff237819 */ /* 0x000fe20000011408 */
[----:B------:R-:W-:Y:S01]  /*1f00*/  @!P4 IMAD.WIDE.U32 R30, R2, R20, R30 ;  /* 0x00000014021ec225 */ /* 0x000fe200078e001e */
[----:B------:R-:W-:Y:S01]  /*1f10*/  IADD3 R13, PT, PT, R3, 0x1d0, RZ ;  /* 0x000001d0030d7810 */ /* 0x000fe20007ffe0ff */
[----:B------:R-:W0:Y:S01]  /*1f20*/  @!P2 LDC.64 R20, c[0x0][0x3e0] ;  /* 0x0000f800ff14ab82 */ /* 0x000e220000000a00 */
[----:B------:R-:W-:-:S02]  /*1f30*/  ISETP.GE.AND.EX P3, PT, R35, UR17, PT, P3 ;  /* 0x0000001123007c0c */ /* 0x000fc4000bf66330 */
[----:B------:R-:W-:Y:S02]  /*1f40*/  @!P4 IADD3 R0, PT, PT, R31, R37, RZ ;  /* 0x000000251f00c210 */ /* 0x000fe40007ffe0ff */
[----:B------:R-:W-:Y:S02]  /*1f50*/  ISETP.GE.U32.AND P5, PT, R13, UR16, PT ;  /* 0x000000100d007c0c */ /* 0x000fe4000bfa6070 */
[----:B------:R-:W-:Y:S02]  /*1f60*/  SHF.R.S32.HI R37, RZ, 0x1f, R13 ;  /* 0x0000001fff257819 */ /* 0x000fe4000001140d */
[C---:B----4-:R-:W-:Y:S01]  /*1f70*/  @!P4 LEA R26, P6, R30.reuse, R22, 0x1 ;  /* 0x000000161e1ac211 */ /* 0x050fe200078c08ff */
[----:B------:R-:W-:Y:S01]  /*1f80*/  HFMA2 R45, -RZ, RZ, 0, 0 ;  /* 0x00000000ff2d7431 */ /* 0x000fe200000001ff */
[----:B------:R-:W-:Y:S02]  /*1f90*/  ISETP.GE.AND.EX P5, PT, R37, UR17, PT, P5 ;  /* 0x0000001125007c0c */ /* 0x000fe4000bfa6350 */
[----:B------:R-:W-:Y:S01]  /*1fa0*/  @!P4 LEA.HI.X R27, R30, R23, R0, 0x1, P6 ;  /* 0x000000171e1bc211 */ /* 0x000fe200030f0c00 */
[----:B-1----:R-:W-:Y:S01]  /*1fb0*/  @!P1 IMAD R0, R15, R24, RZ ;  /* 0x000000180f009224 */ /* 0x002fe200078e02ff */
[----:B------:R-:W-:Y:S01]  /*1fc0*/  @!P1 MOV R22, R88 ;  /* 0x0000005800169202 */ /* 0x000fe20000000f00 */
[----:B------:R-:W1:Y:S01]  /*1fd0*/  @!P2 LDC.64 R30, c[0x0][0x390] ;  /* 0x0000e400ff1eab82 */ /* 0x000e620000000a00 */
[----:B------:R-:W-:Y:S01]  /*1fe0*/  @!P1 MOV R23, R91 ;  /* 0x0000005b00179202 */ /* 0x000fe20000000f00 */
[----:B------:R-:W-:Y:S01]  /*1ff0*/  @!P1 IMAD R43, R7, R25, R0 ;  /* 0x00000019072b9224 */ /* 0x000fe200078e0200 */
[----:B------:R-:W-:Y:S01]  /*2000*/  IADD3 R0, PT, PT, R3, 0x1e0, RZ ;  /* 0x000001e003007810 */ /* 0x000fe20007ffe0ff */
[----:B------:R4:W5:Y:S01]  /*2010*/  @!P4 LDG.E R45, desc[UR14][R26.64] ;  /* 0x0000000e1a2dc981 */ /* 0x000962000c1e1900 */
[----:B------:R-:W-:-:S03]  /*2020*/  @!P1 IMAD.WIDE.U32 R22, R7, R24, R22 ;  /* 0x0000001807169225 */ /* 0x000fc600078e0016 */
[----:B------:R-:W1:Y:S01]  /*2030*/  @!P3 LDC.64 R28, c[0x0][0x3e0] ;  /* 0x0000f800ff1cbb82 */ /* 0x000e620000000a00 */
[----:B------:R-:W-:Y:S02]  /*2040*/  ISETP.GE.U32.AND P4, PT, R0, UR16, PT ;  /* 0x0000001000007c0c */ /* 0x000fe4000bf86070 */
[----:B------:R-:W-:Y:S02]  /*2050*/  SHF.R.S32.HI R15, RZ, 0x1f, R0 ;  /* 0x0000001fff0f7819 */ /* 0x000fe40000011400 */
[----:B------:R-:W-:Y:S02]  /*2060*/  @!P1 IADD3 R2, PT, PT, R23, R43, RZ ;  /* 0x0000002b17029210 */ /* 0x000fe40007ffe0ff */
[----:B0-----:R-:W-:Y:S01]  /*2070*/  @!P1 LEA R32, P6, R22, R32, 0x1 ;  /* 0x0000002016209211 */ /* 0x001fe200078c08ff */
[----:B------:R-:W0:Y:S01]  /*2080*/  @!P5 LDC.64 R24, c[0x0][0x3e0] ;  /* 0x0000f800ff18db82 */ /* 0x000e220000000a00 */
[----:B------:R-:W-:Y:S01]  /*2090*/  IADD3 R7, PT, PT, R3, 0x1f0, RZ ;  /* 0x000001f003077810 */ /* 0x000fe20007ffe0ff */
[----:B------:R-:W-:Y:S01]  /*20a0*/  @!P2 IMAD R10, R19, R20, RZ ;  /* 0x00000014130aa224 */ /* 0x000fe200078e02ff */
[----:B------:R-:W-:-:S02]  /*20b0*/  ISETP.GE.AND.EX P4, PT, R15, UR17, PT, P4 ;  /* 0x000000110f007c0c */ /* 0x000fc4000bf86340 */
[----:B------:R-:W-:-:S03]  /*20c0*/  @!P1 LEA.HI.X R33, R22, R33, R2, 0x1, P6 ;  /* 0x0000002116219211 */ /* 0x000fc600030f0c02 */
[----:B----4-:R-:W4:Y:S01]  /*20d0*/  @!P3 LDC.64 R26, c[0x0][0x390] ;  /* 0x0000e400ff1abb82 */ /* 0x010f220000000a00 */
[----:B------:R-:W-:Y:S01]  /*20e0*/  ISETP.GE.U32.AND P6, PT, R7, UR16, PT ;  /* 0x0000001007007c0c */ /* 0x000fe2000bfc6070 */
[----:B------:R-:W-:Y:S01]  /*20f0*/  HFMA2 R47, -RZ, RZ, 0, 0 ;  /* 0x00000000ff2f7431 */ /* 0x000fe200000001ff */
[----:B------:R-:W-:Y:S02]  /*2100*/  SHF.R.S32.HI R19, RZ, 0x1f, R7 ;  /* 0x0000001fff137819 */ /* 0x000fe40000011407 */
[----:B------:R-:W-:Y:S02]  /*2110*/  @!P2 MOV R2, R88 ;  /* 0x000000580002a202 */ /* 0x000fe40000000f00 */
[----:B------:R-:W-:Y:S01]  /*2120*/  @!P2 MOV R3, R91 ;  /* 0x0000005b0003a202 */ /* 0x000fe20000000f00 */
[----:B------:R-:W-:Y:S01]  /*2130*/  @!P2 IMAD R43, R17, R21, R10 ;  /* 0x00000015112ba224 */ /* 0x000fe200078e020a */
[----:B------:R-:W-:Y:S01]  /*2140*/  ISETP.GE.AND.EX P6, PT, R19, UR17, PT, P6 ;  /* 0x0000001113007c0c */ /* 0x000fe2000bfc6360 */
[----:B------:R-:W4:Y:S01]  /*2150*/  @!P5 LDC.64 R22, c[0x0][0x390] ;  /* 0x0000e400ff16db82 */ /* 0x000f220000000a00 */
[----:B------:R-:W-:Y:S01]  /*2160*/  @!P2 IMAD.WIDE.U32 R20, R17, R20, R2 ;  /* 0x000000141114a225 */ /* 0x000fe200078e0002 */
[----:B------:R1:W5:Y:S03]  /*2170*/  @!P1 LDG.E R47, desc[UR14][R32.64] ;  /* 0x0000000e202f9981 */ /* 0x000366000c1e1900 */
[----:B-1----:R-:W-:Y:S01]  /*2180*/  @!P3 IMAD R35, R35, R28, RZ ;  /* 0x0000001c2323b224 */ /* 0x002fe200078e02ff */
[----:B------:R-:W-:-:S02]  /*2190*/  @!P2 IADD3 R10, PT, PT, R21, R43, RZ ;  /* 0x0000002b150aa210 */ /* 0x000fc40007ffe0ff */
[----:B------:R-:W1:Y:S01]  /*21a0*/  @!P4 LDC.64 R2, c[0x0][0x3e0] ;  /* 0x0000f800ff02cb82 */ /* 0x000e620000000a00 */
[----:B------:R-:W-:Y:S02]  /*21b0*/  @!P2 LEA R30, P1, R20, R30, 0x1 ;  /* 0x0000001e141ea211 */ /* 0x000fe400078208ff */
[----:B------:R-:W-:Y:S02]  /*21c0*/  @!P3 MOV R32, R88 ;  /* 0x000000580020b202 */ /* 0x000fe40000000f00 */
[----:B------:R-:W-:Y:S01]  /*21d0*/  @!P3 MOV R33, R91 ;  /* 0x0000005b0021b202 */ /* 0x000fe20000000f00 */
[----:B------:R-:W-:Y:S01]  /*21e0*/  @!P3 IMAD R17, R8, R29, R35 ;  /* 0x0000001d0811b224 */ /* 0x000fe200078e0223 */
[----:B------:R-:W-:Y:S02]  /*21f0*/  @!P2 LEA.HI.X R31, R20, R31, R10, 0x1, P1 ;  /* 0x0000001f141fa211 */ /* 0x000fe400008f0c0a */
[----:B------:R-:W1:Y:S01]  /*2200*/  @!P6 LDC.64 R20, c[0x0][0x3e0] ;  /* 0x0000f800ff14eb82 */ /* 0x000e620000000a00 */
[----:B------:R-:W-:Y:S01]  /*2210*/  @!P3 IMAD.WIDE.U32 R32, R8, R28, R32 ;  /* 0x0000001c0820b225 */ /* 0x000fe200078e0020 */
[----:B------:R-:W-:-:S02]  /*2220*/  @!P5 MOV R34, R88 ;  /* 0x000000580022d202 */ /* 0x000fc40000000f00 */
[----:B------:R-:W-:Y:S01]  /*2230*/  @!P5 MOV R35, R91 ;  /* 0x0000005b0023d202 */ /* 0x000fe20000000f00 */
[----:B0-----:R-:W-:Y:S01]  /*2240*/  @!P5 IMAD R10, R37, R24, RZ ;  /* 0x00000018250ad224 */ /* 0x001fe200078e02ff */
[----:B------:R-:W-:Y:S02]  /*2250*/  @!P3 IADD3 R8, PT, PT, R33, R17, RZ ;  /* 0x000000112108b210 */ /* 0x000fe40007ffe0ff */
[----:B------:R-:W0:Y:S01]  /*2260*/  @!P4 LDC.64 R28, c[0x0][0x390] ;  /* 0x0000e400ff1ccb82 */ /* 0x000e220000000a00 */
[C---:B----4-:R-:W-:Y:S01]  /*2270*/  @!P3 LEA R26, P1, R32.reuse, R26, 0x1 ;  /* 0x0000001a201ab211 */ /* 0x050fe200078208ff */
[C---:B------:R-:W-:Y:S02]  /*2280*/  @!P5 IMAD R37, R13.reuse, R25, R10 ;  /* 0x000000190d25d224 */ /* 0x040fe400078e020a */
[----:B------:R-:W-:Y:S01]  /*2290*/  @!P5 IMAD.WIDE.U32 R24, R13, R24, R34 ;  /* 0x000000180d18d225 */ /* 0x000fe200078e0022 */
[----:B------:R-:W-:-:S03]  /*22a0*/  @!P3 LEA.HI.X R27, R32, R27, R8, 0x1, P1 ;  /* 0x0000001b201bb211 */ /* 0x000fc600008f0c08 */
[----:B------:R-:W4:Y:S01]  /*22b0*/  @!P6 LDC.64 R32, c[0x0][0x390] ;  /* 0x0000e400ff20eb82 */ /* 0x000f220000000a00 */
[----:B------:R-:W-:Y:S01]  /*22c0*/  HFMA2 R49, -RZ, RZ, 0, 0 ;  /* 0x00000000ff317431 */ /* 0x000fe200000001ff */
[----:B------:R-:W-:Y:S02]  /*22d0*/  @!P5 IADD3 R8, PT, PT, R25, R37, RZ ;  /* 0x000000251908d210 */ /* 0x000fe40007ffe0ff */
[C---:B------:R-:W-:Y:S01]  /*22e0*/  @!P5 LEA R22, P1, R24.reuse, R22, 0x1 ;  /* 0x000000161816d211 */ /* 0x040fe200078208ff */
[----:B------:R-:W-:Y:S01]  /*22f0*/  HFMA2 R51, -RZ, RZ, 0, 0 ;  /* 0x00000000ff337431 */ /* 0x000fe200000001ff */
[----:B------:R-:W-:Y:S01]  /*2300*/  MOV R53, RZ ;  /* 0x000000ff00357202 */ /* 0x000fe20000000f00 */
[----:B-1----:R-:W-:Y:S01]  /*2310*/  @!P4 IMAD R15, R15, R2, RZ ;  /* 0x000000020f0fc224 */ /* 0x002fe200078e02ff */
[----:B------:R-:W-:Y:S02]  /*2320*/  @!P5 LEA.HI.X R23, R24, R23, R8, 0x1, P1 ;  /* 0x000000171817d211 */ /* 0x000fe400008f0c08 */
[----:B------:R-:W-:Y:S01]  /*2330*/  @!P4 MOV R24, R88 ;  /* 0x000000580018c202 */ /* 0x000fe20000000f00 */
[----:B------:R-:W5:Y:S01]  /*2340*/  @!P2 LDG.E R49, desc[UR14][R30.64] ;  /* 0x0000000e1e31a981 */ /* 0x000f62000c1e1900 */
[----:B------:R-:W-:Y:S01]  /*2350*/  @!P4 MOV R25, R91 ;  /* 0x0000005b0019c202 */ /* 0x000fe20000000f00 */
[----:B------:R-:W-:-:S02]  /*2360*/  @!P4 IMAD R15, R0, R3, R15 ;  /* 0x00000003000fc224 */ /* 0x000fc400078e020f */
[----:B------:R1:W5:Y:S01]  /*2370*/  @!P5 LDG.E R53, desc[UR14][R22.64] ;  /* 0x0000000e1635d981 */ /* 0x000362000c1e1900 */
[----:B------:R-:W-:-:S04]  /*2380*/  @!P4 IMAD.WIDE.U32 R2, R0, R2, R24 ;  /* 0x000000020002c225 */ /* 0x000fc800078e0018 */
[----:B------:R-:W-:Y:S01]  /*2390*/  HFMA2 R57, -RZ, RZ, 0, 0 ;  /* 0x00000000ff397431 */ /* 0x000fe200000001ff */
[----:B------:R-:W5:Y:S01]  /*23a0*/  @!P3 LDG.E R51, desc[UR14][R26.64] ;  /* 0x0000000e1a33b981 */ /* 0x000f62000c1e1900 */
[----:B------:R-:W-:Y:S01]  /*23b0*/  @!P6 IMAD R0, R19, R20, RZ ;  /* 0x000000141300e224 */ /* 0x000fe200078e02ff */
[----:B-1----:R-:W-:Y:S02]  /*23c0*/  @!P6 MOV R22, R88 ;  /* 0x000000580016e202 */ /* 0x002fe40000000f00 */
[----:B------:R-:W-:Y:S01]  /*23d0*/  @!P6 MOV R23, R91 ;  /* 0x0000005b0017e202 */ /* 0x000fe20000000f00 */
[----:B------:R-:W-:Y:S01]  /*23e0*/  @!P6 IMAD R13, R7, R21, R0 ;  /* 0x00000015070de224 */ /* 0x000fe200078e0200 */
[----:B------:R-:W-:Y:S02]  /*23f0*/  @!P4 IADD3 R0, PT, PT, R3, R15, RZ ;  /* 0x0000000f0300c210 */ /* 0x000fe40007ffe0ff */
[----:B0-----:R-:W-:Y:S01]  /*2400*/  @!P4 LEA R28, P1, R2, R28, 0x1 ;  /* 0x0000001c021cc211 */ /* 0x001fe200078208ff */
[----:B------:R-:W-:-:S03]  /*2410*/  @!P6 IMAD.WIDE.U32 R20, R7, R20, R22 ;  /* 0x000000140714e225 */ /* 0x000fc600078e0016 */
[----:B------:R-:W-:Y:S02]  /*2420*/  @!P4 LEA.HI.X R29, R2, R29, R0, 0x1, P1 ;  /* 0x0000001d021dc211 */ /* 0x000fe400008f0c00 */
[----:B------:R-:W-:Y:S02]  /*2430*/  @!P6 IADD3 R0, PT, PT, R21, R13, RZ ;  /* 0x0000000d1500e210 */ /* 0x000fe40007ffe0ff */
[C---:B----4-:R-:W-:Y:S01]  /*2440*/  @!P6 LEA R32, P1, R20.reuse, R32, 0x1 ;  /* 0x000000201420e211 */ /* 0x050fe200078208ff */
[----:B------:R-:W4:Y:S01]  /*2450*/  @!P4 LDG.E R57, desc[UR14][R28.64] ;  /* 0x0000000e1c39c981 */ /* 0x000f22000c1e1900 */
[----:B------:R-:W-:Y:S02]  /*2460*/  MOV R59, RZ ;  /* 0x000000ff003b7202 */ /* 0x000fe40000000f00 */
[----:B------:R-:W-:-:S05]  /*2470*/  @!P6 LEA.HI.X R33, R20, R33, R0, 0x1, P1 ;  /* 0x000000211421e211 */ /* 0x000fca00008f0c00 */
[----:B------:R-:W4:Y:S01]  /*2480*/  @!P6 LDG.E R59, desc[UR14][R32.64] ;  /* 0x0000000e203be981 */ /* 0x000f22000c1e1900 */
[C---:B------:R-:W-:Y:S02]  /*2490*/  PRMT R80, R83.reuse, 0x7632, R80 ;  /* 0x0000763253507816 */ /* 0x040fe40000000050 */
[----:B------:R-:W-:Y:S02]  /*24a0*/  SHF.L.U32 R83, R83, 0x10, RZ ;  /* 0x0000001053537819 */ /* 0x000fe400000006ff */
[C---:B------:R-:W-:Y:S02]  /*24b0*/  PRMT R78, R81.reuse, 0x7632, R78 ;  /* 0x00007632514e7816 */ /* 0x040fe4000000004e */
[----:B------:R-:W-:Y:S02]  /*24c0*/  SHF.L.U32 R80, R80, 0x10, RZ ;  /* 0x0000001050507819 */ /* 0x000fe400000006ff */
[----:B------:R-:W-:Y:S02]  /*24d0*/  SHF.L.U32 R81, R81, 0x10, RZ ;  /* 0x0000001051517819 */ /* 0x000fe400000006ff */
[----:B------:R-:W-:Y:S01]  /*24e0*/  SHF.L.U32 R78, R78, 0x10, RZ ;  /* 0x000000104e4e7819 */ /* 0x000fe200000006ff */
[----:B------:R-:W-:Y:S01]  /*24f0*/  FADD.FTZ R0, R83, R80 ;  /* 0x0000005053007221 */ /* 0x000fe20000010000 */
[C---:B------:R-:W-:Y:S01]  /*2500*/  PRMT R76, R79.reuse, 0x7632, R76 ;  /* 0x000076324f4c7816 */ /* 0x040fe2000000004c */
[----:B------:R-:W-:Y:S01]  /*2510*/  FMUL.FTZ R2, R80, R80 ;  /* 0x0000005050027220 */ /* 0x000fe20000410000 */
[----:B------:R-:W-:-:S02]  /*2520*/  IMAD.U32 R79, R79, 0x10000, RZ ;  /* 0x000100004f4f7824 */ /* 0x000fc400078e00ff */
[----:B------:R-:W-:Y:S01]  /*2530*/  FADD.FTZ R3, R81, R78 ;  /* 0x0000004e51037221 */ /* 0x000fe20000010000 */
[----:B------:R-:W-:Y:S01]  /*2540*/  FADD.FTZ R0, RZ, R0 ;  /* 0x00000000ff007221 */ /* 0x000fe20000010000 */
[----:B------:R-:W-:Y:S01]  /*2550*/  SHF.L.U32 R76, R76, 0x10, RZ ;  /* 0x000000104c4c7819 */ /* 0x000fe200000006ff */
[----:B------:R-:W-:Y:S01]  /*2560*/  FMUL.FTZ R8, R78, R78 ;  /* 0x0000004e4e087220 */ /* 0x000fe20000410000 */
[----:B------:R-:W-:Y:S01]  /*2570*/  PRMT R74, R77, 0x7632, R74 ;  /* 0x000076324d4a7816 */ /* 0x000fe2000000004a */
[----:B------:R-:W-:Y:S01]  /*2580*/  FFMA.FTZ R2, R83, R83, R2 ;  /* 0x0000005353027223 */ /* 0x000fe20000010002 */
[----:B------:R-:W-:Y:S01]  /*2590*/  FADD.FTZ R0, R0, R3 ;  /* 0x0000000300007221 */ /* 0x000fe20000010000 */
[----:B------:R-:W-:Y:S01]  /*25a0*/  FFMA.FTZ R7, R81, R81, R8 ;  /* 0x0000005151077223 */ /* 0x000fe20000010008 */
[----:B------:R-:W-:Y:S01]  /*25b0*/  FADD.FTZ R3, R79, R76 ;  /* 0x0000004c4f037221 */ /* 0x000fe20000010000 */
[----:B------:R-:W-:Y:S01]  /*25c0*/  FADD.FTZ R2, RZ, R2 ;  /* 0x00000002ff027221 */ /* 0x000fe20000010000 */
[----:B------:R-:W-:Y:S01]  /*25d0*/  SHF.L.U32 R74, R74, 0x10, RZ ;  /* 0x000000104a4a7819 */ /* 0x000fe200000006ff */
[----:B------:R-:W-:Y:S01]  /*25e0*/  FMUL.FTZ R8, R76, R76 ;  /* 0x0000004c4c087220 */ /* 0x000fe20000410000 */
[----:B------:R-:W-:Y:S01]  /*25f0*/  FADD.FTZ R0, R0, R3 ;  /* 0x0000000300007221 */ /* 0x000fe20000010000 */
[----:B------:R-:W-:Y:S01]  /*2600*/  FADD.FTZ R2, R2, R7 ;  /* 0x0000000702027221 */ /* 0x000fe20000010000 */
[----:B------:R-:W-:Y:S01]  /*2610*/  SHF.L.U32 R77, R77, 0x10, RZ ;  /* 0x000000104d4d7819 */ /* 0x000fe200000006ff */
[----:B------:R-:W-:Y:S01]  /*2620*/  FFMA.FTZ R3, R79, R79, R8 ;  /* 0x0000004f4f037223 */ /* 0x000fe20000010008 */
[C---:B------:R-:W-:Y:S01]  /*2630*/  PRMT R72, R75.reuse, 0x7632, R72 ;  /* 0x000076324b487816 */ /* 0x040fe20000000048 */
[----:B------:R-:W-:Y:S01]  /*2640*/  FMUL.FTZ R8, R74, R74 ;  /* 0x0000004a4a087220 */ /* 0x000fe20000410000 */
[----:B------:R-:W-:Y:S01]  /*2650*/  SHF.L.U32 R75, R75, 0x10, RZ ;  /* 0x000000104b4b7819 */ /* 0x000fe200000006ff */
[----:B------:R-:W-:Y:S01]  /*2660*/  FADD.FTZ R2, R2, R3 ;  /* 0x0000000302027221 */ /* 0x000fe20000010000 */
[----:B------:R-:W-:Y:S01]  /*2670*/  SHF.L.U32 R72, R72, 0x10, RZ ;  /* 0x0000001048487819 */ /* 0x000fe200000006ff */
[C---:B------:R-:W-:Y:S01]  /*2680*/  FFMA.FTZ R3, R77.reuse, R77, R8 ;  /* 0x0000004d4d037223 */ /* 0x040fe20000010008 */
[----:B------:R-:W-:Y:S01]  /*2690*/  FADD.FTZ R7, R77, R74 ;  /* 0x0000004a4d077221 */ /* 0x000fe20000010000 */
[----:B------:R-:W-:-:S02]  /*26a0*/  PRMT R70, R73, 0x7632, R70 ;  /* 0x0000763249467816 */ /* 0x000fc40000000046 */
[----:B------:R-:W-:Y:S01]  /*26b0*/  FADD.FTZ R2, R2, R3 ;  /* 0x0000000302027221 */ /* 0x000fe20000010000 */
[----:B------:R-:W-:Y:S01]  /*26c0*/  FADD.FTZ R0, R0, R7 ;  /* 0x0000000700007221 */ /* 0x000fe20000010000 */
[----:B------:R-:W-:Y:S01]  /*26d0*/  FADD.FTZ R3, R75, R72 ;  /* 0x000000484b037221 */ /* 0x000fe20000010000 */
[----:B------:R-:W-:Y:S01]  /*26e0*/  SHF.L.U32 R70, R70, 0x10, RZ ;  /* 0x0000001046467819 */ /* 0x000fe200000006ff */
[----:B------:R-:W-:Y:S01]  /*26f0*/  FMUL.FTZ R8, R72, R72 ;  /* 0x0000004848087220 */ /* 0x000fe20000410000 */
[----:B------:R-:W-:Y:S02]  /*2700*/  SHF.L.U32 R73, R73, 0x10, RZ ;  /* 0x0000001049497819 */ /* 0x000fe400000006ff */
[----:B------:R-:W-:Y:S01]  /*2710*/  PRMT R68, R71, 0x7632, R68 ;  /* 0x0000763247447816 */ /* 0x000fe20000000044 */
[----:B------:R-:W-:Y:S01]  /*2720*/  FADD.FTZ R0, R0, R3 ;  /* 0x0000000300007221 */ /* 0x000fe20000010000 */
[----:B------:R-:W-:Y:S01]  /*2730*/  FFMA.FTZ R7, R75, R75, R8 ;  /* 0x0000004b4b077223 */ /* 0x000fe20000010008 */
[----:B------:R-:W-:Y:S01]  /*2740*/  SHF.L.U32 R71, R71, 0x10, RZ ;  /* 0x0000001047477819 */ /* 0x000fe200000006ff */
[----:B------:R-:W-:Y:S01]  /*2750*/  FADD.FTZ R3, R73, R70 ;  /* 0x0000004649037221 */ /* 0x000fe20000010000 */
[----:B------:R-:W-:Y:S01]  /*2760*/  SHF.L.U32 R68, R68, 0x10, RZ ;  /* 0x0000001044447819 */ /* 0x000fe200000006ff */
[----:B------:R-:W-:Y:S01]  /*2770*/  FMUL.FTZ R8, R70, R70 ;  /* 0x0000004646087220 */ /* 0x000fe20000410000 */
[----:B------:R-:W-:Y:S01]  /*2780*/  PRMT R66, R69, 0x7632, R66 ;  /* 0x0000763245427816 */ /* 0x000fe20000000042 */
[----:B------:R-:W-:Y:S01]  /*2790*/  FADD.FTZ R2, R2, R7 ;  /* 0x0000000702027221 */ /* 0x000fe20000010000 */
[----:B------:R-:W-:Y:S01]  /*27a0*/  FADD.FTZ R0, R0, R3 ;  /* 0x0000000300007221 */ /* 0x000fe20000010000 */
[----:B------:R-:W-:Y:S01]  /*27b0*/  FFMA.FTZ R7, R73, R73, R8 ;  /* 0x0000004949077223 */ /* 0x000fe20000010008 */
[----:B------:R-:W-:Y:S01]  /*27c0*/  FADD.FTZ R3, R71, R68 ;  /* 0x0000004447037221 */ /* 0x000fe20000010000 */
[----:B------:R-:W-:Y:S01]  /*27d0*/  SHF.L.U32 R66, R66, 0x10, RZ ;  /* 0x0000001042427819 */ /* 0x000fe200000006ff */
[----:B------:R-:W-:Y:S01]  /*27e0*/  FMUL.FTZ R8, R68, R68 ;  /* 0x0000004444087220 */ /* 0x000fe20000410000 */
[----:B------:R-:W-:Y:S01]  /*27f0*/  PRMT R64, R67, 0x7632, R64 ;  /* 0x0000763243407816 */ /* 0x000fe20000000040 */
[----:B------:R-:W-:Y:S01]  /*2800*/  FADD.FTZ R0, R0, R3 ;  /* 0x0000000300007221 */ /* 0x000fe20000010000 */
[----:B------:R-:W-:Y:S01]  /*2810*/  FADD.FTZ R2, R2, R7 ;  /* 0x0000000702027221 */ /* 0x000fe20000010000 */
[----:B------:R-:W-:Y:S01]  /*2820*/  SHF.L.U32 R69, R69, 0x10, RZ ;  /* 0x0000001045457819 */ /* 0x000fe200000006ff */
[----:B------:R-:W-:Y:S01]  /*2830*/  FFMA.FTZ R3, R71, R71, R8 ;  /* 0x0000004747037223 */ /* 0x000fe20000010008 */
[----:B------:R-:W-:Y:S01]  /*2840*/  FMUL.FTZ R8, R66, R66 ;  /* 0x0000004242087220 */ /* 0x000fe20000410000 */
[----:B------:R-:W-:-:S02]  /*2850*/  SHF.L.U32 R64, R64, 0x10, RZ ;  /* 0x0000001040407819 */ /* 0x000fc400000006ff */
[----:B------:R-:W-:Y:S01]  /*2860*/  PRMT R62, R65, 0x7632, R62 ;  /* 0x00007632413e7816 */ /* 0x000fe2000000003e */
[----:B------:R-:W-:Y:S01]  /*2870*/  FADD.FTZ R2, R2, R3 ;  /* 0x0000000302027221 */ /* 0x000fe20000010000 */
[C---:B------:R-:W-:Y:S01]  /*2880*/  FADD.FTZ R7, R69.reuse, R66 ;  /* 0x0000004245077221 */ /* 0x040fe20000010000 */
[----:B------:R-:W-:Y:S01]  /*2890*/  FFMA.FTZ R3, R69, R69, R8 ;  /* 0x0000004545037223 */ /* 0x000fe20000010008 */
[----:B------:R-:W-:Y:S01]  /*28a0*/  SHF.L.U32 R67, R67, 0x10, RZ ;  /* 0x0000001043437819 */ /* 0x000fe200000006ff */
[----:B------:R-:W-:Y:S01]  /*28b0*/  FMUL.FTZ R8, R64, R64 ;  /* 0x0000004040087220 */ /* 0x000fe20000410000 */
[----:B------:R-:W-:Y:S01]  /*28c0*/  SHF.L.U32 R62, R62, 0x10, RZ ;  /* 0x000000103e3e7819 */ /* 0x000fe200000006ff */
[----:B------:R-:W-:Y:S01]  /*28d0*/  FADD.FTZ R0, R0, R7 ;  /* 0x0000000700007221 */ /* 0x000fe20000010000 */
[----:B------:R-:W-:Y:S01]  /*28e0*/  FADD.FTZ R2, R2, R3 ;  /* 0x0000000302027221 */ /* 0x000fe20000010000 */
[----:B------:R-:W-:Y:S01]  /*28f0*/  FFMA.FTZ R7, R67, R67, R8 ;  /* 0x0000004343077223 */ /* 0x000fe20000010008 */
[----:B------:R-:W-:Y:S01]  /*2900*/  SHF.L.U32 R65, R65, 0x10, RZ ;  /* 0x0000001041417819 */ /* 0x000fe200000006ff */
[----:B------:R-:W-:Y:S01]  /*2910*/  FADD.FTZ R3, R67, R64 ;  /* 0x0000004043037221 */ /* 0x000fe20000010000 */
[----:B------:R-:W-:Y:S01]  /*2920*/  PRMT R60, R63, 0x7632, R60 ;  /* 0x000076323f3c7816 */ /* 0x000fe2000000003c */
[----:B------:R-:W-:Y:S01]  /*2930*/  FMUL.FTZ R10, R62, R62 ;  /* 0x0000003e3e0a7220 */ /* 0x000fe20000410000 */
[----:B------:R-:W-:Y:S01]  /*2940*/  FADD.FTZ R2, R2, R7 ;  /* 0x0000000702027221 */ /* 0x000fe20000010000 */
[----:B------:R-:W-:Y:S01]  /*2950*/  FADD.FTZ R3, R0, R3 ;  /* 0x0000000300037221 */ /* 0x000fe20000010000 */
[----:B------:R-:W-:Y:S01]  /*2960*/  SHF.L.U32 R60, R60, 0x10, RZ ;  /* 0x000000103c3c7819 */ /* 0x000fe200000006ff */
[----:B------:R-:W-:Y:S01]  /*2970*/  FFMA.FTZ R7, R65, R65, R10 ;  /* 0x0000004141077223 */ /* 0x000fe2000001000a */
[----:B------:R-:W-:Y:S01]  /*2980*/  PRMT R0, R61, 0x7632, R0 ;  /* 0x000076323d007816 */ /* 0x000fe20000000000 */
[----:B------:R-:W-:Y:S01]  /*2990*/  FADD.FTZ R8, R65, R62 ;  /* 0x0000003e41087221 */ /* 0x000fe20000010000 */
[----:B------:R-:W-:Y:S01]  /*29a0*/  SHF.L.U32 R63, R63, 0x10, RZ ;  /* 0x000000103f3f7819 */ /* 0x000fe200000006ff */
        /* <DEDUP_REMOVED lines=8> */
[----:B------:R-:W-:Y:S01]  /*2a30*/  SHF.L.U32 R2, R2, 0x10, RZ ;  /* 0x0000001002027819 */ /* 0x000fe200000006ff */
[----:B------:R-:W-:Y:S01]  /*2a40*/  FMUL.FTZ R20, R0, R0 ;  /* 0x0000000000147220 */ /* 0x000fe20000410000 */
[----:B------:R-:W-:Y:S01]  /*2a50*/  FADD.FTZ R8, R3, R8 ;  /* 0x0000000803087221 */ /* 0x000fe20000010000 */
[----:B------:R-:W-:Y:S01]  /*2a60*/  FADD.FTZ R7, R7, R10 ;  /* 0x0000000a07077221 */ /* 0x000fe20000010000 */
[----:B------:R-:W-:Y:S01]  /*2a70*/  SHF.L.U32 R3, R4, 0x10, RZ ;  /* 0x0000001004037819 */ /* 0x000fe200000006ff */
[----:B------:R-:W-:Y:S01]  /*2a80*/  FFMA.FTZ R20, R61, R61, R20 ;  /* 0x0000003d3d147223 */ /* 0x000fe20000010014 */
[----:B------:R-:W-:Y:S01]  /*2a90*/  FMUL.FTZ R10, R2, R2 ;  /* 0x00000002020a7220 */ /* 0x000fe20000410000 */
[----:B------:R-:W-:Y:S01]  /*2aa0*/  PRMT R4, R5, 0x7632, R4 ;  /* 0x0000763205047816 */ /* 0x000fe20000000004 */
[----:B------:R-:W-:Y:S01]  /*2ab0*/  FADD.FTZ R13, R61, R0 ;  /* 0x000000003d0d7221 */ /* 0x000fe20000010000 */
[----:B------:R-:W-:Y:S01]  /*2ac0*/  FADD.FTZ R7, R7, R20 ;  /* 0x0000001407077221 */ /* 0x000fe20000010000 */
[----:B------:R-:W-:Y:S01]  /*2ad0*/  FFMA.FTZ R10, R3, R3, R10 ;  /* 0x00000003030a7223 */ /* 0x000fe2000001000a */
[----:B------:R-:W-:Y:S01]  /*2ae0*/  SHF.L.U32 R4, R4, 0x10, RZ ;  /* 0x0000001004047819 */ /* 0x000fe200000006ff */
[----:B------:R-:W-:Y:S01]  /*2af0*/  FADD.FTZ R8, R8, R13 ;  /* 0x0000000d08087221 */ /* 0x000fe20000010000 */
[----:B------:R-:W-:Y:S01]  /*2b00*/  SHF.L.U32 R5, R5, 0x10, RZ ;  /* 0x0000001005057819 */ /* 0x000fe200000006ff */
[----:B------:R-:W-:Y:S01]  /*2b10*/  FADD.FTZ R10, R7, R10 ;  /* 0x0000000a070a7221 */ /* 0x000fe20000010000 */
[----:B------:R-:W-:Y:S01]  /*2b20*/  FADD.FTZ R13, R3, R2 ;  /* 0x00000002030d7221 */ /* 0x000fe20000010000 */
[----:B------:R-:W-:Y:S01]  /*2b30*/  PRMT R7, R6, 0x7632, R7 ;  /* 0x0000763206077816 */ /* 0x000fe20000000007 */
[----:B------:R-:W-:Y:S01]  /*2b40*/  FMUL.FTZ R22, R4, R4 ;  /* 0x0000000404167220 */ /* 0x000fe20000410000 */
[----:B------:R-:W-:Y:S01]  /*2b50*/  SHF.L.U32 R6, R6, 0x10, RZ ;  /* 0x0000001006067819 */ /* 0x000fe200000006ff */
[----:B------:R-:W-:Y:S01]  /*2b60*/  FADD.FTZ R13, R8, R13 ;  /* 0x0000000d080d7221 */ /* 0x000fe20000010000 */
[----:B------:R-:W-:Y:S01]  /*2b70*/  FADD.FTZ R20, R5, R4 ;  /* 0x0000000405147221 */ /* 0x000fe20000010000 */
[----:B------:R-:W-:Y:S01]  /*2b80*/  SHF.L.U32 R7, R7, 0x10, RZ ;  /* 0x0000001007077819 */ /* 0x000fe200000006ff */
[----:B------:R-:W-:Y:S01]  /*2b90*/  FFMA.FTZ R15, R5, R5, R22 ;  /* 0x00000005050f7223 */ /* 0x000fe20000010016 */
[----:B---3--:R-:W-:Y:S01]  /*2ba0*/  PRMT R8, R9, 0x7632, R8 ;  /* 0x0000763209087816 */ /* 0x008fe20000000008 */
[----:B------:R-:W-:-:S02]  /*2bb0*/  FADD.FTZ R13, R13, R20 ;  /* 0x000000140d0d7221 */ /* 0x000fc40000010000 */
[----:B------:R-:W-:Y:S01]  /*2bc0*/  FADD.FTZ R15, R10, R15 ;  /* 0x0000000f0a0f7221 */ /* 0x000fe20000010000 */
[----:B------:R-:W-:Y:S01]  /*2bd0*/  FADD.FTZ R20, R6, R7 ;  /* 0x0000000706147221 */ /* 0x000fe20000010000 */
[----:B------:R-:W-:Y:S01]  /*2be0*/  SHF.L.U32 R8, R8, 0x10, RZ ;  /* 0x0000001008087819 */ /* 0x000fe200000006ff */
[----:B------:R-:W-:Y:S01]  /*2bf0*/  FMUL.FTZ R17, R7, R7 ;  /* 0x0000000707117220 */ /* 0x000fe20000410000 */
[----:B------:R-:W-:Y:S01]  /*2c00*/  PRMT R10, R11, 0x7632, R10 ;  /* 0x000076320b0a7816 */ /* 0x000fe2000000000a */
[----:B------:R-:W-:Y:S01]  /*2c10*/  FADD.FTZ R13, R13, R20 ;  /* 0x000000140d0d7221 */ /* 0x000fe20000010000 */
[----:B------:R-:W-:Y:S01]  /*2c20*/  SHF.L.U32 R9, R9, 0x10, RZ ;  /* 0x0000001009097819 */ /* 0x000fe200000006ff */
[----:B------:R-:W-:Y:S01]  /*2c30*/  FFMA.FTZ R20, R6, R6, R17 ;  /* 0x0000000606147223 */ /* 0x000fe20000010011 */
[----:B------:R-:W-:Y:S01]  /*2c40*/  SHF.L.U32 R10, R10, 0x10, RZ ;  /* 0x000000100a0a7819 */ /* 0x000fe200000006ff */
[----:B------:R-:W-:Y:S01]  /*2c50*/  FMUL.FTZ R24, R8, R8 ;  /* 0x0000000808187220 */ /* 0x000fe20000410000 */
[----:B------:R-:W-:Y:S01]  /*2c60*/  SHF.L.U32 R11, R11, 0x10, RZ ;  /* 0x000000100b0b7819 */ /* 0x000fe200000006ff */
[----:B------:R-:W-:Y:S01]  /*2c70*/  FADD.FTZ R22, R9, R8 ;  /* 0x0000000809167221 */ /* 0x000fe20000010000 */
[----:B------:R-:W-:Y:S01]  /*2c80*/  FADD.FTZ R15, R15, R20 ;  /* 0x000000140f0f7221 */ /* 0x000fe20000010000 */
[----:B------:R-:W-:Y:S01]  /*2c90*/  FFMA.FTZ R24, R9, R9, R24 ;  /* 0x0000000909187223 */ /* 0x000fe20000010018 */
[----:B------:R-:W-:Y:S01]  /*2ca0*/  FMUL.FTZ R20, R10, R10 ;  /* 0x0000000a0a147220 */ /* 0x000fe20000410000 */
[----:B------:R-:W-:Y:S01]  /*2cb0*/  FADD.FTZ R22, R13, R22 ;  /* 0x000000160d167221 */ /* 0x000fe20000010000 */
[C---:B------:R-:W-:Y:S01]  /*2cc0*/  PRMT R13, R12.reuse, 0x7632, R13 ;  /* 0x000076320c0d7816 */ /* 0x040fe2000000000d */
[----:B------:R-:W-:Y:S01]  /*2cd0*/  FADD.FTZ R15, R15, R24 ;  /* 0x000000180f0f7221 */ /* 0x000fe20000010000 */
[C---:B------:R-:W-:Y:S01]  /*2ce0*/  FFMA.FTZ R20, R11.reuse, R11, R20 ;  /* 0x0000000b0b147223 */ /* 0x040fe20000010014 */
[----:B------:R-:W-:Y:S01]  /*2cf0*/  SHF.L.U32 R12, R12, 0x10, RZ ;  /* 0x000000100c0c7819 */ /* 0x000fe200000006ff */
[----:B------:R-:W-:Y:S01]  /*2d00*/  FADD.FTZ R17, R11, R10 ;  /* 0x0000000a0b117221 */ /* 0x000fe20000010000 */
        /* <DEDUP_REMOVED lines=8> */
[----:B------:R-:W-:Y:S01]  /*2d90*/  PRMT R17, R16, 0x7632, R17 ;  /* 0x0000763210117816 */ /* 0x000fe20000000011 */
[----:B------:R-:W-:-:S02]  /*2da0*/  FADD.FTZ R19, R22, R19 ;  /* 0x0000001316137221 */ /* 0x000fc40000010000 */
[----:B------:R-:W-:Y:S01]  /*2db0*/  FFMA.FTZ R21, R12, R12, R21 ;  /* 0x0000000c0c157223 */ /* 0x000fe20000010015 */
[----:B------:R-:W-:Y:S01]  /*2dc0*/  FADD.FTZ R22, R14, R15 ;  /* 0x0000000f0e167221 */ /* 0x000fe20000010000 */
[----:B------:R-:W-:Y:S01]  /*2dd0*/  FMUL.FTZ R23, R15, R15 ;  /* 0x0000000f0f177220 */ /* 0x000fe20000410000 */
[----:B------:R-:W-:Y:S01]  /*2de0*/  SHF.L.U32 R17, R17, 0x10, RZ ;  /* 0x0000001011117819 */ /* 0x000fe200000006ff */
[----:B------:R-:W-:Y:S01]  /*2df0*/  FADD.FTZ R20, R20, R21 ;  /* 0x0000001514147221 */ /* 0x000fe20000010000 */
[----:B------:R-:W-:Y:S01]  /*2e00*/  FADD.FTZ R22, R19, R22 ;  /* 0x0000001613167221 */ /* 0x000fe20000010000 */
[----:B------:R-:W-:Y:S01]  /*2e10*/  FFMA.FTZ R23, R14, R14, R23 ;  /* 0x0000000e0e177223 */ /* 0x000fe20000010017 */
[----:B------:R-:W-:Y:S02]  /*2e20*/  PRMT R19, R18, 0x7632, R19 ;  /* 0x0000763212137816 */ /* 0x000fe40000000013 */
[----:B------:R-:W-:Y:S01]  /*2e30*/  SHF.L.U32 R16, R16, 0x10, RZ ;  /* 0x0000001010107819 */ /* 0x000fe200000006ff */
[----:B------:R-:W-:Y:S01]  /*2e40*/  FADD.FTZ R20, R20, R23 ;  /* 0x0000001714147221 */ /* 0x000fe20000010000 */
[----:B------:R-:W-:Y:S01]  /*2e50*/  SHF.L.U32 R19, R19, 0x10, RZ ;  /* 0x0000001013137819 */ /* 0x000fe200000006ff */
[----:B------:R-:W-:Y:S01]  /*2e60*/  FMUL.FTZ R23, R17, R17 ;  /* 0x0000001111177220 */ /* 0x000fe20000410000 */
[----:B--2---:R-:W-:Y:S01]  /*2e70*/  PRMT R37, R36, 0x7632, R37 ;  /* 0x0000763224257816 */ /* 0x004fe20000000025 */
[----:B------:R-:W-:Y:S01]  /*2e80*/  FADD.FTZ R21, R16, R17 ;  /* 0x0000001110157221 */ /* 0x000fe20000010000 */
[----:B------:R-:W-:Y:S01]  /*2e90*/  SHF.L.U32 R18, R18, 0x10, RZ ;  /* 0x0000001012127819 */ /* 0x000fe200000006ff */
[----:B------:R-:W-:Y:S01]  /*2ea0*/  FFMA.FTZ R23, R16, R16, R23 ;  /* 0x0000001010177223 */ /* 0x000fe20000010017 */
[----:B------:R-:W-:Y:S01]  /*2eb0*/  SHF.L.U32 R37, R37, 0x10, RZ ;  /* 0x0000001025257819 */ /* 0x000fe200000006ff */
[----:B------:R-:W-:Y:S01]  /*2ec0*/  FMUL.FTZ R25, R19, R19 ;  /* 0x0000001313197220 */ /* 0x000fe20000410000 */
[----:B------:R-:W-:Y:S01]  /*2ed0*/  PRMT R38, R39, 0x7632, R38 ;  /* 0x0000763227267816 */ /* 0x000fe20000000026 */
[----:B------:R-:W-:Y:S01]  /*2ee0*/  FADD.FTZ R21, R22, R21 ;  /* 0x0000001516157221 */ /* 0x000fe20000010000 */
[----:B------:R-:W-:Y:S01]  /*2ef0*/  SHF.L.U32 R36, R36, 0x10, RZ ;  /* 0x0000001024247819 */ /* 0x000fe200000006ff */
[----:B------:R-:W-:Y:S01]  /*2f00*/  FADD.FTZ R22, R18, R19 ;  /* 0x0000001312167221 */ /* 0x000fe20000010000 */
[----:B------:R-:W-:Y:S01]  /*2f10*/  FADD.FTZ R20, R20, R23 ;  /* 0x0000001714147221 */ /* 0x000fe20000010000 */
[----:B------:R-:W-:Y:S01]  /*2f20*/  FFMA.FTZ R25, R18, R18, R25 ;  /* 0x0000001212197223 */ /* 0x000fe20000010019 */
[----:B------:R-:W-:Y:S01]  /*2f30*/  SHF.L.U32 R38, R38, 0x10, RZ ;  /* 0x0000001026267819 */ /* 0x000fe200000006ff */
[----:B------:R-:W-:Y:S01]  /*2f40*/  FMUL.FTZ R23, R37, R37 ;  /* 0x0000002525177220 */ /* 0x000fe20000410000 */
[----:B-----5:R-:W-:Y:S01]  /*2f50*/  PRMT R40, R41, 0x7632, R40 ;  /* 0x0000763229287816 */ /* 0x020fe20000000028 */
[----:B------:R-:W-:Y:S01]  /*2f60*/  FADD.FTZ R21, R21, R22 ;  /* 0x0000001615157221 */ /* 0x000fe20000010000 */
[----:B------:R-:W-:Y:S01]  /*2f70*/  FADD.FTZ R22, R36, R37 ;  /* 0x0000002524167221 */ /* 0x000fe20000010000 */
[----:B------:R-:W-:Y:S01]  /*2f80*/  FADD.FTZ R20, R20, R25 ;  /* 0x0000001914147221 */ /* 0x000fe20000010000 */
[----:B------:R-:W-:Y:S01]  /*2f90*/  SHF.L.U32 R39, R39, 0x10, RZ ;  /* 0x0000001027277819 */ /* 0x000fe200000006ff */
[----:B------:R-:W-:Y:S01]  /*2fa0*/  FFMA.FTZ R23, R36, R36, R23 ;  /* 0x0000002424177223 */ /* 0x000fe20000010017 */
[----:B------:R-:W-:Y:S01]  /*2fb0*/  FMUL.FTZ R24, R38, R38 ;  /* 0x0000002626187220 */ /* 0x000fe20000410000 */
[----:B------:R-:W-:Y:S01]  /*2fc0*/  SHF.L.U32 R40, R40, 0x10, RZ ;  /* 0x0000001028287819 */ /* 0x000fe200000006ff */
[----:B------:R-:W-:Y:S01]  /*2fd0*/  FADD.FTZ R21, R21, R22 ;  /* 0x0000001615157221 */ /* 0x000fe20000010000 */
[----:B------:R-:W-:Y:S01]  /*2fe0*/  FADD.FTZ R20, R20, R23 ;  /* 0x0000001714147221 */ /* 0x000fe20000010000 */
[C---:B------:R-:W-:Y:S01]  /*2ff0*/  FADD.FTZ R22, R39.reuse, R38 ;  /* 0x0000002627167221 */ /* 0x040fe20000010000 */
[----:B------:R-:W-:Y:S01]  /*3000*/  FFMA.FTZ R23, R39, R39, R24 ;  /* 0x0000002727177223 */ /* 0x000fe20000010018 */
[----:B------:R-:W-:Y:S01]  /*3010*/  SHF.L.U32 R41, R41, 0x10, RZ ;  /* 0x0000001029297819 */ /* 0x000fe200000006ff */
[----:B------:R-:W-:Y:S01]  /*3020*/  FMUL.FTZ R24, R40, R40 ;  /* 0x0000002828187220 */ /* 0x000fe20000410000 */
[----:B------:R-:W-:Y:S01]  /*3030*/  PRMT R43, R42, 0x7632, R43 ;  /* 0x000076322a2b7816 */ /* 0x000fe2000000002b */
[----:B------:R-:W-:Y:S01]  /*3040*/  FADD.FTZ R21, R21, R22 ;  /* 0x0000001615157221 */ /* 0x000fe20000010000 */
[----:B------:R-:W-:Y:S01]  /*3050*/  FADD.FTZ R20, R20, R23 ;  /* 0x0000001714147221 */ /* 0x000fe20000010000 */
[----:B------:R-:W-:Y:S01]  /*3060*/  SHF.L.U32 R42, R42, 0x10, RZ ;  /* 0x000000102a2a7819 */ /* 0x000fe200000006ff */
[----:B------:R-:W-:Y:S01]  /*3070*/  FADD.FTZ R22, R41, R40 ;  /* 0x0000002829167221 */ /* 0x000fe20000010000 */
[----:B------:R-:W-:Y:S01]  /*3080*/  SHF.L.U32 R43, R43, 0x10, RZ ;  /* 0x000000102b2b7819 */ /* 0x000fe200000006ff */
[----:B------:R-:W-:Y:S01]  /*3090*/  FFMA.FTZ R23, R41, R41, R24 ;  /* 0x0000002929177223 */ /* 0x000fe20000010018 */
[----:B------:R-:W-:Y:S01]  /*30a0*/  PRMT R44, R45, 0x7632, R44 ;  /* 0x000076322d2c7816 */ /* 0x000fe2000000002c */
[----:B------:R-:W-:Y:S01]  /*30b0*/  FADD.FTZ R21, R21, R22 ;  /* 0x0000001615157221 */ /* 0x000fe20000010000 */
[----:B------:R-:W-:Y:S01]  /*30c0*/  SHF.L.U32 R45, R45, 0x10, RZ ;  /* 0x000000102d2d7819 */ /* 0x000fe200000006ff */
[----:B------:R-:W-:Y:S01]  /*30d0*/  FADD.FTZ R20, R20, R23 ;  /* 0x0000001714147221 */ /* 0x000fe20000010000 */
[----:B------:R-:W-:Y:S01]  /*30e0*/  FADD.FTZ R22, R42, R43 ;  /* 0x0000002b2a167221 */ /* 0x000fe20000010000 */
[----:B------:R-:W-:Y:S01]  /*30f0*/  FMUL.FTZ R23, R43, R43 ;  /* 0x0000002b2b177220 */ /* 0x000fe20000410000 */
[----:B------:R-:W-:Y:S01]  /*3100*/  SHF.L.U32 R44, R44, 0x10, RZ ;  /* 0x000000102c2c7819 */ /* 0x000fe200000006ff */
[----:B------:R-:W0:Y:S01]  /*3110*/  S2R R86, SR_TID.X ;  /* 0x0000000000567919 */ /* 0x000e220000002100 */
[----:B------:R-:W-:Y:S01]  /*3120*/  FADD.FTZ R21, R21, R22 ;  /* 0x0000001615157221 */ /* 0x000fe20000010000 */
[----:B------:R-:W-:-:S02]  /*3130*/  FFMA.FTZ R23, R42, R42, R23 ;  /* 0x0000002a2a177223 */ /* 0x000fc40000010017 */
[----:B------:R-:W-:Y:S01]  /*3140*/  FMUL.FTZ R24, R44, R44 ;  /* 0x0000002c2c187220 */ /* 0x000fe20000410000 */
[----:B------:R-:W-:Y:S01]  /*3150*/  PRMT R46, R47, 0x7632, R46 ;  /* 0x000076322f2e7816 */ /* 0x000fe2000000002e */
[----:B------:R-:W-:Y:S01]  /*3160*/  FADD.FTZ R22, R45, R44 ;  /* 0x0000002c2d167221 */ /* 0x000fe20000010000 */
[----:B------:R-:W-:Y:S02]  /*3170*/  SHF.L.U32 R47, R47, 0x10, RZ ;  /* 0x000000102f2f7819 */ /* 0x000fe400000006ff */
[----:B------:R-:W-:Y:S01]  /*3180*/  SHF.L.U32 R46, R46, 0x10, RZ ;  /* 0x000000102e2e7819 */ /* 0x000fe200000006ff */
[----:B------:R-:W-:Y:S01]  /*3190*/  FADD.FTZ R20, R20, R23 ;  /* 0x0000001714147221 */ /* 0x000fe20000010000 */
[----:B------:R-:W-:Y:S01]  /*31a0*/  FFMA.FTZ R23, R45, R45, R24 ;  /* 0x0000002d2d177223 */ /* 0x000fe20000010018 */
[----:B------:R-:W-:Y:S02]  /*31b0*/  FADD.FTZ R21, R21, R22 ;  /* 0x0000001615157221 */ /* 0x000fe40000010000 */
[----:B------:R-:W-:Y:S01]  /*31c0*/  FMUL.FTZ R24, R46, R46 ;  /* 0x0000002e2e187220 */ /* 0x000fe20000410000 */
[----:B------:R-:W-:Y:S01]  /*31d0*/  FADD.FTZ R22, R47, R46 ;  /* 0x0000002e2f167221 */ /* 0x000fe20000010000 */
[----:B------:R-:W-:-:S02]  /*31e0*/  FADD.FTZ R20, R20, R23 ;  /* 0x0000001714147221 */ /* 0x000fc40000010000 */
[----:B------:R-:W-:Y:S01]  /*31f0*/  FFMA.FTZ R23, R47, R47, R24 ;  /* 0x0000002f2f177223 */ /* 0x000fe20000010018 */
[----:B------:R-:W-:-:S03]  /*3200*/  FADD.FTZ R21, R21, R22 ;  /* 0x0000001615157221 */ /* 0x000fc60000010000 */
[----:B------:R-:W-:Y:S01]  /*3210*/  FADD.FTZ R20, R20, R23 ;  /* 0x0000001714147221 */ /* 0x000fe20000010000 */
[C---:B------:R-:W-:Y:S02]  /*3220*/  PRMT R48, R49.reuse, 0x7632, R48 ;  /* 0x0000763231307816 */ /* 0x040fe40000000030 */
[----:B------:R-:W-:Y:S02]  /*3230*/  SHF.L.U32 R49, R49, 0x10, RZ ;  /* 0x0000001031317819 */ /* 0x000fe400000006ff */
[----:B------:R-:W-:Y:S02]  /*3240*/  SHF.L.U32 R48, R48, 0x10, RZ ;  /* 0x0000001030307819 */ /* 0x000fe400000006ff */
[----:B------:R-:W-:-:S03]  /*3250*/  PRMT R50, R51, 0x7632, R50 ;  /* 0x0000763233327816 */ /* 0x000fc60000000032 */
[----:B------:R-:W-:Y:S01]  /*3260*/  FMUL.FTZ R24, R48, R48 ;  /* 0x0000003030187220 */ /* 0x000fe20000410000 */
[----:B------:R-:W-:Y:S01]  /*3270*/  FADD.FTZ R22, R49, R48 ;  /* 0x0000003031167221 */ /* 0x000fe20000010000 */
[----:B------:R-:W-:Y:S02]  /*3280*/  SHF.L.U32 R51, R51, 0x10, RZ ;  /* 0x0000001033337819 */ /* 0x000fe400000006ff */
[----:B------:R-:W-:Y:S02]  /*3290*/  SHF.L.U32 R50, R50, 0x10, RZ ;  /* 0x0000001032327819 */ /* 0x000fe400000006ff */
[----:B------:R-:W-:Y:S01]  /*32a0*/  PRMT R52, R53, 0x7632, R52 ;  /* 0x0000763235347816 */ /* 0x000fe20000000034 */
[----:B------:R-:W-:Y:S01]  /*32b0*/  FFMA.FTZ R23, R49, R49, R24 ;  /* 0x0000003131177223 */ /* 0x000fe20000010018 */
[----:B------:R-:W-:Y:S01]  /*32c0*/  FADD.FTZ R21, R21, R22 ;  /* 0x0000001615157221 */ /* 0x000fe20000010000 */
[----:B------:R-:W-:Y:S01]  /*32d0*/  FMUL.FTZ R24, R50, R50 ;  /* 0x0000003232187220 */ /* 0x000fe20000410000 */
[----:B------:R-:W-:Y:S01]  /*32e0*/  SHF.L.U32 R52, R52, 0x10, RZ ;  /* 0x0000001034347819 */ /* 0x000fe200000006ff */
[----:B------:R-:W-:Y:S01]  /*32f0*/  FADD.FTZ R22, R51, R50 ;  /* 0x0000003233167221 */ /* 0x000fe20000010000 */
[----:B------:R-:W-:Y:S01]  /*3300*/  SHF.L.U32 R53, R53, 0x10, RZ ;  /* 0x0000001035357819 */ /* 0x000fe200000006ff */
[----:B------:R-:W-:Y:S01]  /*3310*/  FADD.FTZ R20, R20, R23 ;  /* 0x0000001714147221 */ /* 0x000fe20000010000 */
[----:B------:R-:W-:Y:S01]  /*3320*/  FFMA.FTZ R23, R51, R51, R24 ;  /* 0x0000003333177223 */ /* 0x000fe20000010018 */
[----:B------:R-:W-:Y:S01]  /*3330*/  FADD.FTZ R21, R21, R22 ;  /* 0x0000001615157221 */ /* 0x000fe20000010000 */
[----:B------:R-:W-:Y:S01]  /*3340*/  FMUL.FTZ R24, R52, R52 ;  /* 0x0000003434187220 */ /* 0x000fe20000410000 */
[----:B----4-:R-:W-:Y:S01]  /*3350*/  PRMT R56, R57, 0x7632, R56 ;  /* 0x0000763239387816 */ /* 0x010fe20000000038 */
[----:B------:R-:W-:Y:S01]  /*3360*/  FADD.FTZ R22, R53, R52 ;  /* 0x0000003435167221 */ /* 0x000fe20000010000 */
[----:B------:R-:W-:Y:S01]  /*3370*/  SHF.L.U32 R57, R57, 0x10, RZ ;  /* 0x0000001039397819 */ /* 0x000fe200000006ff */
[----:B------:R-:W-:-:S02]  /*3380*/  FADD.FTZ R20, R20, R23 ;  /* 0x0000001714147221 */ /* 0x000fc40000010000 */
[----:B------:R-:W-:Y:S01]  /*3390*/  IMAD.U32 R56, R56, 0x10000, RZ ;  /* 0x0001000038387824 */ /* 0x000fe200078e00ff */
[----:B------:R-:W-:Y:S01]  /*33a0*/  PRMT R58, R59, 0x7632, R58 ;  /* 0x000076323b3a7816 */ /* 0x000fe2000000003a */
[----:B------:R-:W-:Y:S01]  /*33b0*/  FFMA.FTZ R23, R53, R53, R24 ;  /* 0x0000003535177223 */ /* 0x000fe20000010018 */
[----:B------:R-:W-:Y:S01]  /*33c0*/  FADD.FTZ R21, R21, R22 ;  /* 0x0000001615157221 */ /* 0x000fe20000010000 */
[----:B------:R-:W-:Y:S01]  /*33d0*/  FADD.FTZ R22, R57, R56 ;  /* 0x0000003839167221 */ /* 0x000fe20000010000 */
[----:B------:R-:W-:Y:S01]  /*33e0*/  SHF.L.U32 R58, R58, 0x10, RZ ;  /* 0x000000103a3a7819 */ /* 0x000fe200000006ff */
[----:B------:R-:W-:Y:S01]  /*33f0*/  FMUL.FTZ R24, R56, R56 ;  /* 0x0000003838187220 */ /* 0x000fe20000410000 */
[----:B------:R-:W-:Y:S01]  /*3400*/  FADD.FTZ R23, R20, R23 ;  /* 0x0000001714177221 */ /* 0x000fe20000010000 */
[----:B------:R-:W-:Y:S01]  /*3410*/  SHF.L.U32 R59, R59, 0x10, RZ ;  /* 0x000000103b3b7819 */ /* 0x000fe200000006ff */
[----:B------:R-:W-:Y:S01]  /*3420*/  FADD.FTZ R21, R21, R22 ;  /* 0x0000001615157221 */ /* 0x000fe20000010000 */
[----:B0-----:R-:W-:Y:S01]  /*3430*/  LOP3.LUT R20, R86, 0x3e0, RZ, 0xc0, !PT ;  /* 0x000003e056147812 */ /* 0x001fe200078ec0ff */
[----:B------:R-:W-:Y:S01]  /*3440*/  FFMA.FTZ R24, R57, R57, R24 ;  /* 0x0000003939187223 */ /* 0x000fe20000010018 */
[----:B------:R-:W-:Y:S01]  /*3450*/  FMUL.FTZ R22, R58, R58 ;  /* 0x0000003a3a167220 */ /* 0x000fe20000410000 */
[----:B------:R-:W-:Y:S01]  /*3460*/  FADD.FTZ R54, R59, R58 ;  /* 0x0000003a3b367221 */ /* 0x000fe20000010000 */
[C---:B------:R-:W-:Y:S01]  /*3470*/  ISETP.GT.U32.AND P1, PT, R20.reuse, 0x210, PT ;  /* 0x000002101400780c */ /* 0x040fe20003f24070 */
[----:B------:R-:W-:Y:S01]  /*3480*/  FADD.FTZ R23, R23, R24 ;  /* 0x0000001817177221 */ /* 0x000fe20000010000 */
[----:B------:R-:W-:Y:S01]  /*3490*/  IADD3 R20, PT, PT, -R20, 0x22f, RZ ;  /* 0x0000022f14147810 */ /* 0x000fe20007ffe1ff */
[----:B------:R-:W-:Y:S01]  /*34a0*/  FFMA.FTZ R22, R59, R59, R22 ;  /* 0x0000003b3b167223 */ /* 0x000fe20000010016 */
[----:B------:R-:W-:-:S02]  /*34b0*/  FADD.FTZ R54, R21, R54 ;  /* 0x0000003615367221 */ /* 0x000fc40000010000 */
        /* <DEDUP_REMOVED lines=22> */
[----:B------:R-:W-:Y:S02]  /*3620*/  ISETP.NE.AND P2, PT, R82, RZ, PT ;  /* 0x000000ff5200720c */ /* 0x000fe40003f45270 */
[----:B------:R-:W-:-:S11]  /*3630*/  ISETP.GT.AND P1, PT, R20, R21, PT ;  /* 0x000000151400720c */ /* 0x000fd60003f24270 */
[----:B------:R-:W2:Y:S02]  /*3640*/  @!P2 S2R R25, SR_CgaCtaId ;  /* 0x000000000019a919 */ /* 0x000ea40000008800 */
[----:B0-----:R-:W-:Y:S01]  /*3650*/  @!P1 FADD.FTZ R54, R54, R23 ;  /* 0x0000001736369221 */ /* 0x001fe20000010000 */
[----:B-1----:R-:W-:-:S04]  /*3660*/  @!P1 FADD.FTZ R55, R55, R22 ;  /* 0x0000001637379221 */ /* 0x002fc80000010000 */
[----:B------:R-:W0:Y:S04]  /*3670*/  SHFL.DOWN PT, R23, R54, 0x10, R21 ;  /* 0x0a00000036177989 */ /* 0x000e2800000e0015 */
[----:B------:R-:W1:Y:S01]  /*3680*/  SHFL.DOWN PT, R22, R55, 0x10, R21 ;  /* 0x0a00000037167989 */ /* 0x000e6200000e0015 */
[----:B------:R-:W-:-:S04]  /*3690*/  IADD3 R20, PT, PT, R82, 0x10, RZ ;  /* 0x0000001052147810 */ /* 0x000fc80007ffe0ff */
[----:B------:R-:W-:Y:S02]  /*36a0*/  ISETP.GT.AND P1, PT, R20, R21, PT ;  /* 0x000000151400720c */ /* 0x000fe40003f24270 */
[----:B------:R-:W-:Y:S02]  /*36b0*/  @!P2 MOV R24, 0x400 ;  /* 0x000004000018a802 */ /* 0x000fe40000000f00 */
[----:B------:R-:W-:-:S04]  /*36c0*/  @!P2 SHF.R.U32.HI R20, RZ, 0x2, R86 ;  /* 0x00000002ff14a819 */ /* 0x000fc80000011656 */
[----:B------:R-:W-:Y:S02]  /*36d0*/  @!P2 LOP3.LUT R20, R20, 0xf8, RZ, 0xc0, !PT ;  /* 0x000000f81414a812 */ /* 0x000fe400078ec0ff */
[----:B--2---:R-:W-:-:S03]  /*36e0*/  @!P2 LEA R25, R25, R24, 0x18 ;  /* 0x000000181919a211 */ /* 0x004fc600078ec0ff */
[----:B0-----:R-:W-:Y:S01]  /*36f0*/  @!P1 FADD.FTZ R54, R54, R23 ;  /* 0x0000001736369221 */ /* 0x001fe20000010000 */
[----:B-1----:R-:W-:Y:S01]  /*3700*/  @!P1 FADD.FTZ R55, R55, R22 ;  /* 0x0000001637379221 */ /* 0x002fe20000010000 */
[----:B------:R-:W-:Y:S02]  /*3710*/  ISETP.NE.AND P1, PT, R86, RZ, PT ;  /* 0x000000ff5600720c */ /* 0x000fe40003f25270 */
[----:B------:R-:W-:Y:S01]  /*3720*/  @!P2 IADD3 R20, PT, PT, R20, R25, RZ ;  /* 0x000000191414a210 */ /* 0x000fe20007ffe0ff */
[----:B------:R-:W-:Y:S04]  /*3730*/  BSSY.RECONVERGENT B0, `(.L_x_1940) ;  /* 0x0000032000007945 */ /* 0x000fe80003800200 */
[----:B------:R0:W-:Y:S01]  /*3740*/  @!P2 STS.64 [R20+0x18], R54 ;  /* 0x000018361400a388 */ /* 0x0001e20000000a00 */
[----:B------:R-:W-:Y:S06]  /*3750*/  BAR.SYNC.DEFER_BLOCKING 0x0 ;  /* 0x0000000000007b1d */ /* 0x000fec0000010000 */
[----:B------:R-:W-:Y:S05]  /*3760*/  @P1 BRA `(.L_x_1941) ;  /* 0x0000000000b81947 */ /* 0x000fea0003800000 */
[----:B------:R-:W1:Y:S01]  /*3770*/  S2UR UR9, SR_CgaCtaId ;  /* 0x00000000000979c3 */ /* 0x000e620000008800 */
[----:B------:R-:W-:Y:S02]  /*3780*/  UMOV UR7, 0x400 ;  /* 0x0000040000077882 */ /* 0x000fe40000000000 */
[----:B-1----:R-:W-:-:S09]  /*3790*/  ULEA UR7, UR9, UR7, 0x18 ;  /* 0x0000000709077291 */ /* 0x002fd2000f8ec0ff */
[----:B------:R-:W1:Y:S04]  /*37a0*/  LDS.128 R24, [UR7+0x20] ;  /* 0x00002007ff187984 */ /* 0x000e680008000c00 */
[----:B------:R-:W2:Y:S04]  /*37b0*/  LDS.128 R28, [UR7+0x30] ;  /* 0x00003007ff1c7984 */ /* 0x000ea80008000c00 */
[----:B------:R-:W3:Y:S04]  /*37c0*/  LDS.128 R32, [UR7+0x40] ;  /* 0x00004007ff207984 */ /* 0x000ee80008000c00 */
        /* <DEDUP_REMOVED lines=10> */
[----:B------:R-:W-:Y:S01]  /*3870*/  LDS.128 R28, [UR7+0x80] ;  /* 0x00008007ff1c7984 */ /* 0x000fe20008000c00 */
[----:B---3--:R-:W-:Y:S01]  /*3880*/  FADD.FTZ R87, R87, R32 ;  /* 0x0000002057577221 */ /* 0x008fe20000010000 */
        /* <DEDUP_REMOVED lines=8> */
[----:B------:R-:W0:Y:S04]  /*3910*/  LDS.128 R20, [UR7+0x90] ;  /* 0x00009007ff147984 */ /* 0x000e280008000c00 */
[----:B------:R-:W3:Y:S01]  /*3920*/  LDS.64 R54, [UR7+0xa0] ;  /* 0x0000a007ff367984 */ /* 0x000ee20008000a00 */
        /* <DEDUP_REMOVED lines=16> */
[----:B---3--:R-:W-:Y:S01]  /*3a30*/  FADD.FTZ R54, R87, R54 ;  /* 0x0000003657367221 */ /* 0x008fe20000010000 */
[----:B------:R-:W-:-:S07]  /*3a40*/  FADD.FTZ R55, R92, R55 ;  /* 0x000000375c377221 */ /* 0x000fce0000010000 */
.L_x_1941:
[----:B------:R-:W-:Y:S05]  /*3a50*/  BSYNC.RECONVERGENT B0 ;  /* 0x0000000000007941 */ /* 0x000fea0003800200 */
.L_x_1940:
[----:B------:R-:W1:Y:S02]  /*3a60*/  LDCU UR7, c[0x0][0x370] ;  /* 0x00006e00ff0777ac */ /* 0x000e640008000800 */
[----:B-1----:R-:W-:-:S09]  /*3a70*/  UISETP.GE.U32.AND UP0, UPT, UR7, 0x2, UPT ;  /* 0x000000020700788c */ /* 0x002fd2000bf06070 */
[----:B------:R-:W-:Y:S05]  /*3a80*/  BRA.U !UP0, `(.L_x_1942) ;  /* 0x0000000d080c7547 */ /* 0x000fea000b800000 */
[----:B------:R-:W0:Y:S01]  /*3a90*/  LDC R30, c[0x0][0x374] ;  /* 0x0000dd00ff1e7b82 */ /* 0x000e220000000800 */
[----:B------:R-:W-:-:S07]  /*3aa0*/  ULOP3.LUT UR9, UR4, 0x1, URZ, 0xc0, !UPT ;  /* 0x0000000104097892 */ /* 0x000fce000f8ec0ff */
[----:B------:R-:W1:Y:S08]  /*3ab0*/  LDC R21, c[0x0][0x370] ;  /* 0x0000dc00ff157b82 */ /* 0x000e700000000800 */
[----:B------:R-:W2:Y:S08]  /*3ac0*/  S2UR UR7, SR_CTAID.Y ;  /* 0x00000000000779c3 */ /* 0x000eb00000002600 */
[----:B------:R-:W3:Y:S01]  /*3ad0*/  LDC.64 R92, c[0x0][0x3b8] ;  /* 0x0000ee00ff5c7b82 */ /* 0x000ee20000000a00 */
[----:B0-----:R-:W-:-:S04]  /*3ae0*/  IMAD R20, R30, UR9, RZ ;  /* 0x000000091e147c24 */ /* 0x001fc8000f8e02ff */
[----:B-1----:R-:W-:-:S05]  /*3af0*/  IMAD R20, R20, R21, RZ ;  /* 0x0000001514147224 */ /* 0x002fca00078e02ff */
[----:B------:R-:W-:Y:S02]  /*3b00*/  SHF.L.U32 R21, R20, 0x1, RZ ;  /* 0x0000000114157819 */ /* 0x000fe400000006ff */
[----:B--2---:R-:W-:-:S03]  /*3b10*/  MOV R35, UR7 ;  /* 0x0000000700237c02 */ /* 0x004fc60008000f00 */
[----:B---3--:R-:W-:Y:S01]  /*3b20*/  IMAD.WIDE R92, R21, 0x4, R92 ;  /* 0x00000004155c7825 */ /* 0x008fe200078e025c */
[----:B------:R-:W-:Y:S06]  /*3b30*/  @P1 BRA `(.L_x_1943) ;  /* 0x00000000005c1947 */ /* 0x000fec0003800000 */
[----:B------:R-:W0:Y:S01]  /*3b40*/  LDC.64 R20, c[0x0][0x3b0] ;  /* 0x0000ec00ff147b82 */ /* 0x000e220000000a00 */
[----:B------:R-:W-:Y:S01]  /*3b50*/  ULOP3.LUT UP0, UR7, UR4, 0x2, URZ, 0xc0, !UPT ;  /* 0x0000000204077892 */ /* 0x000fe2000f80c0ff */
[C-C-:B------:R-:W-:Y:S02]  /*3b60*/  IMAD R23, R30.reuse, UR9, R35.reuse ;  /* 0x000000091e177c24 */ /* 0x140fe4000f8e0223 */
[----:B------:R-:W-:Y:S01]  /*3b70*/  IMAD R25, R30, UR5, R35 ;  /* 0x000000051e197c24 */ /* 0x000fe2000f8e0223 */
        /* <DEDUP_REMOVED lines=14> */
.L_x_1944:
[----:B0-----:R-:W2:Y:S04]  /*3c60*/  LDG.E.STRONG.GPU R22, desc[UR14][R20.64] ;  /* 0x0000000e14167981 */ /* 0x001ea8000c1ef900 */
[----:B--2---:R-:W-:Y:S01]  /*3c70*/  CCTL.IVALL ;  /* 0x00000000ff00798f */ /* 0x004fe20002000000 */
[----:B------:R-:W-:Y:S05]  /*3c80*/  YIELD ;  /* 0x0000000000007946 */ /* 0x000fea0003800000 */
[----:B------:R-:W-:-:S13]  /*3c90*/  ISETP.NE.AND P1, PT, R22, R25, PT ;  /* 0x000000191600720c */ /* 0x000fda0003f25270 */
[----:B------:R-:W-:Y:S05]  /*3ca0*/  @P1 BRA `(.L_x_1944) ;  /* 0xfffffffc00ec1947 */ /* 0x000fea000383ffff */
.L_x_1943:
        /* <DEDUP_REMOVED lines=9> */
[C---:B------:R-:W-:Y:S01]  /*3d40*/  LEA R29, R30.reuse, R35, 0x1 ;  /* 0x000000231e1d7211 */ /* 0x040fe200078e08ff */
[C-C-:B------:R-:W-:Y:S01]  /*3d50*/  IMAD R31, R30.reuse, 0x7, R35.reuse ;  /* 0x000000071e1f7824 */ /* 0x140fe200078e0223 */
[----:B------:R-:W-:Y:S01]  /*3d60*/  UIADD3 UR7, UPT, UPT, -UR5, URZ, URZ ;  /* 0x000000ff05077290 */ /* 0x000fe2000fffe1ff */
[----:B------:R-:W-:Y:S01]  /*3d70*/  IMAD R28, R30, 0x6, R35 ;  /* 0x000000061e1c7824 */ /* 0x000fe200078e0223 */
[----:B------:R-:W-:Y:S01]  /*3d80*/  IADD3 R30, PT, PT, R35, R30, RZ ;  /* 0x0000001e231e7210 */ /* 0x000fe20007ffe0ff */
[----:B------:R-:W-:-:S09]  /*3d90*/  UMOV UR5, URZ ;  /* 0x000000ff00057c82 */ /* 0x000fd20008000000 */
.L_x_1946:
[----:B------:R-:W-:Y:S01]  /*3da0*/  ISETP.NE.AND P2, PT, RZ, UR7, PT ;  /* 0x00000007ff007c0c */ /* 0x000fe2000bf45270 */
[----:B------:R-:W0:Y:S01]  /*3db0*/  S2R R87, SR_CTAID.X ;  /* 0x0000000000577919 */ /* 0x000e220000002500 */
[----:B------:R-:W-:Y:S02]  /*3dc0*/  UIADD3 UR9, UPT, UPT, UR5, 0x1, URZ ;  /* 0x0000000105097890 */ /* 0x000fe4000fffe0ff */
[----:B------:R-:W-:Y:S02]  /*3dd0*/  ISETP.NE.OR P2, PT, R86, RZ, !P2 ;  /* 0x000000ff5600720c */ /* 0x000fe40005745670 */
[----:B------:R-:W1:Y:S11]  /*3de0*/  S2R R86, SR_TID.X ;  /* 0x0000000000567919 */ /* 0x000e760000002100 */
[----:B------:R-:W-:-:S06]  /*3df0*/  @!P2 IMAD.WIDE.U32 R24, R35, 0x8, R92 ;  /* 0x000000082318a825 */ /* 0x000fcc00078e005c */
[----:B------:R-:W2:Y:S01]  /*3e00*/  @!P2 LDG.E.64 R24, desc[UR14][R24.64] ;  /* 0x0000000e1818a981 */ /* 0x000ea2000c1e1b00 */
[----:B0-----:R-:W-:-:S04]  /*3e10*/  ISETP.NE.AND P3, PT, R87, UR9, PT ;  /* 0x0000000957007c0c */ /* 0x001fc8000bf65270 */
[----:B-1----:R-:W-:Y:S01]  /*3e20*/  ISETP.NE.OR P3, PT, R86, RZ, !P3 ;  /* 0x000000ff5600720c */ /* 0x002fe20005f65670 */
[----:B------:R-:W-:-:S06]  /*3e30*/  UIADD3 UR9, UPT, UPT, UR5, 0x2, URZ ;  /* 0x0000000205097890 */ /* 0x000fcc000fffe0ff */
[----:B------:R-:W-:-:S06]  /*3e40*/  ISETP.NE.AND P4, PT, R87, UR9, PT ;  /* 0x0000000957007c0c */ /* 0x000fcc000bf85270 */
[----:B------:R-:W-:Y:S01]  /*3e50*/  @!P3 IMAD.WIDE.U32 R20, R30, 0x8, R92 ;  /* 0x000000081e14b825 */ /* 0x000fe200078e005c */
[----:B------:R-:W-:-:S05]  /*3e60*/  ISETP.NE.OR P4, PT, R86, RZ, !P4 ;  /* 0x000000ff5600720c */ /* 0x000fca0006785670 */
[----:B------:R-:W3:Y:S01]  /*3e70*/  @!P3 LDG.E.64 R20, desc[UR14][R20.64] ;  /* 0x0000000e1414b981 */ /* 0x000ee2000c1e1b00 */
[----:B------:R-:W-:-:S07]  /*3e80*/  UIADD3 UR9, UPT, UPT, UR5, 0x3, URZ ;  /* 0x0000000305097890 */ /* 0x000fce000fffe0ff */
[----:B------:R-:W-:Y:S01]  /*3e90*/  @!P4 IMAD.WIDE.U32 R22, R29, 0x8, R92 ;  /* 0x000000081d16c825 */ /* 0x000fe200078e005c */
[----:B------:R-:W-:-:S05]  /*3ea0*/  ISETP.NE.AND P1, PT, R87, UR9, PT ;  /* 0x0000000957007c0c */ /* 0x000fca000bf25270 */
[----:B------:R-:W4:Y:S01]  /*3eb0*/  @!P4 LDG.E.64 R22, desc[UR14][R22.64] ;  /* 0x0000000e1616c981 */ /* 0x000f22000c1e1b00 */
[----:B------:R-:W-:-:S13]  /*3ec0*/  ISETP.NE.OR P1, PT, R86, RZ, !P1 ;  /* 0x000000ff5600720c */ /* 0x000fda0004f25670 */
[----:B------:R-:W-:-:S06]  /*3ed0*/  @!P1 IMAD.WIDE.U32 R26, R32, 0x8, R92 ;  /* 0x00000008201a9825 */ /* 0x000fcc00078e005c */
[----:B------:R-:W5:Y:S01]  /*3ee0*/  @!P1 LDG.E.64 R26, desc[UR14][R26.64] ;  /* 0x0000000e1a1a9981 */ /* 0x000f62000c1e1b00 */
[----:B------:R-:W-:Y:S01]  /*3ef0*/  UIADD3 UR9, UPT, UPT, UR5, 0x4, URZ ;  /* 0x0000000405097890 */ /* 0x000fe2000fffe0ff */
[----:B--2---:R-:W-:Y:S01]  /*3f00*/  @!P2 FADD.FTZ R54, R54, R24 ;  /* 0x000000183636a221 */ /* 0x004fe20000010000 */
[----:B------:R-:W-:-:S04]  /*3f10*/  @!P2 FADD.FTZ R55, R55, R25 ;  /* 0x000000193737a221 */ /* 0x000fc80000010000 */
[----:B------:R-:W-:-:S04]  /*3f20*/  ISETP.NE.AND P2, PT, R87, UR9, PT ;  /* 0x0000000957007c0c */ /* 0x000fc8000bf45270 */
[----:B------:R-:W-:Y:S01]  /*3f30*/  ISETP.NE.OR P2, PT, R86, RZ, !P2 ;  /* 0x000000ff5600720c */ /* 0x000fe20005745670 */
[----:B------:R-:W-:Y:S01]  /*3f40*/  UIADD3 UR9, UPT, UPT, UR5, 0x5, URZ ;  /* 0x0000000505097890 */ /* 0x000fe2000fffe0ff */
[----:B---3--:R-:W-:Y:S01]  /*3f50*/  @!P3 FADD.FTZ R54, R54, R20 ;  /* 0x000000143636b221 */ /* 0x008fe20000010000 */
[----:B------:R-:W-:-:S10]  /*3f60*/  @!P3 FADD.FTZ R55, R55, R21 ;  /* 0x000000153737b221 */ /* 0x000fd40000010000 */
[----:B------:R-:W-:-:S06]  /*3f70*/  @!P2 IMAD.WIDE.U32 R20, R33, 0x8, R92 ;  /* 0x000000082114a825 */ /* 0x000fcc00078e005c */
[----:B------:R-:W2:Y:S01]  /*3f80*/  @!P2 LDG.E.64 R20, desc[UR14][R20.64] ;  /* 0x0000000e1414a981 */ /* 0x000ea2000c1e1b00 */
[----:B------:R-:W-:Y:S01]  /*3f90*/  ISETP.NE.AND P3, PT, R87, UR9, PT ;  /* 0x0000000957007c0c */ /* 0x000fe2000bf65270 */
[----:B------:R-:W-:Y:S01]  /*3fa0*/  UIADD3 UR9, UPT, UPT, UR5, 0x6, URZ ;  /* 0x0000000605097890 */ /* 0x000fe2000fffe0ff */
[----:B----4-:R-:W-:Y:S01]  /*3fb0*/  @!P4 FADD.FTZ R54, R54, R22 ;  /* 0x000000163636c221 */ /* 0x010fe20000010000 */
[----:B------:R-:W-:-:S04]  /*3fc0*/  @!P4 FADD.FTZ R55, R55, R23 ;  /* 0x000000173737c221 */ /* 0x000fc80000010000 */
[----:B------:R-:W-:Y:S01]  /*3fd0*/  ISETP.NE.AND P4, PT, R87, UR9, PT ;  /* 0x0000000957007c0c */ /* 0x000fe2000bf85270 */
[----:B------:R-:W-:Y:S01]  /*3fe0*/  UIADD3 UR9, UPT, UPT, UR5, 0x7, URZ ;  /* 0x0000000705097890 */ /* 0x000fe2000fffe0ff */
[C---:B------:R-:W-:Y:S02]  /*3ff0*/  ISETP.NE.OR P3, PT, R86.reuse, RZ, !P3 ;  /* 0x000000ff5600720c */ /* 0x040fe40005f65670 */
[----:B------:R-:W-:-:S03]  /*4000*/  ISETP.NE.OR P4, PT, R86, RZ, !P4 ;  /* 0x000000ff5600720c */ /* 0x000fc60006785670 */
[----:B------:R-:W-:-:S04]  /*4010*/  ISETP.NE.AND P5, PT, R87, UR9, PT ;  /* 0x0000000957007c0c */ /* 0x000fc8000bfa5270 */
[----:B------:R-:W-:-:S04]  /*4020*/  ISETP.NE.OR P5, PT, R86, RZ, !P5 ;  /* 0x000000ff5600720c */ /* 0x000fc80006fa5670 */
[----:B------:R-:W-:-:S04]  /*4030*/  @!P3 IMAD.WIDE.U32 R24, R34, 0x8, R92 ;  /* 0x000000082218b825 */ /* 0x000fc800078e005c */
[----:B------:R-:W-:-:S04]  /*4040*/  @!P4 IMAD.WIDE.U32 R22, R28, 0x8, R92 ;  /* 0x000000081c16c825 */ /* 0x000fc800078e005c */
[----:B-----5:R-:W-:Y:S01]  /*4050*/  @!P1 FADD.FTZ R54, R54, R26 ;  /* 0x0000001a36369221 */ /* 0x020fe20000010000 */
[----:B------:R-:W3:Y:S01]  /*4060*/  @!P3 LDG.E.64 R24, desc[UR14][R24.64] ;  /* 0x0000000e1818b981 */ /* 0x000ee2000c1e1b00 */
[----:B------:R-:W-:Y:S01]  /*4070*/  @!P1 FADD.FTZ R55, R55, R27 ;  /* 0x0000001b37379221 */ /* 0x000fe20000010000 */
[----:B------:R-:W-:Y:S02]  /*4080*/  @!P5 IMAD.WIDE.U32 R26, R31, 0x8, R92 ;  /* 0x000000081f1ad825 */ /* 0x000fe400078e005c */
[----:B------:R-:W4:Y:S04]  /*4090*/  @!P4 LDG.E.64 R22, desc[UR14][R22.64] ;  /* 0x0000000e1616c981 */ /* 0x000f28000c1e1b00 */
[----:B------:R-:W5:Y:S01]  /*40a0*/  @!P5 LDG.E.64 R26, desc[UR14][R26.64] ;  /* 0x0000000e1a1ad981 */ /* 0x000f62000c1e1b00 */
[----:B------:R-:W-:-:S02]  /*40b0*/  UIADD3 UR5, UPT, UPT, UR5, 0x8, URZ ;  /* 0x0000000805057890 */ /* 0x000fc4000fffe0ff */
[----:B------:R-:W-:Y:S01]  /*40c0*/  UIADD3 UR7, UPT, UPT, UR7, 0x8, URZ ;  /* 0x0000000807077890 */ /* 0x000fe2000fffe0ff */
[----:B--2---:R-:W-:Y:S01]  /*40d0*/  @!P2 FADD.FTZ R55, R55, R21 ;  /* 0x000000153737a221 */ /* 0x004fe20000010000 */
[----:B------:R-:W-:Y:S01]  /*40e0*/  @!P2 FADD.FTZ R54, R54, R20 ;  /* 0x000000143636a221 */ /* 0x000fe20000010000 */
[----:B------:R-:W0:Y:S08]  /*40f0*/  LDC R21, c[0x0][0x374] ;  /* 0x0000dd00ff157b82 */ /* 0x000e300000000800 */
[----:B------:R-:W1:Y:S02]  /*4100*/  LDC R20, c[0x0][0x370] ;  /* 0x0000dc00ff147b82 */ /* 0x000e640000000800 */
[----:B-1----:R-:W-:-:S04]  /*4110*/  LOP3.LUT R20, R20, 0x7ffffff8, RZ, 0xc0, !PT ;  /* 0x7ffffff814147812 */ /* 0x002fc800078ec0ff */
[----:B------:R-:W-:Y:S01]  /*4120*/  ISETP.NE.AND P1, PT, R20, UR5, PT ;  /* 0x0000000514007c0c */ /* 0x000fe2000bf25270 */
        /* <DEDUP_REMOVED lines=16> */
.L_x_1945:
[----:B------:R-:W0:Y:S02]  /*4230*/  LDCU UR5, c[0x0][0x370] ;  /* 0x00006e00ff0577ac */ /* 0x000e240008000800 */
[----:B0-----:R-:W-:-:S09]  /*4240*/  ULOP3.LUT UP0, URZ, UR5, 0x7, URZ, 0xc0, !UPT ;  /* 0x0000000705ff7892 */ /* 0x001fd2000f80c0ff */
[----:B------:R-:W-:Y:S05]  /*4250*/  BRA.U !UP0, `(.L_x_1942) ;  /* 0x0000000508187547 */ /* 0x000fea000b800000 */
[----:B------:R-:W0:Y:S01]  /*4260*/  LDC R29, c[0x0][0x374] ;  /* 0x0000dd00ff1d7b82 */ /* 0x000e220000000800 */
[----:B------:R-:W1:Y:S01]  /*4270*/  LDCU UR5, c[0x0][0x370] ;  /* 0x00006e00ff0577ac */ /* 0x000e620008000800 */
[----:B------:R-:W2:Y:S01]  /*4280*/  S2R R30, SR_CTAID.Y ;  /* 0x00000000001e7919 */ /* 0x000ea20000002600 */
[----:B------:R-:W3:Y:S05]  /*4290*/  LDCU UR7, c[0x0][0x370] ;  /* 0x00006e00ff0777ac */ /* 0x000eea0008000800 */
[----:B------:R-:W4:Y:S01]  /*42a0*/  S2UR UR9, SR_CTAID.X ;  /* 0x00000000000979c3 */ /* 0x000f220000002500 */
[----:B-1----:R-:W-:-:S04]  /*42b0*/  ULOP3.LUT UR5, UR5, 0x7, URZ, 0xc0, !UPT ;  /* 0x0000000705057892 */ /* 0x002fc8000f8ec0ff */
[----:B------:R-:W-:Y:S02]  /*42c0*/  UIADD3 UR5, UPT, UPT, UR5, -0x1, URZ ;  /* 0xffffffff05057890 */ /* 0x000fe4000fffe0ff */
[----:B---3--:R-:W-:Y:S02]  /*42d0*/  ULOP3.LUT UP1, UR7, UR7, 0x3, URZ, 0xc0, !UPT ;  /* 0x0000000307077892 */ /* 0x008fe4000f82c0ff */
[----:B------:R-:W-:-:S09]  /*42e0*/  UISETP.GE.U32.AND UP0, UPT, UR5, 0x3, UPT ;  /* 0x000000030500788c */ /* 0x000fd2000bf06070 */
[----:B--2-4-:R-:W-:Y:S05]  /*42f0*/  BRA.U !UP0, `(.L_x_1947) ;  /* 0x0000000108747547 */ /* 0x014fea000b800000 */
[----:B------:R-:W-:Y:S02]  /*4300*/  ISETP.NE.AND P1, PT, R86, RZ, PT ;  /* 0x000000ff5600720c */ /* 0x000fe40003f25270 */
[C---:B------:R-:W-:Y:S02]  /*4310*/  IADD3 R23, PT, PT, R28.reuse, 0x1, RZ ;  /* 0x000000011c177810 */ /* 0x040fe40007ffe0ff */
[C---:B------:R-:W-:Y:S02]  /*4320*/  ISETP.EQ.OR P2, PT, R28.reuse, UR9, P1 ;  /* 0x000000091c007c0c */ /* 0x040fe40008f42670 */
[----:B------:R-:W-:Y:S02]  /*4330*/  IADD3 R25, PT, PT, R28, 0x2, RZ ;  /* 0x000000021c197810 */ /* 0x000fe40007ffe0ff */
[----:B------:R-:W-:Y:S02]  /*4340*/  ISETP.EQ.OR P3, PT, R23, UR9, P1 ;  /* 0x0000000917007c0c */ /* 0x000fe40008f62670 */
[----:B------:R-:W-:-:S02]  /*4350*/  ISETP.EQ.OR P4, PT, R25, UR9, P1 ;  /* 0x0000000919007c0c */ /* 0x000fc40008f82670 */
[----:B------:R-:W-:-:S04]  /*4360*/  IADD3 R27, PT, PT, R28, 0x3, RZ ;  /* 0x000000031c1b7810 */ /* 0x000fc80007ffe0ff */
[----:B------:R-:W-:Y:S01]  /*4370*/  ISETP.EQ.OR P1, PT, R27, UR9, P1 ;  /* 0x000000091b007c0c */ /* 0x000fe20008f22670 */
[----:B0-----:R-:W-:-:S04]  /*4380*/  @!P2 IMAD R21, R28, R29, R30 ;  /* 0x0000001d1c15a224 */ /* 0x001fc800078e021e */
        /* <DEDUP_REMOVED lines=20> */
.L_x_1947:
[----:B------:R-:W-:Y:S05]  /*44d0*/  BRA.U !UP1, `(.L_x_1942) ;  /* 0x0000000109787547 */ /* 0x000fea000b800000 */
[----:B------:R-:W1:Y:S01]  /*44e0*/  LDC R24, c[0x0][0x370] ;  /* 0x0000dc00ff187b82 */ /* 0x000e620000000800 */
[----:B------:R-:W-:-:S09]  /*44f0*/  UISETP.NE.AND UP0, UPT, UR7, 0x1, UPT ;  /* 0x000000010700788c */ /* 0x000fd2000bf05270 */
[----:B------:R-:W-:Y:S05]  /*4500*/  BRA.U !UP0, `(.L_x_1948) ;  /* 0x00000001083c7547 */ /* 0x000fea000b800000 */
[----:B------:R-:W-:Y:S02]  /*4510*/  ISETP.NE.AND P1, PT, R86, RZ, PT ;  /* 0x000000ff5600720c */ /* 0x000fe40003f25270 */
        /* <DEDUP_REMOVED lines=14> */
.L_x_1948:
[----:B------:R-:W-:Y:S01]  /*4600*/  ISETP.NE.AND P1, PT, R28, UR9, PT ;  /* 0x000000091c007c0c */ /* 0x000fe2000bf25270 */
[----:B------:R-:W-:Y:S01]  /*4610*/  BSSY.RECONVERGENT B0, `(.L_x_1942) ;  /* 0x000000a000007945 */ /* 0x000fe20003800200 */
[----:B-1----:R-:W-:Y:S02]  /*4620*/  LOP3.LUT R20, R24, 0x1, RZ, 0xc0, !PT ;  /* 0x0000000118147812 */ /* 0x002fe400078ec0ff */
[----:B------:R-:W-:-:S04]  /*4630*/  ISETP.NE.OR P1, PT, R86, RZ, !P1 ;  /* 0x000000ff5600720c */ /* 0x000fc80004f25670 */
[----:B------:R-:W-:-:S13]  /*4640*/  ISETP.NE.U32.OR P1, PT, R20, 0x1, P1 ;  /* 0x000000011400780c */ /* 0x000fda0000f25470 */
[----:B------:R-:W-:Y:S05]  /*4650*/  @P1 BRA `(.L_x_1949) ;  /* 0x0000000000141947 */ /* 0x000fea0003800000 */
[----:B0-----:R-:W-:-:S04]  /*4660*/  IMAD R21, R29, R28, R30 ;  /* 0x0000001c1d157224 */ /* 0x001fc800078e021e */
[----:B------:R-:W-:-:S06]  /*4670*/  IMAD.WIDE.U32 R20, R21, 0x8, R92 ;  /* 0x0000000815147825 */ /* 0x000fcc00078e005c */
[----:B------:R-:W2:Y:S02]  /*4680*/  LDG.E.64 R20, desc[UR14][R20.64] ;  /* 0x0000000e14147981 */ /* 0x000ea4000c1e1b00 */
[----:B--2---:R-:W-:Y:S01]  /*4690*/  FADD.FTZ R54, R54, R20 ;  /* 0x0000001436367221 */ /* 0x004fe20000010000 */
[----:B------:R-:W-:-:S07]  /*46a0*/  FADD.FTZ R55, R55, R21 ;  /* 0x0000001537377221 */ /* 0x000fce0000010000 */
.L_x_1949:
[----:B------:R-:W-:Y:S05]  /*46b0*/  BSYNC.RECONVERGENT B0 ;  /* 0x0000000000007941 */ /* 0x000fea0003800200 */
.L_x_1942:
[----:B------:R-:W1:Y:S01]  /*46c0*/  S2UR UR7, SR_CgaCtaId ;  /* 0x00000000000779c3 */ /* 0x000e620000008800 */
[----:B------:R-:W2:Y:S01]  /*46d0*/  LDCU UR9, c[0x0][0x414] ;  /* 0x00008280ff0977ac */ /* 0x000ea20008000800 */
[----:B------:R-:W-:Y:S02]  /*46e0*/  ISETP.NE.AND P1, PT, R86, RZ, PT ;  /* 0x000000ff5600720c */ /* 0x000fe40003f25270 */
[----:B------:R-:W-:Y:S01]  /*46f0*/  MOV R27, UR6 ;  /* 0x00000006001b7c02 */ /* 0x000fe20008000f00 */
[----:B------:R-:W-:Y:S01]  /*4700*/  UMOV UR5, 0x400 ;  /* 0x0000040000057882 */ /* 0x000fe20000000000 */
[----:B------:R-:W-:Y:S02]  /*4710*/  LOP3.LUT R28, R84, 0xffff, RZ, 0xc0, !PT ;  /* 0x0000ffff541c7812 */ /* 0x000fe400078ec0ff */
[----:B------:R-:W3:Y:S02]  /*4720*/  @P0 LDC.64 R30, c[0x0][0x388] ;  /* 0x0000e200ff1e0b82 */ /* 0x000ee40000000a00 */
[----:B------:R-:W-:-:S06]  /*4730*/  IADD3 R25, PT, PT, R28, UR8, RZ ;  /* 0x000000081c197c10 */ /* 0x000fcc000fffe0ff */
[----:B------:R-:W4:Y:S01]  /*4740*/  LDC.64 R22, c[0x0][0x398] ;  /* 0x0000e600ff167b82 */ /* 0x000f220000000a00 */
[----:B--2---:R-:W-:Y:S01]  /*4750*/  @P0 FMUL.FTZ R26, R54, UR9 ;  /* 0x00000009361a0c20 */ /* 0x004fe20008410000 */
[----:B-1----:R-:W-:-:S06]  /*4760*/  ULEA UR5, UR7, UR5, 0x18 ;  /* 0x0000000507057291 */ /* 0x002fcc000f8ec0ff */
[----:B0-----:R-:W0:Y:S01]  /*4770*/  LDC.64 R20, c[0x0][0x3a0] ;  /* 0x0000e800ff147b82 */ /* 0x001e220000000a00 */
[----:B---3--:R-:W-:-:S04]  /*4780*/  @P0 IMAD.WIDE R30, R27, 0x8, R30 ;  /* 0x000000081b1e0825 */ /* 0x008fc800078e021e */
[----:B------:R-:W-:Y:S01]  /*4790*/  @P0 FMUL.FTZ R27, R55, UR9 ;  /* 0x00000009371b0c20 */ /* 0x000fe20008410000 */
[----:B------:R-:W-:Y:S04]  /*47a0*/  @!P1 STS.64 [UR5+0xb0], R54 ;  /* 0x0000b036ff009988 */ /* 0x000fe80008000a05 */
[----:B------:R1:W-:Y:S01]  /*47b0*/  @P0 STG.E.64 desc[UR14][R30.64], R26 ;  /* 0x0000001a1e000986 */ /* 0x0003e2000c101b0e */
[----:B----4-:R-:W-:-:S04]  /*47c0*/  IMAD.WIDE R32, R25, 0x4, R22 ;  /* 0x0000000419207825 */ /* 0x010fc800078e0216 */
[----:B0-----:R-:W-:Y:S01]  /*47d0*/  IMAD.WIDE R22, R25, 0x4, R20 ;  /* 0x0000000419167825 */ /* 0x001fe200078e0214 */
[----:B------:R-:W-:Y:S08]  /*47e0*/  BAR.SYNC.DEFER_BLOCKING 0x0 ;  /* 0x0000000000007b1d */ /* 0x000ff00000010000 */
[----:B-1----:R-:W0:Y:S01]  /*47f0*/  LDC R26, c[0x0][0x404] ;  /* 0x00010100ff1a7b82 */ /* 0x002e220000000800 */
[----:B------:R-:W5:Y:S04]  /*4800*/  LDG.E.64 R22, desc[UR14][R22.64] ;  /* 0x0000000e16167981 */ /* 0x000f68000c1e1b00 */
[----:B------:R-:W1:Y:S01]  /*4810*/  LDS.64 R24, [UR5+0xb0] ;  /* 0x0000b005ff187984 */ /* 0x000e620008000a00 */
[----:B------:R-:W-:Y:S03]  /*4820*/  BSSY.RECONVERGENT B0, `(.L_x_1950) ;  /* 0x000078c000007945 */ /* 0x000fe60003800200 */
[----:B------:R2:W5:Y:S01]  /*4830*/  LDG.E.64 R20, desc[UR14][R32.64] ;  /* 0x0000000e20147981 */ /* 0x000562000c1e1b00 */
[----:B-1----:R-:W-:-:S05]  /*4840*/  FMUL.FTZ R24, R24, UR9 ;  /* 0x0000000918187c20 */ /* 0x002fca0008410000 */
[----:B------:R-:W-:-:S13]  /*4850*/  R2UR UR7, R24 ;  /* 0x00000000180772ca */ /* 0x000fda00000e0000 */
[----:B------:R-:W-:-:S05]  /*4860*/  MOV R24, UR7 ;  /* 0x0000000700187c02 */ /* 0x000fca0008000f00 */
[----:B------:R-:W-:-:S04]  /*4870*/  FMUL.FTZ R24, R24, UR7 ;  /* 0x0000000718187c20 */ /* 0x000fc80008410000 */
[----:B------:R-:W-:Y:S01]  /*4880*/  FFMA.FTZ R24, R25, UR9, -R24 ;  /* 0x0000000919187c23 */ /* 0x000fe20008010818 */
[----:B------:R-:W0:Y:S01]  /*4890*/  S2UR UR5, SR_CTAID.X ;  /* 0x00000000000579c3 */ /* 0x000e220000002500 */
[----:B------:R-:W1:Y:S03]  /*48a0*/  LDCU.U8 UR9, c[0x0][0x3fc] ;  /* 0x00007f80ff0977ac */ /* 0x000e660008000000 */
[----:B------:R-:W-:-:S13]  /*48b0*/  FSETP.GTU.FTZ.AND P1, PT, R24, RZ, PT ;  /* 0x000000ff1800720b */ /* 0x000fda0003f3c000 */
[----:B------:R-:W-:-:S05]  /*48c0*/  VOTEU.ANY UP0, P1 ;  /* 0x0000000000ff7886 */ /* 0x000fca0000800100 */
[----:B------:R-:W3:Y:S01]  /*48d0*/  @UP0 LDCU UR8, c[0x0][0x3a8] ;  /* 0x00007500ff0807ac */ /* 0x000ee20008000800 */
[----:B------:R-:W-:-:S13]  /*48e0*/  PLOP3.LUT P1, PT, PT, PT, UP0, 0x80, 0x8 ;  /* 0x000000000008781c */ /* 0x000fda0003f2f008 */
[----:B---3--:R-:W-:-:S06]  /*48f0*/  @P1 FADD.FTZ R24, R24, UR8 ;  /* 0x0000000818181e21 */ /* 0x008fcc0008010000 */
[----:B------:R-:W3:Y:S01]  /*4900*/  @P1 MUFU.RSQ R24, R24 ;  /* 0x0000001800181308 */ /* 0x000ee20000001400 */
[----:B-1----:R-:W-:Y:S01]  /*4910*/  UISETP.NE.AND UP1, UPT, UR9, URZ, UPT ;  /* 0x000000ff0900728c */ /* 0x002fe2000bf25270 */
[----:B0-----:R-:W-:-:S05]  /*4920*/  IMAD R29, R26, UR5, R85 ;  /* 0x000000051a1d7c24 */ /* 0x001fca000f8e0255 */
[C---:B--2---:R-:W-:Y:S02]  /*4930*/  IADD3 R33, PT, PT, R29.reuse, 0x20, RZ ;  /* 0x000000201d217810 */ /* 0x044fe40007ffe0ff */
[----:B------:R-:W-:Y:S02]  /*4940*/  IADD3 R30, PT, PT, R29, 0x1f0, RZ ;  /* 0x000001f01d1e7810 */ /* 0x000fe40007ffe0ff */
[----:B---3--:R-:W-:Y:S02]  /*4950*/  @P1 R2UR UR8, R24 ;  /* 0x00000000180812ca */ /* 0x008fe400000e0000 */
[----:B------:R-:W-:Y:S02]  /*4960*/  SHF.R.S32.HI R34, RZ, 0x1f, R33 ;  /* 0x0000001fff227819 */ /* 0x000fe40000011421 */
[----:B------:R-:W-:Y:S01]  /*4970*/  SHF.R.S32.HI R31, RZ, 0x1f, R30 ;  /* 0x0000001fff1f7819 */ /* 0x000fe2000001141e */
[----:B------:R-:W-:-:S08]  /*4980*/  UMOV UR10, 0x3f800000 ;  /* 0x3f800000000a7882 */ /* 0x000fd00000000000 */
[----:B------:R-:W-:Y:S01]  /*4990*/  @UP0 UMOV UR10, UR8 ;  /* 0x00000008000a0c82 */ /* 0x000fe20008000000 */
[----:B------:R-:W-:Y:S05]  /*49a0*/  BRA.U UP1, `(.L_x_1951) ;  /* 0x0000003101687547 */ /* 0x000fea000b800000 */
[----:B------:R-:W0:Y:S01]  /*49b0*/  LDCU.64 UR8, c[0x0][0x3e8] ;  /* 0x00007d00ff0877ac */ /* 0x000e220008000a00 */
[----:B------:R-:W-:Y:S01]  /*49c0*/  SHF.R.S32.HI R24, RZ, 0x1f, R29 ;  /* 0x0000001fff187819 */ /* 0x000fe2000001141d */
[----:B------:R-:W-:Y:S01]  /*49d0*/  BSSY.RECONVERGENT B1, `(.L_x_1952) ;  /* 0x000001b000017945 */ /* 0x000fe20003800200 */
[C---:B------:R-:W-:Y:S02]  /*49e0*/  IADD3 R54, PT, PT, R29.reuse, 0x10, RZ ;  /* 0x000000101d367810 */ /* 0x040fe40007ffe0ff */
[C---:B------:R-:W-:Y:S02]  /*49f0*/  IADD3 R32, PT, PT, R29.reuse, 0x30, RZ ;  /* 0x000000301d207810 */ /* 0x040fe40007ffe0ff */
[----:B------:R-:W-:Y:S02]  /*4a00*/  SHF.R.S32.HI R55, RZ, 0x1f, R54 ;  /* 0x0000001fff377819 */ /* 0x000fe40000011436 */
[----:B0-----:R-:W-:Y:S02]  /*4a10*/  ISETP.GE.U32.AND P1, PT, R29, UR8, PT ;  /* 0x000000081d007c0c */ /* 0x001fe4000bf26070 */
[----:B------:R-:W-:-:S02]  /*4a20*/  ISETP.GE.U32.AND P2, PT, R54, UR8, PT ;  /* 0x0000000836007c0c */ /* 0x000fc4000bf46070 */
[----:B------:R-:W-:Y:S02]  /*4a30*/  ISETP.GE.AND.EX P1, PT, R24, UR9, PT, P1 ;  /* 0x0000000918007c0c */ /* 0x000fe4000bf26310 */
[----:B------:R-:W-:-:S11]  /*4a40*/  ISETP.GE.AND.EX P2, PT, R55, UR9, PT, P2 ;  /* 0x0000000937007c0c */ /* 0x000fd6000bf46320 */
[----:B------:R-:W-:Y:S05]  /*4a50*/  @P1 BRA `(.L_x_1953) ;  /* 0x0000000000481947 */ /* 0x000fea0003800000 */
[----:B------:R-:W0:Y:S01]  /*4a60*/  LDCU.64 UR16, c[0x0][0x3e0] ;  /* 0x00007c00ff1077ac */ /* 0x000e220008000a00 */
[----:B------:R-:W-:Y:S01]  /*4a70*/  MOV R25, R91 ;  /* 0x0000005b00197202 */ /* 0x000fe20000000f00 */
[----:B------:R-:W-:Y:S01]  /*4a80*/  FADD.FTZ R83, R83, -UR7 ;  /* 0x8000000753537e21 */ /* 0x000fe20008010000 */
[----:B------:R-:W-:Y:S01]  /*4a90*/  FADD.FTZ R80, R80, -UR7 ;  /* 0x8000000750507e21 */ /* 0x000fe20008010000 */
[----:B------:R-:W1:Y:S02]  /*4aa0*/  LDCU.64 UR12, c[0x0][0x380] ;  /* 0x00007000ff0c77ac */ /* 0x000e640008000a00 */
[----:B------:R-:W-:Y:S01]  /*4ab0*/  FMUL.FTZ R83, R83, UR10 ;  /* 0x0000000a53537c20 */ /* 0x000fe20008410000 */
[----:B------:R-:W-:-:S04]  /*4ac0*/  FMUL.FTZ R80, R80, UR10 ;  /* 0x0000000a50507c20 */ /* 0x000fc80008410000 */
[----:B-----5:R-:W-:Y:S01]  /*4ad0*/  FFMA.FTZ R80, R21, R80, R23 ;  /* 0x0000005015507223 */ /* 0x020fe20000010017 */
[----:B0-----:R-:W-:Y:S01]  /*4ae0*/  IMAD R26, R24, UR16, RZ ;  /* 0x00000010181a7c24 */ /* 0x001fe2000f8e02ff */
[----:B------:R-:W-:-:S03]  /*4af0*/  MOV R24, R88 ;  /* 0x0000005800187202 */ /* 0x000fc60000000f00 */
[C---:B------:R-:W-:Y:S02]  /*4b00*/  IMAD R27, R29.reuse, UR17, R26 ;  /* 0x000000111d1b7c24 */ /* 0x040fe4000f8e021a */
[----:B------:R-:W-:-:S05]  /*4b10*/  IMAD.WIDE.U32 R24, R29, UR16, R24 ;  /* 0x000000101d187c25 */ /* 0x000fca000f8e0018 */
[----:B------:R-:W-:Y:S01]  /*4b20*/  IADD3 R27, PT, PT, R25, R27, RZ ;  /* 0x0000001b191b7210 */ /* 0x000fe20007ffe0ff */
[----:B------:R-:W-:Y:S01]  /*4b30*/  FFMA.FTZ R25, R20, R83, R22 ;  /* 0x0000005314197223 */ /* 0x000fe20000010016 */
[----:B-1----:R-:W-:-:S04]  /*4b40*/  LEA R26, P1, R24, UR12, 0x1 ;  /* 0x0000000c181a7c11 */ /* 0x002fc8000f8208ff */
[----:B------:R-:W-:Y:S02]  /*4b50*/  LEA.HI.X R27, R24, UR13, R27, 0x1, P1 ;  /* 0x0000000d181b7c11 */ /* 0x000fe400088f0c1b */
[----:B------:R-:W-:-:S05]  /*4b60*/  F2FP.BF16.F32.PACK_AB R25, R80, R25 ;  /* 0x000000195019723e */ /* 0x000fca00000010ff */
[----:B------:R0:W-:Y:S02]  /*4b70*/  STG.E desc[UR14][R26.64], R25 ;  /* 0x000000191a007986 */ /* 0x0001e4000c10190e */
.L_x_1953:
[----:B------:R-:W-:Y:S05]  /*4b80*/  BSYNC.RECONVERGENT B1 ;  /* 0x0000000000017941 */ /* 0x000fea0003800200 */
.L_x_1952:
[----:B------:R-:W-:Y:S01]  /*4b90*/  BSSY.RECONVERGENT B1, `(.L_x_1954) ;  /* 0x0000015000017945 */ /* 0x000fe20003800200 */
[----:B------:R-:W-:-:S03]  /*4ba0*/  IADD3 R35, PT, PT, R29, 0x40, RZ ;  /* 0x000000401d237810 */ /* 0x000fc60007ffe0ff */
[----:B------:R-:W-:Y:S05]  /*4bb0*/  @P2 BRA `(.L_x_1955) ;  /* 0x0000000000482947 */ /* 0x000fea0003800000 */
[----:B------:R-:W1:Y:S01]  /*4bc0*/  LDCU.64 UR12, c[0x0][0x3e0] ;  /* 0x00007c00ff0c77ac */ /* 0x000e620008000a00 */
[----:B------:R-:W-:Y:S01]  /*4bd0*/  MOV R24, R88 ;  /* 0x0000005800187202 */ /* 0x000fe20000000f00 */
[----:B------:R-:W-:Y:S01]  /*4be0*/  FADD.FTZ R81, R81, -UR7 ;  /* 0x8000000751517e21 */ /* 0x000fe20008010000 */
[----:B0-----:R-:W-:Y:S01]  /*4bf0*/  MOV R25, R91 ;  /* 0x0000005b00197202 */ /* 0x001fe20000000f00 */
[----:B------:R-:W0:Y:S01]  /*4c00*/  LDCU.64 UR16, c[0x0][0x380] ;  /* 0x00007000ff1077ac */ /* 0x000e220008000a00 */
[----:B------:R-:W-:Y:S01]  /*4c10*/  FADD.FTZ R78, R78, -UR7 ;  /* 0x800000074e4e7e21 */ /* 0x000fe20008010000 */
[----:B------:R-:W-:-:S03]  /*4c20*/  FMUL.FTZ R81, R81, UR10 ;  /* 0x0000000a51517c20 */ /* 0x000fc60008410000 */
[----:B------:R-:W-:Y:S01]  /*4c30*/  FMUL.FTZ R78, R78, UR10 ;  /* 0x0000000a4e4e7c20 */ /* 0x000fe20008410000 */
[----:B-----5:R-:W-:-:S03]  /*4c40*/  FFMA.FTZ R81, R20, R81, R22 ;  /* 0x0000005114517223 */ /* 0x020fc60000010016 */
[----:B------:R-:W-:Y:S01]  /*4c50*/  FFMA.FTZ R78, R21, R78, R23 ;  /* 0x0000004e154e7223 */ /* 0x000fe20000010017 */
        /* <DEDUP_REMOVED lines=8> */
.L_x_1955:
[----:B------:R-:W-:Y:S05]  /*4ce0*/  BSYNC.RECONVERGENT B1 ;  /* 0x0000000000017941 */ /* 0x000fea0003800200 */
.L_x_1954:
[----:B------:R-:W-:Y:S01]  /*4cf0*/  ISETP.GE.U32.AND P5, PT, R33, UR8, PT ;  /* 0x0000000821007c0c */ /* 0x000fe2000bfa6070 */
[----:B------:R-:W-:Y:S01]  /*4d00*/  BSSY.RECONVERGENT B1, `(.L_x_1956) ;  /* 0x0000027000017945 */ /* 0x000fe20003800200 */
[C---:B------:R-:W-:Y:S02]  /*4d10*/  IADD3 R54, PT, PT, R29.reuse, 0x50, RZ ;  /* 0x000000501d367810 */ /* 0x040fe40007ffe0ff */
[----:B------:R-:W-:Y:S02]  /*4d20*/  ISETP.GE.AND.EX P5, PT, R34, UR9, PT, P5 ;  /* 0x0000000922007c0c */ /* 0x000fe4000bfa6350 */
[C---:B------:R-:W-:Y:S02]  /*4d30*/  IADD3 R55, PT, PT, R29.reuse, 0x60, RZ ;  /* 0x000000601d377810 */ /* 0x040fe40007ffe0ff */
[----:B------:R-:W-:Y:S02]  /*4d40*/  IADD3 R78, PT, PT, R29, 0x70, RZ ;  /* 0x000000701d4e7810 */ /* 0x000fe40007ffe0ff */
[----:B------:R-:W-:-:S02]  /*4d50*/  ISETP.GE.U32.AND P2, PT, R32, UR8, PT ;  /* 0x0000000820007c0c */ /* 0x000fc4000bf46070 */
[----:B------:R-:W-:Y:S02]  /*4d60*/  ISETP.GE.U32.AND P1, PT, R35, UR8, PT ;  /* 0x0000000823007c0c */ /* 0x000fe4000bf26070 */
[----:B------:R-:W-:Y:S02]  /*4d70*/  ISETP.GE.U32.AND P6, PT, R54, UR8, PT ;  /* 0x0000000836007c0c */ /* 0x000fe4000bfc6070 */
[----:B------:R-:W-:Y:S02]  /*4d80*/  ISETP.GE.U32.AND P3, PT, R55, UR8, PT ;  /* 0x0000000837007c0c */ /* 0x000fe4000bf66070 */
[----:B------:R-:W-:Y:S02]  /*4d90*/  ISETP.GE.U32.AND P4, PT, R78, UR8, PT ;  /* 0x000000084e007c0c */ /* 0x000fe4000bf86070 */
[----:B------:R-:W-:Y:S02]  /*4da0*/  SHF.R.S32.HI R87, RZ, 0x1f, R32 ;  /* 0x0000001fff577819 */ /* 0x000fe40000011420 */
[----:B------:R-:W-:-:S02]  /*4db0*/  SHF.R.S32.HI R80, RZ, 0x1f, R35 ;  /* 0x0000001fff507819 */ /* 0x000fc40000011423 */
[----:B------:R-:W-:Y:S02]  /*4dc0*/  SHF.R.S32.HI R81, RZ, 0x1f, R54 ;  /* 0x0000001fff517819 */ /* 0x000fe40000011436 */
[----:B------:R-:W-:Y:S02]  /*4dd0*/  SHF.R.S32.HI R83, RZ, 0x1f, R55 ;  /* 0x0000001fff537819 */ /* 0x000fe40000011437 */
[----:B------:R-:W-:Y:S02]  /*4de0*/  SHF.R.S32.HI R86, RZ, 0x1f, R78 ;  /* 0x0000001fff567819 */ /* 0x000fe4000001144e */
[----:B------:R-:W-:Y:S02]  /*4df0*/  ISETP.GE.AND.EX P2, PT, R87, UR9, PT, P2 ;  /* 0x0000000957007c0c */ /* 0x000fe4000bf46320 */
[----:B------:R-:W-:Y:S02]  /*4e00*/  ISETP.GE.AND.EX P1, PT, R80, UR9, PT, P1 ;  /* 0x0000000950007c0c */ /* 0x000fe4000bf26310 */
[----:B------:R-:W-:-:S02]  /*4e10*/  ISETP.GE.AND.EX P6, PT, R81, UR9, PT, P6 ;  /* 0x0000000951007c0c */ /* 0x000fc4000bfc6360 */
[----:B------:R-:W-:Y:S02]  /*4e20*/  ISETP.GE.AND.EX P3, PT, R83, UR9, PT, P3 ;  /* 0x0000000953007c0c */ /* 0x000fe4000bf66330 */
[----:B------:R-:W-:Y:S01]  /*4e30*/  ISETP.GE.AND.EX P4, PT, R86, UR9, PT, P4 ;  /* 0x0000000956007c0c */ /* 0x000fe2000bf86340 */
[----:B------:R-:W-:-:S12]  /*4e40*/  @P5 BRA `(.L_x_1957) ;  /* 0x0000000000485947 */ /* 0x000fd80003800000 */
[----:B------:R-:W2:Y:S01]  /*4e50*/  LDCU.64 UR12, c[0x0][0x3e0] ;  /* 0x00007c00ff0c77ac */ /* 0x000ea20008000a00 */
[----:B------:R-:W-:Y:S01]  /*4e60*/  MOV R24, R88 ;  /* 0x0000005800187202 */ /* 0x000fe20000000f00 */
[----:B------:R-:W-:Y:S01]  /*4e70*/  FADD.FTZ R79, R79, -UR7 ;  /* 0x800000074f4f7e21 */ /* 0x000fe20008010000 */
[----:B01----:R-:W-:Y:S01]  /*4e80*/  MOV R25, R91 ;  /* 0x0000005b00197202 */ /* 0x003fe20000000f00 */
[----:B------:R-:W0:Y:S01]  /*4e90*/  LDCU.64 UR16, c[0x0][0x380] ;  /* 0x00007000ff1077ac */ /* 0x000e220008000a00 */
[----:B------:R-:W-:Y:S01]  /*4ea0*/  FADD.FTZ R76, R76, -UR7 ;  /* 0x800000074c4c7e21 */ /* 0x000fe20008010000 */
[----:B------:R-:W-:-:S03]  /*4eb0*/  FMUL.FTZ R79, R79, UR10 ;  /* 0x0000000a4f4f7c20 */ /* 0x000fc60008410000 */
[----:B------:R-:W-:-:S04]  /*4ec0*/  FMUL.FTZ R76, R76, UR10 ;  /* 0x0000000a4c4c7c20 */ /* 0x000fc80008410000 */
[----:B-----5:R-:W-:Y:S01]  /*4ed0*/  FFMA.FTZ R76, R21, R76, R23 ;  /* 0x0000004c154c7223 */ /* 0x020fe20000010017 */
[----:B--2---:R-:W-:Y:S02]  /*4ee0*/  IMAD R34, R34, UR12, RZ ;  /* 0x0000000c22227c24 */ /* 0x004fe4000f8e02ff */
[----:B------:R-:W-:-:S04]  /*4ef0*/  IMAD.WIDE.U32 R24, R33, UR12, R24 ;  /* 0x0000000c21187c25 */ /* 0x000fc8000f8e0018 */
[----:B------:R-:W-:Y:S01]  /*4f00*/  IMAD R27, R33, UR13, R34 ;  /* 0x0000000d211b7c24 */ /* 0x000fe2000f8e0222 */
[----:B0-----:R-:W-:-:S04]  /*4f10*/  LEA R26, P5, R24, UR16, 0x1 ;  /* 0x00000010181a7c11 */ /* 0x001fc8000f8a08ff */
[----:B------:R-:W-:Y:S01]  /*4f20*/  IADD3 R27, PT, PT, R25, R27, RZ ;  /* 0x0000001b191b7210 */ /* 0x000fe20007ffe0ff */
[----:B------:R-:W-:-:S03]  /*4f30*/  FFMA.FTZ R25, R20, R79, R22 ;  /* 0x0000004f14197223 */ /* 0x000fc60000010016 */
[----:B------:R-:W-:Y:S02]  /*4f40*/  LEA.HI.X R27, R24, UR17, R27, 0x1, P5 ;  /* 0x00000011181b7c11 */ /* 0x000fe4000a8f0c1b */
[----:B------:R-:W-:-:S05]  /*4f50*/  F2FP.BF16.F32.PACK_AB R25, R76, R25 ;  /* 0x000000194c19723e */ /* 0x000fca00000010ff */
[----:B------:R2:W-:Y:S02]  /*4f60*/  STG.E desc[UR14][R26.64], R25 ;  /* 0x000000191a007986 */ /* 0x0005e4000c10190e */
.L_x_1957:
[----:B------:R-:W-:Y:S05]  /*4f70*/  BSYNC.RECONVERGENT B1 ;  /* 0x0000000000017941 */ /* 0x000fea0003800200 */
.L_x_1956:
[----:B------:R-:W-:Y:S01]  /*4f80*/  BSSY.RECONVERGENT B1, `(.L_x_1958) ;  /* 0x0000016000017945 */ /* 0x000fe20003800200 */
[C---:B------:R-:W-:Y:S02]  /*4f90*/  IADD3 R33, PT, PT, R29.reuse, 0x80, RZ ;  /* 0x000000801d217810 */ /* 0x040fe40007ffe0ff */
[----:B------:R-:W-:Y:S01]  /*4fa0*/  IADD3 R34, PT, PT, R29, 0x90, RZ ;  /* 0x000000901d227810 */ /* 0x000fe20007ffe0ff */
[----:B------:R-:W-:Y:S06]  /*4fb0*/  @P2 BRA `(.L_x_1959) ;  /* 0x0000000000482947 */ /* 0x000fec0003800000 */
[----:B------:R-:W3:Y:S01]  /*4fc0*/  LDCU.64 UR12, c[0x0][0x3e0] ;  /* 0x00007c00ff0c77ac */ /* 0x000ee20008000a00 */
[----:B------:R-:W-:Y:S01]  /*4fd0*/  MOV R24, R88 ;  /* 0x0000005800187202 */ /* 0x000fe20000000f00 */
[----:B------:R-:W-:Y:S01]  /*4fe0*/  FADD.FTZ R77, R77, -UR7 ;  /* 0x800000074d4d7e21 */ /* 0x000fe20008010000 */
[----:B012---:R-:W-:Y:S01]  /*4ff0*/  MOV R25, R91 ;  /* 0x0000005b00197202 */ /* 0x007fe20000000f00 */
[----:B------:R-:W0:Y:S01]  /*5000*/  LDCU.64 UR16, c[0x0][0x380] ;  /* 0x00007000ff1077ac */ /* 0x000e220008000a00 */
[----:B------:R-:W-:Y:S01]  /*5010*/  FADD.FTZ R74, R74, -UR7 ;  /* 0x800000074a4a7e21 */ /* 0x000fe20008010000 */
[----:B------:R-:W-:-:S03]  /*5020*/  FMUL.FTZ R77, R77, UR10 ;  /* 0x0000000a4d4d7c20 */ /* 0x000fc60008410000 */
[----:B------:R-:W-:Y:S01]  /*5030*/  FMUL.FTZ R74, R74, UR10 ;  /* 0x0000000a4a4a7c20 */ /* 0x000fe20008410000 */
        /* <DEDUP_REMOVED lines=10> */
.L_x_1959:
[----:B------:R-:W-:Y:S05]  /*50e0*/  BSYNC.RECONVERGENT B1 ;  /* 0x0000000000017941 */ /* 0x000fea0003800200 */
.L_x_1958:
[----:B------:R-:W-:Y:S04]  /*50f0*/  BSSY.RECONVERGENT B1, `(.L_x_1960) ;  /* 0x0000014000017945 */ /* 0x000fe80003800200 */
[----:B------:R-:W-:Y:S05]  /*5100*/  @P1 BRA `(.L_x_1961) ;  /* 0x0000000000481947 */ /* 0x000fea0003800000 */
[----:B------:R-:W4:Y:S01]  /*5110*/  LDCU.64 UR12, c[0x0][0x3e0] ;  /* 0x00007c00ff0c77ac */ /* 0x000f220008000a00 */
[----:B0123--:R-:W-:Y:S01]  /*5120*/  MOV R25, R91 ;  /* 0x0000005b00197202 */ /* 0x00ffe20000000f00 */
[----:B------:R-:W-:Y:S02]  /*5130*/  IMAD.MOV.U32 R24, RZ, RZ, R88 ;  /* 0x000000ffff187224 */ /* 0x000fe400078e0058 */
[----:B------:R-:W-:Y:S01]  /*5140*/  FADD.FTZ R75, R75, -UR7 ;  /* 0x800000074b4b7e21 */ /* 0x000fe20008010000 */
[----:B------:R-:W0:Y:S01]  /*5150*/  LDCU.64 UR16, c[0x0][0x380] ;  /* 0x00007000ff1077ac */ /* 0x000e220008000a00 */
[----:B------:R-:W-:Y:S02]  /*5160*/  FADD.FTZ R72, R72, -UR7 ;  /* 0x8000000748487e21 */ /* 0x000fe40008010000 */
[----:B------:R-:W-:Y:S02]  /*5170*/  FMUL.FTZ R75, R75, UR10 ;  /* 0x0000000a4b4b7c20 */ /* 0x000fe40008410000 */
[----:B------:R-:W-:-:S02]  /*5180*/  FMUL.FTZ R72, R72, UR10 ;  /* 0x0000000a48487c20 */ /* 0x000fc40008410000 */
[----:B-----5:R-:W-:Y:S02]  /*5190*/  FFMA.FTZ R75, R20, R75, R22 ;  /* 0x0000004b144b7223 */ /* 0x020fe40000010016 */
        /* <DEDUP_REMOVED lines=9> */
.L_x_1961:
[----:B------:R-:W-:Y:S05]  /*5230*/  BSYNC.RECONVERGENT B1 ;  /* 0x0000000000017941 */ /* 0x000fea0003800200 */
.L_x_1960:
[----:B------:R-:W-:Y:S04]  /*5240*/  BSSY.RECONVERGENT B1, `(.L_x_1962) ;  /* 0x0000014000017945 */ /* 0x000fe80003800200 */
[----:B------:R-:W-:Y:S05]  /*5250*/  @P6 BRA `(.L_x_1963) ;  /* 0x0000000000486947 */ /* 0x000fea0003800000 */
[----:B------:R-:W0:Y:S01]  /*5260*/  LDCU.64 UR12, c[0x0][0x3e0] ;  /* 0x00007c00ff0c77ac */ /* 0x000e220008000a00 */
[----:B------:R-:W-:Y:S01]  /*5270*/  MOV R24, R88 ;  /* 0x0000005800187202 */ /* 0x000fe20000000f00 */
[----:B------:R-:W-:Y:S01]  /*5280*/  FADD.FTZ R73, R73, -UR7 ;  /* 0x8000000749497e21 */ /* 0x000fe20008010000 */
[----:B01234-:R-:W-:Y:S01]  /*5290*/  MOV R25, R91 ;  /* 0x0000005b00197202 */ /* 0x01ffe20000000f00 */
[----:B------:R-:W0:Y:S01]  /*52a0*/  LDCU.64 UR16, c[0x0][0x380] ;  /* 0x00007000ff1077ac */ /* 0x000e220008000a00 */
[----:B------:R-:W-:Y:S01]  /*52b0*/  FADD.FTZ R70, R70, -UR7 ;  /* 0x8000000746467e21 */ /* 0x000fe20008010000 */
[----:B------:R-:W-:-:S03]  /*52c0*/  FMUL.FTZ R73, R73, UR10 ;  /* 0x0000000a49497c20 */ /* 0x000fc60008410000 */
[----:B------:R-:W-:Y:S01]  /*52d0*/  FMUL.FTZ R70, R70, UR10 ;  /* 0x0000000a46467c20 */ /* 0x000fe20008410000 */
        /* <DEDUP_REMOVED lines=10> */
.L_x_1963:
[----:B------:R-:W-:Y:S05]  /*5380*/  BSYNC.RECONVERGENT B1 ;  /* 0x0000000000017941 */ /* 0x000fea0003800200 */
.L_x_1962:
        /* <DEDUP_REMOVED lines=20> */
.L_x_1965:
[----:B------:R-:W-:Y:S05]  /*54d0*/  BSYNC.RECONVERGENT B1 ;  /* 0x0000000000017941 */ /* 0x000fea0003800200 */
.L_x_1964:
        /* <DEDUP_REMOVED lines=20> */
.L_x_1967:
[----:B------:R-:W-:Y:S05]  /*5620*/  BSYNC.RECONVERGENT B1 ;  /* 0x0000000000017941 */ /* 0x000fea0003800200 */
.L_x_1966:
[----:B------:R-:W-:Y:S01]  /*5630*/  ISETP.GE.U32.AND P5, PT, R33, UR8, PT ;  /* 0x0000000821007c0c */ /* 0x000fe2000bfa6070 */
[----:B------:R-:W-:Y:S01]  /*5640*/  BSSY.RECONVERGENT B1, `(.L_x_1968) ;  /* 0x000002b000017945 */ /* 0x000fe20003800200 */
[----:B01234-:R-:W-:Y:S02]  /*5650*/  SHF.R.S32.HI R26, RZ, 0x1f, R33 ;  /* 0x0000001fff1a7819 */ /* 0x01ffe40000011421 */
[C---:B------:R-:W-:Y:S02]  /*5660*/  IADD3 R71, PT, PT, R29.reuse, 0xa0, RZ ;  /* 0x000000a01d477810 */ /* 0x040fe40007ffe0ff */
[----:B------:R-:W-:Y:S02]  /*5670*/  ISETP.GE.AND.EX P5, PT, R26, UR9, PT, P5 ;  /* 0x000000091a007c0c */ /* 0x000fe4000bfa6350 */
[C---:B------:R-:W-:Y:S02]  /*5680*/  IADD3 R69, PT, PT, R29.reuse, 0xb0, RZ ;  /* 0x000000b01d457810 */ /* 0x040fe40007ffe0ff */
[----:B------:R-:W-:-:S02]  /*5690*/  IADD3 R32, PT, PT, R29, 0xc0, RZ ;  /* 0x000000c01d207810 */ /* 0x000fc40007ffe0ff */
[----:B------:R-:W-:Y:S02]  /*56a0*/  IADD3 R35, PT, PT, R29, 0xd0, RZ ;  /* 0x000000d01d237810 */ /* 0x000fe40007ffe0ff */
        /* <DEDUP_REMOVED lines=10> */
[----:B------:R-:W-:-:S02]  /*5750*/  ISETP.GE.AND.EX P2, PT, R73, UR9, PT, P2 ;  /* 0x0000000949007c0c */ /* 0x000fc4000bf46320 */
[----:B------:R-:W-:Y:S02]  /*5760*/  ISETP.GE.AND.EX P1, PT, R72, UR9, PT, P1 ;  /* 0x0000000948007c0c */ /* 0x000fe4000bf26310 */
[----:B------:R-:W-:Y:S02]  /*5770*/  ISETP.GE.AND.EX P6, PT, R70, UR9, PT, P6 ;  /* 0x0000000946007c0c */ /* 0x000fe4000bfc6360 */
[----:B------:R-:W-:Y:S02]  /*5780*/  ISETP.GE.AND.EX P3, PT, R54, UR9, PT, P3 ;  /* 0x0000000936007c0c */ /* 0x000fe4000bf66330 */
[----:B------:R-:W-:Y:S02]  /*5790*/  ISETP.GE.AND.EX P4, PT, R55, UR9, PT, P4 ;  /* 0x0000000937007c0c */ /* 0x000fe4000bf86340 */
[C---:B------:R-:W-:Y:S02]  /*57a0*/  IADD3 R66, PT, PT, R29.reuse, 0xe0, RZ ;  /* 0x000000e01d427810 */ /* 0x040fe40007ffe0ff */
[----:B------:R-:W-:Y:S01]  /*57b0*/  IADD3 R68, PT, PT, R29, 0xf0, RZ ;  /* 0x000000f01d447810 */ /* 0x000fe20007ffe0ff */
[----:B------:R-:W-:Y:S08]  /*57c0*/  @P5 BRA `(.L_x_1969) ;  /* 0x0000000000485947 */ /* 0x000ff00003800000 */
[----:B------:R-:W0:Y:S01]  /*57d0*/  LDCU.64 UR12, c[0x0][0x3e0] ;  /* 0x00007c00ff0c77ac */ /* 0x000e220008000a00 */
[----:B------:R-:W-:Y:S01]  /*57e0*/  MOV R24, R88 ;  /* 0x0000005800187202 */ /* 0x000fe20000000f00 */
[----:B------:R-:W-:Y:S01]  /*57f0*/  FADD.FTZ R67, R67, -UR7 ;  /* 0x8000000743437e21 */ /* 0x000fe20008010000 */
[----:B------:R-:W-:Y:S01]  /*5800*/  MOV R25, R91 ;  /* 0x0000005b00197202 */ /* 0x000fe20000000f00 */
[----:B------:R-:W1:Y:S01]  /*5810*/  LDCU.64 UR16, c[0x0][0x380] ;  /* 0x00007000ff1077ac */ /* 0x000e620008000a00 */
[----:B------:R-:W-:Y:S01]  /*5820*/  FADD.FTZ R64, R64, -UR7 ;  /* 0x8000000740407e21 */ /* 0x000fe20008010000 */
[----:B------:R-:W-:-:S03]  /*5830*/  FMUL.FTZ R67, R67, UR10 ;  /* 0x0000000a43437c20 */ /* 0x000fc60008410000 */
[----:B------:R-:W-:Y:S01]  /*5840*/  FMUL.FTZ R64, R64, UR10 ;  /* 0x0000000a40407c20 */ /* 0x000fe20008410000 */
[----:B-----5:R-:W-:-:S03]  /*5850*/  FFMA.FTZ R67, R20, R67, R22 ;  /* 0x0000004314437223 */ /* 0x020fc60000010016 */
[----:B------:R-:W-:Y:S01]  /*5860*/  FFMA.FTZ R64, R21, R64, R23 ;  /* 0x0000004015407223 */ /* 0x000fe20000010017 */
        /* <DEDUP_REMOVED lines=8> */
.L_x_1969:
[----:B------:R-:W-:Y:S05]  /*58f0*/  BSYNC.RECONVERGENT B1 ;  /* 0x0000000000017941 */ /* 0x000fea0003800200 */
.L_x_1968:
[----:B------:R-:W-:Y:S04]  /*5900*/  BSSY.RECONVERGENT B1, `(.L_x_1970) ;  /* 0x0000014000017945 */ /* 0x000fe80003800200 */
        /* <DEDUP_REMOVED lines=19> */
.L_x_1971:
[----:B------:R-:W-:Y:S05]  /*5a40*/  BSYNC.RECONVERGENT B1 ;  /* 0x0000000000017941 */ /* 0x000fea0003800200 */
.L_x_1970:
[----:B------:R-:W-:Y:S04]  /*5a50*/  BSSY.RECONVERGENT B1, `(.L_x_1972) ;  /* 0x0000014000017945 */ /* 0x000fe80003800200 */
[----:B------:R-:W-:Y:S05]  /*5a60*/  @P1 BRA `(.L_x_1973) ;  /* 0x0000000000481947 */ /* 0x000fea0003800000 */
[----:B------:R-:W2:Y:S01]  /*5a70*/  LDCU.64 UR12, c[0x0][0x3e0] ;  /* 0x00007c00ff0c77ac */ /* 0x000ea20008000a00 */
[----:B------:R-:W-:Y:S01]  /*5a80*/  MOV R24, R88 ;  /* 0x0000005800187202 */ /* 0x000fe20000000f00 */
[----:B------:R-:W-:Y:S01]  /*5a90*/  FADD.FTZ R63, R63, -UR7 ;  /* 0x800000073f3f7e21 */ /* 0x000fe20008010000 */
[----:B01----:R-:W-:Y:S01]  /*5aa0*/  MOV R25, R91 ;  /* 0x0000005b00197202 */ /* 0x003fe20000000f00 */
[----:B------:R-:W0:Y:S01]  /*5ab0*/  LDCU.64 UR16, c[0x0][0x380] ;  /* 0x00007000ff1077ac */ /* 0x000e220008000a00 */
[----:B------:R-:W-:Y:S01]  /*5ac0*/  FADD.FTZ R60, R60, -UR7 ;  /* 0x800000073c3c7e21 */ /* 0x000fe20008010000 */
[----:B------:R-:W-:-:S03]  /*5ad0*/  FMUL.FTZ R63, R63, UR10 ;  /* 0x0000000a3f3f7c20 */ /* 0x000fc60008410000 */
[----:B------:R-:W-:Y:S01]  /*5ae0*/  FMUL.FTZ R60, R60, UR10 ;  /* 0x0000000a3c3c7c20 */ /* 0x000fe20008410000 */
[----:B-----5:R-:W-:-:S03]  /*5af0*/  FFMA.FTZ R63, R20, R63, R22 ;  /* 0x0000003f143f7223 */ /* 0x020fc60000010016 */
[----:B------:R-:W-:Y:S01]  /*5b00*/  FFMA.FTZ R60, R21, R60, R23 ;  /* 0x0000003c153c7223 */ /* 0x000fe20000010017 */
[----:B--2---:R-:W-:Y:S02]  /*5b10*/  IMAD R72, R72, UR12, RZ ;  /* 0x0000000c48487c24 */ /* 0x004fe4000f8e02ff */
[----:B------:R-:W-:-:S04]  /*5b20*/  IMAD.WIDE.U32 R24, R71, UR12, R24 ;  /* 0x0000000c47187c25 */ /* 0x000fc8000f8e0018 */
[----:B------:R-:W-:Y:S01]  /*5b30*/  IMAD R71, R71, UR13, R72 ;  /* 0x0000000d47477c24 */ /* 0x000fe2000f8e0248 */
[----:B0-----:R-:W-:-:S04]  /*5b40*/  LEA R26, P1, R24, UR16, 0x1 ;  /* 0x00000010181a7c11 */ /* 0x001fc8000f8208ff */
[----:B------:R-:W-:Y:S02]  /*5b50*/  IADD3 R71, PT, PT, R25, R71, RZ ;  /* 0x0000004719477210 */ /* 0x000fe40007ffe0ff */
[----:B------:R-:W-:Y:S02]  /*5b60*/  F2FP.BF16.F32.PACK_AB R25, R60, R63 ;  /* 0x0000003f3c19723e */ /* 0x000fe400000010ff */
[----:B------:R-:W-:-:S05]  /*5b70*/  LEA.HI.X R27, R24, UR17, R71, 0x1, P1 ;  /* 0x00000011181b7c11 */ /* 0x000fca00088f0c47 */
[----:B------:R2:W-:Y:S02]  /*5b80*/  STG.E desc[UR14][R26.64], R25 ;  /* 0x000000191a007986 */ /* 0x0005e4000c10190e */
.L_x_1973:
[----:B------:R-:W-:Y:S05]  /*5b90*/  BSYNC.RECONVERGENT B1 ;  /* 0x0000000000017941 */ /* 0x000fea0003800200 */
.L_x_1972:
[----:B------:R-:W-:Y:S04]  /*5ba0*/  BSSY.RECONVERGENT B1, `(.L_x_1974) ;  /* 0x0000014000017945 */ /* 0x000fe80003800200 */
[----:B------:R-:W-:Y:S05]  /*5bb0*/  @P6 BRA `(.L_x_1975) ;  /* 0x0000000000486947 */ /* 0x000fea0003800000 */
        /* <DEDUP_REMOVED lines=18> */
.L_x_1975:
[----:B------:R-:W-:Y:S05]  /*5ce0*/  BSYNC.RECONVERGENT B1 ;  /* 0x0000000000017941 */ /* 0x000fea0003800200 */
.L_x_1974:
[----:B------:R-:W-:Y:S04]  /*5cf0*/  BSSY.RECONVERGENT B1, `(.L_x_1976) ;  /* 0x0000014000017945 */ /* 0x000fe80003800200 */
[----:B------:R-:W-:Y:S05]  /*5d00*/  @P3 BRA `(.L_x_1977) ;  /* 0x0000000000483947 */ /* 0x000fea0003800000 */
[----:B------:R-:W4:Y:S01]  /*5d10*/  LDCU.64 UR12, c[0x0][0x3e0] ;  /* 0x00007c00ff0c77ac */ /* 0x000f220008000a00 */
[----:B------:R-:W-:Y:S01]  /*5d20*/  FADD.FTZ R0, R3, -UR7 ;  /* 0x8000000703007e21 */ /* 0x000fe20008010000 */
[----:B------:R-:W-:Y:S01]  /*5d30*/  FADD.FTZ R24, R2, -UR7 ;  /* 0x8000000702187e21 */ /* 0x000fe20008010000 */
[----:B------:R-:W-:Y:S01]  /*5d40*/  MOV R2, R88 ;  /* 0x0000005800027202 */ /* 0x000fe20000000f00 */
[----:B------:R-:W4:Y:S01]  /*5d50*/  LDCU.64 UR16, c[0x0][0x380] ;  /* 0x00007000ff1077ac */ /* 0x000f220008000a00 */
[----:B------:R-:W-:Y:S01]  /*5d60*/  MOV R3, R91 ;  /* 0x0000005b00037202 */ /* 0x000fe20000000f00 */
[----:B0123--:R-:W-:Y:S01]  /*5d70*/  FMUL.FTZ R25, R0, UR10 ;  /* 0x0000000a00197c20 */ /* 0x00ffe20008410000 */
[----:B------:R-:W-:-:S03]  /*5d80*/  FMUL.FTZ R24, R24, UR10 ;  /* 0x0000000a18187c20 */ /* 0x000fc60008410000 */
[----:B-----5:R-:W-:Y:S01]  /*5d90*/  FFMA.FTZ R0, R20, R25, R22 ;  /* 0x0000001914007223 */ /* 0x020fe20000010016 */
[----:B----4-:R-:W-:Y:S02]  /*5da0*/  IMAD R27, R54, UR12, RZ ;  /* 0x0000000c361b7c24 */ /* 0x010fe4000f8e02ff */
[----:B------:R-:W-:-:S04]  /*5db0*/  IMAD.WIDE.U32 R2, R32, UR12, R2 ;  /* 0x0000000c20027c25 */ /* 0x000fc8000f8e0002 */
[----:B------:R-:W-:Y:S02]  /*5dc0*/  IMAD R33, R32, UR13, R27 ;  /* 0x0000000d20217c24 */ /* 0x000fe4000f8e021b */
[----:B------:R-:W-:Y:S01]  /*5dd0*/  FFMA.FTZ R27, R21, R24, R23 ;  /* 0x00000018151b7223 */ /* 0x000fe20000010017 */
[C---:B------:R-:W-:Y:S02]  /*5de0*/  LEA R24, P1, R2.reuse, UR16, 0x1 ;  /* 0x0000001002187c11 */ /* 0x040fe4000f8208ff */
[----:B------:R-:W-:Y:S02]  /*5df0*/  IADD3 R33, PT, PT, R3, R33, RZ ;  /* 0x0000002103217210 */ /* 0x000fe40007ffe0ff */
[----:B------:R-:W-:Y:S02]  /*5e00*/  F2FP.BF16.F32.PACK_AB R3, R27, R0 ;  /* 0x000000001b03723e */ /* 0x000fe400000010ff */
[----:B------:R-:W-:-:S05]  /*5e10*/  LEA.HI.X R25, R2, UR17, R33, 0x1, P1 ;  /* 0x0000001102197c11 */ /* 0x000fca00088f0c21 */
[----:B------:R4:W-:Y:S02]  /*5e20*/  STG.E desc[UR14][R24.64], R3 ;  /* 0x0000000318007986 */ /* 0x0009e4000c10190e */
.L_x_1977:
[----:B------:R-:W-:Y:S05]  /*5e30*/  BSYNC.RECONVERGENT B1 ;  /* 0x0000000000017941 */ /* 0x000fea0003800200 */
.L_x_1976:
[----:B------:R-:W-:Y:S04]  /*5e40*/  BSSY.RECONVERGENT B1, `(.L_x_1978) ;  /* 0x0000014000017945 */ /* 0x000fe80003800200 */
[----:B------:R-:W-:Y:S05]  /*5e50*/  @P4 BRA `(.L_x_1979) ;  /* 0x0000000000484947 */ /* 0x000fea0003800000 */
[----:B------:R-:W0:Y:S01]  /*5e60*/  LDCU.64 UR12, c[0x0][0x3e0] ;  /* 0x00007c00ff0c77ac */ /* 0x000e220008000a00 */
[----:B------:R-:W-:Y:S01]  /*5e70*/  MOV R2, R88 ;  /* 0x0000005800027202 */ /* 0x000fe20000000f00 */
[----:B------:R-:W-:Y:S01]  /*5e80*/  FADD.FTZ R5, R5, -UR7 ;  /* 0x8000000705057e21 */ /* 0x000fe20008010000 */
[----:B----4-:R-:W-:Y:S01]  /*5e90*/  MOV R3, R91 ;  /* 0x0000005b00037202 */ /* 0x010fe20000000f00 */
[----:B------:R-:W4:Y:S01]  /*5ea0*/  LDCU.64 UR16, c[0x0][0x380] ;  /* 0x00007000ff1077ac */ /* 0x000f220008000a00 */
[----:B------:R-:W-:Y:S01]  /*5eb0*/  FADD.FTZ R4, R4, -UR7 ;  /* 0x8000000704047e21 */ /* 0x000fe20008010000 */
[----:B------:R-:W-:-:S03]  /*5ec0*/  FMUL.FTZ R5, R5, UR10 ;  /* 0x0000000a05057c20 */ /* 0x000fc60008410000 */
[----:B------:R-:W-:-:S04]  /*5ed0*/  FMUL.FTZ R4, R4, UR10 ;  /* 0x0000000a04047c20 */ /* 0x000fc80008410000 */
[----:B0123-5:R-:W-:Y:S01]  /*5ee0*/  FFMA.FTZ R25, R21, R4, R23 ;  /* 0x0000000415197223 */ /* 0x02ffe20000010017 */
[----:B------:R-:W-:Y:S02]  /*5ef0*/  IMAD R0, R55, UR12, RZ ;  /* 0x0000000c37007c24 */ /* 0x000fe4000f8e02ff */
[----:B------:R-:W-:-:S04]  /*5f00*/  IMAD.WIDE.U32 R2, R35, UR12, R2 ;  /* 0x0000000c23027c25 */ /* 0x000fc8000f8e0002 */
[----:B------:R-:W-:Y:S02]  /*5f10*/  IMAD R35, R35, UR13, R0 ;  /* 0x0000000d23237c24 */ /* 0x000fe4000f8e0200 */
[----:B------:R-:W-:Y:S01]  /*5f20*/  FFMA.FTZ R0, R20, R5, R22 ;  /* 0x0000000514007223 */ /* 0x000fe20000010016 */
[C---:B----4-:R-:W-:Y:S02]  /*5f30*/  LEA R4, P1, R2.reuse, UR16, 0x1 ;  /* 0x0000001002047c11 */ /* 0x050fe4000f8208ff */
[----:B------:R-:W-:Y:S02]  /*5f40*/  IADD3 R35, PT, PT, R3, R35, RZ ;  /* 0x0000002303237210 */ /* 0x000fe40007ffe0ff */
[----:B------:R-:W-:Y:S02]  /*5f50*/  F2FP.BF16.F32.PACK_AB R3, R25, R0 ;  /* 0x000000001903723e */ /* 0x000fe400000010ff */
[----:B------:R-:W-:-:S05]  /*5f60*/  LEA.HI.X R5, R2, UR17, R35, 0x1, P1 ;  /* 0x0000001102057c11 */ /* 0x000fca00088f0c23 */
[----:B------:R0:W-:Y:S02]  /*5f70*/  STG.E desc[UR14][R4.64], R3 ;  /* 0x0000000304007986 */ /* 0x0001e4000c10190e */
.L_x_1979:
[----:B------:R-:W-:Y:S05]  /*5f80*/  BSYNC.RECONVERGENT B1 ;  /* 0x0000000000017941 */ /* 0x000fea0003800200 */
.L_x_1978:
[----:B------:R-:W-:Y:S01]  /*5f90*/  ISETP.GE.U32.AND P5, PT, R66, UR8, PT ;  /* 0x0000000842007c0c */ /* 0x000fe2000bfa6070 */
[----:B------:R-:W-:Y:S01]  /*5fa0*/  BSSY.RECONVERGENT B1, `(.L_x_1980) ;  /* 0x000002b000017945 */ /* 0x000fe20003800200 */
[----:B0-----:R-:W-:Y:S02]  /*5fb0*/  SHF.R.S32.HI R4, RZ, 0x1f, R66 ;  /* 0x0000001fff047819 */ /* 0x001fe40000011442 */
[C---:B------:R-:W-:Y:S02]  /*5fc0*/  IADD3 R35, PT, PT, R29.reuse, 0x100, RZ ;  /* 0x000001001d237810 */ /* 0x040fe40007ffe0ff */
[----:B------:R-:W-:Y:S02]  /*5fd0*/  ISETP.GE.AND.EX P5, PT, R4, UR9, PT, P5 ;  /* 0x0000000904007c0c */ /* 0x000fe4000bfa6350 */
[C---:B------:R-:W-:Y:S02]  /*5fe0*/  IADD3 R33, PT, PT, R29.reuse, 0x110, RZ ;  /* 0x000001101d217810 */ /* 0x040fe40007ffe0ff */
[----:B-123--:R-:W-:-:S02]  /*5ff0*/  IADD3 R27, PT, PT, R29, 0x120, RZ ;  /* 0x000001201d1b7810 */ /* 0x00efc40007ffe0ff */
[----:B----4-:R-:W-:Y:S02]  /*6000*/  IADD3 R25, PT, PT, R29, 0x130, RZ ;  /* 0x000001301d197810 */ /* 0x010fe40007ffe0ff */
        /* <DEDUP_REMOVED lines=24> */
[----:B------:R-:W-:-:S04]  /*6190*/  FMUL.FTZ R5, R6, UR10 ;  /* 0x0000000a06057c20 */ /* 0x000fc80008410000 */
[----:B-----5:R-:W-:Y:S01]  /*61a0*/  FFMA.FTZ R6, R20, R5, R22 ;  /* 0x0000000514067223 */ /* 0x020fe20000010016 */
[----:B0-----:R-:W-:Y:S02]  /*61b0*/  IMAD R55, R4, UR12, RZ ;  /* 0x0000000c04377c24 */ /* 0x001fe4000f8e02ff */
[----:B------:R-:W-:Y:S01]  /*61c0*/  FMUL.FTZ R4, R7, UR10 ;  /* 0x0000000a07047c20 */ /* 0x000fe20008410000 */
[----:B------:R-:W-:-:S04]  /*61d0*/  IMAD.WIDE.U32 R2, R66, UR12, R2 ;  /* 0x0000000c42027c25 */ /* 0x000fc8000f8e0002 */
[----:B------:R-:W-:Y:S01]  /*61e0*/  FFMA.FTZ R7, R21, R4, R23 ;  /* 0x0000000415077223 */ /* 0x000fe20000010017 */
[----:B------:R-:W-:Y:S01]  /*61f0*/  IMAD R55, R66, UR13, R55 ;  /* 0x0000000d42377c24 */ /* 0x000fe2000f8e0237 */
[----:B-1----:R-:W-:-:S04]  /*6200*/  LEA R4, P5, R2, UR16, 0x1 ;  /* 0x0000001002047c11 */ /* 0x002fc8000f8a08ff */
[----:B------:R-:W-:Y:S02]  /*6210*/  IADD3 R55, PT, PT, R3, R55, RZ ;  /* 0x0000003703377210 */ /* 0x000fe40007ffe0ff */
[----:B------:R-:W-:Y:S02]  /*6220*/  F2FP.BF16.F32.PACK_AB R3, R7, R6 ;  /* 0x000000060703723e */ /* 0x000fe400000010ff */
[----:B------:R-:W-:-:S05]  /*6230*/  LEA.HI.X R5, R2, UR17, R55, 0x1, P5 ;  /* 0x0000001102057c11 */ /* 0x000fca000a8f0c37 */
[----:B------:R0:W-:Y:S02]  /*6240*/  STG.E desc[UR14][R4.64], R3 ;  /* 0x0000000304007986 */ /* 0x0001e4000c10190e */
.L_x_1981:
[----:B------:R-:W-:Y:S05]  /*6250*/  BSYNC.RECONVERGENT B1 ;  /* 0x0000000000017941 */ /* 0x000fea0003800200 */
.L_x_1980:
        /* <DEDUP_REMOVED lines=20> */
.L_x_1983:
[----:B------:R-:W-:Y:S05]  /*63a0*/  BSYNC.RECONVERGENT B1 ;  /* 0x0000000000017941 */ /* 0x000fea0003800200 */
.L_x_1982:
        /* <DEDUP_REMOVED lines=20> */
.L_x_1985:
[----:B------:R-:W-:Y:S05]  /*64f0*/  BSYNC.RECONVERGENT B1 ;  /* 0x0000000000017941 */ /* 0x000fea0003800200 */
.L_x_1984:
        /* <DEDUP_REMOVED lines=20> */
.L_x_1987:
[----:B------:R-:W-:Y:S05]  /*6640*/  BSYNC.RECONVERGENT B1 ;  /* 0x0000000000017941 */ /* 0x000fea0003800200 */
.L_x_1986:
[----:B------:R-:W-:Y:S04]  /*6650*/  BSSY.RECONVERGENT B1, `(.L_x_1988) ;  /* 0x0000014000017945 */ /* 0x000fe80003800200 */
[----:B------:R-:W-:Y:S05]  /*6660*/  @P3 BRA `(.L_x_1989) ;  /* 0x0000000000483947 */ /* 0x000fea0003800000 */
[----:B------:R-:W4:Y:S01]  /*6670*/  LDCU.64 UR12, c[0x0][0x3e0] ;  /* 0x00007c00ff0c77ac */ /* 0x000f220008000a00 */
[----:B------:R-:W-:Y:S01]  /*6680*/  MOV R2, R88 ;  /* 0x0000005800027202 */ /* 0x000fe20000000f00 */
[----:B------:R-:W-:Y:S01]  /*6690*/  FADD.FTZ R14, R14, -UR7 ;  /* 0x800000070e0e7e21 */ /* 0x000fe20008010000 */
[----:B0123--:R-:W-:Y:S01]  /*66a0*/  MOV R3, R91 ;  /* 0x0000005b00037202 */ /* 0x00ffe20000000f00 */
[----:B------:R-:W0:Y:S01]  /*66b0*/  LDCU.64 UR16, c[0x0][0x380] ;  /* 0x00007000ff1077ac */ /* 0x000e220008000a00 */
[----:B------:R-:W-:Y:S01]  /*66c0*/  FADD.FTZ R15, R15, -UR7 ;  /* 0x800000070f0f7e21 */ /* 0x000fe20008010000 */
[----:B------:R-:W-:-:S03]  /*66d0*/  FMUL.FTZ R5, R14, UR10 ;  /* 0x0000000a0e057c20 */ /* 0x000fc60008410000 */
[----:B------:R-:W-:Y:S01]  /*66e0*/  FMUL.FTZ R4, R15, UR10 ;  /* 0x0000000a0f047c20 */ /* 0x000fe20008410000 */
        /* <DEDUP_REMOVED lines=10> */
.L_x_1989:
[----:B------:R-:W-:Y:S05]  /*6790*/  BSYNC.RECONVERGENT B1 ;  /* 0x0000000000017941 */ /* 0x000fea0003800200 */
.L_x_1988:
[----:B------:R-:W-:Y:S04]  /*67a0*/  BSSY.RECONVERGENT B1, `(.L_x_1990) ;  /* 0x0000014000017945 */ /* 0x000fe80003800200 */
[----:B------:R-:W-:Y:S05]  /*67b0*/  @P4 BRA `(.L_x_1991) ;  /* 0x0000000000484947 */ /* 0x000fea0003800000 */
[----:B------:R-:W0:Y:S02]  /*67c0*/  LDCU.64 UR12, c[0x0][0x3e0] ;  /* 0x00007c00ff0c77ac */ /* 0x000e240008000a00 */
[----:B01234-:R-:W-:Y:S01]  /*67d0*/  MOV R3, R91 ;  /* 0x0000005b00037202 */ /* 0x01ffe20000000f00 */
        /* <DEDUP_REMOVED lines=16> */
.L_x_1991:
[----:B------:R-:W-:Y:S05]  /*68e0*/  BSYNC.RECONVERGENT B1 ;  /* 0x0000000000017941 */ /* 0x000fea0003800200 */
.L_x_1990:
[----:B------:R-:W-:Y:S01]  /*68f0*/  ISETP.GE.U32.AND P5, PT, R24, UR8, PT ;  /* 0x0000000818007c0c */ /* 0x000fe2000bfa6070 */
[----:B------:R-:W-:Y:S01]  /*6900*/  BSSY.RECONVERGENT B1, `(.L_x_1992) ;  /* 0x000002b000017945 */ /* 0x000fe20003800200 */
[----:B------:R-:W-:Y:S02]  /*6910*/  SHF.R.S32.HI R10, RZ, 0x1f, R24 ;  /* 0x0000001fff0a7819 */ /* 0x000fe40000011418 */
        /* <DEDUP_REMOVED lines=20> */
[C---:B01234-:R-:W-:Y:S02]  /*6a60*/  IADD3 R3, PT, PT, R29.reuse, 0x1a0, RZ ;  /* 0x000001a01d037810 */ /* 0x05ffe40007ffe0ff */
        /* <DEDUP_REMOVED lines=8> */
[----:B------:R-:W-:Y:S01]  /*6af0*/  FMUL.FTZ R11, R18, UR10 ;  /* 0x0000000a120b7c20 */ /* 0x000fe20008410000 */
[----:B0-----:R-:W-:Y:S02]  /*6b00*/  IMAD R15, R10, UR12, RZ ;  /* 0x0000000c0a0f7c24 */ /* 0x001fe4000f8e02ff */
[----:B------:R-:W-:Y:S01]  /*6b10*/  FMUL.FTZ R10, R19, UR10 ;  /* 0x0000000a130a7c20 */ /* 0x000fe20008410000 */
[----:B------:R-:W-:-:S04]  /*6b20*/  IMAD.WIDE.U32 R4, R24, UR12, R4 ;  /* 0x0000000c18047c25 */ /* 0x000fc8000f8e0004 */
[----:B-----5:R-:W-:Y:S01]  /*6b30*/  FFMA.FTZ R16, R21, R10, R23 ;  /* 0x0000000a15107223 */ /* 0x020fe20000010017 */
[----:B------:R-:W-:Y:S02]  /*6b40*/  IMAD R17, R24, UR13, R15 ;  /* 0x0000000d18117c24 */ /* 0x000fe4000f8e020f */
[----:B------:R-:W-:Y:S01]  /*6b50*/  FFMA.FTZ R15, R20, R11, R22 ;  /* 0x0000000b140f7223 */ /* 0x000fe20000010016 */
[----:B-1----:R-:W-:Y:S02]  /*6b60*/  LEA R10, P5, R4, UR16, 0x1 ;  /* 0x00000010040a7c11 */ /* 0x002fe4000f8a08ff */
[----:B------:R-:W-:Y:S02]  /*6b70*/  IADD3 R17, PT, PT, R5, R17, RZ ;  /* 0x0000001105117210 */ /* 0x000fe40007ffe0ff */
[----:B------:R-:W-:Y:S02]  /*6b80*/  F2FP.BF16.F32.PACK_AB R5, R16, R15 ;  /* 0x0000000f1005723e */ /* 0x000fe400000010ff */
[----:B------:R-:W-:-:S05]  /*6b90*/  LEA.HI.X R11, R4, UR17, R17, 0x1, P5 ;  /* 0x00000011040b7c11 */ /* 0x000fca000a8f0c11 */
[----:B------:R0:W-:Y:S02]  /*6ba0*/  STG.E desc[UR14][R10.64], R5 ;  /* 0x000000050a007986 */ /* 0x0001e4000c10190e */
.L_x_1993:
[----:B------:R-:W-:Y:S05]  /*6bb0*/  BSYNC.RECONVERGENT B1 ;  /* 0x0000000000017941 */ /* 0x000fea0003800200 */
.L_x_1992:
        /* <DEDUP_REMOVED lines=9> */
[----:B------:R-:W-:-:S04]  /*6c50*/  FMUL.FTZ R10, R37, UR10 ;  /* 0x0000000a250a7c20 */ /* 0x000fc80008410000 */
[----:B-----5:R-:W-:Y:S01]  /*6c60*/  FFMA.FTZ R15, R21, R10, R23 ;  /* 0x0000000a150f7223 */ /* 0x020fe20000010017 */
[----:B-1----:R-:W-:Y:S02]  /*6c70*/  IMAD R25, R25, UR12, RZ ;  /* 0x0000000c19197c24 */ /* 0x002fe4000f8e02ff */
        /* <DEDUP_REMOVED lines=8> */
.L_x_1995:
[----:B------:R-:W-:Y:S05]  /*6d00*/  BSYNC.RECONVERGENT B1 ;  /* 0x0000000000017941 */ /* 0x000fea0003800200 */
.L_x_1994:
        /* <DEDUP_REMOVED lines=20> */
.L_x_1997:
[----:B------:R-:W-:Y:S05]  /*6e50*/  BSYNC.RECONVERGENT B1 ;  /* 0x0000000000017941 */ /* 0x000fea0003800200 */
.L_x_1996:
        /* <DEDUP_REMOVED lines=20> */
.L_x_1999:
[----:B------:R-:W-:Y:S05]  /*6fa0*/  BSYNC.RECONVERGENT B1 ;  /* 0x0000000000017941 */ /* 0x000fea0003800200 */
.L_x_1998:
[----:B------:R-:W-:Y:S04]  /*6fb0*/  BSSY.RECONVERGENT B1, `(.L_x_2000) ;  /* 0x0000014000017945 */ /* 0x000fe80003800200 */
[----:B------:R-:W-:Y:S05]  /*6fc0*/  @P3 BRA `(.L_x_2001) ;  /* 0x0000000000483947 */ /* 0x000fea0003800000 */
[----:B------:R-:W4:Y:S01]  /*6fd0*/  LDCU.64 UR12, c[0x0][0x3e0] ;  /* 0x00007c00ff0c77ac */ /* 0x000f220008000a00 */
[----:B---3--:R-:W-:Y:S01]  /*6fe0*/  MOV R4, R88 ;  /* 0x0000005800047202 */ /* 0x008fe20000000f00 */
[----:B------:R-:W-:Y:S01]  /*6ff0*/  FADD.FTZ R42, R42, -UR7 ;  /* 0x800000072a2a7e21 */ /* 0x000fe20008010000 */
[----:B012---:R-:W-:Y:S01]  /*7000*/  MOV R5, R91 ;  /* 0x0000005b00057202 */ /* 0x007fe20000000f00 */
[----:B------:R-:W0:Y:S01]  /*7010*/  LDCU.64 UR16, c[0x0][0x380] ;  /* 0x00007000ff1077ac */ /* 0x000e220008000a00 */
[----:B------:R-:W-:-:S04]  /*7020*/  FADD.FTZ R43, R43, -UR7 ;  /* 0x800000072b2b7e21 */ /* 0x000fc80008010000 */
[----:B------:R-:W-:-:S04]  /*7030*/  FMUL.FTZ R0, R43, UR10 ;  /* 0x0000000a2b007c20 */ /* 0x000fc80008410000 */
[----:B-----5:R-:W-:Y:S01]  /*7040*/  FFMA.FTZ R0, R21, R0, R23 ;  /* 0x0000000015007223 */ /* 0x020fe20000010017 */
[----:B----4-:R-:W-:Y:S02]  /*7050*/  IMAD R13, R9, UR12, RZ ;  /* 0x0000000c090d7c24 */ /* 0x010fe4000f8e02ff */
[----:B------:R-:W-:Y:S01]  /*7060*/  FMUL.FTZ R9, R42, UR10 ;  /* 0x0000000a2a097c20 */ /* 0x000fe20008410000 */
[----:B------:R-:W-:-:S04]  /*7070*/  IMAD.WIDE.U32 R10, R8, UR12, R4 ;  /* 0x0000000c080a7c25 */ /* 0x000fc8000f8e0004 */
[----:B------:R-:W-:Y:S01]  /*7080*/  FFMA.FTZ R9, R20, R9, R22 ;  /* 0x0000000914097223 */ /* 0x000fe20000010016 */
[----:B------:R-:W-:Y:S01]  /*7090*/  IMAD R13, R8, UR13, R13 ;  /* 0x0000000d080d7c24 */ /* 0x000fe2000f8e020d */
[----:B0-----:R-:W-:-:S03]  /*70a0*/  LEA R4, P1, R10, UR16, 0x1 ;  /* 0x000000100a047c11 */ /* 0x001fc6000f8208ff */
[----:B------:R-:W-:Y:S02]  /*70b0*/  F2FP.BF16.F32.PACK_AB R9, R0, R9 ;  /* 0x000000090009723e */ /* 0x000fe400000010ff */
[----:B------:R-:W-:-:S04]  /*70c0*/  IADD3 R13, PT, PT, R11, R13, RZ ;  /* 0x0000000d0b0d7210 */ /* 0x000fc80007ffe0ff */
[----:B------:R-:W-:-:S05]  /*70d0*/  LEA.HI.X R5, R10, UR17, R13, 0x1, P1 ;  /* 0x000000110a057c11 */ /* 0x000fca00088f0c0d */
[----:B------:R4:W-:Y:S02]  /*70e0*/  STG.E desc[UR14][R4.64], R9 ;  /* 0x0000000904007986 */ /* 0x0009e4000c10190e */
.L_x_2001:
[----:B------:R-:W-:Y:S05]  /*70f0*/  BSYNC.RECONVERGENT B1 ;  /* 0x0000000000017941 */ /* 0x000fea0003800200 */
.L_x_2000:
[----:B------:R-:W-:Y:S04]  /*7100*/  BSSY.RECONVERGENT B1, `(.L_x_2002) ;  /* 0x0000014000017945 */ /* 0x000fe80003800200 */
[----:B------:R-:W-:Y:S05]  /*7110*/  @P4 BRA `(.L_x_2003) ;  /* 0x0000000000484947 */ /* 0x000fea0003800000 */
[----:B------:R-:W0:Y:S01]  /*7120*/  LDCU.64 UR12, c[0x0][0x3e0] ;  /* 0x00007c00ff0c77ac */ /* 0x000e220008000a00 */
[----:B---34-:R-:W-:Y:S01]  /*7130*/  MOV R4, R88 ;  /* 0x0000005800047202 */ /* 0x018fe20000000f00 */
[----:B------:R-:W-:Y:S01]  /*7140*/  FADD.FTZ R45, R45, -UR7 ;  /* 0x800000072d2d7e21 */ /* 0x000fe20008010000 */
[----:B012---:R-:W-:Y:S01]  /*7150*/  MOV R5, R91 ;  /* 0x0000005b00057202 */ /* 0x007fe20000000f00 */
[----:B------:R-:W0:Y:S01]  /*7160*/  LDCU.64 UR16, c[0x0][0x380] ;  /* 0x00007000ff1077ac */ /* 0x000e220008000a00 */
[----:B------:R-:W-:Y:S01]  /*7170*/  FADD.FTZ R44, R44, -UR7 ;  /* 0x800000072c2c7e21 */ /* 0x000fe20008010000 */
[----:B------:R-:W-:-:S03]  /*7180*/  FMUL.FTZ R45, R45, UR10 ;  /* 0x0000000a2d2d7c20 */ /* 0x000fc60008410000 */
[----:B------:R-:W-:-:S04]  /*7190*/  FMUL.FTZ R44, R44, UR10 ;  /* 0x0000000a2c2c7c20 */ /* 0x000fc80008410000 */
[----:B-----5:R-:W-:Y:S01]  /*71a0*/  FFMA.FTZ R44, R21, R44, R23 ;  /* 0x0000002c152c7223 */ /* 0x020fe20000010017 */
[----:B------:R-:W-:Y:S02]  /*71b0*/  IMAD R7, R7, UR12, RZ ;  /* 0x0000000c07077c24 */ /* 0x000fe4000f8e02ff */
[----:B------:R-:W-:-:S04]  /*71c0*/  IMAD.WIDE.U32 R8, R6, UR12, R4 ;  /* 0x0000000c06087c25 */ /* 0x000fc8000f8e0004 */
[----:B------:R-:W-:Y:S02]  /*71d0*/  IMAD R5, R6, UR13, R7 ;  /* 0x0000000d06057c24 */ /* 0x000fe4000f8e0207 */
[----:B------:R-:W-:Y:S01]  /*71e0*/  FFMA.FTZ R7, R20, R45, R22 ;  /* 0x0000002d14077223 */ /* 0x000fe20000010016 */
[----:B0-----:R-:W-:Y:S02]  /*71f0*/  LEA R4, P1, R8, UR16, 0x1 ;  /* 0x0000001008047c11 */ /* 0x001fe4000f8208ff */
[----:B------:R-:W-:Y:S02]  /*7200*/  IADD3 R5, PT, PT, R9, R5, RZ ;  /* 0x0000000509057210 */ /* 0x000fe40007ffe0ff */
[----:B------:R-:W-:Y:S02]  /*7210*/  F2FP.BF16.F32.PACK_AB R7, R44, R7 ;  /* 0x000000072c07723e */ /* 0x000fe400000010ff */
[----:B------:R-:W-:-:S05]  /*7220*/  LEA.HI.X R5, R8, UR17, R5, 0x1, P1 ;  /* 0x0000001108057c11 */ /* 0x000fca00088f0c05 */
[----:B------:R0:W-:Y:S02]  /*7230*/  STG.E desc[UR14][R4.64], R7 ;  /* 0x0000000704007986 */ /* 0x0001e4000c10190e */
.L_x_2003:
[----:B------:R-:W-:Y:S05]  /*7240*/  BSYNC.RECONVERGENT B1 ;  /* 0x0000000000017941 */ /* 0x000fea0003800200 */
.L_x_2002:
[----:B------:R-:W-:Y:S01]  /*7250*/  ISETP.GE.U32.AND P5, PT, R3, UR8, PT ;  /* 0x0000000803007c0c */ /* 0x000fe2000bfa6070 */
[----:B------:R-:W-:Y:S01]  /*7260*/  BSSY.RECONVERGENT B1, `(.L_x_2004) ;  /* 0x0000027000017945 */ /* 0x000fe20003800200 */
[----:B01234-:R-:W-:Y:S02]  /*7270*/  SHF.R.S32.HI R5, RZ, 0x1f, R3 ;  /* 0x0000001fff057819 */ /* 0x01ffe40000011403 */
[----:B------:R-:W-:Y:S02]  /*7280*/  IADD3 R13, PT, PT, R29, 0x1c0, RZ ;  /* 0x000001c01d0d7810 */ /* 0x000fe40007ffe0ff */
[----:B------:R-:W-:Y:S02]  /*7290*/  ISETP.GE.AND.EX P5, PT, R5, UR9, PT, P5 ;  /* 0x0000000905007c0c */ /* 0x000fe4000bfa6350 */
[C---:B------:R-:W-:Y:S02]  /*72a0*/  IADD3 R4, PT, PT, R29.reuse, 0x1d0, RZ ;  /* 0x000001d01d047810 */ /* 0x040fe40007ffe0ff */
        /* <DEDUP_REMOVED lines=16> */
[----:B------:R-:W0:Y:S01]  /*73b0*/  LDCU.64 UR12, c[0x0][0x3e0] ;  /* 0x00007c00ff0c77ac */ /* 0x000e220008000a00 */
[----:B------:R-:W-:Y:S01]  /*73c0*/  MOV R6, R88 ;  /* 0x0000005800067202 */ /* 0x000fe20000000f00 */
[----:B------:R-:W-:Y:S01]  /*73d0*/  FADD.FTZ R47, R47, -UR7 ;  /* 0x800000072f2f7e21 */ /* 0x000fe20008010000 */
[----:B------:R-:W-:Y:S01]  /*73e0*/  MOV R7, R91 ;  /* 0x0000005b00077202 */ /* 0x000fe20000000f00 */
[----:B------:R-:W1:Y:S01]  /*73f0*/  LDCU.64 UR16, c[0x0][0x380] ;  /* 0x00007000ff1077ac */ /* 0x000e620008000a00 */
[----:B------:R-:W-:Y:S01]  /*7400*/  FADD.FTZ R46, R46, -UR7 ;  /* 0x800000072e2e7e21 */ /* 0x000fe20008010000 */
[----:B------:R-:W-:-:S03]  /*7410*/  FMUL.FTZ R47, R47, UR10 ;  /* 0x0000000a2f2f7c20 */ /* 0x000fc60008410000 */
[----:B------:R-:W-:-:S04]  /*7420*/  FMUL.FTZ R46, R46, UR10 ;  /* 0x0000000a2e2e7c20 */ /* 0x000fc80008410000 */
[----:B-----5:R-:W-:Y:S01]  /*7430*/  FFMA.FTZ R46, R21, R46, R23 ;  /* 0x0000002e152e7223 */ /* 0x020fe20000010017 */
[----:B0-----:R-:W-:Y:S02]  /*7440*/  IMAD R10, R5, UR12, RZ ;  /* 0x0000000c050a7c24 */ /* 0x001fe4000f8e02ff */
[----:B------:R-:W-:-:S04]  /*7450*/  IMAD.WIDE.U32 R8, R3, UR12, R6 ;  /* 0x0000000c03087c25 */ /* 0x000fc8000f8e0006 */
[----:B------:R-:W-:Y:S02]  /*7460*/  IMAD R5, R3, UR13, R10 ;  /* 0x0000000d03057c24 */ /* 0x000fe4000f8e020a */
[----:B------:R-:W-:Y:S01]  /*7470*/  FFMA.FTZ R3, R20, R47, R22 ;  /* 0x0000002f14037223 */ /* 0x000fe20000010016 */
[----:B-1----:R-:W-:Y:S02]  /*7480*/  LEA R6, P5, R8, UR16, 0x1 ;  /* 0x0000001008067c11 */ /* 0x002fe4000f8a08ff */
[----:B------:R-:W-:Y:S02]  /*7490*/  IADD3 R5, PT, PT, R9, R5, RZ ;  /* 0x0000000509057210 */ /* 0x000fe40007ffe0ff */
[----:B------:R-:W-:Y:S02]  /*74a0*/  F2FP.BF16.F32.PACK_AB R3, R46, R3 ;  /* 0x000000032e03723e */ /* 0x000fe400000010ff */
[----:B------:R-:W-:-:S05]  /*74b0*/  LEA.HI.X R7, R8, UR17, R5, 0x1, P5 ;  /* 0x0000001108077c11 */ /* 0x000fca000a8f0c05 */
[----:B------:R0:W-:Y:S02]  /*74c0*/  STG.E desc[UR14][R6.64], R3 ;  /* 0x0000000306007986 */ /* 0x0001e4000c10190e */
.L_x_2005:
[----:B------:R-:W-:Y:S05]  /*74d0*/  BSYNC.RECONVERGENT B1 ;  /* 0x0000000000017941 */ /* 0x000fea0003800200 */
.L_x_2004:
[----:B------:R-:W-:Y:S04]  /*74e0*/  BSSY.RECONVERGENT B1, `(.L_x_2006) ;  /* 0x0000014000017945 */ /* 0x000fe80003800200 */
[----:B------:R-:W-:Y:S05]  /*74f0*/  @P2 BRA `(.L_x_2007) ;  /* 0x0000000000482947 */ /* 0x000fea0003800000 */
[----:B------:R-:W1:Y:S01]  /*7500*/  LDCU.64 UR12, c[0x0][0x3e0] ;  /* 0x00007c00ff0c77ac */ /* 0x000e620008000a00 */
[----:B0-----:R-:W-:Y:S01]  /*7510*/  MOV R6, R88 ;  /* 0x0000005800067202 */ /* 0x001fe20000000f00 */
[----:B------:R-:W-:Y:S01]  /*7520*/  FADD.FTZ R49, R49, -UR7 ;  /* 0x8000000731317e21 */ /* 0x000fe20008010000 */
[----:B------:R-:W-:Y:S01]  /*7530*/  MOV R7, R91 ;  /* 0x0000005b00077202 */ /* 0x000fe20000000f00 */
[----:B------:R-:W0:Y:S01]  /*7540*/  LDCU.64 UR16, c[0x0][0x380] ;  /* 0x00007000ff1077ac */ /* 0x000e220008000a00 */
[----:B------:R-:W-:Y:S01]  /*7550*/  FADD.FTZ R48, R48, -UR7 ;  /* 0x8000000730307e21 */ /* 0x000fe20008010000 */
[----:B------:R-:W-:-:S03]  /*7560*/  FMUL.FTZ R49, R49, UR10 ;  /* 0x0000000a31317c20 */ /* 0x000fc60008410000 */
[----:B------:R-:W-:Y:S01]  /*7570*/  FMUL.FTZ R48, R48, UR10 ;  /* 0x0000000a30307c20 */ /* 0x000fe20008410000 */
[----:B-----5:R-:W-:-:S03]  /*7580*/  FFMA.FTZ R5, R20, R49, R22 ;  /* 0x0000003114057223 */ /* 0x020fc60000010016 */
[----:B------:R-:W-:Y:S01]  /*7590*/  FFMA.FTZ R48, R21, R48, R23 ;  /* 0x0000003015307223 */ /* 0x000fe20000010017 */
[----:B-1----:R-:W-:-:S04]  /*75a0*/  IMAD R11, R11, UR12, RZ ;  /* 0x0000000c0b0b7c24 */ /* 0x002fc8000f8e02ff */
[----:B------:R-:W-:Y:S01]  /*75b0*/  F2FP.BF16.F32.PACK_AB R5, R48, R5 ;  /* 0x000000053005723e */ /* 0x000fe200000010ff */
[----:B------:R-:W-:-:S04]  /*75c0*/  IMAD.WIDE.U32 R6, R2, UR12, R6 ;  /* 0x0000000c02067c25 */ /* 0x000fc8000f8e0006 */
[----:B------:R-:W-:Y:S01]  /*75d0*/  IMAD R11, R2, UR13, R11 ;  /* 0x0000000d020b7c24 */ /* 0x000fe2000f8e020b */
[----:B0-----:R-:W-:-:S04]  /*75e0*/  LEA R2, P2, R6, UR16, 0x1 ;  /* 0x0000001006027c11 */ /* 0x001fc8000f8408ff */
[----:B------:R-:W-:-:S04]  /*75f0*/  IADD3 R11, PT, PT, R7, R11, RZ ;  /* 0x0000000b070b7210 */ /* 0x000fc80007ffe0ff */
[----:B------:R-:W-:-:S05]  /*7600*/  LEA.HI.X R3, R6, UR17, R11, 0x1, P2 ;  /* 0x0000001106037c11 */ /* 0x000fca00090f0c0b */
[----:B------:R1:W-:Y:S02]  /*7610*/  STG.E desc[UR14][R2.64], R5 ;  /* 0x0000000502007986 */ /* 0x0003e4000c10190e */
.L_x_2007:
[----:B------:R-:W-:Y:S05]  /*7620*/  BSYNC.RECONVERGENT B1 ;  /* 0x0000000000017941 */ /* 0x000fea0003800200 */
.L_x_2006:
[----:B------:R-:W-:Y:S04]  /*7630*/  BSSY.RECONVERGENT B1, `(.L_x_2008) ;  /* 0x0000014000017945 */ /* 0x000fe80003800200 */
[----:B------:R-:W-:Y:S05]  /*7640*/  @P1 BRA `(.L_x_2009) ;  /* 0x0000000000481947 */ /* 0x000fea0003800000 */
[----:B------:R-:W2:Y:S01]  /*7650*/  LDCU.64 UR12, c[0x0][0x3e0] ;  /* 0x00007c00ff0c77ac */ /* 0x000ea20008000a00 */
[----:B-1----:R-:W-:Y:S01]  /*7660*/  MOV R2, R88 ;  /* 0x0000005800027202 */ /* 0x002fe20000000f00 */
        /* <DEDUP_REMOVED lines=8> */
[----:B--2---:R-:W-:-:S04]  /*76f0*/  IMAD R12, R12, UR12, RZ ;  /* 0x0000000c0c0c7c24 */ /* 0x004fc8000f8e02ff */
[----:B------:R-:W-:Y:S01]  /*7700*/  F2FP.BF16.F32.PACK_AB R5, R50, R5 ;  /* 0x000000053205723e */ /* 0x000fe200000010ff */
[----:B------:R-:W-:-:S04]  /*7710*/  IMAD.WIDE.U32 R6, R13, UR12, R2 ;  /* 0x0000000c0d067c25 */ /* 0x000fc8000f8e0002 */
[----:B------:R-:W-:Y:S01]  /*7720*/  IMAD R13, R13, UR13, R12 ;  /* 0x0000000d0d0d7c24 */ /* 0x000fe2000f8e020c */
[----:B0-----:R-:W-:-:S04]  /*7730*/  LEA R2, P1, R6, UR16, 0x1 ;  /* 0x0000001006027c11 */ /* 0x001fc8000f8208ff */
[----:B------:R-:W-:-:S04]  /*7740*/  IADD3 R13, PT, PT, R7, R13, RZ ;  /* 0x0000000d070d7210 */ /* 0x000fc80007ffe0ff */
[----:B------:R-:W-:-:S05]  /*7750*/  LEA.HI.X R3, R6, UR17, R13, 0x1, P1 ;  /* 0x0000001106037c11 */ /* 0x000fca00088f0c0d */
[----:B------:R2:W-:Y:S02]  /*7760*/  STG.E desc[UR14][R2.64], R5 ;  /* 0x0000000502007986 */ /* 0x0005e4000c10190e */
.L_x_2009:
[----:B------:R-:W-:Y:S05]  /*7770*/  BSYNC.RECONVERGENT B1 ;  /* 0x0000000000017941 */ /* 0x000fea0003800200 */
.L_x_2008:
[----:B------:R-:W-:Y:S04]  /*7780*/  BSSY.RECONVERGENT B1, `(.L_x_2010) ;  /* 0x0000014000017945 */ /* 0x000fe80003800200 */
[----:B------:R-:W-:Y:S05]  /*7790*/  @P6 BRA `(.L_x_2011) ;  /* 0x0000000000486947 */ /* 0x000fea0003800000 */
[----:B------:R-:W3:Y:S01]  /*77a0*/  LDCU.64 UR12, c[0x0][0x3e0] ;  /* 0x00007c00ff0c77ac */ /* 0x000ee20008000a00 */
[----:B-12---:R-:W-:Y:S01]  /*77b0*/  MOV R2, R88 ;  /* 0x0000005800027202 */ /* 0x006fe20000000f00 */
[----:B------:R-:W-:Y:S01]  /*77c0*/  FADD.FTZ R53, R53, -UR7 ;  /* 0x8000000735357e21 */ /* 0x000fe20008010000 */
[----:B0-----:R-:W-:Y:S01]  /*77d0*/  MOV R3, R91 ;  /* 0x0000005b00037202 */ /* 0x001fe20000000f00 */
[----:B------:R-:W0:Y:S01]  /*77e0*/  LDCU.64 UR16, c[0x0][0x380] ;  /* 0x00007000ff1077ac */ /* 0x000e220008000a00 */
[----:B------:R-:W-:Y:S01]  /*77f0*/  FADD.FTZ R52, R52, -UR7 ;  /* 0x8000000734347e21 */ /* 0x000fe20008010000 */
[----:B------:R-:W-:-:S03]  /*7800*/  FMUL.FTZ R53, R53, UR10 ;  /* 0x0000000a35357c20 */ /* 0x000fc60008410000 */
[----:B------:R-:W-:-:S04]  /*7810*/  FMUL.FTZ R52, R52, UR10 ;  /* 0x0000000a34347c20 */ /* 0x000fc80008410000 */
[----:B-----5:R-:W-:Y:S01]  /*7820*/  FFMA.FTZ R52, R21, R52, R23 ;  /* 0x0000003415347223 */ /* 0x020fe20000010017 */
[----:B---3--:R-:W-:Y:S02]  /*7830*/  IMAD R5, R14, UR12, RZ ;  /* 0x0000000c0e057c24 */ /* 0x008fe4000f8e02ff */
        /* <DEDUP_REMOVED lines=8> */
.L_x_2011:
[----:B------:R-:W-:Y:S05]  /*78c0*/  BSYNC.RECONVERGENT B1 ;  /* 0x0000000000017941 */ /* 0x000fea0003800200 */
.L_x_2010:
[----:B------:R-:W-:Y:S04]  /*78d0*/  BSSY.RECONVERGENT B1, `(.L_x_2012) ;  /* 0x0000014000017945 */ /* 0x000fe80003800200 */
[----:B------:R-:W-:Y:S05]  /*78e0*/  @P3 BRA `(.L_x_2013) ;  /* 0x0000000000483947 */ /* 0x000fea0003800000 */
[----:B------:R-:W4:Y:S01]  /*78f0*/  LDCU.64 UR12, c[0x0][0x3e0] ;  /* 0x00007c00ff0c77ac */ /* 0x000f220008000a00 */
[----:B-123--:R-:W-:Y:S01]  /*7900*/  MOV R2, R88 ;  /* 0x0000005800027202 */ /* 0x00efe20000000f00 */
        /* <DEDUP_REMOVED lines=16> */
.L_x_2013:
[----:B------:R-:W-:Y:S05]  /*7a10*/  BSYNC.RECONVERGENT B1 ;  /* 0x0000000000017941 */ /* 0x000fea0003800200 */
.L_x_2012:
[----:B------:R-:W-:Y:S05]  /*7a20*/  @P4 BRA `(.L_x_2014) ;  /* 0x0000004400ac4947 */ /* 0x000fea0003800000 */
[----:B------:R-:W0:Y:S01]  /*7a30*/  LDCU.64 UR8, c[0x0][0x3e0] ;  /* 0x00007c00ff0877ac */ /* 0x000e220008000a00 */
[----:B------:R-:W-:Y:S01]  /*7a40*/  MOV R89, R91 ;  /* 0x0000005b00597202 */ /* 0x000fe20000000f00 */
[----:B------:R-:W-:Y:S01]  /*7a50*/  FADD.FTZ R59, R59, -UR7 ;  /* 0x800000073b3b7e21 */ /* 0x000fe20008010000 */
[----:B------:R-:W-:Y:S01]  /*7a60*/  FADD.FTZ R58, R58, -UR7 ;  /* 0x800000073a3a7e21 */ /* 0x000fe20008010000 */
[----:B------:R-:W0:Y:S02]  /*7a70*/  LDCU.64 UR12, c[0x0][0x380] ;  /* 0x00007000ff0c77ac */ /* 0x000e240008000a00 */
[----:B------:R-:W-:Y:S01]  /*7a80*/  FMUL.FTZ R59, R59, UR10 ;  /* 0x0000000a3b3b7c20 */ /* 0x000fe20008410000 */
[----:B------:R-:W-:-:S03]  /*7a90*/  FMUL.FTZ R58, R58, UR10 ;  /* 0x0000000a3a3a7c20 */ /* 0x000fc60008410000 */
[----:B-12345:R-:W-:Y:S01]  /*7aa0*/  FFMA.FTZ R5, R20, R59, R22 ;  /* 0x0000003b14057223 */ /* 0x03efe20000010016 */
[----:B------:R-:W-:-:S05]  /*7ab0*/  FFMA.FTZ R58, R21, R58, R23 ;  /* 0x0000003a153a7223 */ /* 0x000fca0000010017 */
[----:B------:R-:W-:Y:S01]  /*7ac0*/  F2FP.BF16.F32.PACK_AB R5, R58, R5 ;  /* 0x000000053a05723e */ /* 0x000fe200000010ff */
[----:B0-----:R-:W-:Y:S02]  /*7ad0*/  IMAD R31, R31, UR8, RZ ;  /* 0x000000081f1f7c24 */ /* 0x001fe4000f8e02ff */
[----:B------:R-:W-:-:S04]  /*7ae0*/  IMAD.WIDE.U32 R88, R30, UR8, R88 ;  /* 0x000000081e587c25 */ /* 0x000fc8000f8e0058 */
[----:B------:R-:W-:Y:S01]  /*7af0*/  IMAD R31, R30, UR9, R31 ;  /* 0x000000091e1f7c24 */ /* 0x000fe2000f8e021f */
[----:B------:R-:W-:-:S04]  /*7b00*/  LEA R2, P1, R88, UR12, 0x1 ;  /* 0x0000000c58027c11 */ /* 0x000fc8000f8208ff */
[----:B------:R-:W-:-:S04]  /*7b10*/  IADD3 R31, PT, PT, R89, R31, RZ ;  /* 0x0000001f591f7210 */ /* 0x000fc80007ffe0ff */
[----:B------:R-:W-:-:S05]  /*7b20*/  LEA.HI.X R3, R88, UR13, R31, 0x1, P1 ;  /* 0x0000000d58037c11 */ /* 0x000fca00088f0c1f */
[----:B------:R0:W-:Y:S01]  /*7b30*/  STG.E desc[UR14][R2.64], R5 ;  /* 0x0000000502007986 */ /* 0x0001e2000c10190e */
[----:B------:R-:W-:Y:S05]  /*7b40*/  BRA `(.L_x_2014) ;  /* 0x0000004400647947 */ /* 0x000fea0003800000 */
.L_x_1951:
        /* <DEDUP_REMOVED lines=11> */
[----:B------:R-:W-:Y:S01]  /*7c00*/  FADD.FTZ R83, R83, -UR7 ;  /* 0x8000000753537e21 */ /* 0x000fe20008010000 */
[----:B------:R-:W-:Y:S01]  /*7c10*/  FADD.FTZ R80, R80, -UR7 ;  /* 0x8000000750507e21 */ /* 0x000fe20008010000 */
[----:B------:R-:W0:Y:S02]  /*7c20*/  LDCU.64 UR12, c[0x0][0x3e0] ;  /* 0x00007c00ff0c77ac */ /* 0x000e240008000a00 */
[----:B------:R-:W-:Y:S01]  /*7c30*/  FMUL.FTZ R83, R83, UR10 ;  /* 0x0000000a53537c20 */ /* 0x000fe20008410000 */
[----:B------:R-:W-:Y:S01]  /*7c40*/  FMUL.FTZ R80, R80, UR10 ;  /* 0x0000000a50507c20 */ /* 0x000fe20008410000 */
        /* <DEDUP_REMOVED lines=18> */
[----:B-1----:R-:W-:Y:S01]  /*7d70*/  LEA R24, P1, R26, UR16, 0x1 ;  /* 0x000000101a187c11 */ /* 0x002fe2000f8208ff */
[----:B0-----:R-:W-:-:S03]  /*7d80*/  FMUL.FTZ R86, R25, R80 ;  /* 0x0000005019567220 */ /* 0x001fc60000410000 */
[----:B------:R-:W-:Y:S02]  /*7d90*/  LEA.HI.X R25, R26, UR17, R87, 0x1, P1 ;  /* 0x000000111a197c11 */ /* 0x000fe400088f0c57 */
[----:B------:R-:W-:-:S05]  /*7da0*/  F2FP.BF16.F32.PACK_AB R83, R86, R83 ;  /* 0x000000535653723e */ /* 0x000fca00000010ff */
[----:B------:R0:W-:Y:S02]  /*7db0*/  STG.E desc[UR14][R24.64], R83 ;  /* 0x0000005318007986 */ /* 0x0001e4000c10190e */
.L_x_2016:
[----:B------:R-:W-:Y:S05]  /*7dc0*/  BSYNC.RECONVERGENT B1 ;  /* 0x0000000000017941 */ /* 0x000fea0003800200 */
.L_x_2015:
[----:B------:R-:W-:Y:S01]  /*7dd0*/  BSSY.RECONVERGENT B1, `(.L_x_2017) ;  /* 0x000001f000017945 */ /* 0x000fe20003800200 */
[----:B------:R-:W-:-:S03]  /*7de0*/  IADD3 R35, PT, PT, R29, 0x40, RZ ;  /* 0x000000401d237810 */ /* 0x000fc60007ffe0ff */
[----:B------:R-:W-:Y:S05]  /*7df0*/  @P2 BRA `(.L_x_2018) ;  /* 0x0000000000702947 */ /* 0x000fea0003800000 */
[----:B------:R-:W-:Y:S01]  /*7e00*/  FADD.FTZ R81, R81, -UR7 ;  /* 0x8000000751517e21 */ /* 0x000fe20008010000 */
[----:B------:R-:W-:Y:S01]  /*7e10*/  FADD.FTZ R78, R78, -UR7 ;  /* 0x800000074e4e7e21 */ /* 0x000fe20008010000 */
[----:B------:R-:W1:Y:S01]  /*7e20*/  LDCU.64 UR12, c[0x0][0x3e0] ;  /* 0x00007c00ff0c77ac */ /* 0x000e620008000a00 */
[----:B------:R-:W-:Y:S01]  /*7e30*/  MOV R27, R91 ;  /* 0x0000005b001b7202 */ /* 0x000fe20000000f00 */
[----:B0-----:R-:W-:Y:S01]  /*7e40*/  FMUL.FTZ R25, R81, UR10 ;  /* 0x0000000a51197c20 */ /* 0x001fe20008410000 */
[----:B------:R-:W-:Y:S01]  /*7e50*/  FMUL.FTZ R24, R78, UR10 ;  /* 0x0000000a4e187c20 */ /* 0x000fe20008410000 */
[----:B------:R-:W0:Y:S02]  /*7e60*/  LDCU.64 UR16, c[0x0][0x380] ;  /* 0x00007000ff1077ac */ /* 0x000e240008000a00 */
[----:B-----5:R-:W-:Y:S01]  /*7e70*/  FFMA.FTZ R25, R20, R25, R22 ;  /* 0x0000001914197223 */ /* 0x020fe20000010016 */
[----:B------:R-:W-:-:S03]  /*7e80*/  FFMA.FTZ R24, R21, R24, R23 ;  /* 0x0000001815187223 */ /* 0x000fc60000010017 */
[----:B------:R-:W-:Y:S01]  /*7e90*/  FMUL.FTZ R26, R25, -1.4426950216293334961 ;  /* 0xbfb8aa3b191a7820 */ /* 0x000fe20000410000 */
[----:B------:R-:W-:-:S05]  /*7ea0*/  FMUL.FTZ R80, R24, -1.4426950216293334961 ;  /* 0xbfb8aa3b18507820 */ /* 0x000fca0000410000 */
[----:B------:R-:W2:Y:S01]  /*7eb0*/  MUFU.EX2 R26, R26 ;  /* 0x0000001a001a7308 */ /* 0x000ea20000000800 */
[----:B-1----:R-:W-:-:S04]  /*7ec0*/  IMAD R55, R55, UR12, RZ ;  /* 0x0000000c37377c24 */ /* 0x002fc8000f8e02ff */
[----:B------:R-:W-:-:S03]  /*7ed0*/  IMAD R83, R54, UR13, R55 ;  /* 0x0000000d36537c24 */ /* 0x000fc6000f8e0237 */
[----:B------:R-:W1:Y:S01]  /*7ee0*/  MUFU.EX2 R80, R80 ;  /* 0x0000005000507308 */ /* 0x000e620000000800 */
[----:B--2---:R-:W-:Y:S01]  /*7ef0*/  FADD.FTZ R78, R26, 1 ;  /* 0x3f8000001a4e7421 */ /* 0x004fe20000010000 */
[----:B------:R-:W-:-:S06]  /*7f00*/  MOV R26, R88 ;  /* 0x00000058001a7202 */ /* 0x000fcc0000000f00 */
[----:B------:R-:W2:Y:S01]  /*7f10*/  MUFU.RCP R78, R78 ;  /* 0x0000004e004e7308 */ /* 0x000ea20000001000 */
[----:B------:R-:W-:-:S04]  /*7f20*/  IMAD.WIDE.U32 R26, R54, UR12, R26 ;  /* 0x0000000c361a7c25 */ /* 0x000fc8000f8e001a */
[----:B-1----:R-:W-:Y:S01]  /*7f30*/  FADD.FTZ R81, R80, 1 ;  /* 0x3f80000050517421 */ /* 0x002fe20000010000 */
[----:B------:R-:W-:-:S05]  /*7f40*/  IADD3 R83, PT, PT, R27, R83, RZ ;  /* 0x000000531b537210 */ /* 0x000fca0007ffe0ff */
[----:B------:R-:W1:Y:S01]  /*7f50*/  MUFU.RCP R81, R81 ;  /* 0x0000005100517308 */ /* 0x000e620000001000 */
[----:B--2---:R-:W-:Y:S01]  /*7f60*/  FMUL.FTZ R54, R25, R78 ;  /* 0x0000004e19367220 */ /* 0x004fe20000410000 */
[----:B-1----:R-:W-:Y:S01]  /*7f70*/  FMUL.FTZ R55, R24, R81 ;  /* 0x0000005118377220 */ /* 0x002fe20000410000 */
[----:B0-----:R-:W-:-:S04]  /*7f80*/  LEA R24, P1, R26, UR16, 0x1 ;  /* 0x000000101a187c11 */ /* 0x001fc8000f8208ff */
[----:B------:R-:W-:Y:S02]  /*7f90*/  LEA.HI.X R25, R26, UR17, R83, 0x1, P1 ;  /* 0x000000111a197c11 */ /* 0x000fe400088f0c53 */
[----:B------:R-:W-:-:S05]  /*7fa0*/  F2FP.BF16.F32.PACK_AB R55, R55, R54 ;  /* 0x000000363737723e */ /* 0x000fca00000010ff */
[----:B------:R1:W-:Y:S02]  /*7fb0*/  STG.E desc[UR14][R24.64], R55 ;  /* 0x0000003718007986 */ /* 0x0003e4000c10190e */
.L_x_2018:
[----:B------:R-:W-:Y:S05]  /*7fc0*/  BSYNC.RECONVERGENT B1 ;  /* 0x0000000000017941 */ /* 0x000fea0003800200 */
.L_x_2017:
[----:B------:R-:W-:Y:S01]  /*7fd0*/  ISETP.GE.U32.AND P5, PT, R33, UR8, PT ;  /* 0x0000000821007c0c */ /* 0x000fe2000bfa6070 */
[C---:B-1----:R-:W-:Y:S01]  /*7fe0*/  VIADD R55, R29.reuse, 0x60 ;  /* 0x000000601d377836 */ /* 0x042fe20000000000 */
[C---:B------:R-:W-:Y:S01]  /*7ff0*/  IADD3 R54, PT, PT, R29.reuse, 0x50, RZ ;  /* 0x000000501d367810 */ /* 0x040fe20007ffe0ff */
[----:B------:R-:W-:Y:S01]  /*8000*/  BSSY.RECONVERGENT B1, `(.L_x_2019) ;  /* 0x000002f000017945 */ /* 0x000fe20003800200 */
[----:B------:R-:W-:Y:S02]  /*8010*/  ISETP.GE.AND.EX P5, PT, R34, UR9, PT, P5 ;  /* 0x0000000922007c0c */ /* 0x000fe4000bfa6350 */
[----:B------:R-:W-:Y:S02]  /*8020*/  IADD3 R78, PT, PT, R29, 0x70, RZ ;  /* 0x000000701d4e7810 */ /* 0x000fe40007ffe0ff */
[----:B------:R-:W-:Y:S02]  /*8030*/  ISETP.GE.U32.AND P2, PT, R32, UR8, PT ;  /* 0x0000000820007c0c */ /* 0x000fe4000bf46070 */
[----:B------:R-:W-:-:S02]  /*8040*/  ISETP.GE.U32.AND P1, PT, R35, UR8, PT ;  /* 0x0000000823007c0c */ /* 0x000fc4000bf26070 */
[----:B------:R-:W-:Y:S02]  /*8050*/  ISETP.GE.U32.AND P6, PT, R54, UR8, PT ;  /* 0x0000000836007c0c */ /* 0x000fe4000bfc6070 */
[----:B------:R-:W-:Y:S02]  /*8060*/  ISETP.GE.U32.AND P3, PT, R55, UR8, PT ;  /* 0x0000000837007c0c */ /* 0x000fe4000bf66070 */
[----:B------:R-:W-:Y:S02]  /*8070*/  ISETP.GE.U32.AND P4, PT, R78, UR8, PT ;  /* 0x000000084e007c0c */ /* 0x000fe4000bf86070 */
[----:B------:R-:W-:Y:S02]  /*8080*/  SHF.R.S32.HI R87, RZ, 0x1f, R32 ;  /* 0x0000001fff577819 */ /* 0x000fe40000011420 */
[----:B------:R-:W-:Y:S02]  /*8090*/  SHF.R.S32.HI R80, RZ, 0x1f, R35 ;  /* 0x0000001fff507819 */ /* 0x000fe40000011423 */
[----:B------:R-:W-:-:S02]  /*80a0*/  SHF.R.S32.HI R81, RZ, 0x1f, R54 ;  /* 0x0000001fff517819 */ /* 0x000fc40000011436 */
[----:B0-----:R-:W-:Y:S02]  /*80b0*/  SHF.R.S32.HI R83, RZ, 0x1f, R55 ;  /* 0x0000001fff537819 */ /* 0x001fe40000011437 */
[----:B------:R-:W-:Y:S02]  /*80c0*/  SHF.R.S32.HI R86, RZ, 0x1f, R78 ;  /* 0x0000001fff567819 */ /* 0x000fe4000001144e */
[----:B------:R-:W-:Y:S02]  /*80d0*/  ISETP.GE.AND.EX P2, PT, R87, UR9, PT, P2 ;  /* 0x0000000957007c0c */ /* 0x000fe4000bf46320 */
[----:B------:R-:W-:Y:S02]  /*80e0*/  ISETP.GE.AND.EX P1, PT, R80, UR9, PT, P1 ;  /* 0x0000000950007c0c */ /* 0x000fe4000bf26310 */
[----:B------:R-:W-:Y:S02]  /*80f0*/  ISETP.GE.AND.EX P6, PT, R81, UR9, PT, P6 ;  /* 0x0000000951007c0c */ /* 0x000fe4000bfc6360 */
[----:B------:R-:W-:-:S02]  /*8100*/  ISETP.GE.AND.EX P3, PT, R83, UR9, PT, P3 ;  /* 0x0000000953007c0c */ /* 0x000fc4000bf66330 */
[----:B------:R-:W-:Y:S01]  /*8110*/  ISETP.GE.AND.EX P4, PT, R86, UR9, PT, P4 ;  /* 0x0000000956007c0c */ /* 0x000fe2000bf86340 */
[----:B------:R-:W-:-:S12]  /*8120*/  @P5 BRA `(.L_x_2020) ;  /* 0x0000000000705947 */ /* 0x000fd80003800000 */
[----:B------:R-:W-:Y:S01]  /*8130*/  FADD.FTZ R79, R79, -UR7 ;  /* 0x800000074f4f7e21 */ /* 0x000fe20008010000 */
[----:B------:R-:W-:Y:S01]  /*8140*/  FADD.FTZ R76, R76, -UR7 ;  /* 0x800000074c4c7e21 */ /* 0x000fe20008010000 */
[----:B------:R-:W0:Y:S01]  /*8150*/  LDCU.64 UR12, c[0x0][0x3e0] ;  /* 0x00007c00ff0c77ac */ /* 0x000e220008000a00 */
[----:B------:R-:W-:Y:S01]  /*8160*/  MOV R27, R91 ;  /* 0x0000005b001b7202 */ /* 0x000fe20000000f00 */
        /* <DEDUP_REMOVED lines=11> */
[----:B--2---:R-:W-:Y:S01]  /*8220*/  FADD.FTZ R24, R26, 1 ;  /* 0x3f8000001a187421 */ /* 0x004fe20000010000 */
[----:B------:R-:W-:-:S06]  /*8230*/  MOV R26, R88 ;  /* 0x00000058001a7202 */ /* 0x000fcc0000000f00 */
[----:B------:R-:W2:Y:S01]  /*8240*/  MUFU.RCP R24, R24 ;  /* 0x0000001800187308 */ /* 0x000ea20000001000 */
[----:B------:R-:W-:-:S04]  /*8250*/  IMAD.WIDE.U32 R26, R33, UR12, R26 ;  /* 0x0000000c211a7c25 */ /* 0x000fc8000f8e001a */
[----:B0-----:R-:W-:Y:S01]  /*8260*/  FADD.FTZ R92, R92, 1 ;  /* 0x3f8000005c5c7421 */ /* 0x001fe20000010000 */
[----:B------:R-:W-:-:S03]  /*8270*/  IADD3 R93, PT, PT, R27, R93, RZ ;  /* 0x0000005d1b5d7210 */ /* 0x000fc60007ffe0ff */
[----:B------:R-:W0:Y:S01]  /*8280*/  MUFU.RCP R25, R92 ;  /* 0x0000005c00197308 */ /* 0x000e220000001000 */
[----:B--2---:R-:W-:Y:S01]  /*8290*/  FMUL.FTZ R79, R79, R24 ;  /* 0x000000184f4f7220 */ /* 0x004fe20000410000 */
[----:B-1----:R-:W-:Y:S01]  /*82a0*/  LEA R24, P5, R26, UR16, 0x1 ;  /* 0x000000101a187c11 */ /* 0x002fe2000f8a08ff */
[----:B0-----:R-:W-:-:S03]  /*82b0*/  FMUL.FTZ R76, R76, R25 ;  /* 0x000000194c4c7220 */ /* 0x001fc60000410000 */
[----:B------:R-:W-:Y:S02]  /*82c0*/  LEA.HI.X R25, R26, UR17, R93, 0x1, P5 ;  /* 0x000000111a197c11 */ /* 0x000fe4000a8f0c5d */
[----:B------:R-:W-:-:S05]  /*82d0*/  F2FP.BF16.F32.PACK_AB R79, R76, R79 ;  /* 0x0000004f4c4f723e */ /* 0x000fca00000010ff */
[----:B------:R0:W-:Y:S02]  /*82e0*/  STG.E desc[UR14][R24.64], R79 ;  /* 0x0000004f18007986 */ /* 0x0001e4000c10190e */
.L_x_2020:
[----:B------:R-:W-:Y:S05]  /*82f0*/  BSYNC.RECONVERGENT B1 ;  /* 0x0000000000017941 */ /* 0x000fea0003800200 */
.L_x_2019:
[----:B------:R-:W-:Y:S01]  /*8300*/  BSSY.RECONVERGENT B1, `(.L_x_2021) ;  /* 0x0000020000017945 */ /* 0x000fe20003800200 */
[C---:B------:R-:W-:Y:S02]  /*8310*/  IADD3 R26, PT, PT, R29.reuse, 0x80, RZ ;  /* 0x000000801d1a7810 */ /* 0x040fe40007ffe0ff */
[----:B------:R-:W-:Y:S01]  /*8320*/  IADD3 R27, PT, PT, R29, 0x90, RZ ;  /* 0x000000901d1b7810 */ /* 0x000fe20007ffe0ff */
[----:B------:R-:W-:Y:S06]  /*8330*/  @P2 BRA `(.L_x_2022) ;  /* 0x0000000000702947 */ /* 0x000fec0003800000 */
[----:B------:R-:W-:Y:S01]  /*8340*/  FADD.FTZ R77, R77, -UR7 ;  /* 0x800000074d4d7e21 */ /* 0x000fe20008010000 */
[----:B0-----:R-:W-:Y:S01]  /*8350*/  FADD.FTZ R24, R74, -UR7 ;  /* 0x800000074a187e21 */ /* 0x001fe20008010000 */
        /* <DEDUP_REMOVED lines=15> */
[----:B0-----:R-:W-:Y:S01]  /*8450*/  FADD.FTZ R79, R25, 1 ;  /* 0x3f800000194f7421 */ /* 0x001fe20000010000 */
[----:B------:R-:W-:-:S06]  /*8460*/  MOV R25, R91 ;  /* 0x0000005b00197202 */ /* 0x000fcc0000000f00 */
[----:B------:R-:W0:Y:S01]  /*8470*/  MUFU.RCP R79, R79 ;  /* 0x0000004f004f7308 */ /* 0x000e220000001000 */
[----:B------:R-:W-:-:S05]  /*8480*/  IMAD.WIDE.U32 R32, R32, UR12, R24 ;  /* 0x0000000c20207c25 */ /* 0x000fca000f8e0018 */
[----:B------:R-:W-:Y:S02]  /*8490*/  IADD3 R93, PT, PT, R33, R93, RZ ;  /* 0x0000005d215d7210 */ /* 0x000fe40007ffe0ff */
[----:B-1----:R-:W-:Y:S01]  /*84a0*/  LEA R24, P2, R32, UR16, 0x1 ;  /* 0x0000001020187c11 */ /* 0x002fe2000f8408ff */
[----:B--2---:R-:W-:-:S03]  /*84b0*/  FMUL.FTZ R74, R74, R77 ;  /* 0x0000004d4a4a7220 */ /* 0x004fc60000410000 */
[----:B------:R-:W-:Y:S01]  /*84c0*/  LEA.HI.X R25, R32, UR17, R93, 0x1, P2 ;  /* 0x0000001120197c11 */ /* 0x000fe200090f0c5d */
[----:B0-----:R-:W-:-:S05]  /*84d0*/  FMUL.FTZ R87, R34, R79 ;  /* 0x0000004f22577220 */ /* 0x001fca0000410000 */
[----:B------:R-:W-:-:S05]  /*84e0*/  F2FP.BF16.F32.PACK_AB R87, R87, R74 ;  /* 0x0000004a5757723e */ /* 0x000fca00000010ff */
[----:B------:R1:W-:Y:S02]  /*84f0*/  STG.E desc[UR14][R24.64], R87 ;  /* 0x0000005718007986 */ /* 0x0003e4000c10190e */
.L_x_2022:
[----:B------:R-:W-:Y:S05]  /*8500*/  BSYNC.RECONVERGENT B1 ;  /* 0x0000000000017941 */ /* 0x000fea0003800200 */
.L_x_2021:
[----:B------:R-:W-:Y:S04]  /*8510*/  BSSY.RECONVERGENT B1, `(.L_x_2023) ;  /* 0x000001e000017945 */ /* 0x000fe80003800200 */
[----:B------:R-:W-:Y:S05]  /*8520*/  @P1 BRA `(.L_x_2024) ;  /* 0x0000000000701947 */ /* 0x000fea0003800000 */
[----:B------:R-:W-:Y:S01]  /*8530*/  FADD.FTZ R75, R75, -UR7 ;  /* 0x800000074b4b7e21 */ /* 0x000fe20008010000 */
[----:B------:R-:W-:Y:S01]  /*8540*/  FADD.FTZ R72, R72, -UR7 ;  /* 0x8000000748487e21 */ /* 0x000fe20008010000 */
[----:B------:R-:W2:Y:S01]  /*8550*/  LDCU.64 UR12, c[0x0][0x3e0] ;  /* 0x00007c00ff0c77ac */ /* 0x000ea20008000a00 */
[----:B01----:R-:W-:Y:S01]  /*8560*/  MOV R25, R91 ;  /* 0x0000005b00197202 */ /* 0x003fe20000000f00 */
[----:B------:R-:W-:Y:S01]  /*8570*/  FMUL.FTZ R33, R75, UR10 ;  /* 0x0000000a4b217c20 */ /* 0x000fe20008410000 */
[----:B------:R-:W-:Y:S01]  /*8580*/  FMUL.FTZ R32, R72, UR10 ;  /* 0x0000000a48207c20 */ /* 0x000fe20008410000 */
        /* <DEDUP_REMOVED lines=22> */
.L_x_2024:
[----:B------:R-:W-:Y:S05]  /*86f0*/  BSYNC.RECONVERGENT B1 ;  /* 0x0000000000017941 */ /* 0x000fea0003800200 */
.L_x_2023:
[----:B------:R-:W-:Y:S04]  /*8700*/  BSSY.RECONVERGENT B1, `(.L_x_2025) ;  /* 0x000001e000017945 */ /* 0x000fe80003800200 */
[----:B------:R-:W-:Y:S05]  /*8710*/  @P6 BRA `(.L_x_2026) ;  /* 0x0000000000706947 */ /* 0x000fea0003800000 */
[----:B------:R-:W-:Y:S01]  /*8720*/  FADD.FTZ R73, R73, -UR7 ;  /* 0x8000000749497e21 */ /* 0x000fe20008010000 */
[----:B------:R-:W-:Y:S01]  /*8730*/  FADD.FTZ R70, R70, -UR7 ;  /* 0x8000000746467e21 */ /* 0x000fe20008010000 */
[----:B------:R-:W3:Y:S01]  /*8740*/  LDCU.64 UR12, c[0x0][0x3e0] ;  /* 0x00007c00ff0c77ac */ /* 0x000ee20008000a00 */
[----:B01----:R-:W-:Y:S01]  /*8750*/  MOV R25, R91 ;  /* 0x0000005b00197202 */ /* 0x003fe20000000f00 */
[----:B------:R-:W-:Y:S01]  /*8760*/  FMUL.FTZ R73, R73, UR10 ;  /* 0x0000000a49497c20 */ /* 0x000fe20008410000 */
[----:B------:R-:W-:Y:S01]  /*8770*/  FMUL.FTZ R70, R70, UR10 ;  /* 0x0000000a46467c20 */ /* 0x000fe20008410000 */
[----:B------:R-:W0:Y:S02]  /*8780*/  LDCU.64 UR16, c[0x0][0x380] ;  /* 0x00007000ff1077ac */ /* 0x000e240008000a00 */
[----:B-----5:R-:W-:Y:S01]  /*8790*/  FFMA.FTZ R73, R20, R73, R22 ;  /* 0x0000004914497223 */ /* 0x020fe20000010016 */
[----:B--2---:R-:W-:-:S03]  /*87a0*/  FFMA.FTZ R33, R21, R70, R23 ;  /* 0x0000004615217223 */ /* 0x004fc60000010017 */
[----:B------:R-:W-:Y:S01]  /*87b0*/  FMUL.FTZ R24, R73, -1.4426950216293334961 ;  /* 0xbfb8aa3b49187820 */ /* 0x000fe20000410000 */
[----:B------:R-:W-:-:S05]  /*87c0*/  FMUL.FTZ R32, R33, -1.4426950216293334961 ;  /* 0xbfb8aa3b21207820 */ /* 0x000fca0000410000 */
[----:B------:R-:W1:Y:S01]  /*87d0*/  MUFU.EX2 R24, R24 ;  /* 0x0000001800187308 */ /* 0x000e620000000800 */
[----:B---3--:R-:W-:-:S04]  /*87e0*/  IMAD R81, R81, UR12, RZ ;  /* 0x0000000c51517c24 */ /* 0x008fc8000f8e02ff */
        /* <DEDUP_REMOVED lines=15> */
.L_x_2026:
[----:B------:R-:W-:Y:S05]  /*88e0*/  BSYNC.RECONVERGENT B1 ;  /* 0x0000000000017941 */ /* 0x000fea0003800200 */
.L_x_2025:
[----:B------:R-:W-:Y:S04]  /*88f0*/  BSSY.RECONVERGENT B1, `(.L_x_2027) ;  /* 0x000001e000017945 */ /* 0x000fe80003800200 */
[----:B------:R-:W-:Y:S05]  /*8900*/  @P3 BRA `(.L_x_2028) ;  /* 0x0000000000703947 */ /* 0x000fea0003800000 */
[----:B------:R-:W-:Y:S01]  /*8910*/  FADD.FTZ R71, R71, -UR7 ;  /* 0x8000000747477e21 */ /* 0x000fe20008010000 */
[----:B------:R-:W-:Y:S01]  /*8920*/  FADD.FTZ R68, R68, -UR7 ;  /* 0x8000000744447e21 */ /* 0x000fe20008010000 */
[----:B------:R-:W4:Y:S01]  /*8930*/  LDCU.64 UR12, c[0x0][0x3e0] ;  /* 0x00007c00ff0c77ac */ /* 0x000f220008000a00 */
[----:B01----:R-:W-:Y:S01]  /*8940*/  MOV R25, R91 ;  /* 0x0000005b00197202 */ /* 0x003fe20000000f00 */
[----:B------:R-:W-:Y:S01]  /*8950*/  FMUL.FTZ R71, R71, UR10 ;  /* 0x0000000a47477c20 */ /* 0x000fe20008410000 */
[----:B------:R-:W-:Y:S01]  /*8960*/  FMUL.FTZ R68, R68, UR10 ;  /* 0x0000000a44447c20 */ /* 0x000fe20008410000 */
[----:B------:R-:W0:Y:S02]  /*8970*/  LDCU.64 UR16, c[0x0][0x380] ;  /* 0x00007000ff1077ac */ /* 0x000e240008000a00 */
[----:B-----5:R-:W-:Y:S01]  /*8980*/  FFMA.FTZ R71, R20, R71, R22 ;  /* 0x0000004714477223 */ /* 0x020fe20000010016 */
[----:B--23--:R-:W-:-:S03]  /*8990*/  FFMA.FTZ R33, R21, R68, R23 ;  /* 0x0000004415217223 */ /* 0x00cfc60000010017 */
[----:B------:R-:W-:Y:S01]  /*89a0*/  FMUL.FTZ R24, R71, -1.4426950216293334961 ;  /* 0xbfb8aa3b47187820 */ /* 0x000fe20000410000 */
[----:B------:R-:W-:-:S05]  /*89b0*/  FMUL.FTZ R32, R33, -1.4426950216293334961 ;  /* 0xbfb8aa3b21207820 */ /* 0x000fca0000410000 */
[----:B------:R-:W1:Y:S01]  /*89c0*/  MUFU.EX2 R24, R24 ;  /* 0x0000001800187308 */ /* 0x000e620000000800 */
[----:B----4-:R-:W-:-:S07]  /*89d0*/  IMAD R68, R83, UR12, RZ ;  /* 0x0000000c53447c24 */ /* 0x010fce000f8e02ff */
[----:B------:R-:W2:Y:S01]  /*89e0*/  MUFU.EX2 R32, R32 ;  /* 0x0000002000207308 */ /* 0x000ea20000000800 */
[----:B-1----:R-:W-:Y:S01]  /*89f0*/  FADD.FTZ R34, R24, 1 ;  /* 0x3f80000018227421 */ /* 0x002fe20000010000 */
[----:B------:R-:W-:-:S06]  /*8a00*/  MOV R24, R88 ;  /* 0x0000005800187202 */ /* 0x000fcc0000000f00 */
[----:B------:R-:W1:Y:S01]  /*8a10*/  MUFU.RCP R34, R34 ;  /* 0x0000002200227308 */ /* 0x000e620000001000 */
[----:B------:R-:W-:-:S04]  /*8a20*/  IMAD.WIDE.U32 R24, R55, UR12, R24 ;  /* 0x0000000c37187c25 */ /* 0x000fc8000f8e0018 */
[----:B--2---:R-:W-:Y:S01]  /*8a30*/  FADD.FTZ R54, R32, 1 ;  /* 0x3f80000020367421 */ /* 0x004fe20000010000 */
[----:B------:R-:W-:Y:S01]  /*8a40*/  IMAD R55, R55, UR13, R68 ;  /* 0x0000000d37377c24 */ /* 0x000fe2000f8e0244 */
[----:B0-----:R-:W-:-:S04]  /*8a50*/  LEA R32, P1, R24, UR16, 0x1 ;  /* 0x0000001018207c11 */ /* 0x001fc8000f8208ff */
[----:B------:R-:W0:Y:S01]  /*8a60*/  MUFU.RCP R54, R54 ;  /* 0x0000003600367308 */ /* 0x000e220000001000 */
[----:B------:R-:W-:Y:S01]  /*8a70*/  IADD3 R55, PT, PT, R25, R55, RZ ;  /* 0x0000003719377210 */ /* 0x000fe20007ffe0ff */
[----:B-1----:R-:W-:Y:S01]  /*8a80*/  FMUL.FTZ R35, R71, R34 ;  /* 0x0000002247237220 */ /* 0x002fe20000410000 */
[----:B0-----:R-:W-:Y:S02]  /*8a90*/  FMUL.FTZ R68, R33, R54 ;  /* 0x0000003621447220 */ /* 0x001fe40000410000 */
[----:B------:R-:W-:-:S03]  /*8aa0*/  LEA.HI.X R33, R24, UR17, R55, 0x1, P1 ;  /* 0x0000001118217c11 */ /* 0x000fc600088f0c37 */
[----:B------:R-:W-:-:S05]  /*8ab0*/  F2FP.BF16.F32.PACK_AB R35, R68, R35 ;  /* 0x000000234423723e */ /* 0x000fca00000010ff */
[----:B------:R4:W-:Y:S02]  /*8ac0*/  STG.E desc[UR14][R32.64], R35 ;  /* 0x0000002320007986 */ /* 0x0009e4000c10190e */
.L_x_2028:
[----:B------:R-:W-:Y:S05]  /*8ad0*/  BSYNC.RECONVERGENT B1 ;  /* 0x0000000000017941 */ /* 0x000fea0003800200 */
.L_x_2027:
        /* <DEDUP_REMOVED lines=10> */
[----:B--234-:R-:W-:-:S03]  /*8b80*/  FFMA.FTZ R33, R21, R66, R23 ;  /* 0x0000004215217223 */ /* 0x01cfc60000010017 */
        /* <DEDUP_REMOVED lines=19> */
.L_x_2030:
[----:B------:R-:W-:Y:S05]  /*8cc0*/  BSYNC.RECONVERGENT B1 ;  /* 0x0000000000017941 */ /* 0x000fea0003800200 */
.L_x_2029:
[----:B------:R-:W-:Y:S01]  /*8cd0*/  ISETP.GE.U32.AND P5, PT, R26, UR8, PT ;  /* 0x000000081a007c0c */ /* 0x000fe2000bfa6070 */
[----:B------:R-:W-:Y:S01]  /*8ce0*/  BSSY.RECONVERGENT B1, `(.L_x_2031) ;  /* 0x0000035000017945 */ /* 0x000fe20003800200 */
[----:B01----:R-:W-:Y:S02]  /*8cf0*/  SHF.R.S32.HI R25, RZ, 0x1f, R26 ;  /* 0x0000001fff197819 */ /* 0x003fe4000001141a */
[----:B------:R-:W-:Y:S02]  /*8d00*/  IADD3 R71, PT, PT, R29, 0xa0, RZ ;  /* 0x000000a01d477810 */ /* 0x000fe40007ffe0ff */
[----:B------:R-:W-:Y:S02]  /*8d10*/  ISETP.GE.AND.EX P5, PT, R25, UR9, PT, P5 ;  /* 0x0000000919007c0c */ /* 0x000fe4000bfa6350 */
[C---:B------:R-:W-:Y:S02]  /*8d20*/  IADD3 R69, PT, PT, R29.reuse, 0xb0, RZ ;  /* 0x000000b01d457810 */ /* 0x040fe40007ffe0ff */
[----:B------:R-:W-:-:S02]  /*8d30*/  IADD3 R34, PT, PT, R29, 0xc0, RZ ;  /* 0x000000c01d227810 */ /* 0x000fc40007ffe0ff */
[----:B--234-:R-:W-:Y:S02]  /*8d40*/  IADD3 R35, PT, PT, R29, 0xd0, RZ ;  /* 0x000000d01d237810 */ /* 0x01cfe40007ffe0ff */
        /* <DEDUP_REMOVED lines=38> */
[----:B-1----:R-:W-:-:S05]  /*8fb0*/  LEA R32, P5, R24, UR16, 0x1 ;  /* 0x0000001018207c11 */ /* 0x002fca000f8a08ff */
[----:B------:R-:W0:Y:S01]  /*8fc0*/  MUFU.RCP R67, R67 ;  /* 0x0000004300437308 */ /* 0x000e220000001000 */
[----:B------:R-:W-:Y:S01]  /*8fd0*/  IADD3 R77, PT, PT, R25, R77, RZ ;  /* 0x0000004d194d7210 */ /* 0x000fe20007ffe0ff */
[----:B--2---:R-:W-:-:S03]  /*8fe0*/  FMUL.FTZ R26, R33, R64 ;  /* 0x00000040211a7220 */ /* 0x004fc60000410000 */
[----:B------:R-:W-:Y:S01]  /*8ff0*/  LEA.HI.X R33, R24, UR17, R77, 0x1, P5 ;  /* 0x0000001118217c11 */ /* 0x000fe2000a8f0c4d */
[----:B0-----:R-:W-:-:S05]  /*9000*/  FMUL.FTZ R75, R74, R67 ;  /* 0x000000434a4b7220 */ /* 0x001fca0000410000 */
[----:B------:R-:W-:-:S05]  /*9010*/  F2FP.BF16.F32.PACK_AB R75, R75, R26 ;  /* 0x0000001a4b4b723e */ /* 0x000fca00000010ff */
[----:B------:R0:W-:Y:S02]  /*9020*/  STG.E desc[UR14][R32.64], R75 ;  /* 0x0000004b20007986 */ /* 0x0001e4000c10190e */
.L_x_2032:
[----:B------:R-:W-:Y:S05]  /*9030*/  BSYNC.RECONVERGENT B1 ;  /* 0x0000000000017941 */ /* 0x000fea0003800200 */
.L_x_2031:
[----:B------:R-:W-:Y:S04]  /*9040*/  BSSY.RECONVERGENT B1, `(.L_x_2033) ;  /* 0x000001e000017945 */ /* 0x000fe80003800200 */
[----:B------:R-:W-:Y:S05]  /*9050*/  @P2 BRA `(.L_x_2034) ;  /* 0x0000000000702947 */ /* 0x000fea0003800000 */
[----:B------:R-:W-:Y:S01]  /*9060*/  FADD.FTZ R65, R65, -UR7 ;  /* 0x8000000741417e21 */ /* 0x000fe20008010000 */
[----:B------:R-:W-:Y:S01]  /*9070*/  FADD.FTZ R62, R62, -UR7 ;  /* 0x800000073e3e7e21 */ /* 0x000fe20008010000 */
[----:B------:R-:W1:Y:S01]  /*9080*/  LDCU.64 UR12, c[0x0][0x3e0] ;  /* 0x00007c00ff0c77ac */ /* 0x000e620008000a00 */
[----:B------:R-:W-:Y:S01]  /*9090*/  MOV R25, R91 ;  /* 0x0000005b00197202 */ /* 0x000fe20000000f00 */
[----:B------:R-:W-:Y:S01]  /*90a0*/  FMUL.FTZ R65, R65, UR10 ;  /* 0x0000000a41417c20 */ /* 0x000fe20008410000 */
[----:B------:R-:W-:Y:S01]  /*90b0*/  FMUL.FTZ R62, R62, UR10 ;  /* 0x0000000a3e3e7c20 */ /* 0x000fe20008410000 */
[----:B------:R-:W2:Y:S02]  /*90c0*/  LDCU.64 UR16, c[0x0][0x380] ;  /* 0x00007000ff1077ac */ /* 0x000ea40008000a00 */
[----:B-----5:R-:W-:Y:S01]  /*90d0*/  FFMA.FTZ R65, R20, R65, R22 ;  /* 0x0000004114417223 */ /* 0x020fe20000010016 */
[----:B------:R-:W-:-:S03]  /*90e0*/  FFMA.FTZ R67, R21, R62, R23 ;  /* 0x0000003e15437223 */ /* 0x000fc60000010017 */
[----:B------:R-:W-:Y:S01]  /*90f0*/  FMUL.FTZ R24, R65, -1.4426950216293334961 ;  /* 0xbfb8aa3b41187820 */ /* 0x000fe20000410000 */
[----:B------:R-:W-:-:S05]  /*9100*/  FMUL.FTZ R26, R67, -1.4426950216293334961 ;  /* 0xbfb8aa3b431a7820 */ /* 0x000fca0000410000 */
[----:B------:R-:W0:Y:S01]  /*9110*/  MUFU.EX2 R24, R24 ;  /* 0x0000001800187308 */ /* 0x000e220000000800 */
[----:B-1----:R-:W-:-:S07]  /*9120*/  IMAD R64, R73, UR12, RZ ;  /* 0x0000000c49407c24 */ /* 0x002fce000f8e02ff */
[----:B------:R-:W1:Y:S01]  /*9130*/  MUFU.EX2 R26, R26 ;  /* 0x0000001a001a7308 */ /* 0x000e620000000800 */
[----:B0-----:R-:W-:Y:S01]  /*9140*/  FADD.FTZ R32, R24, 1 ;  /* 0x3f80000018207421 */ /* 0x001fe20000010000 */
[----:B------:R-:W-:-:S06]  /*9150*/  MOV R24, R88 ;  /* 0x0000005800187202 */ /* 0x000fcc0000000f00 */
[----:B------:R-:W0:Y:S01]  /*9160*/  MUFU.RCP R32, R32 ;  /* 0x0000002000207308 */ /* 0x000e220000001000 */
[----:B------:R-:W-:-:S04]  /*9170*/  IMAD.WIDE.U32 R24, R27, UR12, R24 ;  /* 0x0000000c1b187c25 */ /* 0x000fc8000f8e0018 */
[----:B-1----:R-:W-:Y:S01]  /*9180*/  FADD.FTZ R62, R26, 1 ;  /* 0x3f8000001a3e7421 */ /* 0x002fe20000010000 */
[----:B------:R-:W-:Y:S01]  /*9190*/  IMAD R27, R27, UR13, R64 ;  /* 0x0000000d1b1b7c24 */ /* 0x000fe2000f8e0240 */
[----:B--2---:R-:W-:-:S04]  /*91a0*/  LEA R26, P2, R24, UR16, 0x1 ;  /* 0x00000010181a7c11 */ /* 0x004fc8000f8408ff */
[----:B------:R-:W1:Y:S01]  /*91b0*/  MUFU.RCP R62, R62 ;  /* 0x0000003e003e7308 */ /* 0x000e620000001000 */
[----:B------:R-:W-:-:S04]  /*91c0*/  IADD3 R27, PT, PT, R25, R27, RZ ;  /* 0x0000001b191b7210 */ /* 0x000fc80007ffe0ff */
[----:B------:R-:W-:Y:S01]  /*91d0*/  LEA.HI.X R27, R24, UR17, R27, 0x1, P2 ;  /* 0x00000011181b7c11 */ /* 0x000fe200090f0c1b */
[----:B0-----:R-:W-:Y:S01]  /*91e0*/  FMUL.FTZ R33, R65, R32 ;  /* 0x0000002041217220 */ /* 0x001fe20000410000 */
[----:B-1----:R-:W-:-:S05]  /*91f0*/  FMUL.FTZ R64, R67, R62 ;  /* 0x0000003e43407220 */ /* 0x002fca0000410000 */
[----:B------:R-:W-:-:S05]  /*9200*/  F2FP.BF16.F32.PACK_AB R33, R64, R33 ;  /* 0x000000214021723e */ /* 0x000fca00000010ff */
[----:B------:R1:W-:Y:S02]  /*9210*/  STG.E desc[UR14][R26.64], R33 ;  /* 0x000000211a007986 */ /* 0x0003e4000c10190e */
.L_x_2034:
[----:B------:R-:W-:Y:S05]  /*9220*/  BSYNC.RECONVERGENT B1 ;  /* 0x0000000000017941 */ /* 0x000fea0003800200 */
.L_x_2033:
[----:B------:R-:W-:Y:S04]  /*9230*/  BSSY.RECONVERGENT B1, `(.L_x_2035) ;  /* 0x000001e000017945 */ /* 0x000fe80003800200 */
[----:B------:R-:W-:Y:S05]  /*9240*/  @P1 BRA `(.L_x_2036) ;  /* 0x0000000000701947 */ /* 0x000fea0003800000 */
[----:B------:R-:W-:Y:S01]  /*9250*/  FADD.FTZ R63, R63, -UR7 ;  /* 0x800000073f3f7e21 */ /* 0x000fe20008010000 */
[----:B------:R-:W-:Y:S01]  /*9260*/  FADD.FTZ R60, R60, -UR7 ;  /* 0x800000073c3c7e21 */ /* 0x000fe20008010000 */
[----:B------:R-:W2:Y:S01]  /*9270*/  LDCU.64 UR12, c[0x0][0x3e0] ;  /* 0x00007c00ff0c77ac */ /* 0x000ea20008000a00 */
[----:B-1----:R-:W-:Y:S01]  /*9280*/  MOV R26, R88 ;  /* 0x00000058001a7202 */ /* 0x002fe20000000f00 */
[----:B------:R-:W-:Y:S01]  /*9290*/  FMUL.FTZ R63, R63, UR10 ;  /* 0x0000000a3f3f7c20 */ /* 0x000fe20008410000 */
[----:B------:R-:W-:Y:S01]  /*92a0*/  FMUL.FTZ R60, R60, UR10 ;  /* 0x0000000a3c3c7c20 */ /* 0x000fe20008410000 */
[----:B------:R-:W1:Y:S01]  /*92b0*/  LDCU.64 UR16, c[0x0][0x380] ;  /* 0x00007000ff1077ac */ /* 0x000e620008000a00 */
[----:B------:R-:W-:Y:S01]  /*92c0*/  MOV R27, R91 ;  /* 0x0000005b001b7202 */ /* 0x000fe20000000f00 */
[----:B-----5:R-:W-:Y:S01]  /*92d0*/  FFMA.FTZ R63, R20, R63, R22 ;  /* 0x0000003f143f7223 */ /* 0x020fe20000010016 */
[----:B------:R-:W-:-:S03]  /*92e0*/  FFMA.FTZ R65, R21, R60, R23 ;  /* 0x0000003c15417223 */ /* 0x000fc60000010017 */
[----:B------:R-:W-:Y:S01]  /*92f0*/  FMUL.FTZ R24, R63, -1.4426950216293334961 ;  /* 0xbfb8aa3b3f187820 */ /* 0x000fe20000410000 */
[----:B------:R-:W-:-:S05]  /*9300*/  FMUL.FTZ R25, R65, -1.4426950216293334961 ;  /* 0xbfb8aa3b41197820 */ /* 0x000fca0000410000 */
[----:B------:R-:W0:Y:S01]  /*9310*/  MUFU.EX2 R24, R24 ;  /* 0x0000001800187308 */ /* 0x000e220000000800 */
[----:B--2---:R-:W-:Y:S02]  /*9320*/  IMAD R72, R72, UR12, RZ ;  /* 0x0000000c48487c24 */ /* 0x004fe4000f8e02ff */
        /* <DEDUP_REMOVED lines=14> */
.L_x_2036:
[----:B------:R-:W-:Y:S05]  /*9410*/  BSYNC.RECONVERGENT B1 ;  /* 0x0000000000017941 */ /* 0x000fea0003800200 */
.L_x_2035:
[----:B------:R-:W-:Y:S04]  /*9420*/  BSSY.RECONVERGENT B1, `(.L_x_2037) ;  /* 0x000001e000017945 */ /* 0x000fe80003800200 */
[----:B------:R-:W-:Y:S05]  /*9430*/  @P6 BRA `(.L_x_2038) ;  /* 0x0000000000706947 */ /* 0x000fea0003800000 */
[----:B------:R-:W-:Y:S01]  /*9440*/  FADD.FTZ R61, R61, -UR7 ;  /* 0x800000073d3d7e21 */ /* 0x000fe20008010000 */
[----:B------:R-:W-:Y:S01]  /*9450*/  FADD.FTZ R0, R0, -UR7 ;  /* 0x8000000700007e21 */ /* 0x000fe20008010000 */
[----:B------:R-:W3:Y:S01]  /*9460*/  LDCU.64 UR12, c[0x0][0x3e0] ;  /* 0x00007c00ff0c77ac */ /* 0x000ee20008000a00 */
[----:B-1----:R-:W-:Y:S01]  /*9470*/  MOV R26, R88 ;  /* 0x00000058001a7202 */ /* 0x002fe20000000f00 */
[----:B------:R-:W-:Y:S01]  /*9480*/  FMUL.FTZ R61, R61, UR10 ;  /* 0x0000000a3d3d7c20 */ /* 0x000fe20008410000 */
[----:B--2---:R-:W-:Y:S01]  /*9490*/  FMUL.FTZ R24, R0, UR10 ;  /* 0x0000000a00187c20 */ /* 0x004fe20008410000 */
[----:B------:R-:W1:Y:S01]  /*94a0*/  LDCU.64 UR16, c[0x0][0x380] ;  /* 0x00007000ff1077ac */ /* 0x000e620008000a00 */
[----:B------:R-:W-:Y:S01]  /*94b0*/  MOV R27, R91 ;  /* 0x0000005b001b7202 */ /* 0x000fe20000000f00 */
[----:B-----5:R-:W-:Y:S01]  /*94c0*/  FFMA.FTZ R61, R20, R61, R22 ;  /* 0x0000003d143d7223 */ /* 0x020fe20000010016 */
[----:B------:R-:W-:-:S03]  /*94d0*/  FFMA.FTZ R60, R21, R24, R23 ;  /* 0x00000018153c7223 */ /* 0x000fc60000010017 */
[----:B------:R-:W-:Y:S01]  /*94e0*/  FMUL.FTZ R0, R61, -1.4426950216293334961 ;  /* 0xbfb8aa3b3d007820 */ /* 0x000fe20000410000 */
[----:B------:R-:W-:-:S05]  /*94f0*/  FMUL.FTZ R24, R60, -1.4426950216293334961 ;  /* 0xbfb8aa3b3c187820 */ /* 0x000fca0000410000 */
[----:B------:R-:W0:Y:S01]  /*9500*/  MUFU.EX2 R0, R0 ;  /* 0x0000000000007308 */ /* 0x000e220000000800 */
[----:B---3--:R-:W-:Y:S02]  /*9510*/  IMAD R70, R70, UR12, RZ ;  /* 0x0000000c46467c24 */ /* 0x008fe4000f8e02ff */
[----:B------:R-:W-:-:S05]  /*9520*/  IMAD.WIDE.U32 R26, R69, UR12, R26 ;  /* 0x0000000c451a7c25 */ /* 0x000fca000f8e001a */
[----:B------:R-:W2:Y:S01]  /*9530*/  MUFU.EX2 R24, R24 ;  /* 0x0000001800187308 */ /* 0x000ea20000000800 */
[----:B------:R-:W-:-:S05]  /*9540*/  IMAD R69, R69, UR13, R70 ;  /* 0x0000000d45457c24 */ /* 0x000fca000f8e0246 */
[----:B------:R-:W-:Y:S01]  /*9550*/  IADD3 R69, PT, PT, R27, R69, RZ ;  /* 0x000000451b457210 */ /* 0x000fe20007ffe0ff */
[----:B0-----:R-:W-:-:S06]  /*9560*/  FADD.FTZ R32, R0, 1 ;  /* 0x3f80000000207421 */ /* 0x001fcc0000010000 */
[----:B------:R-:W0:Y:S01]  /*9570*/  MUFU.RCP R32, R32 ;  /* 0x0000002000207308 */ /* 0x000e220000001000 */
[----:B--2---:R-:W-:Y:S01]  /*9580*/  FADD.FTZ R33, R24, 1 ;  /* 0x3f80000018217421 */ /* 0x004fe20000010000 */
[----:B-1----:R-:W-:-:S04]  /*9590*/  LEA R24, P1, R26, UR16, 0x1 ;  /* 0x000000101a187c11 */ /* 0x002fc8000f8208ff */
[----:B------:R-:W-:Y:S02]  /*95a0*/  LEA.HI.X R25, R26, UR17, R69, 0x1, P1 ;  /* 0x000000111a197c11 */ /* 0x000fe400088f0c45 */
[----:B------:R-:W1:Y:S01]  /*95b0*/  MUFU.RCP R33, R33 ;  /* 0x0000002100217308 */ /* 0x000e620000001000 */
[----:B0-----:R-:W-:Y:S01]  /*95c0*/  FMUL.FTZ R0, R61, R32 ;  /* 0x000000203d007220 */ /* 0x001fe20000410000 */
[----:B-1----:R-:W-:-:S05]  /*95d0*/  FMUL.FTZ R61, R60, R33 ;  /* 0x000000213c3d7220 */ /* 0x002fca0000410000 */
[----:B------:R-:W-:-:S05]  /*95e0*/  F2FP.BF16.F32.PACK_AB R61, R61, R0 ;  /* 0x000000003d3d723e */ /* 0x000fca00000010ff */
[----:B------:R3:W-:Y:S02]  /*95f0*/  STG.E desc[UR14][R24.64], R61 ;  /* 0x0000003d18007986 */ /* 0x0007e4000c10190e */
.L_x_2038:
[----:B------:R-:W-:Y:S05]  /*9600*/  BSYNC.RECONVERGENT B1 ;  /* 0x0000000000017941 */ /* 0x000fea0003800200 */
.L_x_2037:
[----:B------:R-:W-:Y:S04]  /*9610*/  BSSY.RECONVERGENT B1, `(.L_x_2039) ;  /* 0x000001e000017945 */ /* 0x000fe80003800200 */
[----:B------:R-:W-:Y:S05]  /*9620*/  @P3 BRA `(.L_x_2040) ;  /* 0x0000000000703947 */ /* 0x000fea0003800000 */
[----:B------:R-:W-:Y:S01]  /*9630*/  FADD.FTZ R3, R3, -UR7 ;  /* 0x8000000703037e21 */ /* 0x000fe20008010000 */
[----:B------:R-:W-:Y:S01]  /*9640*/  FADD.FTZ R2, R2, -UR7 ;  /* 0x8000000702027e21 */ /* 0x000fe20008010000 */
[----:B------:R-:W1:Y:S02]  /*9650*/  LDCU.64 UR12, c[0x0][0x3e0] ;  /* 0x00007c00ff0c77ac */ /* 0x000e640008000a00 */
[----:B------:R-:W-:Y:S01]  /*9660*/  FMUL.FTZ R3, R3, UR10 ;  /* 0x0000000a03037c20 */ /* 0x000fe20008410000 */
[----:B------:R-:W-:Y:S01]  /*9670*/  FMUL.FTZ R2, R2, UR10 ;  /* 0x0000000a02027c20 */ /* 0x000fe20008410000 */
[----:B------:R-:W4:Y:S02]  /*9680*/  LDCU.64 UR16, c[0x0][0x380] ;  /* 0x00007000ff1077ac */ /* 0x000f240008000a00 */
[----:B--23-5:R-:W-:Y:S01]  /*9690*/  FFMA.FTZ R25, R20, R3, R22 ;  /* 0x0000000314197223 */ /* 0x02cfe20000010016 */
[----:B0-----:R-:W-:Y:S01]  /*96a0*/  FFMA.FTZ R32, R21, R2, R23 ;  /* 0x0000000215207223 */ /* 0x001fe20000010017 */
[----:B------:R-:W-:-:S02]  /*96b0*/  MOV R2, R88 ;  /* 0x0000005800027202 */ /* 0x000fc40000000f00 */
[----:B------:R-:W-:Y:S01]  /*96c0*/  FMUL.FTZ R0, R25, -1.4426950216293334961 ;  /* 0xbfb8aa3b19007820 */ /* 0x000fe20000410000 */
[----:B------:R-:W-:Y:S01]  /*96d0*/  FMUL.FTZ R24, R32, -1.4426950216293334961 ;  /* 0xbfb8aa3b20187820 */ /* 0x000fe20000410000 */
[----:B------:R-:W-:-:S04]  /*96e0*/  MOV R3, R91 ;  /* 0x0000005b00037202 */ /* 0x000fc80000000f00 */
[----:B------:R-:W0:Y:S01]  /*96f0*/  MUFU.EX2 R0, R0 ;  /* 0x0000000000007308 */ /* 0x000e220000000800 */
[----:B-1----:R-:W-:Y:S02]  /*9700*/  IMAD R33, R54, UR12, RZ ;  /* 0x0000000c36217c24 */ /* 0x002fe4000f8e02ff */
[----:B------:R-:W-:-:S05]  /*9710*/  IMAD.WIDE.U32 R2, R34, UR12, R2 ;  /* 0x0000000c22027c25 */ /* 0x000fca000f8e0002 */
[----:B------:R-:W1:Y:S01]  /*9720*/  MUFU.EX2 R24, R24 ;  /* 0x0000001800187308 */ /* 0x000e620000000800 */
[----:B------:R-:W-:-:S05]  /*9730*/  IMAD R61, R34, UR13, R33 ;  /* 0x0000000d223d7c24 */ /* 0x000fca000f8e0221 */
[----:B------:R-:W-:Y:S01]  /*9740*/  IADD3 R61, PT, PT, R3, R61, RZ ;  /* 0x0000003d033d7210 */ /* 0x000fe20007ffe0ff */
[----:B0-----:R-:W-:-:S06]  /*9750*/  FADD.FTZ R26, R0, 1 ;  /* 0x3f800000001a7421 */ /* 0x001fcc0000010000 */
[----:B------:R-:W0:Y:S01]  /*9760*/  MUFU.RCP R26, R26 ;  /* 0x0000001a001a7308 */ /* 0x000e220000001000 */
[----:B-1----:R-:W-:Y:S01]  /*9770*/  FADD.FTZ R27, R24, 1 ;  /* 0x3f800000181b7421 */ /* 0x002fe20000010000 */
[----:B----4-:R-:W-:-:S06]  /*9780*/  LEA R24, P1, R2, UR16, 0x1 ;  /* 0x0000001002187c11 */ /* 0x010fcc000f8208ff */
[----:B------:R-:W1:Y:S01]  /*9790*/  MUFU.RCP R27, R27 ;  /* 0x0000001b001b7308 */ /* 0x000e620000001000 */
[----:B0-----:R-:W-:Y:S01]  /*97a0*/  FMUL.FTZ R0, R25, R26 ;  /* 0x0000001a19007220 */ /* 0x001fe20000410000 */
[----:B------:R-:W-:Y:S01]  /*97b0*/  LEA.HI.X R25, R2, UR17, R61, 0x1, P1 ;  /* 0x0000001102197c11 */ /* 0x000fe200088f0c3d */
[----:B-1----:R-:W-:-:S05]  /*97c0*/  FMUL.FTZ R33, R32, R27 ;  /* 0x0000001b20217220 */ /* 0x002fca0000410000 */
[----:B------:R-:W-:-:S05]  /*97d0*/  F2FP.BF16.F32.PACK_AB R33, R33, R0 ;  /* 0x000000002121723e */ /* 0x000fca00000010ff */
[----:B------:R4:W-:Y:S02]  /*97e0*/  STG.E desc[UR14][R24.64], R33 ;  /* 0x0000002118007986 */ /* 0x0009e4000c10190e */
.L_x_2040:
[----:B------:R-:W-:Y:S05]  /*97f0*/  BSYNC.RECONVERGENT B1 ;  /* 0x0000000000017941 */ /* 0x000fea0003800200 */
.L_x_2039:
[----:B------:R-:W-:Y:S04]  /*9800*/  BSSY.RECONVERGENT B1, `(.L_x_2041) ;  /* 0x000001e000017945 */ /* 0x000fe80003800200 */
[----:B------:R-:W-:Y:S05]  /*9810*/  @P4 BRA `(.L_x_2042) ;  /* 0x0000000000704947 */ /* 0x000fea0003800000 */
[----:B------:R-:W-:Y:S01]  /*9820*/  FADD.FTZ R5, R5, -UR7 ;  /* 0x8000000705057e21 */ /* 0x000fe20008010000 */
[----:B------:R-:W-:Y:S01]  /*9830*/  FADD.FTZ R4, R4, -UR7 ;  /* 0x8000000704047e21 */ /* 0x000fe20008010000 */
[----:B------:R-:W0:Y:S01]  /*9840*/  LDCU.64 UR12, c[0x0][0x3e0] ;  /* 0x00007c00ff0c77ac */ /* 0x000e220008000a00 */
[----:B------:R-:W-:Y:S01]  /*9850*/  MOV R2, R88 ;  /* 0x0000005800027202 */ /* 0x000fe20000000f00 */
[----:B------:R-:W-:Y:S01]  /*9860*/  FMUL.FTZ R5, R5, UR10 ;  /* 0x0000000a05057c20 */ /* 0x000fe20008410000 */
[----:B------:R-:W-:Y:S01]  /*9870*/  FMUL.FTZ R4, R4, UR10 ;  /* 0x0000000a04047c20 */ /* 0x000fe20008410000 */
[----:B------:R-:W2:Y:S01]  /*9880*/  LDCU.64 UR16, c[0x0][0x380] ;  /* 0x00007000ff1077ac */ /* 0x000ea20008000a00 */
[----:B------:R-:W-:Y:S01]  /*9890*/  MOV R3, R91 ;  /* 0x0000005b00037202 */ /* 0x000fe20000000f00 */
[----:B-----5:R-:W-:Y:S01]  /*98a0*/  FFMA.FTZ R5, R20, R5, R22 ;  /* 0x0000000514057223 */ /* 0x020fe20000010016 */
[----:B-1----:R-:W-:-:S03]  /*98b0*/  FFMA.FTZ R26, R21, R4, R23 ;  /* 0x00000004151a7223 */ /* 0x002fc60000010017 */
        /* <DEDUP_REMOVED lines=8> */
[----:B--234-:R-:W-:-:S06]  /*9940*/  FADD.FTZ R24, R0, 1 ;  /* 0x3f80000000187421 */ /* 0x01cfcc0000010000 */
[----:B------:R-:W1:Y:S01]  /*9950*/  MUFU.RCP R24, R24 ;  /* 0x0000001800187308 */ /* 0x000e620000001000 */
[----:B0-----:R-:W-:Y:S01]  /*9960*/  FADD.FTZ R25, R4, 1 ;  /* 0x3f80000004197421 */ /* 0x001fe20000010000 */
[----:B------:R-:W-:-:S06]  /*9970*/  LEA R4, P1, R2, UR16, 0x1 ;  /* 0x0000001002047c11 */ /* 0x000fcc000f8208ff */
[----:B------:R-:W0:Y:S01]  /*9980*/  MUFU.RCP R25, R25 ;  /* 0x0000001900197308 */ /* 0x000e220000001000 */
[----:B-1----:R-:W-:Y:S01]  /*9990*/  FMUL.FTZ R0, R5, R24 ;  /* 0x0000001805007220 */ /* 0x002fe20000410000 */
[----:B------:R-:W-:Y:S01]  /*99a0*/  LEA.HI.X R5, R2, UR17, R35, 0x1, P1 ;  /* 0x0000001102057c11 */ /* 0x000fe200088f0c23 */
[----:B0-----:R-:W-:-:S05]  /*99b0*/  FMUL.FTZ R27, R26, R25 ;  /* 0x000000191a1b7220 */ /* 0x001fca0000410000 */
[----:B------:R-:W-:-:S05]  /*99c0*/  F2FP.BF16.F32.PACK_AB R27, R27, R0 ;  /* 0x000000001b1b723e */ /* 0x000fca00000010ff */
[----:B------:R0:W-:Y:S02]  /*99d0*/  STG.E desc[UR14][R4.64], R27 ;  /* 0x0000001b04007986 */ /* 0x0001e4000c10190e */
.L_x_2042:
[----:B------:R-:W-:Y:S05]  /*99e0*/  BSYNC.RECONVERGENT B1 ;  /* 0x0000000000017941 */ /* 0x000fea0003800200 */
.L_x_2041:
[----:B------:R-:W-:Y:S01]  /*99f0*/  ISETP.GE.U32.AND P5, PT, R66, UR8, PT ;  /* 0x0000000842007c0c */ /* 0x000fe2000bfa6070 */
[----:B------:R-:W-:Y:S01]  /*9a00*/  BSSY.RECONVERGENT B1, `(.L_x_2043) ;  /* 0x0000035000017945 */ /* 0x000fe20003800200 */
[----:B------:R-:W-:Y:S02]  /*9a10*/  SHF.R.S32.HI R3, RZ, 0x1f, R66 ;  /* 0x0000001fff037819 */ /* 0x000fe40000011442 */
[----:B------:R-:W-:Y:S02]  /*9a20*/  IADD3 R35, PT, PT, R29, 0x100, RZ ;  /* 0x000001001d237810 */ /* 0x000fe40007ffe0ff */
[----:B------:R-:W-:Y:S02]  /*9a30*/  ISETP.GE.AND.EX P5, PT, R3, UR9, PT, P5 ;  /* 0x0000000903007c0c */ /* 0x000fe4000bfa6350 */
[C---:B012-4-:R-:W-:Y:S02]  /*9a40*/  IADD3 R33, PT, PT, R29.reuse, 0x110, RZ ;  /* 0x000001101d217810 */ /* 0x057fe40007ffe0ff */
[----:B------:R-:W-:-:S02]  /*9a50*/  IADD3 R27, PT, PT, R29, 0x120, RZ ;  /* 0x000001201d1b7810 */ /* 0x000fc40007ffe0ff */
[----:B---3--:R-:W-:Y:S02]  /*9a60*/  IADD3 R25, PT, PT, R29, 0x130, RZ ;  /* 0x000001301d197810 */ /* 0x008fe40007ffe0ff */
        /* <DEDUP_REMOVED lines=46> */
.L_x_2044:
[----:B------:R-:W-:Y:S05]  /*9d50*/  BSYNC.RECONVERGENT B1 ;  /* 0x0000000000017941 */ /* 0x000fea0003800200 */
.L_x_2043:
        /* <DEDUP_REMOVED lines=10> */
[----:B0-----:R-:W-:-:S03]  /*9e00*/  FFMA.FTZ R5, R21, R8, R23 ;  /* 0x0000000815057223 */ /* 0x001fc60000010017 */
[----:B------:R-:W-:Y:S01]  /*9e10*/  FMUL.FTZ R2, R9, -1.4426950216293334961 ;  /* 0xbfb8aa3b09027820 */ /* 0x000fe20000410000 */
[----:B------:R-:W-:-:S05]  /*9e20*/  FMUL.FTZ R4, R5, -1.4426950216293334961 ;  /* 0xbfb8aa3b05047820 */ /* 0x000fca0000410000 */
[----:B------:R-:W0:Y:S01]  /*9e30*/  MUFU.EX2 R2, R2 ;  /* 0x0000000200027308 */ /* 0x000e220000000800 */
[----:B-1----:R-:W-:-:S04]  /*9e40*/  IMAD R55, R55, UR12, RZ ;  /* 0x0000000c37377c24 */ /* 0x002fc8000f8e02ff */
[----:B------:R-:W-:-:S03]  /*9e50*/  IMAD R55, R68, UR13, R55 ;  /* 0x0000000d44377c24 */ /* 0x000fc6000f8e0237 */
[----:B------:R-:W1:Y:S01]  /*9e60*/  MUFU.EX2 R4, R4 ;  /* 0x0000000400047308 */ /* 0x000e620000000800 */
[----:B0-----:R-:W-:Y:S01]  /*9e70*/  FADD.FTZ R6, R2, 1 ;  /* 0x3f80000002067421 */ /* 0x001fe20000010000 */
[----:B------:R-:W-:-:S06]  /*9e80*/  MOV R2, R88 ;  /* 0x0000005800027202 */ /* 0x000fcc0000000f00 */
[----:B------:R-:W0:Y:S01]  /*9e90*/  MUFU.RCP R6, R6 ;  /* 0x0000000600067308 */ /* 0x000e220000001000 */
[----:B------:R-:W-:-:S04]  /*9ea0*/  IMAD.WIDE.U32 R2, R68, UR12, R2 ;  /* 0x0000000c44027c25 */ /* 0x000fc8000f8e0002 */
[----:B-1----:R-:W-:Y:S01]  /*9eb0*/  FADD.FTZ R8, R4, 1 ;  /* 0x3f80000004087421 */ /* 0x002fe20000010000 */
[----:B------:R-:W-:Y:S01]  /*9ec0*/  IMAD.IADD R55, R3, 0x1, R55 ;  /* 0x0000000103377824 */ /* 0x000fe200078e0237 */
[----:B--2---:R-:W-:-:S04]  /*9ed0*/  LEA R4, P2, R2, UR16, 0x1 ;  /* 0x0000001002047c11 */ /* 0x004fc8000f8408ff */
[----:B------:R-:W1:Y:S01]  /*9ee0*/  MUFU.RCP R8, R8 ;  /* 0x0000000800087308 */ /* 0x000e620000001000 */
[----:B0-----:R-:W-:Y:S01]  /*9ef0*/  FMUL.FTZ R7, R9, R6 ;  /* 0x0000000609077220 */ /* 0x001fe20000410000 */
[----:B-1----:R-:W-:Y:S01]  /*9f00*/  FMUL.FTZ R60, R5, R8 ;  /* 0x00000008053c7220 */ /* 0x002fe20000410000 */
[----:B------:R-:W-:-:S04]  /*9f10*/  LEA.HI.X R5, R2, UR17, R55, 0x1, P2 ;  /* 0x0000001102057c11 */ /* 0x000fc800090f0c37 */
[----:B------:R-:W-:-:S05]  /*9f20*/  F2FP.BF16.F32.PACK_AB R7, R60, R7 ;  /* 0x000000073c07723e */ /* 0x000fca00000010ff */
[----:B------:R1:W-:Y:S02]  /*9f30*/  STG.E desc[UR14][R4.64], R7 ;  /* 0x0000000704007986 */ /* 0x0003e4000c10190e */
.L_x_2046:
[----:B------:R-:W-:Y:S05]  /*9f40*/  BSYNC.RECONVERGENT B1 ;  /* 0x0000000000017941 */ /* 0x000fea0003800200 */
.L_x_2045:
[----:B------:R-:W-:Y:S04]  /*9f50*/  BSSY.RECONVERGENT B1, `(.L_x_2047) ;  /* 0x000001e000017945 */ /* 0x000fe80003800200 */
[----:B------:R-:W-:Y:S05]  /*9f60*/  @P1 BRA `(.L_x_2048) ;  /* 0x0000000000701947 */ /* 0x000fea0003800000 */
[----:B------:R-:W-:Y:S01]  /*9f70*/  FADD.FTZ R11, R11, -UR7 ;  /* 0x800000070b0b7e21 */ /* 0x000fe20008010000 */
[----:B------:R-:W-:Y:S01]  /*9f80*/  FADD.FTZ R10, R10, -UR7 ;  /* 0x800000070a0a7e21 */ /* 0x000fe20008010000 */
[----:B------:R-:W2:Y:S01]  /*9f90*/  LDCU.64 UR12, c[0x0][0x3e0] ;  /* 0x00007c00ff0c77ac */ /* 0x000ea20008000a00 */
[----:B------:R-:W-:Y:S01]  /*9fa0*/  MOV R3, R91 ;  /* 0x0000005b00037202 */ /* 0x000fe20000000f00 */
[----:B------:R-:W-:Y:S01]  /*9fb0*/  FMUL.FTZ R11, R11, UR10 ;  /* 0x0000000a0b0b7c20 */ /* 0x000fe20008410000 */
[----:B------:R-:W-:Y:S01]  /*9fc0*/  FMUL.FTZ R10, R10, UR10 ;  /* 0x0000000a0a0a7c20 */ /* 0x000fe20008410000 */
[----:B------:R-:W3:Y:S02]  /*9fd0*/  LDCU.64 UR16, c[0x0][0x380] ;  /* 0x00007000ff1077ac */ /* 0x000ee40008000a00 */
[----:B-----5:R-:W-:Y:S01]  /*9fe0*/  FFMA.FTZ R11, R20, R11, R22 ;  /* 0x0000000b140b7223 */ /* 0x020fe20000010016 */
[----:B01----:R-:W-:-:S03]  /*9ff0*/  FFMA.FTZ R5, R21, R10, R23 ;  /* 0x0000000a15057223 */ /* 0x003fc60000010017 */
[----:B------:R-:W-:Y:S01]  /*a000*/  FMUL.FTZ R2, R11, -1.4426950216293334961 ;  /* 0xbfb8aa3b0b027820 */ /* 0x000fe20000410000 */
[----:B------:R-:W-:-:S05]  /*a010*/  FMUL.FTZ R4, R5, -1.4426950216293334961 ;  /* 0xbfb8aa3b05047820 */ /* 0x000fca0000410000 */
[----:B------:R-:W0:Y:S01]  /*a020*/  MUFU.EX2 R2, R2 ;  /* 0x0000000200027308 */ /* 0x000e220000000800 */
[----:B--2---:R-:W-:-:S07]  /*a030*/  IMAD R54, R54, UR12, RZ ;  /* 0x0000000c36367c24 */ /* 0x004fce000f8e02ff */
[----:B------:R-:W1:Y:S01]  /*a040*/  MUFU.EX2 R4, R4 ;  /* 0x0000000400047308 */ /* 0x000e620000000800 */
[----:B0-----:R-:W-:Y:S01]  /*a050*/  FADD.FTZ R6, R2, 1 ;  /* 0x3f80000002067421 */ /* 0x001fe20000010000 */
[----:B------:R-:W-:-:S06]  /*a060*/  MOV R2, R88 ;  /* 0x0000005800027202 */ /* 0x000fcc0000000f00 */
[----:B------:R-:W0:Y:S01]  /*a070*/  MUFU.RCP R6, R6 ;  /* 0x0000000600067308 */ /* 0x000e220000001000 */
[----:B------:R-:W-:-:S04]  /*a080*/  IMAD.WIDE.U32 R2, R35, UR12, R2 ;  /* 0x0000000c23027c25 */ /* 0x000fc8000f8e0002 */
[----:B-1----:R-:W-:Y:S01]  /*a090*/  FADD.FTZ R8, R4, 1 ;  /* 0x3f80000004087421 */ /* 0x002fe20000010000 */
[----:B------:R-:W-:Y:S01]  /*a0a0*/  IMAD R35, R35, UR13, R54 ;  /* 0x0000000d23237c24 */ /* 0x000fe2000f8e0236 */
[----:B---3--:R-:W-:-:S04]  /*a0b0*/  LEA R4, P1, R2, UR16, 0x1 ;  /* 0x0000001002047c11 */ /* 0x008fc8000f8208ff */
[----:B------:R-:W1:Y:S01]  /*a0c0*/  MUFU.RCP R8, R8 ;  /* 0x0000000800087308 */ /* 0x000e620000001000 */
[----:B------:R-:W-:Y:S01]  /*a0d0*/  IADD3 R35, PT, PT, R3, R35, RZ ;  /* 0x0000002303237210 */ /* 0x000fe20007ffe0ff */
[----:B0-----:R-:W-:Y:S01]  /*a0e0*/  FMUL.FTZ R7, R11, R6 ;  /* 0x000000060b077220 */ /* 0x001fe20000410000 */
[----:B-1----:R-:W-:Y:S02]  /*a0f0*/  FMUL.FTZ R10, R5, R8 ;  /* 0x00000008050a7220 */ /* 0x002fe40000410000 */
[----:B------:R-:W-:-:S03]  /*a100*/  LEA.HI.X R5, R2, UR17, R35, 0x1, P1 ;  /* 0x0000001102057c11 */ /* 0x000fc600088f0c23 */
[----:B------:R-:W-:-:S05]  /*a110*/  F2FP.BF16.F32.PACK_AB R7, R10, R7 ;  /* 0x000000070a07723e */ /* 0x000fca00000010ff */
[----:B------:R2:W-:Y:S02]  /*a120*/  STG.E desc[UR14][R4.64], R7 ;  /* 0x0000000704007986 */ /* 0x0005e4000c10190e */
.L_x_2048:
[----:B------:R-:W-:Y:S05]  /*a130*/  BSYNC.RECONVERGENT B1 ;  /* 0x0000000000017941 */ /* 0x000fea0003800200 */
.L_x_2047:
[----:B------:R-:W-:Y:S04]  /*a140*/  BSSY.RECONVERGENT B1, `(.L_x_2049) ;  /* 0x000001e000017945 */ /* 0x000fe80003800200 */
[----:B------:R-:W-:Y:S05]  /*a150*/  @P6 BRA `(.L_x_2050) ;  /* 0x0000000000706947 */ /* 0x000fea0003800000 */
[----:B------:R-:W-:Y:S01]  /*a160*/  FADD.FTZ R12, R12, -UR7 ;  /* 0x800000070c0c7e21 */ /* 0x000fe20008010000 */
[----:B------:R-:W-:Y:S01]  /*a170*/  FADD.FTZ R13, R13, -UR7 ;  /* 0x800000070d0d7e21 */ /* 0x000fe20008010000 */
[----:B------:R-:W3:Y:S02]  /*a180*/  LDCU.64 UR12, c[0x0][0x3e0] ;  /* 0x00007c00ff0c77ac */ /* 0x000ee40008000a00 */
[----:B------:R-:W-:Y:S01]  /*a190*/  FMUL.FTZ R3, R12, UR10 ;  /* 0x0000000a0c037c20 */ /* 0x000fe20008410000 */
[----:B012---:R-:W-:Y:S01]  /*a1a0*/  FMUL.FTZ R4, R13, UR10 ;  /* 0x0000000a0d047c20 */ /* 0x007fe20008410000 */
[----:B------:R-:W0:Y:S02]  /*a1b0*/  LDCU.64 UR16, c[0x0][0x380] ;  /* 0x00007000ff1077ac */ /* 0x000e240008000a00 */
[----:B-----5:R-:W-:Y:S01]  /*a1c0*/  FFMA.FTZ R7, R20, R3, R22 ;  /* 0x0000000314077223 */ /* 0x020fe20000010016 */
[----:B------:R-:W-:Y:S01]  /*a1d0*/  FFMA.FTZ R5, R21, R4, R23 ;  /* 0x0000000415057223 */ /* 0x000fe20000010017 */
[----:B------:R-:W-:-:S02]  /*a1e0*/  MOV R3, R91 ;  /* 0x0000005b00037202 */ /* 0x000fc40000000f00 */
[----:B------:R-:W-:Y:S01]  /*a1f0*/  FMUL.FTZ R2, R7, -1.4426950216293334961 ;  /* 0xbfb8aa3b07027820 */ /* 0x000fe20000410000 */
[----:B------:R-:W-:-:S05]  /*a200*/  FMUL.FTZ R4, R5, -1.4426950216293334961 ;  /* 0xbfb8aa3b05047820 */ /* 0x000fca0000410000 */
[----:B------:R-:W1:Y:S01]  /*a210*/  MUFU.EX2 R2, R2 ;  /* 0x0000000200027308 */ /* 0x000e620000000800 */
[----:B---3--:R-:W-:-:S07]  /*a220*/  IMAD R34, R34, UR12, RZ ;  /* 0x0000000c22227c24 */ /* 0x008fce000f8e02ff */
        /* <DEDUP_REMOVED lines=15> */
.L_x_2050:
[----:B------:R-:W-:Y:S05]  /*a320*/  BSYNC.RECONVERGENT B1 ;  /* 0x0000000000017941 */ /* 0x000fea0003800200 */
.L_x_2049:
[----:B------:R-:W-:Y:S04]  /*a330*/  BSSY.RECONVERGENT B1, `(.L_x_2051) ;  /* 0x000001e000017945 */ /* 0x000fe80003800200 */
[----:B------:R-:W-:Y:S05]  /*a340*/  @P3 BRA `(.L_x_2052) ;  /* 0x0000000000703947 */ /* 0x000fea0003800000 */
[----:B------:R-:W-:Y:S01]  /*a350*/  FADD.FTZ R14, R14, -UR7 ;  /* 0x800000070e0e7e21 */ /* 0x000fe20008010000 */
[----:B------:R-:W-:Y:S01]  /*a360*/  FADD.FTZ R15, R15, -UR7 ;  /* 0x800000070f0f7e21 */ /* 0x000fe20008010000 */
[----:B------:R-:W4:Y:S02]  /*a370*/  LDCU.64 UR12, c[0x0][0x3e0] ;  /* 0x00007c00ff0c77ac */ /* 0x000f240008000a00 */
[----:B------:R-:W-:Y:S01]  /*a380*/  FMUL.FTZ R3, R14, UR10 ;  /* 0x0000000a0e037c20 */ /* 0x000fe20008410000 */
[----:B0123--:R-:W-:Y:S01]  /*a390*/  FMUL.FTZ R4, R15, UR10 ;  /* 0x0000000a0f047c20 */ /* 0x00ffe20008410000 */
[----:B------:R-:W0:Y:S02]  /*a3a0*/  LDCU.64 UR16, c[0x0][0x380] ;  /* 0x00007000ff1077ac */ /* 0x000e240008000a00 */
[----:B-----5:R-:W-:Y:S01]  /*a3b0*/  FFMA.FTZ R7, R20, R3, R22 ;  /* 0x0000000314077223 */ /* 0x020fe20000010016 */
[----:B------:R-:W-:Y:S01]  /*a3c0*/  FFMA.FTZ R5, R21, R4, R23 ;  /* 0x0000000415057223 */ /* 0x000fe20000010017 */
[----:B------:R-:W-:-:S02]  /*a3d0*/  MOV R3, R91 ;  /* 0x0000005b00037202 */ /* 0x000fc40000000f00 */
        /* <DEDUP_REMOVED lines=19> */
.L_x_2052:
[----:B------:R-:W-:Y:S05]  /*a510*/  BSYNC.RECONVERGENT B1 ;  /* 0x0000000000017941 */ /* 0x000fea0003800200 */
.L_x_2051:
[----:B------:R-:W-:Y:S04]  /*a520*/  BSSY.RECONVERGENT B1, `(.L_x_2053) ;  /* 0x000001e000017945 */ /* 0x000fe80003800200 */
[----:B------:R-:W-:Y:S05]  /*a530*/  @P4 BRA `(.L_x_2054) ;  /* 0x0000000000704947 */ /* 0x000fea0003800000 */
[----:B------:R-:W-:Y:S01]  /*a540*/  FADD.FTZ R16, R16, -UR7 ;  /* 0x8000000710107e21 */ /* 0x000fe20008010000 */
[----:B------:R-:W-:Y:S01]  /*a550*/  FADD.FTZ R17, R17, -UR7 ;  /* 0x8000000711117e21 */ /* 0x000fe20008010000 */
[----:B------:R-:W0:Y:S02]  /*a560*/  LDCU.64 UR12, c[0x0][0x3e0] ;  /* 0x00007c00ff0c77ac */ /* 0x000e240008000a00 */
[----:B------:R-:W-:Y:S01]  /*a570*/  FMUL.FTZ R3, R16, UR10 ;  /* 0x0000000a10037c20 */ /* 0x000fe20008410000 */
[----:B01234-:R-:W-:Y:S01]  /*a580*/  FMUL.FTZ R4, R17, UR10 ;  /* 0x0000000a11047c20 */ /* 0x01ffe20008410000 */
[----:B------:R-:W0:Y:S02]  /*a590*/  LDCU.64 UR16, c[0x0][0x380] ;  /* 0x00007000ff1077ac */ /* 0x000e240008000a00 */
[----:B-----5:R-:W-:Y:S01]  /*a5a0*/  FFMA.FTZ R7, R20, R3, R22 ;  /* 0x0000000314077223 */ /* 0x020fe20000010016 */
[----:B------:R-:W-:Y:S01]  /*a5b0*/  FFMA.FTZ R5, R21, R4, R23 ;  /* 0x0000000415057223 */ /* 0x000fe20000010017 */
[----:B------:R-:W-:-:S02]  /*a5c0*/  MOV R3, R91 ;  /* 0x0000005b00037202 */ /* 0x000fc40000000f00 */
[----:B------:R-:W-:Y:S01]  /*a5d0*/  FMUL.FTZ R2, R7, -1.4426950216293334961 ;  /* 0xbfb8aa3b07027820 */ /* 0x000fe20000410000 */
[----:B------:R-:W-:-:S05]  /*a5e0*/  FMUL.FTZ R4, R5, -1.4426950216293334961 ;  /* 0xbfb8aa3b05047820 */ /* 0x000fca0000410000 */
[----:B------:R-:W1:Y:S01]  /*a5f0*/  MUFU.EX2 R2, R2 ;  /* 0x0000000200027308 */ /* 0x000e620000000800 */
[----:B------:R-:W-:-:S07]  /*a600*/  IMAD R26, R26, UR12, RZ ;  /* 0x0000000c1a1a7c24 */ /* 0x000fce000f8e02ff */
        /* <DEDUP_REMOVED lines=15> */
.L_x_2054:
[----:B------:R-:W-:Y:S05]  /*a700*/  BSYNC.RECONVERGENT B1 ;  /* 0x0000000000017941 */ /* 0x000fea0003800200 */
.L_x_2053:
[----:B------:R-:W-:Y:S01]  /*a710*/  ISETP.GE.U32.AND P5, PT, R24, UR8, PT ;  /* 0x0000000818007c0c */ /* 0x000fe2000bfa6070 */
[----:B------:R-:W-:Y:S01]  /*a720*/  BSSY.RECONVERGENT B1, `(.L_x_2055) ;  /* 0x0000035000017945 */ /* 0x000fe20003800200 */
[----:B------:R-:W-:Y:S02]  /*a730*/  SHF.R.S32.HI R3, RZ, 0x1f, R24 ;  /* 0x0000001fff037819 */ /* 0x000fe40000011418 */
[----:B------:R-:W-:Y:S02]  /*a740*/  IADD3 R14, PT, PT, R29, 0x160, RZ ;  /* 0x000001601d0e7810 */ /* 0x000fe40007ffe0ff */
        /* <DEDUP_REMOVED lines=50> */
.L_x_2056:
[----:B------:R-:W-:Y:S05]  /*aa70*/  BSYNC.RECONVERGENT B1 ;  /* 0x0000000000017941 */ /* 0x000fea0003800200 */
.L_x_2055:
[----:B------:R-:W-:Y:S04]  /*aa80*/  BSSY.RECONVERGENT B1, `(.L_x_2057) ;  /* 0x000001e000017945 */ /* 0x000fe80003800200 */
[----:B------:R-:W-:Y:S05]  /*aa90*/  @P2 BRA `(.L_x_2058) ;  /* 0x0000000000702947 */ /* 0x000fea0003800000 */
[----:B------:R-:W-:Y:S01]  /*aaa0*/  FADD.FTZ R36, R36, -UR7 ;  /* 0x8000000724247e21 */ /* 0x000fe20008010000 */
[----:B------:R-:W-:Y:S01]  /*aab0*/  FADD.FTZ R37, R37, -UR7 ;  /* 0x8000000725257e21 */ /* 0x000fe20008010000 */
[----:B------:R-:W1:Y:S02]  /*aac0*/  LDCU.64 UR12, c[0x0][0x3e0] ;  /* 0x00007c00ff0c77ac */ /* 0x000e640008000a00 */
[----:B------:R-:W-:Y:S01]  /*aad0*/  FMUL.FTZ R3, R36, UR10 ;  /* 0x0000000a24037c20 */ /* 0x000fe20008410000 */
[----:B0-----:R-:W-:Y:S01]  /*aae0*/  FMUL.FTZ R6, R37, UR10 ;  /* 0x0000000a25067c20 */ /* 0x001fe20008410000 */
[----:B------:R-:W0:Y:S02]  /*aaf0*/  LDCU.64 UR16, c[0x0][0x380] ;  /* 0x00007000ff1077ac */ /* 0x000e240008000a00 */
[----:B-----5:R-:W-:Y:S01]  /*ab00*/  FFMA.FTZ R7, R20, R3, R22 ;  /* 0x0000000314077223 */ /* 0x020fe20000010016 */
[----:B------:R-:W-:Y:S01]  /*ab10*/  FFMA.FTZ R18, R21, R6, R23 ;  /* 0x0000000615127223 */ /* 0x000fe20000010017 */
[----:B------:R-:W-:-:S02]  /*ab20*/  MOV R3, R91 ;  /* 0x0000005b00037202 */ /* 0x000fc40000000f00 */
        /* <DEDUP_REMOVED lines=11> */
[----:B0-----:R-:W-:-:S05]  /*abe0*/  LEA R6, P2, R2, UR16, 0x1 ;  /* 0x0000001002067c11 */ /* 0x001fca000f8408ff */
[----:B------:R-:W0:Y:S01]  /*abf0*/  MUFU.RCP R17, R17 ;  /* 0x0000001100117308 */ /* 0x000e220000001000 */
[----:B------:R-:W-:Y:S01]  /*ac00*/  IADD3 R25, PT, PT, R3, R25, RZ ;  /* 0x0000001903197210 */ /* 0x000fe20007ffe0ff */
[----:B--2---:R-:W-:-:S03]  /*ac10*/  FMUL.FTZ R0, R7, R16 ;  /* 0x0000001007007220 */ /* 0x004fc60000410000 */
[----:B------:R-:W-:Y:S01]  /*ac20*/  LEA.HI.X R7, R2, UR17, R25, 0x1, P2 ;  /* 0x0000001102077c11 */ /* 0x000fe200090f0c19 */
[----:B0-----:R-:W-:-:S05]  /*ac30*/  FMUL.FTZ R19, R18, R17 ;  /* 0x0000001112137220 */ /* 0x001fca0000410000 */
[----:B------:R-:W-:-:S05]  /*ac40*/  F2FP.BF16.F32.PACK_AB R19, R19, R0 ;  /* 0x000000001313723e */ /* 0x000fca00000010ff */
[----:B------:R1:W-:Y:S02]  /*ac50*/  STG.E desc[UR14][R6.64], R19 ;  /* 0x0000001306007986 */ /* 0x0003e4000c10190e */
.L_x_2058:
[----:B------:R-:W-:Y:S05]  /*ac60*/  BSYNC.RECONVERGENT B1 ;  /* 0x0000000000017941 */ /* 0x000fea0003800200 */
.L_x_2057:
        /* <DEDUP_REMOVED lines=8> */
[----:B------:R-:W3:Y:S01]  /*acf0*/  LDCU.64 UR16, c[0x0][0x380] ;  /* 0x00007000ff1077ac */ /* 0x000ee20008000a00 */
[----:B------:R-:W-:Y:S01]  /*ad00*/  MOV R3, R91 ;  /* 0x0000005b00037202 */ /* 0x000fe20000000f00 */
[----:B-----5:R-:W-:Y:S01]  /*ad10*/  FFMA.FTZ R39, R20, R39, R22 ;  /* 0x0000002714277223 */ /* 0x020fe20000010016 */
[----:B------:R-:W-:-:S03]  /*ad20*/  FFMA.FTZ R38, R21, R38, R23 ;  /* 0x0000002615267223 */ /* 0x000fc60000010017 */
[----:B------:R-:W-:Y:S01]  /*ad30*/  FMUL.FTZ R0, R39, -1.4426950216293334961 ;  /* 0xbfb8aa3b27007820 */ /* 0x000fe20000410000 */
[----:B01----:R-:W-:-:S05]  /*ad40*/  FMUL.FTZ R6, R38, -1.4426950216293334961 ;  /* 0xbfb8aa3b26067820 */ /* 0x003fca0000410000 */
[----:B------:R-:W0:Y:S01]  /*ad50*/  MUFU.EX2 R0, R0 ;  /* 0x0000000000007308 */ /* 0x000e220000000800 */
[----:B--2---:R-:W-:Y:S02]  /*ad60*/  IMAD R15, R15, UR12, RZ ;  /* 0x0000000c0f0f7c24 */ /* 0x004fe4000f8e02ff */
[----:B------:R-:W-:-:S05]  /*ad70*/  IMAD.WIDE.U32 R2, R14, UR12, R2 ;  /* 0x0000000c0e027c25 */ /* 0x000fca000f8e0002 */
[----:B------:R-:W1:Y:S01]  /*ad80*/  MUFU.EX2 R6, R6 ;  /* 0x0000000600067308 */ /* 0x000e620000000800 */
[----:B------:R-:W-:-:S05]  /*ad90*/  IMAD R7, R14, UR13, R15 ;  /* 0x0000000d0e077c24 */ /* 0x000fca000f8e020f */
[----:B------:R-:W-:Y:S01]  /*ada0*/  IADD3 R7, PT, PT, R3, R7, RZ ;  /* 0x0000000703077210 */ /* 0x000fe20007ffe0ff */
[----:B0-----:R-:W-:-:S06]  /*adb0*/  FADD.FTZ R16, R0, 1 ;  /* 0x3f80000000107421 */ /* 0x001fcc0000010000 */
[----:B------:R-:W0:Y:S01]  /*adc0*/  MUFU.RCP R16, R16 ;  /* 0x0000001000107308 */ /* 0x000e220000001000 */
[----:B-1----:R-:W-:Y:S01]  /*add0*/  FADD.FTZ R17, R6, 1 ;  /* 0x3f80000006117421 */ /* 0x002fe20000010000 */
[----:B---3--:R-:W-:-:S04]  /*ade0*/  LEA R6, P1, R2, UR16, 0x1 ;  /* 0x0000001002067c11 */ /* 0x008fc8000f8208ff */
[----:B------:R-:W-:Y:S02]  /*adf0*/  LEA.HI.X R7, R2, UR17, R7, 0x1, P1 ;  /* 0x0000001102077c11 */ /* 0x000fe400088f0c07 */
[----:B------:R-:W1:Y:S01]  /*ae00*/  MUFU.RCP R17, R17 ;  /* 0x0000001100117308 */ /* 0x000e620000001000 */
[----:B0-----:R-:W-:Y:S01]  /*ae10*/  FMUL.FTZ R0, R39, R16 ;  /* 0x0000001027007220 */ /* 0x001fe20000410000 */
[----:B-1----:R-:W-:-:S05]  /*ae20*/  FMUL.FTZ R15, R38, R17 ;  /* 0x00000011260f7220 */ /* 0x002fca0000410000 */
[----:B------:R-:W-:-:S05]  /*ae30*/  F2FP.BF16.F32.PACK_AB R15, R15, R0 ;  /* 0x000000000f0f723e */ /* 0x000fca00000010ff */
[----:B------:R2:W-:Y:S02]  /*ae40*/  STG.E desc[UR14][R6.64], R15 ;  /* 0x0000000f06007986 */ /* 0x0005e4000c10190e */
.L_x_2060:
[----:B------:R-:W-:Y:S05]  /*ae50*/  BSYNC.RECONVERGENT B1 ;  /* 0x0000000000017941 */ /* 0x000fea0003800200 */
.L_x_2059:
[----:B------:R-:W-:Y:S04]  /*ae60*/  BSSY.RECONVERGENT B1, `(.L_x_2061) ;  /* 0x000001e000017945 */ /* 0x000fe80003800200 */
[----:B------:R-:W-:Y:S05]  /*ae70*/  @P6 BRA `(.L_x_2062) ;  /* 0x0000000000706947 */ /* 0x000fea0003800000 */
[----:B------:R-:W-:Y:S01]  /*ae80*/  FADD.FTZ R41, R41, -UR7 ;  /* 0x8000000729297e21 */ /* 0x000fe20008010000 */
[----:B------:R-:W-:Y:S01]  /*ae90*/  FADD.FTZ R40, R40, -UR7 ;  /* 0x8000000728287e21 */ /* 0x000fe20008010000 */
[----:B------:R-:W3:Y:S01]  /*aea0*/  LDCU.64 UR12, c[0x0][0x3e0] ;  /* 0x00007c00ff0c77ac */ /* 0x000ee20008000a00 */
[----:B------:R-:W-:Y:S01]  /*aeb0*/  MOV R2, R88 ;  /* 0x0000005800027202 */ /* 0x000fe20000000f00 */
[----:B------:R-:W-:Y:S01]  /*aec0*/  FMUL.FTZ R41, R41, UR10 ;  /* 0x0000000a29297c20 */ /* 0x000fe20008410000 */
[----:B------:R-:W-:Y:S01]  /*aed0*/  FMUL.FTZ R40, R40, UR10 ;  /* 0x0000000a28287c20 */ /* 0x000fe20008410000 */
[----:B------:R-:W4:Y:S01]  /*aee0*/  LDCU.64 UR16, c[0x0][0x380] ;  /* 0x00007000ff1077ac */ /* 0x000f220008000a00 */
[----:B------:R-:W-:Y:S01]  /*aef0*/  MOV R3, R91 ;  /* 0x0000005b00037202 */ /* 0x000fe20000000f00 */
[----:B-----5:R-:W-:Y:S01]  /*af00*/  FFMA.FTZ R41, R20, R41, R22 ;  /* 0x0000002914297223 */ /* 0x020fe20000010016 */
[----:B------:R-:W-:-:S03]  /*af10*/  FFMA.FTZ R40, R21, R40, R23 ;  /* 0x0000002815287223 */ /* 0x000fc60000010017 */
[----:B------:R-:W-:Y:S01]  /*af20*/  FMUL.FTZ R0, R41, -1.4426950216293334961 ;  /* 0xbfb8aa3b29007820 */ /* 0x000fe20000410000 */
[----:B012---:R-:W-:-:S05]  /*af30*/  FMUL.FTZ R6, R40, -1.4426950216293334961 ;  /* 0xbfb8aa3b28067820 */ /* 0x007fca0000410000 */
[----:B------:R-:W0:Y:S01]  /*af40*/  MUFU.EX2 R0, R0 ;  /* 0x0000000000007308 */ /* 0x000e220000000800 */
[----:B---3--:R-:W-:Y:S02]  /*af50*/  IMAD R13, R13, UR12, RZ ;  /* 0x0000000c0d0d7c24 */ /* 0x008fe4000f8e02ff */
[----:B------:R-:W-:-:S05]  /*af60*/  IMAD.WIDE.U32 R2, R12, UR12, R2 ;  /* 0x0000000c0c027c25 */ /* 0x000fca000f8e0002 */
[----:B------:R-:W1:Y:S01]  /*af70*/  MUFU.EX2 R6, R6 ;  /* 0x0000000600067308 */ /* 0x000e620000000800 */
[----:B------:R-:W-:-:S05]  /*af80*/  IMAD R7, R12, UR13, R13 ;  /* 0x0000000d0c077c24 */ /* 0x000fca000f8e020d */
[----:B------:R-:W-:Y:S01]  /*af90*/  IADD3 R7, PT, PT, R3, R7, RZ ;  /* 0x0000000703077210 */ /* 0x000fe20007ffe0ff */
[----:B0-----:R-:W-:-:S06]  /*afa0*/  FADD.FTZ R14, R0, 1 ;  /* 0x3f800000000e7421 */ /* 0x001fcc0000010000 */
[----:B------:R-:W0:Y:S01]  /*afb0*/  MUFU.RCP R14, R14 ;  /* 0x0000000e000e7308 */ /* 0x000e220000001000 */
[----:B-1----:R-:W-:Y:S01]  /*afc0*/  FADD.FTZ R15, R6, 1 ;  /* 0x3f800000060f7421 */ /* 0x002fe20000010000 */
[----:B----4-:R-:W-:-:S04]  /*afd0*/  LEA R6, P1, R2, UR16, 0x1 ;  /* 0x0000001002067c11 */ /* 0x010fc8000f8208ff */
[----:B------:R-:W-:Y:S02]  /*afe0*/  LEA.HI.X R7, R2, UR17, R7, 0x1, P1 ;  /* 0x0000001102077c11 */ /* 0x000fe400088f0c07 */
[----:B------:R-:W1:Y:S01]  /*aff0*/  MUFU.RCP R15, R15 ;  /* 0x0000000f000f7308 */ /* 0x000e620000001000 */
[----:B0-----:R-:W-:Y:S01]  /*b000*/  FMUL.FTZ R0, R41, R14 ;  /* 0x0000000e29007220 */ /* 0x001fe20000410000 */
[----:B-1----:R-:W-:-:S05]  /*b010*/  FMUL.FTZ R13, R40, R15 ;  /* 0x0000000f280d7220 */ /* 0x002fca0000410000 */
[----:B------:R-:W-:-:S05]  /*b020*/  F2FP.BF16.F32.PACK_AB R13, R13, R0 ;  /* 0x000000000d0d723e */ /* 0x000fca00000010ff */
[----:B------:R3:W-:Y:S02]  /*b030*/  STG.E desc[UR14][R6.64], R13 ;  /* 0x0000000d06007986 */ /* 0x0007e4000c10190e */
.L_x_2062:
[----:B------:R-:W-:Y:S05]  /*b040*/  BSYNC.RECONVERGENT B1 ;  /* 0x0000000000017941 */ /* 0x000fea0003800200 */
.L_x_2061:
[----:B------:R-:W-:Y:S04]  /*b050*/  BSSY.RECONVERGENT B1, `(.L_x_2063) ;  /* 0x000001e000017945 */ /* 0x000fe80003800200 */
[----:B------:R-:W-:Y:S05]  /*b060*/  @P3 BRA `(.L_x_2064) ;  /* 0x0000000000703947 */ /* 0x000fea0003800000 */
[----:B------:R-:W-:Y:S01]  /*b070*/  FADD.FTZ R42, R42, -UR7 ;  /* 0x800000072a2a7e21 */ /* 0x000fe20008010000 */
[----:B------:R-:W-:Y:S01]  /*b080*/  FADD.FTZ R43, R43, -UR7 ;  /* 0x800000072b2b7e21 */ /* 0x000fe20008010000 */
[----:B------:R-:W4:Y:S02]  /*b090*/  LDCU.64 UR12, c[0x0][0x3e0] ;  /* 0x00007c00ff0c77ac */ /* 0x000f240008000a00 */
[----:B------:R-:W-:Y:S01]  /*b0a0*/  FMUL.FTZ R3, R42, UR10 ;  /* 0x0000000a2a037c20 */ /* 0x000fe20008410000 */
[----:B------:R-:W-:Y:S01]  /*b0b0*/  FMUL.FTZ R2, R43, UR10 ;  /* 0x0000000a2b027c20 */ /* 0x000fe20008410000 */
[----:B------:R-:W4:Y:S02]  /*b0c0*/  LDCU.64 UR16, c[0x0][0x380] ;  /* 0x00007000ff1077ac */ /* 0x000f240008000a00 */
[----:B0123-5:R-:W-:Y:S01]  /*b0d0*/  FFMA.FTZ R7, R20, R3, R22 ;  /* 0x0000000314077223 */ /* 0x02ffe20000010016 */
[----:B------:R-:W-:Y:S01]  /*b0e0*/  FFMA.FTZ R14, R21, R2, R23 ;  /* 0x00000002150e7223 */ /* 0x000fe20000010017 */
[----:B------:R-:W-:-:S02]  /*b0f0*/  MOV R2, R88 ;  /* 0x0000005800027202 */ /* 0x000fc40000000f00 */
[----:B------:R-:W-:Y:S01]  /*b100*/  FMUL.FTZ R0, R7, -1.4426950216293334961 ;  /* 0xbfb8aa3b07007820 */ /* 0x000fe20000410000 */
[----:B------:R-:W-:Y:S01]  /*b110*/  FMUL.FTZ R6, R14, -1.4426950216293334961 ;  /* 0xbfb8aa3b0e067820 */ /* 0x000fe20000410000 */
[----:B------:R-:W-:-:S04]  /*b120*/  MOV R3, R91 ;  /* 0x0000005b00037202 */ /* 0x000fc80000000f00 */
[----:B------:R-:W0:Y:S01]  /*b130*/  MUFU.EX2 R0, R0 ;  /* 0x0000000000007308 */ /* 0x000e220000000800 */
[----:B----4-:R-:W-:Y:S02]  /*b140*/  IMAD R11, R11, UR12, RZ ;  /* 0x0000000c0b0b7c24 */ /* 0x010fe4000f8e02ff */
[----:B------:R-:W-:-:S05]  /*b150*/  IMAD.WIDE.U32 R2, R10, UR12, R2 ;  /* 0x0000000c0a027c25 */ /* 0x000fca000f8e0002 */
[----:B------:R-:W1:Y:S01]  /*b160*/  MUFU.EX2 R6, R6 ;  /* 0x0000000600067308 */ /* 0x000e620000000800 */
[----:B------:R-:W-:-:S05]  /*b170*/  IMAD R15, R10, UR13, R11 ;  /* 0x0000000d0a0f7c24 */ /* 0x000fca000f8e020b */
[----:B------:R-:W-:Y:S01]  /*b180*/  IADD3 R15, PT, PT, R3, R15, RZ ;  /* 0x0000000f030f7210 */ /* 0x000fe20007ffe0ff */
[----:B0-----:R-:W-:-:S06]  /*b190*/  FADD.FTZ R12, R0, 1 ;  /* 0x3f800000000c7421 */ /* 0x001fcc0000010000 */
[----:B------:R-:W0:Y:S01]  /*b1a0*/  MUFU.RCP R12, R12 ;  /* 0x0000000c000c7308 */ /* 0x000e220000001000 */
[----:B-1----:R-:W-:Y:S01]  /*b1b0*/  FADD.FTZ R13, R6, 1 ;  /* 0x3f800000060d7421 */ /* 0x002fe20000010000 */
[----:B------:R-:W-:-:S06]  /*b1c0*/  LEA R6, P1, R2, UR16, 0x1 ;  /* 0x0000001002067c11 */ /* 0x000fcc000f8208ff */
[----:B------:R-:W1:Y:S01]  /*b1d0*/  MUFU.RCP R13, R13 ;  /* 0x0000000d000d7308 */ /* 0x000e620000001000 */
[----:B0-----:R-:W-:Y:S01]  /*b1e0*/  FMUL.FTZ R0, R7, R12 ;  /* 0x0000000c07007220 */ /* 0x001fe20000410000 */
[----:B------:R-:W-:Y:S01]  /*b1f0*/  LEA.HI.X R7, R2, UR17, R15, 0x1, P1 ;  /* 0x0000001102077c11 */ /* 0x000fe200088f0c0f */
[----:B-1----:R-:W-:-:S05]  /*b200*/  FMUL.FTZ R11, R14, R13 ;  /* 0x0000000d0e0b7220 */ /* 0x002fca0000410000 */
[----:B------:R-:W-:-:S05]  /*b210*/  F2FP.BF16.F32.PACK_AB R11, R11, R0 ;  /* 0x000000000b0b723e */ /* 0x000fca00000010ff */
[----:B------:R4:W-:Y:S02]  /*b220*/  STG.E desc[UR14][R6.64], R11 ;  /* 0x0000000b06007986 */ /* 0x0009e4000c10190e */
.L_x_2064:
[----:B------:R-:W-:Y:S05]  /*b230*/  BSYNC.RECONVERGENT B1 ;  /* 0x0000000000017941 */ /* 0x000fea0003800200 */
.L_x_2063:
        /* <DEDUP_REMOVED lines=8> */
[----:B------:R-:W0:Y:S01]  /*b2c0*/  LDCU.64 UR16, c[0x0][0x380] ;  /* 0x00007000ff1077ac */ /* 0x000e220008000a00 */
[----:B------:R-:W-:Y:S01]  /*b2d0*/  MOV R3, R91 ;  /* 0x0000005b00037202 */ /* 0x000fe20000000f00 */
[----:B-----5:R-:W-:Y:S01]  /*b2e0*/  FFMA.FTZ R45, R20, R45, R22 ;  /* 0x0000002d142d7223 */ /* 0x020fe20000010016 */
[----:B------:R-:W-:-:S03]  /*b2f0*/  FFMA.FTZ R44, R21, R44, R23 ;  /* 0x0000002c152c7223 */ /* 0x000fc60000010017 */
[----:B------:R-:W-:Y:S01]  /*b300*/  FMUL.FTZ R0, R45, -1.4426950216293334961 ;  /* 0xbfb8aa3b2d007820 */ /* 0x000fe20000410000 */
[----:B01234-:R-:W-:-:S05]  /*b310*/  FMUL.FTZ R6, R44, -1.4426950216293334961 ;  /* 0xbfb8aa3b2c067820 */ /* 0x01ffca0000410000 */
[----:B------:R-:W0:Y:S01]  /*b320*/  MUFU.EX2 R0, R0 ;  /* 0x0000000000007308 */ /* 0x000e220000000800 */
[----:B------:R-:W-:Y:S02]  /*b330*/  IMAD R9, R9, UR12, RZ ;  /* 0x0000000c09097c24 */ /* 0x000fe4000f8e02ff */
[----:B------:R-:W-:-:S05]  /*b340*/  IMAD.WIDE.U32 R2, R8, UR12, R2 ;  /* 0x0000000c08027c25 */ /* 0x000fca000f8e0002 */
[----:B------:R-:W1:Y:S01]  /*b350*/  MUFU.EX2 R6, R6 ;  /* 0x0000000600067308 */ /* 0x000e620000000800 */
[----:B------:R-:W-:-:S05]  /*b360*/  IMAD R7, R8, UR13, R9 ;  /* 0x0000000d08077c24 */ /* 0x000fca000f8e0209 */
[----:B------:R-:W-:Y:S01]  /*b370*/  IADD3 R7, PT, PT, R3, R7, RZ ;  /* 0x0000000703077210 */ /* 0x000fe20007ffe0ff */
[----:B0-----:R-:W-:-:S06]  /*b380*/  FADD.FTZ R10, R0, 1 ;  /* 0x3f800000000a7421 */ /* 0x001fcc0000010000 */
[----:B------:R-:W0:Y:S01]  /*b390*/  MUFU.RCP R10, R10 ;  /* 0x0000000a000a7308 */ /* 0x000e220000001000 */
[----:B-1----:R-:W-:Y:S01]  /*b3a0*/  FADD.FTZ R11, R6, 1 ;  /* 0x3f800000060b7421 */ /* 0x002fe20000010000 */
[----:B------:R-:W-:-:S04]  /*b3b0*/  LEA R6, P1, R2, UR16, 0x1 ;  /* 0x0000001002067c11 */ /* 0x000fc8000f8208ff */
[----:B------:R-:W-:Y:S02]  /*b3c0*/  LEA.HI.X R7, R2, UR17, R7, 0x1, P1 ;  /* 0x0000001102077c11 */ /* 0x000fe400088f0c07 */
[----:B------:R-:W1:Y:S01]  /*b3d0*/  MUFU.RCP R11, R11 ;  /* 0x0000000b000b7308 */ /* 0x000e620000001000 */
[----:B0-----:R-:W-:Y:S01]  /*b3e0*/  FMUL.FTZ R0, R45, R10 ;  /* 0x0000000a2d007220 */ /* 0x001fe20000410000 */
[----:B-1----:R-:W-:-:S05]  /*b3f0*/  FMUL.FTZ R9, R44, R11 ;  /* 0x0000000b2c097220 */ /* 0x002fca0000410000 */
[----:B------:R-:W-:-:S05]  /*b400*/  F2FP.BF16.F32.PACK_AB R9, R9, R0 ;  /* 0x000000000909723e */ /* 0x000fca00000010ff */
[----:B------:R0:W-:Y:S02]  /*b410*/  STG.E desc[UR14][R6.64], R9 ;  /* 0x0000000906007986 */ /* 0x0001e4000c10190e */
.L_x_2066:
[----:B------:R-:W-:Y:S05]  /*b420*/  BSYNC.RECONVERGENT B1 ;  /* 0x0000000000017941 */ /* 0x000fea0003800200 */
.L_x_2065:
[----:B------:R-:W-:Y:S01]  /*b430*/  ISETP.GE.U32.AND P5, PT, R5, UR8, PT ;  /* 0x0000000805007c0c */ /* 0x000fe2000bfa6070 */
[----:B------:R-:W-:Y:S01]  /*b440*/  BSSY.RECONVERGENT B1, `(.L_x_2067) ;  /* 0x0000031000017945 */ /* 0x000fe20003800200 */
[----:B0-----:R-:W-:Y:S02]  /*b450*/  SHF.R.S32.HI R9, RZ, 0x1f, R5 ;  /* 0x0000001fff097819 */ /* 0x001fe40000011405 */
[----:B-1234-:R-:W-:Y:S02]  /*b460*/  IADD3 R6, PT, PT, R29, 0x1c0, RZ ;  /* 0x000001c01d067810 */ /* 0x01efe40007ffe0ff */
        /* <DEDUP_REMOVED lines=40> */
[----:B------:R-:W-:-:S04]  /*b6f0*/  IADD3 R11, PT, PT, R9, R11, RZ ;  /* 0x0000000b090b7210 */ /* 0x000fc80007ffe0ff */
[----:B------:R-:W-:Y:S01]  /*b700*/  LEA.HI.X R11, R8, UR17, R11, 0x1, P5 ;  /* 0x00000011080b7c11 */ /* 0x000fe2000a8f0c0b */
[----:B--2---:R-:W-:Y:S01]  /*b710*/  FMUL.FTZ R5, R47, R12 ;  /* 0x0000000c2f057220 */ /* 0x004fe20000410000 */
[----:B0-----:R-:W-:-:S05]  /*b720*/  FMUL.FTZ R14, R46, R13 ;  /* 0x0000000d2e0e7220 */ /* 0x001fca0000410000 */
[----:B------:R-:W-:-:S05]  /*b730*/  F2FP.BF16.F32.PACK_AB R5, R14, R5 ;  /* 0x000000050e05723e */ /* 0x000fca00000010ff */
[----:B------:R0:W-:Y:S02]  /*b740*/  STG.E desc[UR14][R10.64], R5 ;  /* 0x000000050a007986 */ /* 0x0001e4000c10190e */
.L_x_2068:
[----:B------:R-:W-:Y:S05]  /*b750*/  BSYNC.RECONVERGENT B1 ;  /* 0x0000000000017941 */ /* 0x000fea0003800200 */
.L_x_2067:
        /* <DEDUP_REMOVED lines=8> */
[----:B------:R-:W2:Y:S01]  /*b7e0*/  LDCU.64 UR16, c[0x0][0x380] ;  /* 0x00007000ff1077ac */ /* 0x000ea20008000a00 */
[----:B------:R-:W-:Y:S01]  /*b7f0*/  MOV R9, R91 ;  /* 0x0000005b00097202 */ /* 0x000fe20000000f00 */
[----:B-----5:R-:W-:Y:S01]  /*b800*/  FFMA.FTZ R49, R20, R49, R22 ;  /* 0x0000003114317223 */ /* 0x020fe20000010016 */
[----:B------:R-:W-:-:S03]  /*b810*/  FFMA.FTZ R13, R21, R48, R23 ;  /* 0x00000030150d7223 */ /* 0x000fc60000010017 */
[----:B0-----:R-:W-:Y:S01]  /*b820*/  FMUL.FTZ R5, R49, -1.4426950216293334961 ;  /* 0xbfb8aa3b31057820 */ /* 0x001fe20000410000 */
[----:B------:R-:W-:-:S05]  /*b830*/  FMUL.FTZ R11, R13, -1.4426950216293334961 ;  /* 0xbfb8aa3b0d0b7820 */ /* 0x000fca0000410000 */
[----:B------:R-:W0:Y:S01]  /*b840*/  MUFU.EX2 R5, R5 ;  /* 0x0000000500057308 */ /* 0x000e220000000800 */
[----:B-1----:R-:W-:Y:S02]  /*b850*/  IMAD R15, R15, UR12, RZ ;  /* 0x0000000c0f0f7c24 */ /* 0x002fe4000f8e02ff */
[----:B------:R-:W-:-:S05]  /*b860*/  IMAD.WIDE.U32 R8, R4, UR12, R8 ;  /* 0x0000000c04087c25 */ /* 0x000fca000f8e0008 */
[----:B------:R-:W1:Y:S01]  /*b870*/  MUFU.EX2 R11, R11 ;  /* 0x0000000b000b7308 */ /* 0x000e620000000800 */
[----:B------:R-:W-:Y:S01]  /*b880*/  IMAD R15, R4, UR13, R15 ;  /* 0x0000000d040f7c24 */ /* 0x000fe2000f8e020f */
[----:B--2---:R-:W-:-:S04]  /*b890*/  LEA R4, P2, R8, UR16, 0x1 ;  /* 0x0000001008047c11 */ /* 0x004fc8000f8408ff */
[----:B------:R-:W-:Y:S01]  /*b8a0*/  IADD3 R15, PT, PT, R9, R15, RZ ;  /* 0x0000000f090f7210 */ /* 0x000fe20007ffe0ff */
[----:B0-----:R-:W-:-:S03]  /*b8b0*/  FADD.FTZ R10, R5, 1 ;  /* 0x3f800000050a7421 */ /* 0x001fc60000010000 */
[----:B------:R-:W-:-:S03]  /*b8c0*/  LEA.HI.X R5, R8, UR17, R15, 0x1, P2 ;  /* 0x0000001108057c11 */ /* 0x000fc600090f0c0f */
[----:B------:R-:W0:Y:S01]  /*b8d0*/  MUFU.RCP R10, R10 ;  /* 0x0000000a000a7308 */ /* 0x000e220000001000 */
[----:B-1----:R-:W-:-:S07]  /*b8e0*/  FADD.FTZ R12, R11, 1 ;  /* 0x3f8000000b0c7421 */ /* 0x002fce0000010000 */
[----:B------:R-:W1:Y:S01]  /*b8f0*/  MUFU.RCP R12, R12 ;  /* 0x0000000c000c7308 */ /* 0x000e620000001000 */
[----:B0-----:R-:W-:Y:S01]  /*b900*/  FMUL.FTZ R11, R49, R10 ;  /* 0x0000000a310b7220 */ /* 0x001fe20000410000 */
[----:B-1----:R-:W-:-:S05]  /*b910*/  FMUL.FTZ R14, R13, R12 ;  /* 0x0000000c0d0e7220 */ /* 0x002fca0000410000 */
[----:B------:R-:W-:-:S05]  /*b920*/  F2FP.BF16.F32.PACK_AB R11, R14, R11 ;  /* 0x0000000b0e0b723e */ /* 0x000fca00000010ff */
[----:B------:R1:W-:Y:S02]  /*b930*/  STG.E desc[UR14][R4.64], R11 ;  /* 0x0000000b04007986 */ /* 0x0003e4000c10190e */
.L_x_2070:
[----:B------:R-:W-:Y:S05]  /*b940*/  BSYNC.RECONVERGENT B1 ;  /* 0x0000000000017941 */ /* 0x000fea0003800200 */
.L_x_2069:
        /* <DEDUP_REMOVED lines=24> */
[----:B------:R-:W-:-:S04]  /*bad0*/  IADD3 R7, PT, PT, R5, R7, RZ ;  /* 0x0000000705077210 */ /* 0x000fc80007ffe0ff */
[----:B------:R-:W-:Y:S01]  /*bae0*/  LEA.HI.X R7, R4, UR17, R7, 0x1, P1 ;  /* 0x0000001104077c11 */ /* 0x000fe200088f0c07 */
[----:B-1----:R-:W-:Y:S01]  /*baf0*/  FMUL.FTZ R9, R51, R8 ;  /* 0x0000000833097220 */ /* 0x002fe20000410000 */
[----:B0-----:R-:W-:-:S05]  /*bb00*/  FMUL.FTZ R12, R11, R10 ;  /* 0x0000000a0b0c7220 */ /* 0x001fca0000410000 */
[----:B------:R-:W-:-:S05]  /*bb10*/  F2FP.BF16.F32.PACK_AB R9, R12, R9 ;  /* 0x000000090c09723e */ /* 0x000fca00000010ff */
[----:B------:R2:W-:Y:S02]  /*bb20*/  STG.E desc[UR14][R6.64], R9 ;  /* 0x0000000906007986 */ /* 0x0005e4000c10190e */
.L_x_2072:
[----:B------:R-:W-:Y:S05]  /*bb30*/  BSYNC.RECONVERGENT B1 ;  /* 0x0000000000017941 */ /* 0x000fea0003800200 */
.L_x_2071:
        /* <DEDUP_REMOVED lines=30> */
.L_x_2074:
[----:B------:R-:W-:Y:S05]  /*bd20*/  BSYNC.RECONVERGENT B1 ;  /* 0x0000000000017941 */ /* 0x000fea0003800200 */
.L_x_2073:
[----:B------:R-:W-:Y:S04]  /*bd30*/  BSSY.RECONVERGENT B1, `(.L_x_2075) ;  /* 0x000001e000017945 */ /* 0x000fe80003800200 */
[----:B------:R-:W-:Y:S05]  /*bd40*/  @P3 BRA `(.L_x_2076) ;  /* 0x0000000000703947 */ /* 0x000fea0003800000 */
[----:B------:R-:W-:Y:S01]  /*bd50*/  FADD.FTZ R57, R57, -UR7 ;  /* 0x8000000739397e21 */ /* 0x000fe20008010000 */
[----:B------:R-:W-:Y:S01]  /*bd60*/  FADD.FTZ R56, R56, -UR7 ;  /* 0x8000000738387e21 */ /* 0x000fe20008010000 */
[----:B------:R-:W4:Y:S01]  /*bd70*/  LDCU.64 UR12, c[0x0][0x3e0] ;  /* 0x00007c00ff0c77ac */ /* 0x000f220008000a00 */
[----:B---3--:R-:W-:Y:S01]  /*bd80*/  MOV R3, R91 ;  /* 0x0000005b00037202 */ /* 0x008fe20000000f00 */
[----:B------:R-:W-:Y:S01]  /*bd90*/  FMUL.FTZ R57, R57, UR10 ;  /* 0x0000000a39397c20 */ /* 0x000fe20008410000 */
[----:B------:R-:W-:Y:S01]  /*bda0*/  FMUL.FTZ R56, R56, UR10 ;  /* 0x0000000a38387c20 */ /* 0x000fe20008410000 */
[----:B------:R-:W3:Y:S02]  /*bdb0*/  LDCU.64 UR16, c[0x0][0x380] ;  /* 0x00007000ff1077ac */ /* 0x000ee40008000a00 */
[----:B-----5:R-:W-:Y:S01]  /*bdc0*/  FFMA.FTZ R57, R20, R57, R22 ;  /* 0x0000003914397223 */ /* 0x020fe20000010016 */
[----:B------:R-:W-:-:S03]  /*bdd0*/  FFMA.FTZ R56, R21, R56, R23 ;  /* 0x0000003815387223 */ /* 0x000fc60000010017 */
[----:B------:R-:W-:Y:S01]  /*bde0*/  FMUL.FTZ R2, R57, -1.4426950216293334961 ;  /* 0xbfb8aa3b39027820 */ /* 0x000fe20000410000 */
[----:B-1----:R-:W-:-:S05]  /*bdf0*/  FMUL.FTZ R4, R56, -1.4426950216293334961 ;  /* 0xbfb8aa3b38047820 */ /* 0x002fca0000410000 */
[----:B------:R-:W2:Y:S01]  /*be00*/  MUFU.EX2 R2, R2 ;  /* 0x0000000200027308 */ /* 0x000ea20000000800 */
[----:B----4-:R-:W-:-:S07]  /*be10*/  IMAD R0, R0, UR12, RZ ;  /* 0x0000000c00007c24 */ /* 0x010fce000f8e02ff */
[----:B------:R-:W1:Y:S01]  /*be20*/  MUFU.EX2 R4, R4 ;  /* 0x0000000400047308 */ /* 0x000e620000000800 */
[----:B--2---:R-:W-:Y:S01]  /*be30*/  FADD.FTZ R6, R2, 1 ;  /* 0x3f80000002067421 */ /* 0x004fe20000010000 */
[----:B------:R-:W-:-:S06]  /*be40*/  MOV R2, R88 ;  /* 0x0000005800027202 */ /* 0x000fcc0000000f00 */
[----:B------:R-:W2:Y:S01]  /*be50*/  MUFU.RCP R6, R6 ;  /* 0x0000000600067308 */ /* 0x000ea20000001000 */
[----:B------:R-:W-:-:S04]  /*be60*/  IMAD.WIDE.U32 R2, R29, UR12, R2 ;  /* 0x0000000c1d027c25 */ /* 0x000fc8000f8e0002 */
[----:B-1----:R-:W-:Y:S01]  /*be70*/  FADD.FTZ R7, R4, 1 ;  /* 0x3f80000004077421 */ /* 0x002fe20000010000 */
[----:B------:R-:W-:Y:S01]  /*be80*/  IMAD R29, R29, UR13, R0 ;  /* 0x0000000d1d1d7c24 */ /* 0x000fe2000f8e0200 */
[----:B---3--:R-:W-:-:S04]  /*be90*/  LEA R4, P1, R2, UR16, 0x1 ;  /* 0x0000001002047c11 */ /* 0x008fc8000f8208ff */
[----:B------:R-:W1:Y:S01]  /*bea0*/  MUFU.RCP R7, R7 ;  /* 0x0000000700077308 */ /* 0x000e620000001000 */
[----:B------:R-:W-:-:S04]  /*beb0*/  IADD3 R29, PT, PT, R3, R29, RZ ;  /* 0x0000001d031d7210 */ /* 0x000fc80007ffe0ff */
[----:B0-----:R-:W-:Y:S01]  /*bec0*/  LEA.HI.X R5, R2, UR17, R29, 0x1, P1 ;  /* 0x0000001102057c11 */ /* 0x001fe200088f0c1d */
[----:B--2---:R-:W-:Y:S01]  /*bed0*/  FMUL.FTZ R0, R57, R6 ;  /* 0x0000000639007220 */ /* 0x004fe20000410000 */
[----:B-1----:R-:W-:-:S05]  /*bee0*/  FMUL.FTZ R9, R56, R7 ;  /* 0x0000000738097220 */ /* 0x002fca0000410000 */
[----:B------:R-:W-:-:S05]  /*bef0*/  F2FP.BF16.F32.PACK_AB R9, R9, R0 ;  /* 0x000000000909723e */ /* 0x000fca00000010ff */
[----:B------:R4:W-:Y:S02]  /*bf00*/  STG.E desc[UR14][R4.64], R9 ;  /* 0x0000000904007986 */ /* 0x0009e4000c10190e */
.L_x_2076:
[----:B------:R-:W-:Y:S05]  /*bf10*/  BSYNC.RECONVERGENT B1 ;  /* 0x0000000000017941 */ /* 0x000fea0003800200 */
.L_x_2075:
[----:B------:R-:W-:Y:S05]  /*bf20*/  @P4 BRA `(.L_x_2014) ;  /* 0x00000000006c4947 */ /* 0x000fea0003800000 */
[----:B------:R-:W-:Y:S01]  /*bf30*/  FADD.FTZ R59, R59, -UR7 ;  /* 0x800000073b3b7e21 */ /* 0x000fe20008010000 */
[----:B------:R-:W-:Y:S01]  /*bf40*/  FADD.FTZ R58, R58, -UR7 ;  /* 0x800000073a3a7e21 */ /* 0x000fe20008010000 */
[----:B------:R-:W0:Y:S01]  /*bf50*/  LDCU.64 UR8, c[0x0][0x3e0] ;  /* 0x00007c00ff0877ac */ /* 0x000e220008000a00 */
[----:B------:R-:W-:Y:S01]  /*bf60*/  MOV R89, R91 ;  /* 0x0000005b00597202 */ /* 0x000fe20000000f00 */
[----:B------:R-:W-:Y:S01]  /*bf70*/  FMUL.FTZ R59, R59, UR10 ;  /* 0x0000000a3b3b7c20 */ /* 0x000fe20008410000 */
[----:B------:R-:W-:Y:S01]  /*bf80*/  FMUL.FTZ R58, R58, UR10 ;  /* 0x0000000a3a3a7c20 */ /* 0x000fe20008410000 */
[----:B------:R-:W2:Y:S02]  /*bf90*/  LDCU.64 UR12, c[0x0][0x380] ;  /* 0x00007000ff0c77ac */ /* 0x000ea40008000a00 */
[----:B-----5:R-:W-:Y:S01]  /*bfa0*/  FFMA.FTZ R59, R20, R59, R22 ;  /* 0x0000003b143b7223 */ /* 0x020fe20000010016 */
[----:B------:R-:W-:-:S03]  /*bfb0*/  FFMA.FTZ R58, R21, R58, R23 ;  /* 0x0000003a153a7223 */ /* 0x000fc60000010017 */
[----:B------:R-:W-:Y:S01]  /*bfc0*/  FMUL.FTZ R0, R59, -1.4426950216293334961 ;  /* 0xbfb8aa3b3b007820 */ /* 0x000fe20000410000 */
[----:B---3--:R-:W-:-:S05]  /*bfd0*/  FMUL.FTZ R2, R58, -1.4426950216293334961 ;  /* 0xbfb8aa3b3a027820 */ /* 0x008fca0000410000 */
[----:B------:R-:W1:Y:S01]  /*bfe0*/  MUFU.EX2 R0, R0 ;  /* 0x0000000000007308 */ /* 0x000e620000000800 */
[----:B0-----:R-:W-:Y:S02]  /*bff0*/  IMAD R31, R31, UR8, RZ ;  /* 0x000000081f1f7c24 */ /* 0x001fe4000f8e02ff */
[----:B------:R-:W-:-:S05]  /*c000*/  IMAD.WIDE.U32 R88, R30, UR8, R88 ;  /* 0x000000081e587c25 */ /* 0x000fca000f8e0058 */
[----:B------:R-:W0:Y:S01]  /*c010*/  MUFU.EX2 R2, R2 ;  /* 0x0000000200027308 */ /* 0x000e220000000800 */
[----:B------:R-:W-:-:S05]  /*c020*/  IMAD R31, R30, UR9, R31 ;  /* 0x000000091e1f7c24 */ /* 0x000fca000f8e021f */
[----:B------:R-:W-:Y:S01]  /*c030*/  IADD3 R31, PT, PT, R89, R31, RZ ;  /* 0x0000001f591f7210 */ /* 0x000fe20007ffe0ff */
[----:B-1--4-:R-:W-:-:S06]  /*c040*/  FADD.FTZ R4, R0, 1 ;  /* 0x3f80000000047421 */ /* 0x012fcc0000010000 */
[----:B------:R-:W1:Y:S01]  /*c050*/  MUFU.RCP R4, R4 ;  /* 0x0000000400047308 */ /* 0x000e620000001000 */
[----:B0-----:R-:W-:Y:S01]  /*c060*/  FADD.FTZ R5, R2, 1 ;  /* 0x3f80000002057421 */ /* 0x001fe20000010000 */
[----:B--2---:R-:W-:-:S04]  /*c070*/  LEA R2, P1, R88, UR12, 0x1 ;  /* 0x0000000c58027c11 */ /* 0x004fc8000f8208ff */
[----:B------:R-:W-:Y:S02]  /*c080*/  LEA.HI.X R3, R88, UR13, R31, 0x1, P1 ;  /* 0x0000000d58037c11 */ /* 0x000fe400088f0c1f */
[----:B------:R-:W0:Y:S01]  /*c090*/  MUFU.RCP R5, R5 ;  /* 0x0000000500057308 */ /* 0x000e220000001000 */
[----:B-1----:R-:W-:Y:S01]  /*c0a0*/  FMUL.FTZ R0, R59, R4 ;  /* 0x000000043b007220 */ /* 0x002fe20000410000 */
[----:B0-----:R-:W-:-:S05]  /*c0b0*/  FMUL.FTZ R7, R58, R5 ;  /* 0x000000053a077220 */ /* 0x001fca0000410000 */
[----:B------:R-:W-:-:S05]  /*c0c0*/  F2FP.BF16.F32.PACK_AB R7, R7, R0 ;  /* 0x000000000707723e */ /* 0x000fca00000010ff */
[----:B------:R0:W-:Y:S02]  /*c0d0*/  STG.E desc[UR14][R2.64], R7 ;  /* 0x0000000702007986 */ /* 0x0001e4000c10190e */
.L_x_2014:
[----:B------:R-:W-:Y:S05]  /*c0e0*/  BSYNC.RECONVERGENT B0 ;  /* 0x0000000000007941 */ /* 0x000fea0003800200 */
.L_x_1950:
        /* <DEDUP_REMOVED lines=8> */
[----:B------:R-:W-:Y:S05]  /*c170*/  EXIT ;  /* 0x000000000000794d */ /* 0x000fea0003800000 */
.L_x_2078:
        /* <DEDUP_REMOVED lines=16> */
.L_x_4391:


//--------------------- .text._Z35group_norm_nhwc_fwd_one_pass_kernelI11Bf16IOBf16WLi64ELi70ELi560EEv26Group_norm_nhwc_fwd_params --------------------------
	.section	.text._Z35group_norm_nhwc_fwd_one_pass_kernelI11Bf16IOBf16WLi64ELi70ELi560EEv26Group_norm_nhwc_fwd_params,"ax",@progbits
	.align	128
        .global         _Z35group_norm_nhwc_fwd_one_pass_kernelI11Bf16IOBf16WLi64ELi70ELi560EEv26Group_norm_nhwc_fwd_params
        .type           _Z35group_norm_nhwc_fwd_one_pass_kernelI11Bf16IOBf16WLi64ELi70ELi560EEv26Group_norm_nhwc_fwd_params,@function
        .size           _Z35group_norm_nhwc_fwd_one_pass_kernelI11Bf16IOBf16WLi64ELi70ELi560EEv26Group_norm_nhwc_fwd_params,(.L_x_4392 - _Z35group_norm_nhwc_fwd_one_pass_kernelI11Bf16IOBf16WLi64ELi70ELi560EEv26Group_norm_nhwc_fwd_params)
        .other          _Z35group_norm_nhwc_fwd_one_pass_kernelI11Bf16IOBf16WLi64ELi70ELi560EEv26Group_norm_nhwc_fwd_params,@"STO_CUDA_ENTRY STV_DEFAULT"
_Z35group_norm_nhwc_fwd_one_pass_kernelI11Bf16IOBf16WLi64ELi70ELi560EEv26Group_norm_nhwc_fwd_params:
.text._Z35group_norm_nhwc_fwd_one_pass_kernelI11Bf16IOBf16WLi64ELi70ELi560EEv26Group_norm_nhwc_fwd_params:
        /* <DEDUP_REMOVED lines=37> */
.L_x_2104:
[----:B0-----:R-:W0:Y:S01]  /*0250*/  LDCU UR5, c[0x0][0x3f8] ;  /* 0x00007f00ff0577ac */ /* 0x001e220008000800 */
[----:B------:R-:W-:Y:S01]  /*0260*/  IABS R8, UR7 ;  /* 0x0000000700087c13 */ /* 0x000fe20008000000 */
[----:B------:R-:W-:Y:S01]  /*0270*/  HFMA2 R23, -RZ, RZ, 0, 0 ;  /* 0x00000000ff177431 */ /* 0x000fe200000001ff */
[----:B------:R-:W-:Y:S01]  /*0280*/  SHF.R.S32.HI R9, RZ, 0x1f, R0 ;  /* 0x0000001fff097819 */ /* 0x000fe20000011400 */
[----:B-1----:R-:W1:Y:S01]  /*0290*/  LDCU.64 UR12, c[0x0][0x3e8] ;  /* 0x00007d00ff0c77ac */ /* 0x002e620008000a00 */
[----:B------:R-:W-:Y:S02]  /*02a0*/  SHF.R.S32.HI R22, RZ, 0x1f, R28 ;  /* 0x0000001fff167819 */ /* 0x000fe4000001141c */
[----:B------:R-:W-:Y:S02]  /*02b0*/  SHF.R.S32.HI R21, RZ, 0x1f, R27 ;  /* 0x0000001fff157819 */ /* 0x000fe4000001141b */
[----:B------:R-:W-:Y:S01]  /*02c0*/  SHF.R.S32.HI R24, RZ, 0x1f, R29 ;  /* 0x0000001fff187819 */ /* 0x000fe2000001141d */
[----:B0-----:R-:W-:Y:S01]  /*02d0*/  IMAD.U32 R2, RZ, RZ, UR5 ;  /* 0x00000005ff027e24 */ /* 0x001fe2000f8e00ff */
[----:B-1----:R-:W-:-:S04]  /*02e0*/  ISETP.GE.U32.AND P2, PT, R28, UR12, PT ;  /* 0x0000000c1c007c0c */ /* 0x002fc8000bf46070 */
[----:B---34-:R-:W-:Y:S02]  /*02f0*/  IABS R5, R2 ;  /* 0x0000000200057213 */ /* 0x018fe40000000000 */
[----:B------:R-:W-:Y:S02]  /*0300*/  ISETP.GE.AND.EX P2, PT, R22, UR13, PT, P2 ;  /* 0x0000000d16007c0c */ /* 0x000fe4000bf46320 */
[----:B------:R-:W0:Y:S01]  /*0310*/  I2F.RP R4, R5 ;  /* 0x0000000500047306 */ /* 0x000e220000209400 */
[----:B------:R-:W-:Y:S02]  /*0320*/  ISETP.GE.U32.AND P3, PT, R27, UR12, PT ;  /* 0x0000000c1b007c0c */ /* 0x000fe4000bf66070 */
[----:B------:R-:W-:Y:S02]  /*0330*/  ISETP.GE.U32.AND P4, PT, R29, UR12, PT ;  /* 0x0000000c1d007c0c */ /* 0x000fe4000bf86070 */
[----:B------:R-:W-:Y:S02]  /*0340*/  ISETP.GE.AND.EX P3, PT, R21, UR13, PT, P3 ;  /* 0x0000000d15007c0c */ /* 0x000fe4000bf66330 */
[----:B------:R-:W-:-:S04]  /*0350*/  ISETP.GE.AND.EX P4, PT, R24, UR13, PT, P4 ;  /* 0x0000000d18007c0c */ /* 0x000fc8000bf86340 */
[----:B------:R-:W1:Y:S01]  /*0360*/  @!P2 LDC.64 R14, c[0x0][0x3e0] ;  /* 0x0000f800ff0eab82 */ /* 0x000e620000000a00 */
[----:B0-----:R-:W0:Y:S07]  /*0370*/  MUFU.RCP R4, R4 ;  /* 0x0000000400047308 */ /* 0x001e2e0000001000 */
[----:B--2---:R-:W2:Y:S08]  /*0380*/  @!P3 LDC.64 R18, c[0x0][0x3e0] ;  /* 0x0000f800ff12bb82 */ /* 0x004eb00000000a00 */
[----:B------:R-:W3:Y:S01]  /*0390*/  @!P2 LDC.64 R10, c[0x0][0x390] ;  /* 0x0000e400ff0aab82 */ /* 0x000ee20000000a00 */
[----:B0-----:R-:W-:-:S07]  /*03a0*/  IADD3 R2, PT, PT, R4, 0xffffffe, RZ ;  /* 0x0ffffffe04027810 */ /* 0x001fce0007ffe0ff */
[----:B------:R-:W0:Y:S01]  /*03b0*/  @!P3 LDC.64 R12, c[0x0][0x390] ;  /* 0x0000e400ff0cbb82 */ /* 0x000e220000000a00 */
[----:B------:R4:W5:Y:S01]  /*03c0*/  F2I.FTZ.U32.TRUNC.NTZ R3, R2 ;  /* 0x0000000200037305 */ /* 0x000962000021f000 */
[----:B-1----:R-:W-:-:S04]  /*03d0*/  @!P2 IMAD R22, R22, R14, RZ ;  /* 0x0000000e1616a224 */ /* 0x002fc800078e02ff */
[----:B------:R-:W-:Y:S02]  /*03e0*/  @!P2 IMAD R22, R28, R15, R22 ;  /* 0x0000000f1c16a224 */ /* 0x000fe400078e0216 */
[----:B----4-:R-:W-:Y:S01]  /*03f0*/  HFMA2 R2, -RZ, RZ, 0, 0 ;  /* 0x00000000ff027431 */ /* 0x010fe200000001ff */
[----:B-----5:R-:W-:Y:S02]  /*0400*/  R2UR UR9, R3 ;  /* 0x00000000030972ca */ /* 0x020fe400000e0000 */
[----:B------:R-:W-:Y:S02]  /*0410*/  IADD3 R6, PT, PT, RZ, -R3, RZ ;  /* 0x80000003ff067210 */ /* 0x000fe40007ffe0ff */
[----:B------:R-:W-:-:S03]  /*0420*/  R2UR UR8, R2 ;  /* 0x00000000020872ca */ /* 0x000fc600000e0000 */
[----:B------:R-:W-:Y:S02]  /*0430*/  IMAD R7, R6, R5, RZ ;  /* 0x0000000506077224 */ /* 0x000fe400078e02ff */
[----:B------:R-:W-:-:S05]  /*0440*/  IMAD.MOV.U32 R6, RZ, RZ, R8 ;  /* 0x000000ffff067224 */ /* 0x000fca00078e0008 */
[----:B------:R-:W-:-:S03]  /*0450*/  R2UR UR10, R6 ;  /* 0x00000000060a72ca */ /* 0x000fc600000e0000 */
[----:B------:R-:W-:-:S05]  /*0460*/  IMAD.HI.U32 R7, R3, R7, UR8 ;  /* 0x0000000803077e27 */ /* 0x000fca000f8e0007 */
[----:B------:R-:W-:-:S13]  /*0470*/  R2UR UR8, R7 ;  /* 0x00000000070872ca */ /* 0x000fda00000e0000 */
[----:B------:R-:W-:Y:S02]  /*0480*/  UIMAD.WIDE.U32 UR8, UR8, UR10, URZ ;  /* 0x0000000a080872a5 */ /* 0x000fe4000f8e00ff */
[----:B------:R-:W-:-:S04]  /*0490*/  ULOP3.LUT UR8, UR7, UR5, URZ, 0x3c, !UPT ;  /* 0x0000000507087292 */ /* 0x000fc8000f8e3cff */
[----:B------:R-:W-:-:S05]  /*04a0*/  IADD3 R2, PT, PT, RZ, -UR9, RZ ;  /* 0x80000009ff027c10 */ /* 0x000fca000fffe0ff */
[C---:B------:R-:W-:Y:S01]  /*04b0*/  IMAD R2, R5.reuse, R2, UR10 ;  /* 0x0000000a05027e24 */ /* 0x040fe2000f8e0202 */
[----:B------:R-:W1:Y:S04]  /*04c0*/  LDCU.64 UR10, c[0x0][0x3f0] ;  /* 0x00007e00ff0a77ac */ /* 0x000e680008000a00 */
[----:B------:R-:W-:-:S13]  /*04d0*/  ISETP.GT.U32.AND P1, PT, R5, R2, PT ;  /* 0x000000020500720c */ /* 0x000fda0003f24070 */
[----:B------:R-:W-:Y:S01]  /*04e0*/  VOTEU.ANY UP1, P1 ;  /* 0x0000000000ff7886 */ /* 0x000fe20000820100 */
[----:B------:R-:W-:-:S04]  /*04f0*/  PLOP3.LUT P1, PT, PT, PT, UP1, 0x80, 0x8 ;  /* 0x000000000008781c */ /* 0x000fc80003f2f018 */
[----:B------:R-:W-:Y:S02]  /*0500*/  @!UP1 UIADD3 UR9, UPT, UPT, UR9, 0x1, URZ ;  /* 0x0000000109099890 */ /* 0x000fe4000fffe0ff */
[----:B------:R-:W-:-:S07]  /*0510*/  UISETP.GE.AND UP1, UPT, UR8, URZ, UPT ;  /* 0x000000ff0800728c */ /* 0x000fce000bf26270 */
[----:B------:R-:W-:-:S04]  /*0520*/  @!P1 IADD3 R2, PT, PT, R2, -R5, RZ ;  /* 0x8000000502029210 */ /* 0x000fc80007ffe0ff */
[----:B------:R-:W-:Y:S01]  /*0530*/  ISETP.GE.U32.AND P1, PT, R2, R5, PT ;  /* 0x000000050200720c */ /* 0x000fe20003f26070 */
[----:B-1----:R-:W-:Y:S01]  /*0540*/  IMAD.U32 R5, RZ, RZ, UR10 ;  /* 0x0000000aff057e24 */ /* 0x002fe2000f8e00ff */
[----:B------:R-:W-:-:S11]  /*0550*/  LOP3.LUT R2, R26, 0xffff, RZ, 0xc0, !PT ;  /* 0x0000ffff1a027812 */ /* 0x000fd600078ec0ff */
[----:B------:R-:W-:Y:S01]  /*0560*/  VOTEU.ANY UP0, P1 ;  /* 0x0000000000ff7886 */ /* 0x000fe20000800100 */
[----:B------:R-:W-:-:S04]  /*0570*/  ISETP.GE.U32.AND P1, PT, R0, UR12, PT ;  /* 0x0000000c00007c0c */ /* 0x000fc8000bf26070 */
[----:B------:R-:W-:Y:S01]  /*0580*/  @UP0 UIADD3 UR9, UPT, UPT, UR9, 0x1, URZ ;  /* 0x0000000109090890 */ /* 0x000fe2000fffe0ff */
[----:B------:R-:W-:Y:S01]  /*0590*/  ISETP.GE.AND.EX P1, PT, R9, UR13, PT, P1 ;  /* 0x0000000d09007c0c */ /* 0x000fe2000bf26310 */
[----:B------:R-:W-:Y:S02]  /*05a0*/  UISETP.NE.AND UP0, UPT, UR5, URZ, UPT ;  /* 0x000000ff0500728c */ /* 0x000fe4000bf05270 */
[----:B------:R-:W-:-:S09]  /*05b0*/  @!UP1 UIADD3 UR9, UPT, UPT, -UR9, URZ, URZ ;  /* 0x000000ff09099290 */ /* 0x000fd2000fffe1ff */
[----:B------:R-:W-:Y:S01]  /*05c0*/  @!UP0 ULOP3.LUT UR9, URZ, UR5, URZ, 0x33, !UPT ;  /* 0x00000005ff098292 */ /* 0x000fe2000f8e33ff */
[----:B------:R-:W1:Y:S03]  /*05d0*/  @!P1 LDC.64 R6, c[0x0][0x3e0] ;  /* 0x0000f800ff069b82 */ /* 0x000e660000000a00 */
        /* <DEDUP_REMOVED lines=10> */
[----:B-1----:R-:W-:Y:S02]  /*0680*/  @!P1 IMAD R20, R9, R6, RZ ;  /* 0x0000000609149224 */ /* 0x002fe400078e02ff */
[----:B------:R-:W1:Y:S01]  /*0690*/  @!P4 LDC.64 R8, c[0x0][0x3e0] ;  /* 0x0000f800ff08cb82 */ /* 0x000e620000000a00 */
[----:B------:R-:W-:-:S04]  /*06a0*/  IMAD.WIDE.U32 R2, R5, UR9, R2 ;  /* 0x0000000905027c25 */ /* 0x000fc8000f8e0002 */
[----:B------:R-:W-:Y:S01]  /*06b0*/  @!P1 IMAD R20, R0, R7, R20 ;  /* 0x0000000700149224 */ /* 0x000fe200078e0214 */
[----:B------:R-:W-:Y:S02]  /*06c0*/  IADD3 R5, PT, PT, R3, UR5, RZ ;  /* 0x0000000503057c10 */ /* 0x000fe4000fffe0ff */
[----:B------:R-:W-:-:S05]  /*06d0*/  @!P1 MOV R4, R2 ;  /* 0x0000000200049202 */ /* 0x000fca0000000f00 */
[----:B------:R-:W-:-:S05]  /*06e0*/  @!P1 IMAD.WIDE.U32 R6, R0, R6, R4 ;  /* 0x0000000600069225 */ /* 0x000fca00078e0004 */
[----:B------:R-:W-:Y:S01]  /*06f0*/  @!P1 IADD3 R7, PT, PT, R7, R20, RZ ;  /* 0x0000001407079210 */ /* 0x000fe20007ffe0ff */
[----:B--2---:R-:W-:Y:S01]  /*0700*/  @!P3 IMAD R20, R21, R18, RZ ;  /* 0x000000121514b224 */ /* 0x004fe200078e02ff */
[C---:B----4-:R-:W-:Y:S01]  /*0710*/  @!P1 LEA R16, P5, R6.reuse, R16, 0x1 ;  /* 0x0000001006109211 */ /* 0x050fe200078a08ff */
[----:B------:R-:W-:Y:S02]  /*0720*/  @!P3 IMAD.MOV.U32 R21, RZ, RZ, R5 ;  /* 0x000000ffff15b224 */ /* 0x000fe400078e0005 */
[----:B------:R-:W-:Y:S01]  /*0730*/  @!P3 IMAD R19, R27, R19, R20 ;  /* 0x000000131b13b224 */ /* 0x000fe200078e0214 */
[----:B------:R-:W-:Y:S01]  /*0740*/  @!P1 LEA.HI.X R17, R6, R17, R7, 0x1, P5 ;  /* 0x0000001106119211 */ /* 0x000fe200028f0c07 */
[----:B------:R-:W-:Y:S01]  /*0750*/  @!P2 IMAD.MOV.U32 R6, RZ, RZ, R2 ;  /* 0x000000ffff06a224 */ /* 0x000fe200078e0002 */
[----:B------:R-:W-:Y:S02]  /*0760*/  @!P2 MOV R7, R5 ;  /* 0x000000050007a202 */ /* 0x000fe40000000f00 */
[----:B------:R-:W-:Y:S01]  /*0770*/  @!P3 MOV R20, R2 ;  /* 0x000000020014b202 */ /* 0x000fe20000000f00 */
[----:B------:R2:W4:Y:S01]  /*0780*/  @!P1 LDG.E R23, desc[UR16][R16.64] ;  /* 0x0000001010179981 */ /* 0x000522000c1e1900 */
[----:B------:R-:W-:-:S02]  /*0790*/  @!P2 IMAD.WIDE.U32 R14, R28, R14, R6 ;  /* 0x0000000e1c0ea225 */ /* 0x000fc400078e0006 */
[----:B------:R-:W5:Y:S02]  /*07a0*/  @!P4 LDC.64 R6, c[0x0][0x390] ;  /* 0x0000e400ff06cb82 */ /* 0x000f640000000a00 */
[----:B------:R-:W-:Y:S01]  /*07b0*/  @!P3 IMAD.WIDE.U32 R20, R27, R18, R20 ;  /* 0x000000121b14b225 */ /* 0x000fe200078e0014 */
[----:B------:R-:W-:Y:S02]  /*07c0*/  @!P2 IADD3 R22, PT, PT, R15, R22, RZ ;  /* 0x000000160f16a210 */ /* 0x000fe40007ffe0ff */
[----:B---3--:R-:W-:Y:S01]  /*07d0*/  @!P2 LEA R10, P1, R14, R10, 0x1 ;  /* 0x0000000a0e0aa211 */ /* 0x008fe200078208ff */
[----:B-1----:R-:W-:-:S03]  /*07e0*/  @!P4 IMAD R15, R24, R8, RZ ;  /* 0x00000008180fc224 */ /* 0x002fc600078e02ff */
[----:B------:R-:W-:Y:S01]  /*07f0*/  @!P2 LEA.HI.X R11, R14, R11, R22, 0x1, P1 ;  /* 0x0000000b0e0ba211 */ /* 0x000fe200008f0c16 */
[----:B------:R-:W-:Y:S01]  /*0800*/  @!P4 IMAD R9, R29, R9, R15 ;  /* 0x000000091d09c224 */ /* 0x000fe200078e020f */
[----:B------:R-:W-:Y:S01]  /*0810*/  @!P4 MOV R14, R2 ;  /* 0x00000002000ec202 */ /* 0x000fe20000000f00 */
[----:B------:R-:W-:Y:S01]  /*0820*/  @!P4 IMAD.MOV.U32 R15, RZ, RZ, R5 ;  /* 0x000000ffff0fc224 */ /* 0x000fe200078e0005 */
[----:B------:R-:W-:Y:S02]  /*0830*/  @!P3 IADD3 R19, PT, PT, R21, R19, RZ ;  /* 0x000000131513b210 */ /* 0x000fe40007ffe0ff */
[----:B------:R-:W-:Y:S02]  /*0840*/  CS2R R24, SRZ ;  /* 0x0000000000187805 */ /* 0x000fe4000001ff00 */
[----:B0-----:R-:W-:Y:S01]  /*0850*/  @!P3 LEA R12, P5, R20, R12, 0x1 ;  /* 0x0000000c140cb211 */ /* 0x001fe200078a08ff */
[----:B------:R-:W-:-:S04]  /*0860*/  @!P4 IMAD.WIDE.U32 R14, R29, R8, R14 ;  /* 0x000000081d0ec225 */ /* 0x000fc800078e000e */
[----:B------:R-:W-:Y:S01]  /*0870*/  HFMA2 R22, -RZ, RZ, 0, 0 ;  /* 0x00000000ff167431 */ /* 0x000fe200000001ff */
[----:B------:R-:W-:Y:S01]  /*0880*/  @!P3 LEA.HI.X R13, R20, R13, R19, 0x1, P5 ;  /* 0x0000000d140db211 */ /* 0x000fe200028f0c13 */
[----:B------:R0:W3:Y:S01]  /*0890*/  @!P2 LDG.E R24, desc[UR16][R10.64] ;  /* 0x000000100a18a981 */ /* 0x0000e2000c1e1900 */
        /* <DEDUP_REMOVED lines=11> */
[----:B------:R-:W-:-:S03]  /*0950*/  SHF.L.U32 R23, R23, 0x10, RZ ;  /* 0x0000001017177819 */ /* 0x000fc600000006ff */
[----:B------:R-:W-:-:S04]  /*0960*/  IMAD.U32 R21, R21, 0x10000, RZ ;  /* 0x0001000015157824 */ /* 0x000fc800078e00ff */
[----:B------:R-:W-:Y:S01]  /*0970*/  FMUL.FTZ R10, R21, R21 ;  /* 0x00000015150a7220 */ /* 0x000fe20000410000 */
[----:B-1----:R-:W-:-:S03]  /*0980*/  FADD.FTZ R6, R23, R21 ;  /* 0x0000001517067221 */ /* 0x002fc60000010000 */
[----:B------:R-:W-:Y:S01]  /*0990*/  FFMA.FTZ R10, R23, R23, R10 ;  /* 0x00000017170a7223 */ /* 0x000fe2000001000a */
[----:B---3--:R-:W-:-:S04]  /*09a0*/  PRMT R20, R24, 0x7632, R20 ;  /* 0x0000763218147816 */ /* 0x008fc80000000014 */
[----:B------:R-:W-:Y:S02]  /*09b0*/  SHF.L.U32 R20, R20, 0x10, RZ ;  /* 0x0000001014147819 */ /* 0x000fe400000006ff */
[C---:B-----5:R-:W-:Y:S02]  /*09c0*/  PRMT R8, R25.reuse, 0x7632, R8 ;  /* 0x0000763219087816 */ /* 0x060fe40000000008 */
[----:B------:R-:W-:Y:S01]  /*09d0*/  SHF.L.U32 R24, R24, 0x10, RZ ;  /* 0x0000001018187819 */ /* 0x000fe200000006ff */
[----:B------:R-:W-:Y:S02]  /*09e0*/  FMUL.FTZ R9, R20, R20 ;  /* 0x0000001414097220 */ /* 0x000fe40000410000 */
[----:B------:R-:W-:Y:S02]  /*09f0*/  IMAD.U32 R7, R8, 0x10000, RZ ;  /* 0x0001000008077824 */ /* 0x000fe400078e00ff */
        /* <DEDUP_REMOVED lines=13> */
[----:B------:R-:W-:Y:S01]  /*0ad0*/  FMUL.FTZ R13, R6, R6 ;  /* 0x00000006060d7220 */ /* 0x000fe20000410000 */
[----:B------:R-:W-:Y:S01]  /*0ae0*/  SHF.L.U32 R22, R22, 0x10, RZ ;  /* 0x0000001016167819 */ /* 0x000fe200000006ff */
[----:B------:R-:W-:Y:S01]  /*0af0*/  FADD.FTZ R12, R11, R12 ;  /* 0x0000000c0b0c7221 */ /* 0x000fe20000010000 */
[----:B------:R-:W-:Y:S01]  /*0b00*/  FADD.FTZ R9, R9, R10 ;  /* 0x0000000a09097221 */ /* 0x000fe20000010000 */
[----:B------:R-:W-:-:S02]  /*0b10*/  ISETP.GT.U32.AND P1, PT, R8, 0x210, PT ;  /* 0x000002100800780c */ /* 0x000fc40003f24070 */
        /* <DEDUP_REMOVED lines=14> */
[----:B------:R-:W-:Y:S01]  /*0c00*/  ISETP.GT.AND P1, PT, R9, R8, PT ;  /* 0x000000080900720c */ /* 0x000fe20003f24270 */
[----:B------:R-:W-:-:S12]  /*0c10*/  VIADD R9, R16, 0x4 ;  /* 0x0000000410097836 */ /* 0x000fd80000000000 */
        /* <DEDUP_REMOVED lines=21> */
[----:B--2---:R-:W-:-:S04]  /*0d70*/  @!P3 LEA R11, R11, R8, 0x18 ;  /* 0x000000080b0bb211 */ /* 0x004fc800078ec0ff */
[----:B------:R-:W-:Y:S01]  /*0d80*/  @!P3 IADD3 R11, PT, PT, R16, R11, RZ ;  /* 0x0000000b100bb210 */ /* 0x000fe20007ffe0ff */
        /* <DEDUP_REMOVED lines=51> */
.L_x_2080:
[----:B------:R-:W-:Y:S05]  /*10c0*/  BSYNC.RECONVERGENT B0 ;  /* 0x0000000000007941 */ /* 0x000fea0003800200 */
.L_x_2079:
[----:B------:R-:W1:Y:S02]  /*10d0*/  LDC R14, c[0x0][0x370] ;  /* 0x0000dc00ff0e7b82 */ /* 0x000e640000000800 */
[----:B-1----:R-:W-:-:S13]  /*10e0*/  ISETP.GE.U32.AND P1, PT, R14, 0x2, PT ;  /* 0x000000020e00780c */ /* 0x002fda0003f26070 */
[----:B------:R-:W-:Y:S05]  /*10f0*/  @!P1 BRA `(.L_x_2081) ;  /* 0x0000000c00b89947 */ /* 0x000fea0003800000 */
[----:B------:R-:W1:Y:S01]  /*1100*/  LDC.64 R8, c[0x0][0x3b8] ;  /* 0x0000ee00ff087b82 */ /* 0x000e620000000a00 */
[----:B------:R-:W-:Y:S01]  /*1110*/  ULOP3.LUT UR9, UR4, 0x1, URZ, 0xc0, !UPT ;  /* 0x0000000104097892 */ /* 0x000fe2000f8ec0ff */
[----:B------:R-:W-:-:S03]  /*1120*/  ISETP.GE.U32.AND P3, PT, R14, 0x8, PT ;  /* 0x000000080e00780c */ /* 0x000fc60003f66070 */
[----:B------:R-:W-:-:S06]  /*1130*/  UIMAD UR5, UR9, UR15, URZ ;  /* 0x0000000f090572a4 */ /* 0x000fcc000f8e02ff */
[----:B------:R-:W-:-:S04]  /*1140*/  IMAD R10, R14, UR5, RZ ;  /* 0x000000050e0a7c24 */ /* 0x000fc8000f8e02ff */
[----:B0-----:R-:W-:-:S04]  /*1150*/  IMAD.SHL.U32 R11, R10, 0x2, RZ ;  /* 0x000000020a0b7824 */ /* 0x001fc800078e00ff */
        /* <DEDUP_REMOVED lines=24> */
.L_x_2083:
[----:B0-----:R-:W2:Y:S04]  /*12e0*/  LDG.E.STRONG.GPU R10, desc[UR16][R8.64] ;  /* 0x00000010080a7981 */ /* 0x001ea8000c1ef900 */
[----:B--2---:R-:W-:Y:S01]  /*12f0*/  CCTL.IVALL ;  /* 0x00000000ff00798f */ /* 0x004fe20002000000 */
[----:B------:R-:W-:Y:S05]  /*1300*/  YIELD ;  /* 0x0000000000007946 */ /* 0x000fea0003800000 */
[----:B------:R-:W-:-:S13]  /*1310*/  ISETP.NE.AND P1, PT, R10, R17, PT ;  /* 0x000000110a00720c */ /* 0x000fda0003f25270 */
[----:B------:R-:W-:Y:S05]  /*1320*/  @P1 BRA `(.L_x_2083) ;  /* 0xfffffffc00ec1947 */ /* 0x000fea000383ffff */
.L_x_2082:
        /* <DEDUP_REMOVED lines=14> */
.L_x_2085:
        /* <DEDUP_REMOVED lines=10> */
[----:B------:R-:W-:Y:S01]  /*14b0*/  IMAD.U32 R11, RZ, RZ, UR25 ;  /* 0x00000019ff0b7e24 */ /* 0x000fe2000f8e00ff */
[----:B------:R-:W-:-:S05]  /*14c0*/  VOTEU.ALL UP0, P6 ;  /* 0x0000000000ff7886 */ /* 0x000fca0003000000 */
[----:B------:R-:W2:Y:S01]  /*14d0*/  @!P5 LDG.E.64 R10, desc[UR16][R10.64] ;  /* 0x000000100a0ad981 */ /* 0x000ea2000c1e1b00 */
[----:B------:R-:W-:Y:S01]  /*14e0*/  @!UP0 UIMAD.WIDE.U32 UR24, UR22, 0x8, UR18 ;  /* 0x00000008161888a5 */ /* 0x000fe2000f8e0012 */
[----:B------:R-:W-:-:S05]  /*14f0*/  VOTEU.ALL UP0, P1 ;  /* 0x0000000000ff7886 */ /* 0x000fca0000800000 */
[----:B------:R-:W-:Y:S02]  /*1500*/  MOV R14, UR24 ;  /* 0x00000018000e7c02 */ /* 0x000fe40008000f00 */
[----:B------:R-:W-:Y:S01]  /*1510*/  MOV R15, UR25 ;  /* 0x00000019000f7c02 */ /* 0x000fe20008000f00 */
[----:B------:R-:W-:-:S05]  /*1520*/  @!UP0 UIMAD.WIDE.U32 UR24, UR21, 0x8, UR18 ;  /* 0x00000008151888a5 */ /* 0x000fca000f8e0012 */
[----:B------:R-:W3:Y:S01]  /*1530*/  @!P6 LDG.E.64 R14, desc[UR16][R14.64] ;  /* 0x000000100e0ee981 */ /* 0x000ee2000c1e1b00 */
[----:B------:R-:W-:Y:S02]  /*1540*/  MOV R8, UR24 ;  /* 0x0000001800087c02 */ /* 0x000fe40008000f00 */
[----:B------:R-:W-:-:S06]  /*1550*/  MOV R9, UR25 ;  /* 0x0000001900097c02 */ /* 0x000fcc0008000f00 */
[----:B------:R-:W4:Y:S01]  /*1560*/  @!P1 LDG.E.64 R8, desc[UR16][R8.64] ;  /* 0x0000001008089981 */ /* 0x000f22000c1e1b00 */
[----:B------:R-:W-:-:S06]  /*1570*/  UIADD3 UR24, UPT, UPT, UR5, 0x3, URZ ;  /* 0x0000000305187890 */ /* 0x000fcc000fffe0ff */
[----:B------:R-:W-:-:S05]  /*1580*/  IMAD.U32 R16, RZ, RZ, UR24 ;  /* 0x00000018ff107e24 */ /* 0x000fca000f8e00ff */
[----:B------:R-:W-:Y:S01]  /*1590*/  ISETP.EQ.OR P3, PT, R16, UR20, P2 ;  /* 0x0000001410007c0c */ /* 0x000fe20009762670 */
[----:B------:R-:W-:Y:S02]  /*15a0*/  UIADD3 UR24, UPT, UPT, UR5, 0x4, URZ ;  /* 0x0000000405187890 */ /* 0x000fe4000fffe0ff */
[----:B------:R-:W-:-:S04]  /*15b0*/  UIADD3 UR25, UPT, UPT, UR5, 0x5, URZ ;  /* 0x0000000505197890 */ /* 0x000fc8000fffe0ff */
[----:B------:R-:W-:Y:S02]  /*15c0*/  MOV R16, UR24 ;  /* 0x0000001800107c02 */ /* 0x000fe40008000f00 */
        /* <DEDUP_REMOVED lines=9> */
[----:B------:R-:W-:Y:S01]  /*1660*/  ISETP.EQ.OR P5, PT, R17, UR20, P2 ;  /* 0x0000001411007c0c */ /* 0x000fe200097a2670 */
[----:B------:R-:W-:Y:S01]  /*1670*/  IMAD.U32 R17, RZ, RZ, UR25 ;  /* 0x00000019ff117e24 */ /* 0x000fe2000f8e00ff */
[----:B------:R-:W-:Y:S01]  /*1680*/  MOV R10, UR26 ;  /* 0x0000001a000a7c02 */ /* 0x000fe20008000f00 */
[----:B------:R-:W-:-:S04]  /*1690*/  UIADD3 UR26, UPT, UPT, UR5, 0x7, URZ ;  /* 0x00000007051a7890 */ /* 0x000fc8000fffe0ff */
[----:B------:R-:W2:Y:S01]  /*16a0*/  @!P3 LDG.E.64 R16, desc[UR16][R16.64] ;  /* 0x000000101010b981 */ /* 0x000ea2000c1e1b00 */
[----:B---3--:R-:W-:Y:S01]  /*16b0*/  @!P6 FADD.FTZ R12, R12, R14 ;  /* 0x0000000e0c0ce221 */ /* 0x008fe20000010000 */
[----:B------:R-:W-:Y:S01]  /*16c0*/  @!P6 FADD.FTZ R13, R13, R15 ;  /* 0x0000000f0d0de221 */ /* 0x000fe20000010000 */
[----:B------:R-:W-:Y:S02]  /*16d0*/  ISETP.EQ.OR P6, PT, R10, UR20, P2 ;  /* 0x000000140a007c0c */ /* 0x000fe400097c2670 */
[----:B------:R-:W-:Y:S01]  /*16e0*/  MOV R10, UR26 ;  /* 0x0000001a000a7c02 */ /* 0x000fe20008000f00 */
[----:B------:R-:W-:Y:S01]  /*16f0*/  @!UP0 UIMAD.WIDE.U32 UR24, UR11, 0x8, UR18 ;  /* 0x000000080b1888a5 */ /* 0x000fe2000f8e0012 */
[----:B----4-:R-:W-:Y:S01]  /*1700*/  @!P1 FADD.FTZ R12, R12, R8 ;  /* 0x000000080c0c9221 */ /* 0x010fe20000010000 */
[----:B------:R-:W-:Y:S01]  /*1710*/  @!P1 FADD.FTZ R13, R13, R9 ;  /* 0x000000090d0d9221 */ /* 0x000fe20000010000 */
[----:B------:R-:W-:Y:S01]  /*1720*/  ISETP.EQ.OR P1, PT, R10, UR20, P2 ;  /* 0x000000140a007c0c */ /* 0x000fe20009722670 */
[----:B------:R-:W-:-:S02]  /*1730*/  VOTEU.ALL UP0, P5 ;  /* 0x0000000000ff7886 */ /* 0x000fc40002800000 */
[----:B------:R-:W-:-:S04]  /*1740*/  MOV R14, UR24 ;  /* 0x00000018000e7c02 */ /* 0x000fc80008000f00 */
[----:B------:R-:W-:Y:S01]  /*1750*/  VOTEU.ALL UP1, P6 ;  /* 0x0000000000ff7886 */ /* 0x000fe20003020000 */
[----:B------:R-:W-:Y:S01]  /*1760*/  MOV R15, UR25 ;  /* 0x00000019000f7c02 */ /* 0x000fe20008000f00 */
[----:B------:R-:W-:-:S03]  /*1770*/  @!UP0 UIMAD.WIDE.U32 UR24, UR10, 0x8, UR18 ;  /* 0x000000080a1888a5 */ /* 0x000fc6000f8e0012 */
[----:B------:R-:W-:Y:S02]  /*1780*/  @!UP1 UIMAD.WIDE.U32 UR26, UR14, 0x8, UR18 ;  /* 0x000000080e1a98a5 */ /* 0x000fe4000f8e0012 */
[----:B------:R-:W3:Y:S01]  /*1790*/  @!P4 LDG.E.64 R14, desc[UR16][R14.64] ;  /* 0x000000100e0ec981 */ /* 0x000ee2000c1e1b00 */
[----:B------:R-:W-:Y:S01]  /*17a0*/  VOTEU.ALL UP0, P1 ;  /* 0x0000000000ff7886 */ /* 0x000fe20000800000 */
[----:B------:R-:W-:Y:S01]  /*17b0*/  MOV R10, UR24 ;  /* 0x00000018000a7c02 */ /* 0x000fe20008000f00 */
[----:B------:R-:W-:Y:S01]  /*17c0*/  IMAD.U32 R11, RZ, RZ, UR25 ;  /* 0x00000019ff0b7e24 */ /* 0x000fe2000f8e00ff */
[----:B------:R-:W-:Y:S02]  /*17d0*/  MOV R8, UR26 ;  /* 0x0000001a00087c02 */ /* 0x000fe40008000f00 */
[----:B------:R-:W-:Y:S01]  /*17e0*/  @!UP0 UIMAD.WIDE.U32 UR24, UR13, 0x8, UR18 ;  /* 0x000000080d1888a5 */ /* 0x000fe2000f8e0012 */
[----:B------:R-:W-:Y:S02]  /*17f0*/  MOV R9, UR27 ;  /* 0x0000001b00097c02 */ /* 0x000fe40008000f00 */
[----:B------:R-:W4:Y:S03]  /*1800*/  @!P5 LDG.E.64 R10, desc[UR16][R10.64] ;  /* 0x000000100a0ad981 */ /* 0x000f26000c1e1b00 */
[----:B------:R-:W-:Y:S01]  /*1810*/  MOV R18, UR24 ;  /* 0x0000001800127c02 */ /* 0x000fe20008000f00 */
[----:B------:R-:W5:Y:S01]  /*1820*/  @!P6 LDG.E.64 R8, desc[UR16][R8.64] ;  /* 0x000000100808e981 */ /* 0x000f62000c1e1b00 */
[----:B------:R-:W-:-:S06]  /*1830*/  MOV R19, UR25 ;  /* 0x0000001900137c02 */ /* 0x000fcc0008000f00 */
[----:B------:R-:W5:Y:S01]  /*1840*/  @!P1 LDG.E.64 R18, desc[UR16][R18.64] ;  /* 0x0000001012129981 */ /* 0x000f62000c1e1b00 */
[----:B------:R-:W-:Y:S02]  /*1850*/  UIADD3 UR5, UPT, UPT, UR5, 0x8, URZ ;  /* 0x0000000805057890 */ /* 0x000fe4000fffe0ff */
[----:B------:R-:W-:Y:S02]  /*1860*/  UIADD3 UR23, UPT, UPT, UR23, 0x8, URZ ;  /* 0x0000000817177890 */ /* 0x000fe4000fffe0ff */
[----:B------:R-:W-:Y:S02]  /*1870*/  ULEA UR9, UR15, UR9, 0x3 ;  /* 0x000000090f097291 */ /* 0x000fe4000f8e18ff */
[----:B------:R-:W-:Y:S02]  /*1880*/  ULEA UR22, UR15, UR22, 0x3 ;  /* 0x000000160f167291 */ /* 0x000fe4000f8e18ff */
[----:B------:R-:W-:Y:S02]  /*1890*/  ULEA UR21, UR15, UR21, 0x3 ;  /* 0x000000150f157291 */ /* 0x000fe4000f8e18ff */
[----:B------:R-:W-:-:S02]  /*18a0*/  ULEA UR12, UR15, UR12, 0x3 ;  /* 0x0000000c0f0c7291 */ /* 0x000fc4000f8e18ff */
[----:B------:R-:W-:Y:S02]  /*18b0*/  ULEA UR11, UR15, UR11, 0x3 ;  /* 0x0000000b0f0b7291 */ /* 0x000fe4000f8e18ff */
[----:B------:R-:W-:Y:S02]  /*18c0*/  ULEA UR10, UR15, UR10, 0x3 ;  /* 0x0000000a0f0a7291 */ /* 0x000fe4000f8e18ff */
[----:B------:R-:W-:Y:S02]  /*18d0*/  ULEA UR14, UR15, UR14, 0x3 ;  /* 0x0000000e0f0e7291 */ /* 0x000fe4000f8e18ff */
[----:B------:R-:W-:Y:S01]  /*18e0*/  ULEA UR13, UR15, UR13, 0x3 ;  /* 0x0000000d0f0d7291 */ /* 0x000fe2000f8e18ff */
[----:B--2---:R-:W-:Y:S02]  /*18f0*/  @!P3 FADD.FTZ R12, R12, R16 ;  /* 0x000000100c0cb221 */ /* 0x004fe40000010000 */
[----:B------:R-:W0:Y:S01]  /*1900*/  LDC R16, c[0x0][0x370] ;  /* 0x0000dc00ff107b82 */ /* 0x000e220000000800 */
[----:B------:R-:W-:Y:S01]  /*1910*/  @!P3 FADD.FTZ R13, R13, R17 ;  /* 0x000000110d0db221 */ /* 0x000fe20000010000 */
[----:B0-----:R-:W-:-:S04]  /*1920*/  LOP3.LUT R16, R16, 0x7ffffff8, RZ, 0xc0, !PT ;  /* 0x7ffffff810107812 */ /* 0x001fc800078ec0ff */
[----:B------:R-:W-:Y:S01]  /*1930*/  ISETP.NE.AND P3, PT, R16, UR5, PT ;  /* 0x0000000510007c0c */ /* 0x000fe2000bf65270 */
[----:B---3--:R-:W-:Y:S01]  /*1940*/  @!P4 FADD.FTZ R12, R12, R14 ;  /* 0x0000000e0c0cc221 */ /* 0x008fe20000010000 */
[----:B------:R-:W-:-:S03]  /*1950*/  @!P4 FADD.FTZ R13, R13, R15 ;  /* 0x0000000f0d0dc221 */ /* 0x000fc60000010000 */
[----:B----4-:R-:W-:Y:S01]  /*1960*/  @!P5 FADD.FTZ R12, R12, R10 ;  /* 0x0000000a0c0cd221 */ /* 0x010fe20000010000 */
[----:B------:R-:W-:-:S03]  /*1970*/  @!P5 FADD.FTZ R13, R13, R11 ;  /* 0x0000000b0d0dd221 */ /* 0x000fc60000010000 */
[----:B-----5:R-:W-:Y:S01]  /*1980*/  @!P6 FADD.FTZ R12, R12, R8 ;  /* 0x000000080c0ce221 */ /* 0x020fe20000010000 */
[----:B------:R-:W-:-:S03]  /*1990*/  @!P6 FADD.FTZ R13, R13, R9 ;  /* 0x000000090d0de221 */ /* 0x000fc60000010000 */
[----:B------:R-:W-:Y:S01]  /*19a0*/  @!P1 FADD.FTZ R12, R12, R18 ;  /* 0x000000120c0c9221 */ /* 0x000fe20000010000 */
[----:B------:R-:W-:Y:S01]  /*19b0*/  @!P1 FADD.FTZ R13, R13, R19 ;  /* 0x000000130d0d9221 */ /* 0x000fe20000010000 */
[----:B------:R-:W-:Y:S06]  /*19c0*/  @P3 BRA `(.L_x_2085) ;  /* 0xfffffff800903947 */ /* 0x000fec000383ffff */
[----:B------:R-:W-:-:S15]  /*19d0*/  R2UR UR5, R16 ;  /* 0x00000000100572ca */ /* 0x000fde00000e0000 */
.L_x_2084:
        /* <DEDUP_REMOVED lines=8> */
[----:B0-----:R-:W-:Y:S01]  /*1a60*/  IMAD.U32 R8, RZ, RZ, UR5 ;  /* 0x00000005ff087e24 */ /* 0x001fe2000f8e00ff */
[----:B------:R-:W-:Y:S02]  /*1a70*/  UIADD3 UR9, UPT, UPT, UR5, 0x1, URZ ;  /* 0x0000000105097890 */ /* 0x000fe4000fffe0ff */
[----:B------:R-:W-:Y:S02]  /*1a80*/  UIADD3 UR12, UPT, UPT, UR5, 0x2, URZ ;  /* 0x00000002050c7890 */ /* 0x000fe4000fffe0ff */
[----:B------:R-:W-:Y:S01]  /*1a90*/  ISETP.EQ.OR P1, PT, R8, UR20, P2 ;  /* 0x0000001408007c0c */ /* 0x000fe20009722670 */
[----:B------:R-:W-:Y:S01]  /*1aa0*/  UIADD3 UR13, UPT, UPT, UR5, 0x3, URZ ;  /* 0x00000003050d7890 */ /* 0x000fe2000fffe0ff */
[----:B------:R-:W-:Y:S02]  /*1ab0*/  MOV R8, UR9 ;  /* 0x0000000900087c02 */ /* 0x000fe40008000f00 */
[----:B------:R-:W-:Y:S02]  /*1ac0*/  MOV R9, UR12 ;  /* 0x0000000c00097c02 */ /* 0x000fe40008000f00 */
[----:B------:R-:W-:-:S02]  /*1ad0*/  ISETP.EQ.OR P3, PT, R8, UR20, P2 ;  /* 0x0000001408007c0c */ /* 0x000fc40009762670 */
[----:B------:R-:W-:Y:S02]  /*1ae0*/  MOV R8, UR13 ;  /* 0x0000000d00087c02 */ /* 0x000fe40008000f00 */
[----:B------:R-:W-:Y:S02]  /*1af0*/  ISETP.EQ.OR P4, PT, R9, UR20, P2 ;  /* 0x0000001409007c0c */ /* 0x000fe40009782670 */
[----:B------:R-:W-:Y:S01]  /*1b00*/  ISETP.EQ.OR P5, PT, R8, UR20, P2 ;  /* 0x0000001408007c0c */ /* 0x000fe200097a2670 */
[----:B------:R-:W-:-:S05]  /*1b10*/  VOTEU.ALL UP2, P1 ;  /* 0x0000000000ff7886 */ /* 0x000fca0000840000 */
[----:B------:R-:W-:Y:S01]  /*1b20*/  @!UP2 UIMAD UR10, UR5, UR15, UR6 ;  /* 0x0000000f050aa2a4 */ /* 0x000fe2000f8e0206 */
[----:B------:R-:W-:-:S03]  /*1b30*/  VOTEU.ALL UP1, P3 ;  /* 0x0000000000ff7886 */ /* 0x000fc60001820000 */
[----:B------:R-:W-:Y:S01]  /*1b40*/  @!UP2 UIMAD.WIDE.U32 UR10, UR10, 0x8, UR18 ;  /* 0x000000080a0aa8a5 */ /* 0x000fe2000f8e0012 */
[----:B------:R-:W-:Y:S01]  /*1b50*/  VOTEU.ALL UP2, P4 ;  /* 0x0000000000ff7886 */ /* 0x000fe20002040000 */
[----:B------:R-:W-:Y:S01]  /*1b60*/  @!UP1 UIMAD UR9, UR9, UR15, UR6 ;  /* 0x0000000f090992a4 */ /* 0x000fe2000f8e0206 */
[----:B------:R-:W-:-:S03]  /*1b70*/  VOTEU.ALL UP3, P5 ;  /* 0x0000000000ff7886 */ /* 0x000fc60002860000 */
[----:B------:R-:W-:Y:S01]  /*1b80*/  MOV R8, UR10 ;  /* 0x0000000a00087c02 */ /* 0x000fe20008000f00 */
[----:B------:R-:W-:Y:S01]  /*1b90*/  IMAD.U32 R9, RZ, RZ, UR11 ;  /* 0x0000000bff097e24 */ /* 0x000fe2000f8e00ff */
[----:B------:R-:W-:Y:S02]  /*1ba0*/  @!UP2 UIMAD UR12, UR12, UR15, UR6 ;  /* 0x0000000f0c0ca2a4 */ /* 0x000fe4000f8e0206 */
[----:B------:R-:W-:Y:S02]  /*1bb0*/  @!UP1 UIMAD.WIDE.U32 UR10, UR9, 0x8, UR18 ;  /* 0x00000008090a98a5 */ /* 0x000fe4000f8e0012 */
[----:B------:R-:W-:Y:S01]  /*1bc0*/  @!UP3 UIMAD UR9, UR13, UR15, UR6 ;  /* 0x0000000f0d09b2a4 */ /* 0x000fe2000f8e0206 */
[----:B------:R-:W2:Y:S01]  /*1bd0*/  @!P1 LDG.E.64 R8, desc[UR16][R8.64] ;  /* 0x0000001008089981 */ /* 0x000ea2000c1e1b00 */
[----:B------:R-:W-:Y:S02]  /*1be0*/  @!UP2 UIMAD.WIDE.U32 UR12, UR12, 0x8, UR18 ;  /* 0x000000080c0ca8a5 */ /* 0x000fe4000f8e0012 */
[----:B------:R-:W-:-:S02]  /*1bf0*/  MOV R10, UR10 ;  /* 0x0000000a000a7c02 */ /* 0x000fc40008000f00 */
[----:B------:R-:W-:Y:S01]  /*1c00*/  MOV R11, UR11 ;  /* 0x0000000b000b7c02 */ /* 0x000fe20008000f00 */
[----:B------:R-:W-:Y:S01]  /*1c10*/  @!UP3 UIMAD.WIDE.U32 UR10, UR9, 0x8, UR18 ;  /* 0x00000008090ab8a5 */ /* 0x000fe2000f8e0012 */
[----:B------:R-:W-:Y:S02]  /*1c20*/  MOV R16, UR12 ;  /* 0x0000000c00107c02 */ /* 0x000fe40008000f00 */
[----:B------:R-:W-:Y:S02]  /*1c30*/  MOV R17, UR13 ;  /* 0x0000000d00117c02 */ /* 0x000fe40008000f00 */
[----:B------:R-:W3:Y:S01]  /*1c40*/  @!P3 LDG.E.64 R10, desc[UR16][R10.64] ;  /* 0x000000100a0ab981 */ /* 0x000ee2000c1e1b00 */
[----:B------:R-:W-:Y:S01]  /*1c50*/  IMAD.U32 R14, RZ, RZ, UR10 ;  /* 0x0000000aff0e7e24 */ /* 0x000fe2000f8e00ff */
[----:B------:R-:W-:Y:S02]  /*1c60*/  MOV R15, UR11 ;  /* 0x0000000b000f7c02 */ /* 0x000fe40008000f00 */
        /* <DEDUP_REMOVED lines=13> */
.L_x_2086:
[----:B------:R-:W-:Y:S05]  /*1d40*/  BRA.U !UP0, `(.L_x_2081) ;  /* 0x0000000108a47547 */ /* 0x000fea000b800000 */
[----:B------:R-:W-:Y:S02]  /*1d50*/  UISETP.NE.AND UP0, UPT, UR21, 0x1, UPT ;  /* 0x000000011500788c */ /* 0x000fe4000bf05270 */
[----:B------:R-:W-:-:S07]  /*1d60*/  ULOP3.LUT UR9, UR14, 0x1, URZ, 0xc0, !UPT ;  /* 0x000000010e097892 */ /* 0x000fce000f8ec0ff */
[----:B------:R-:W-:Y:S05]  /*1d70*/  BRA.U !UP0, `(.L_x_2087) ;  /* 0x0000000108607547 */ /* 0x000fea000b800000 */
[----:B------:R-:W-:Y:S02]  /*1d80*/  UIADD3 UR10, UPT, UPT, UR5, 0x1, URZ ;  /* 0x00000001050a7890 */ /* 0x000fe4000fffe0ff */
[----:B0-----:R-:W-:-:S04]  /*1d90*/  MOV R8, UR5 ;  /* 0x0000000500087c02 */ /* 0x001fc80008000f00 */
[----:B------:R-:W-:Y:S01]  /*1da0*/  ISETP.EQ.OR P3, PT, R8, UR20, P2 ;  /* 0x0000001408007c0c */ /* 0x000fe20009762670 */
[----:B------:R-:W-:-:S05]  /*1db0*/  IMAD.U32 R8, RZ, RZ, UR10 ;  /* 0x0000000aff087e24 */ /* 0x000fca000f8e00ff */
[----:B------:R-:W-:-:S07]  /*1dc0*/  ISETP.EQ.OR P1, PT, R8, UR20, P2 ;  /* 0x0000001408007c0c */ /* 0x000fce0009722670 */
[----:B------:R-:W-:-:S05]  /*1dd0*/  VOTEU.ALL UP0, P3 ;  /* 0x0000000000ff7886 */ /* 0x000fca0001800000 */
[----:B------:R-:W-:Y:S01]  /*1de0*/  @!UP0 UIMAD UR12, UR5, UR15, UR6 ;  /* 0x0000000f050c82a4 */ /* 0x000fe2000f8e0206 */
[----:B------:R-:W-:-:S03]  /*1df0*/  VOTEU.ALL UP1, P1 ;  /* 0x0000000000ff7886 */ /* 0x000fc60000820000 */
[----:B------:R-:W-:Y:S02]  /*1e00*/  @!UP0 UIMAD.WIDE.U32 UR12, UR12, 0x8, UR18 ;  /* 0x000000080c0c88a5 */ /* 0x000fe4000f8e0012 */
[----:B------:R-:W-:-:S04]  /*1e10*/  @!UP1 UIMAD UR10, UR10, UR15, UR6 ;  /* 0x0000000f0a0a92a4 */ /* 0x000fc8000f8e0206 */
[----:B------:R-:W-:Y:S01]  /*1e20*/  MOV R10, UR12 ;  /* 0x0000000c000a7c02 */ /* 0x000fe20008000f00 */
[----:B------:R-:W-:Y:S01]  /*1e30*/  @!UP1 UIMAD.WIDE.U32 UR10, UR10, 0x8, UR18 ;  /* 0x000000080a0a98a5 */ /* 0x000fe2000f8e0012 */
[----:B------:R-:W-:-:S05]  /*1e40*/  MOV R11, UR13 ;  /* 0x0000000d000b7c02 */ /* 0x000fca0008000f00 */
[----:B------:R-:W-:Y:S01]  /*1e50*/  MOV R8, UR10 ;  /* 0x0000000a00087c02 */ /* 0x000fe20008000f00 */
[----:B------:R-:W2:Y:S01]  /*1e60*/  @!P3 LDG.E.64 R10, desc[UR16][R10.64] ;  /* 0x000000100a0ab981 */ /* 0x000ea2000c1e1b00 */
[----:B------:R-:W-:-:S06]  /*1e70*/  MOV R9, UR11 ;  /* 0x0000000b00097c02 */ /* 0x000fcc0008000f00 */
[----:B------:R-:W3:Y:S01]  /*1e80*/  @!P1 LDG.E.64 R8, desc[UR16][R8.64] ;  /* 0x0000001008089981 */ /* 0x000ee2000c1e1b00 */
[----:B------:R-:W-:-:S05]  /*1e90*/  IMAD.U32 R14, RZ, RZ, UR5 ;  /* 0x00000005ff0e7e24 */ /* 0x000fca000f8e00ff */
[----:B------:R-:W-:-:S04]  /*1ea0*/  IADD3 R14, PT, PT, R14, 0x2, RZ ;  /* 0x000000020e0e7810 */ /* 0x000fc80007ffe0ff */
[----:B------:R-:W-:Y:S01]  /*1eb0*/  R2UR UR5, R14 ;  /* 0x000000000e0572ca */ /* 0x000fe200000e0000 */
[----:B--2---:R-:W-:Y:S01]  /*1ec0*/  @!P3 FADD.FTZ R12, R12, R10 ;  /* 0x0000000a0c0cb221 */ /* 0x004fe20000010000 */
[----:B------:R-:W-:-:S03]  /*1ed0*/  @!P3 FADD.FTZ R13, R13, R11 ;  /* 0x0000000b0d0db221 */ /* 0x000fc60000010000 */
[----:B---3--:R-:W-:Y:S01]  /*1ee0*/  @!P1 FADD.FTZ R12, R12, R8 ;  /* 0x000000080c0c9221 */ /* 0x008fe20000010000 */
[----:B------:R-:W-:-:S09]  /*1ef0*/  @!P1 FADD.FTZ R13, R13, R9 ;  /* 0x000000090d0d9221 */ /* 0x000fd20000010000 */
.L_x_2087:
        /* <DEDUP_REMOVED lines=8> */
[----:B------:R-:W-:-:S04]  /*1f80*/  IMAD.U32 R8, RZ, RZ, UR9 ;  /* 0x00000009ff087e24 */ /* 0x000fc8000f8e00ff */
[----:B------:R-:W-:-:S06]  /*1f90*/  IMAD.WIDE.U32 R8, R8, R9, UR18 ;  /* 0x0000001208087e25 */ /* 0x000fcc000f8e0009 */
[----:B------:R-:W2:Y:S02]  /*1fa0*/  LDG.E.64 R8, desc[UR16][R8.64] ;  /* 0x0000001008087981 */ /* 0x000ea4000c1e1b00 */
[----:B--2---:R-:W-:Y:S01]  /*1fb0*/  FADD.FTZ R12, R12, R8 ;  /* 0x000000080c0c7221 */ /* 0x004fe20000010000 */
[----:B------:R-:W-:-:S07]  /*1fc0*/  FADD.FTZ R13, R13, R9 ;  /* 0x000000090d0d7221 */ /* 0x000fce0000010000 */
.L_x_2088:
[----:B------:R-:W-:Y:S05]  /*1fd0*/  BSYNC.RECONVERGENT B0 ;  /* 0x0000000000007941 */ /* 0x000fea0003800200 */
.L_x_2081:
[----:B------:R-:W1:Y:S01]  /*1fe0*/  S2UR UR9, SR_CgaCtaId ;  /* 0x00000000000979c3 */ /* 0x000e620000008800 */
[----:B------:R-:W2:Y:S01]  /*1ff0*/  LDCU UR10, c[0x0][0x414] ;  /* 0x00008280ff0a77ac */ /* 0x000ea20008000800 */
[----:B0-----:R-:W-:Y:S02]  /*2000*/  MOV R15, UR7 ;  /* 0x00000007000f7c02 */ /* 0x001fe40008000f00 */
[----:B------:R-:W-:Y:S01]  /*2010*/  LOP3.LUT R14, R26, 0xffff, RZ, 0xc0, !PT ;  /* 0x0000ffff1a0e7812 */ /* 0x000fe200078ec0ff */
[----:B------:R-:W-:-:S03]  /*2020*/  UMOV UR5, 0x400 ;  /* 0x0000040000057882 */ /* 0x000fc60000000000 */
[----:B------:R-:W0:Y:S01]  /*2030*/  @P0 LDC.64 R8, c[0x0][0x388] ;  /* 0x0000e200ff080b82 */ /* 0x000e220000000a00 */
[----:B------:R-:W-:-:S07]  /*2040*/  IADD3 R14, PT, PT, R14, UR8, RZ ;  /* 0x000000080e0e7c10 */ /* 0x000fce000fffe0ff */
[----:B------:R-:W3:Y:S01]  /*2050*/  LDC.64 R10, c[0x0][0x398] ;  /* 0x0000e600ff0a7b82 */ /* 0x000ee20000000a00 */
[----:B-1----:R-:W-:-:S07]  /*2060*/  ULEA UR5, UR9, UR5, 0x18 ;  /* 0x0000000509057291 */ /* 0x002fce000f8ec0ff */
[----:B------:R-:W1:Y:S01]  /*2070*/  LDC.64 R16, c[0x0][0x3a0] ;  /* 0x0000e800ff107b82 */ /* 0x000e620000000a00 */
[----:B0-----:R-:W-:Y:S01]  /*2080*/  @P0 IMAD.WIDE R8, R15, 0x8, R8 ;  /* 0x000000080f080825 */ /* 0x001fe200078e0208 */
[----:B------:R2:W-:Y:S03]  /*2090*/  @!P2 STS.64 [UR5+0xb0], R12 ;  /* 0x0000b00cff00a988 */ /* 0x0005e60008000a05 */
[----:B---3--:R-:W-:-:S04]  /*20a0*/  IMAD.WIDE R10, R14, 0x2, R10 ;  /* 0x000000020e0a7825 */ /* 0x008fc800078e020a */
[----:B--2---:R-:W-:Y:S01]  /*20b0*/  @P0 FMUL.FTZ R12, R12, UR10 ;  /* 0x0000000a0c0c0c20 */ /* 0x004fe20008410000 */
[----:B------:R-:W-:-:S05]  /*20c0*/  @P0 FMUL.FTZ R13, R13, UR10 ;  /* 0x0000000a0d0d0c20 */ /* 0x000fca0008410000 */
[----:B------:R0:W-:Y:S01]  /*20d0*/  @P0 STG.E.64 desc[UR16][R8.64], R12 ;  /* 0x0000000c08000986 */ /* 0x0001e2000c101b10 */
[----:B-1----:R-:W-:Y:S01]  /*20e0*/  IMAD.WIDE R14, R14, 0x2, R16 ;  /* 0x000000020e0e7825 */ /* 0x002fe200078e0210 */
[----:B------:R-:W-:Y:S06]  /*20f0*/  BAR.SYNC.DEFER_BLOCKING 0x0 ;  /* 0x0000000000007b1d */ /* 0x000fec0000010000 */
[----:B0-----:R-:W2:Y:S04]  /*2100*/  LDG.E.U16 R12, desc[UR16][R10.64] ;  /* 0x000000100a0c7981 */ /* 0x001ea8000c1e1500 */
[----:B------:R-:W3:Y:S04]  /*2110*/  LDG.E.U16 R13, desc[UR16][R14.64] ;  /* 0x000000100e0d7981 */ /* 0x000ee8000c1e1500 */
[----:B------:R-:W0:Y:S01]  /*2120*/  LDS.64 R8, [UR5+0xb0] ;  /* 0x0000b005ff087984 */ /* 0x000e220008000a00 */
[----:B------:R-:W1:Y:S03]  /*2130*/  LDCU.U8 UR5, c[0x0][0x3fc] ;  /* 0x00007f80ff0577ac */ /* 0x000e660008000000 */
[----:B------:R4:W5:Y:S04]  /*2140*/  LDG.E.U16 R11, desc[UR16][R10.64+0x2] ;  /* 0x000002100a0b7981 */ /* 0x000968000c1e1500 */
[----:B------:R-:W5:Y:S01]  /*2150*/  LDG.E.U16 R14, desc[UR16][R14.64+0x2] ;  /* 0x000002100e0e7981 */ /* 0x000f62000c1e1500 */
[----:B0-----:R-:W-:-:S04]  /*2160*/  FMUL.FTZ R8, R8, UR10 ;  /* 0x0000000a08087c20 */ /* 0x001fc80008410000 */
[----:B----4-:R-:W-:-:S04]  /*2170*/  FMUL.FTZ R10, R8, R8 ;  /* 0x00000008080a7220 */ /* 0x010fc80000410000 */
[----:B------:R-:W-:-:S05]  /*2180*/  FFMA.FTZ R9, R9, UR10, -R10 ;  /* 0x0000000a09097c23 */ /* 0x000fca000801080a */
[----:B------:R-:W-:-:S13]  /*2190*/  FSETP.GTU.FTZ.AND P1, PT, R9, RZ, PT ;  /* 0x000000ff0900720b */ /* 0x000fda0003f3c000 */
[----:B------:R-:W0:Y:S01]  /*21a0*/  @P1 LDC R10, c[0x0][0x3a8] ;  /* 0x0000ea00ff0a1b82 */ /* 0x000e220000000800 */
[----:B-1----:R-:W-:Y:S01]  /*21b0*/  UISETP.NE.AND UP0, UPT, UR5, URZ, UPT ;  /* 0x000000ff0500728c */ /* 0x002fe2000bf05270 */
[----:B------:R-:W-:Y:S01]  /*21c0*/  BSSY.RECONVERGENT B0, `(.L_x_2089) ;  /* 0x00000f5000007945 */ /* 0x000fe20003800200 */
[----:B0-----:R-:W-:Y:S01]  /*21d0*/  @P1 FADD.FTZ R10, R9, R10 ;  /* 0x0000000a090a1221 */ /* 0x001fe20000010000 */
[----:B------:R-:W-:-:S06]  /*21e0*/  MOV R9, 0x3f800000 ;  /* 0x3f80000000097802 */ /* 0x000fcc0000000f00 */
[----:B------:R2:W0:Y:S02]  /*21f0*/  @P1 MUFU.RSQ R9, R10 ;  /* 0x0000000a00091308 */ /* 0x0004240000001400 */
[----:B--2---:R-:W-:Y:S02]  /*2200*/  SHF.L.U32 R10, R12, 0x10, RZ ;  /* 0x000000100c0a7819 */ /* 0x004fe400000006ff */
[----:B---3--:R-:W-:Y:S01]  /*2210*/  SHF.L.U32 R12, R13, 0x10, RZ ;  /* 0x000000100d0c7819 */ /* 0x008fe200000006ff */
[----:B-----5:R-:W-:Y:S01]  /*2220*/  IMAD.U32 R11, R11, 0x10000, RZ ;  /* 0x000100000b0b7824 */ /* 0x020fe200078e00ff */
[----:B------:R-:W-:Y:S01]  /*2230*/  SHF.L.U32 R13, R14, 0x10, RZ ;  /* 0x000000100e0d7819 */ /* 0x000fe200000006ff */
[----:B0-----:R-:W-:Y:S06]  /*2240*/  BRA.U UP0, `(.L_x_2090) ;  /* 0x0000000500887547 */ /* 0x001fec000b800000 */
[----:B------:R-:W0:Y:S01]  /*2250*/  LDCU.64 UR10, c[0x0][0x3e8] ;  /* 0x00007d00ff0a77ac */ /* 0x000e220008000a00 */
[----:B------:R-:W-:Y:S01]  /*2260*/  SHF.R.S32.HI R18, RZ, 0x1f, R0 ;  /* 0x0000001fff127819 */ /* 0x000fe20000011400 */
[----:B------:R-:W-:Y:S01]  /*2270*/  BSSY.RECONVERGENT B1, `(.L_x_2091) ;  /* 0x000001f000017945 */ /* 0x000fe20003800200 */
[----:B------:R-:W-:Y:S02]  /*2280*/  SHF.R.S32.HI R16, RZ, 0x1f, R28 ;  /* 0x0000001fff107819 */ /* 0x000fe4000001141c */
[----:B------:R-:W-:Y:S02]  /*2290*/  SHF.R.S32.HI R17, RZ, 0x1f, R27 ;  /* 0x0000001fff117819 */ /* 0x000fe4000001141b */
[----:B------:R-:W-:Y:S02]  /*22a0*/  SHF.R.S32.HI R19, RZ, 0x1f, R29 ;  /* 0x0000001fff137819 */ /* 0x000fe4000001141d */
[----:B0-----:R-:W-:Y:S02]  /*22b0*/  ISETP.GE.U32.AND P2, PT, R0, UR10, PT ;  /* 0x0000000a00007c0c */ /* 0x001fe4000bf46070 */
        /* <DEDUP_REMOVED lines=8> */
[----:B------:R-:W0:Y:S01]  /*2340*/  LDCU.64 UR12, c[0x0][0x3e0] ;  /* 0x00007c00ff0c77ac */ /* 0x000e220008000a00 */
[----:B------:R-:W-:Y:S01]  /*2350*/  MOV R14, R2 ;  /* 0x00000002000e7202 */ /* 0x000fe20000000f00 */
[--C-:B------:R-:W-:Y:S01]  /*2360*/  FADD.FTZ R23, R23, -R8.reuse ;  /* 0x8000000817177221 */ /* 0x100fe20000010000 */
[----:B------:R-:W-:Y:S01]  /*2370*/  MOV R15, R5 ;  /* 0x00000005000f7202 */ /* 0x000fe20000000f00 */
[----:B------:R-:W1:Y:S01]  /*2380*/  LDCU.64 UR8, c[0x0][0x380] ;  /* 0x00007000ff0877ac */ /* 0x000e620008000a00 */
[----:B------:R-:W-:-:S04]  /*2390*/  FADD.FTZ R21, R21, -R8 ;  /* 0x8000000815157221 */ /* 0x000fc80000010000 */
[----:B------:R-:W-:-:S04]  /*23a0*/  FMUL.FTZ R19, R21, R9 ;  /* 0x0000000915137220 */ /* 0x000fc80000410000 */
[----:B------:R-:W-:Y:S01]  /*23b0*/  FFMA.FTZ R19, R11, R19, R13 ;  /* 0x000000130b137223 */ /* 0x000fe2000001000d */
[----:B0-----:R-:W-:Y:S02]  /*23c0*/  IMAD R16, R18, UR12, RZ ;  /* 0x0000000c12107c24 */ /* 0x001fe4000f8e02ff */
[----:B------:R-:W-:Y:S01]  /*23d0*/  FMUL.FTZ R18, R23, R9 ;  /* 0x0000000917127220 */ /* 0x000fe20000410000 */
[----:B------:R-:W-:-:S04]  /*23e0*/  IMAD.WIDE.U32 R14, R0, UR12, R14 ;  /* 0x0000000c000e7c25 */ /* 0x000fc8000f8e000e */
[----:B------:R-:W-:Y:S01]  /*23f0*/  FFMA.FTZ R18, R10, R18, R12 ;  /* 0x000000120a127223 */ /* 0x000fe2000001000c */
[----:B------:R-:W-:-:S04]  /*2400*/  IMAD R16, R0, UR13, R16 ;  /* 0x0000000d00107c24 */ /* 0x000fc8000f8e0210 */
[----:B------:R-:W-:Y:S01]  /*2410*/  IMAD.IADD R15, R15, 0x1, R16 ;  /* 0x000000010f0f7824 */ /* 0x000fe200078e0210 */
[C---:B-1----:R-:W-:Y:S02]  /*2420*/  LEA R16, P2, R14.reuse, UR8, 0x1 ;  /* 0x000000080e107c11 */ /* 0x042fe4000f8408ff */
[----:B------:R-:W-:Y:S02]  /*2430*/  F2FP.BF16.F32.PACK_AB R18, R19, R18 ;  /* 0x000000121312723e */ /* 0x000fe400000010ff */
[----:B------:R-:W-:-:S05]  /*2440*/  LEA.HI.X R17, R14, UR9, R15, 0x1, P2 ;  /* 0x000000090e117c11 */ /* 0x000fca00090f0c0f */
[----:B------:R0:W-:Y:S04]  /*2450*/  STG.E desc[UR16][R16.64], R18 ;  /* 0x0000001210007986 */ /* 0x0001e8000c101910 */
.L_x_2092:
[----:B------:R-:W-:Y:S05]  /*2460*/  BSYNC.RECONVERGENT B1 ;  /* 0x0000000000017941 */ /* 0x000fea0003800200 */
.L_x_2091:
[----:B------:R-:W-:Y:S04]  /*2470*/  BSSY.RECONVERGENT B1, `(.L_x_2093) ;  /* 0x0000015000017945 */ /* 0x000fe80003800200 */
[----:B------:R-:W-:Y:S05]  /*2480*/  @P3 BRA `(.L_x_2094) ;  /* 0x00000000004c3947 */ /* 0x000fea0003800000 */
[----:B------:R-:W1:Y:S01]  /*2490*/  LDCU.64 UR8, c[0x0][0x3e0] ;  /* 0x00007c00ff0877ac */ /* 0x000e620008000a00 */
[----:B0-----:R-:W-:Y:S01]  /*24a0*/  SHF.R.S32.HI R17, RZ, 0x1f, R28 ;  /* 0x0000001fff117819 */ /* 0x001fe2000001141c */
[--C-:B------:R-:W-:Y:S01]  /*24b0*/  FADD.FTZ R18, R24, -R8.reuse ;  /* 0x8000000818127221 */ /* 0x100fe20000010000 */
[----:B------:R-:W-:Y:S01]  /*24c0*/  MOV R14, R2 ;  /* 0x00000002000e7202 */ /* 0x000fe20000000f00 */
[----:B------:R-:W0:Y:S01]  /*24d0*/  LDCU.64 UR12, c[0x0][0x380] ;  /* 0x00007000ff0c77ac */ /* 0x000e220008000a00 */
[----:B------:R-:W-:Y:S01]  /*24e0*/  MOV R15, R5 ;  /* 0x00000005000f7202 */ /* 0x000fe20000000f00 */
[----:B------:R-:W-:Y:S01]  /*24f0*/  FADD.FTZ R16, R20, -R8 ;  /* 0x8000000814107221 */ /* 0x000fe20000010000 */
[----:B------:R-:W-:-:S03]  /*2500*/  FMUL.FTZ R18, R18, R9 ;  /* 0x0000000912127220 */ /* 0x000fc60000410000 */
[----:B------:R-:W-:Y:S01]  /*2510*/  FMUL.FTZ R16, R16, R9 ;  /* 0x0000000910107220 */ /* 0x000fe20000410000 */
[----:B------:R-:W-:-:S03]  /*2520*/  FFMA.FTZ R18, R10, R18, R12 ;  /* 0x000000120a127223 */ /* 0x000fc6000001000c */
        /* <DEDUP_REMOVED lines=9> */
.L_x_2094:
[----:B------:R-:W-:Y:S05]  /*25c0*/  BSYNC.RECONVERGENT B1 ;  /* 0x0000000000017941 */ /* 0x000fea0003800200 */
.L_x_2093:
[----:B------:R-:W-:Y:S04]  /*25d0*/  BSSY.RECONVERGENT B1, `(.L_x_2095) ;  /* 0x0000015000017945 */ /* 0x000fe80003800200 */
[----:B------:R-:W-:Y:S05]  /*25e0*/  @P4 BRA `(.L_x_2096) ;  /* 0x00000000004c4947 */ /* 0x000fea0003800000 */
[----:B------:R-:W2:Y:S01]  /*25f0*/  LDCU.64 UR8, c[0x0][0x3e0] ;  /* 0x00007c00ff0877ac */ /* 0x000ea20008000a00 */
[----:B01----:R-:W-:Y:S01]  /*2600*/  SHF.R.S32.HI R17, RZ, 0x1f, R27 ;  /* 0x0000001fff117819 */ /* 0x003fe2000001141b */
[--C-:B------:R-:W-:Y:S01]  /*2610*/  FADD.FTZ R16, R25, -R8.reuse ;  /* 0x8000000819107221 */ /* 0x100fe20000010000 */
[----:B------:R-:W-:Y:S01]  /*2620*/  FADD.FTZ R18, R7, -R8 ;  /* 0x8000000807127221 */ /* 0x000fe20000010000 */
[----:B------:R-:W0:Y:S01]  /*2630*/  LDCU.64 UR12, c[0x0][0x380] ;  /* 0x00007000ff0c77ac */ /* 0x000e220008000a00 */
[----:B------:R-:W-:Y:S01]  /*2640*/  MOV R14, R2 ;  /* 0x00000002000e7202 */ /* 0x000fe20000000f00 */
[----:B------:R-:W-:Y:S02]  /*2650*/  IMAD.MOV.U32 R15, RZ, RZ, R5 ;  /* 0x000000ffff0f7224 */ /* 0x000fe400078e0005 */
[----:B--2---:R-:W-:Y:S02]  /*2660*/  IMAD R7, R17, UR8, RZ ;  /* 0x0000000811077c24 */ /* 0x004fe4000f8e02ff */
[-C--:B------:R-:W-:Y:S01]  /*2670*/  FMUL.FTZ R17, R16, R9.reuse ;  /* 0x0000000910117220 */ /* 0x080fe20000410000 */
[----:B------:R-:W-:Y:S01]  /*2680*/  FMUL.FTZ R16, R18, R9 ;  /* 0x0000000912107220 */ /* 0x000fe20000410000 */
[----:B------:R-:W-:-:S04]  /*2690*/  IMAD.WIDE.U32 R14, R27, UR8, R14 ;  /* 0x000000081b0e7c25 */ /* 0x000fc8000f8e000e */
[----:B------:R-:W-:Y:S01]  /*26a0*/  FFMA.FTZ R18, R10, R17, R12 ;  /* 0x000000110a127223 */ /* 0x000fe2000001000c */
[----:B------:R-:W-:Y:S01]  /*26b0*/  FFMA.FTZ R19, R11, R16, R13 ;  /* 0x000000100b137223 */ /* 0x000fe2000001000d */
[----:B------:R-:W-:Y:S01]  /*26c0*/  IMAD R7, R27, UR9, R7 ;  /* 0x000000091b077c24 */ /* 0x000fe2000f8e0207 */
[----:B0-----:R-:W-:-:S03]  /*26d0*/  LEA R16, P2, R14, UR12, 0x1 ;  /* 0x0000000c0e107c11 */ /* 0x001fc6000f8408ff */
[----:B------:R-:W-:Y:S02]  /*26e0*/  F2FP.BF16.F32.PACK_AB R19, R19, R18 ;  /* 0x000000121313723e */ /* 0x000fe400000010ff */
[----:B------:R-:W-:-:S04]  /*26f0*/  IADD3 R7, PT, PT, R15, R7, RZ ;  /* 0x000000070f077210 */ /* 0x000fc80007ffe0ff */
[----:B------:R-:W-:-:S05]  /*2700*/  LEA.HI.X R17, R14, UR13, R7, 0x1, P2 ;  /* 0x0000000d0e117c11 */ /* 0x000fca00090f0c07 */
[----:B------:R2:W-:Y:S02]  /*2710*/  STG.E desc[UR16][R16.64], R19 ;  /* 0x0000001310007986 */ /* 0x0005e4000c101910 */
.L_x_2096:
[----:B------:R-:W-:Y:S05]  /*2720*/  BSYNC.RECONVERGENT B1 ;  /* 0x0000000000017941 */ /* 0x000fea0003800200 */
.L_x_2095:
[----:B------:R-:W-:Y:S05]  /*2730*/  @P1 BRA `(.L_x_2097) ;  /* 0x0000000800741947 */ /* 0x000fea0003800000 */
[----:B------:R-:W3:Y:S01]  /*2740*/  LDCU.64 UR8, c[0x0][0x3e0] ;  /* 0x00007c00ff0877ac */ /* 0x000ee20008000a00 */
[----:B------:R-:W-:Y:S01]  /*2750*/  SHF.R.S32.HI R7, RZ, 0x1f, R29 ;  /* 0x0000001fff077819 */ /* 0x000fe2000001141d */
[--C-:B------:R-:W-:Y:S01]  /*2760*/  FADD.FTZ R22, R22, -R8.reuse ;  /* 0x8000000816167221 */ /* 0x100fe20000010000 */
[----:B------:R-:W-:Y:S01]  /*2770*/  MOV R3, R5 ;  /* 0x0000000500037202 */ /* 0x000fe20000000f00 */
[----:B------:R-:W4:Y:S01]  /*2780*/  LDCU.64 UR10, c[0x0][0x380] ;  /* 0x00007000ff0a77ac */ /* 0x000f220008000a00 */
[----:B------:R-:W-:Y:S01]  /*2790*/  FADD.FTZ R6, R6, -R8 ;  /* 0x8000000806067221 */ /* 0x000fe20000010000 */
[----:B------:R-:W-:-:S03]  /*27a0*/  FMUL.FTZ R5, R22, R9 ;  /* 0x0000000916057220 */ /* 0x000fc60000410000 */
[----:B------:R-:W-:Y:S01]  /*27b0*/  FMUL.FTZ R6, R6, R9 ;  /* 0x0000000906067220 */ /* 0x000fe20000410000 */
[----:B------:R-:W-:-:S03]  /*27c0*/  FFMA.FTZ R10, R10, R5, R12 ;  /* 0x000000050a0a7223 */ /* 0x000fc6000001000c */
[----:B------:R-:W-:Y:S01]  /*27d0*/  FFMA.FTZ R11, R11, R6, R13 ;  /* 0x000000060b0b7223 */ /* 0x000fe2000001000d */
[----:B---3--:R-:W-:Y:S02]  /*27e0*/  IMAD R4, R7, UR8, RZ ;  /* 0x0000000807047c24 */ /* 0x008fe4000f8e02ff */
[----:B------:R-:W-:-:S04]  /*27f0*/  IMAD.WIDE.U32 R2, R29, UR8, R2 ;  /* 0x000000081d027c25 */ /* 0x000fc8000f8e0002 */
[----:B------:R-:W-:Y:S01]  /*2800*/  IMAD R7, R29, UR9, R4 ;  /* 0x000000091d077c24 */ /* 0x000fe2000f8e0204 */
[----:B----4-:R-:W-:-:S04]  /*2810*/  LEA R4, P1, R2, UR10, 0x1 ;  /* 0x0000000a02047c11 */ /* 0x010fc8000f8208ff */
[----:B------:R-:W-:Y:S02]  /*2820*/  IADD3 R7, PT, PT, R3, R7, RZ ;  /* 0x0000000703077210 */ /* 0x000fe40007ffe0ff */
[----:B------:R-:W-:Y:S02]  /*2830*/  F2FP.BF16.F32.PACK_AB R3, R11, R10 ;  /* 0x0000000a0b03723e */ /* 0x000fe400000010ff */
[----:B------:R-:W-:-:S05]  /*2840*/  LEA.HI.X R5, R2, UR11, R7, 0x1, P1 ;  /* 0x0000000b02057c11 */ /* 0x000fca00088f0c07 */
[----:B------:R4:W-:Y:S01]  /*2850*/  STG.E desc[UR16][R4.64], R3 ;  /* 0x0000000304007986 */ /* 0x0009e2000c101910 */
[----:B------:R-:W-:Y:S05]  /*2860*/  BRA `(.L_x_2097) ;  /* 0x0000000800287947 */ /* 0x000fea0003800000 */
.L_x_2090:
        /* <DEDUP_REMOVED lines=19> */
[-C--:B------:R-:W-:Y:S01]  /*29a0*/  FMUL.FTZ R16, R16, R9.reuse ;  /* 0x0000000910107220 */ /* 0x080fe20000410000 */
[----:B------:R-:W-:Y:S01]  /*29b0*/  FMUL.FTZ R17, R21, R9 ;  /* 0x0000000915117220 */ /* 0x000fe20000410000 */
[----:B------:R-:W1:Y:S02]  /*29c0*/  LDCU.64 UR12, c[0x0][0x380] ;  /* 0x00007000ff0c77ac */ /* 0x000e640008000a00 */
[----:B------:R-:W-:Y:S01]  /*29d0*/  FFMA.FTZ R16, R10, R16, R12 ;  /* 0x000000100a107223 */ /* 0x000fe2000001000c */
        /* <DEDUP_REMOVED lines=21> */
.L_x_2099:
[----:B------:R-:W-:Y:S05]  /*2b30*/  BSYNC.RECONVERGENT B1 ;  /* 0x0000000000017941 */ /* 0x000fea0003800200 */
.L_x_2098:
[----:B------:R-:W-:Y:S04]  /*2b40*/  BSSY.RECONVERGENT B1, `(.L_x_2100) ;  /* 0x000001f000017945 */ /* 0x000fe80003800200 */
[----:B------:R-:W-:Y:S05]  /*2b50*/  @P3 BRA `(.L_x_2101) ;  /* 0x0000000000743947 */ /* 0x000fea0003800000 */
[--C-:B------:R-:W-:Y:S01]  /*2b60*/  FADD.FTZ R24, R24, -R8.reuse ;  /* 0x8000000818187221 */ /* 0x100fe20000010000 */
[----:B------:R-:W-:Y:S01]  /*2b70*/  FADD.FTZ R20, R20, -R8 ;  /* 0x8000000814147221 */ /* 0x000fe20000010000 */
[----:B------:R-:W1:Y:S02]  /*2b80*/  LDCU.64 UR10, c[0x0][0x3e0] ;  /* 0x00007c00ff0a77ac */ /* 0x000e640008000a00 */
[-C--:B------:R-:W-:Y:S01]  /*2b90*/  FMUL.FTZ R15, R24, R9.reuse ;  /* 0x00000009180f7220 */ /* 0x080fe20000410000 */
[----:B------:R-:W-:Y:S01]  /*2ba0*/  FMUL.FTZ R20, R20, R9 ;  /* 0x0000000914147220 */ /* 0x000fe20000410000 */
[----:B------:R-:W2:Y:S02]  /*2bb0*/  LDCU.64 UR12, c[0x0][0x380] ;  /* 0x00007000ff0c77ac */ /* 0x000ea40008000a00 */
[----:B0-----:R-:W-:Y:S01]  /*2bc0*/  FFMA.FTZ R18, R10, R15, R12 ;  /* 0x0000000f0a127223 */ /* 0x001fe2000001000c */
[----:B------:R-:W-:Y:S01]  /*2bd0*/  FFMA.FTZ R17, R11, R20, R13 ;  /* 0x000000140b117223 */ /* 0x000fe2000001000d */
[----:B------:R-:W-:-:S02]  /*2be0*/  SHF.R.S32.HI R20, RZ, 0x1f, R28 ;  /* 0x0000001fff147819 */ /* 0x000fc4000001141c */
[----:B------:R-:W-:Y:S01]  /*2bf0*/  FMUL.FTZ R15, R18, -1.4426950216293334961 ;  /* 0xbfb8aa3b120f7820 */ /* 0x000fe20000410000 */
[----:B------:R-:W-:-:S04]  /*2c00*/  FMUL.FTZ R23, R17, -1.4426950216293334961 ;  /* 0xbfb8aa3b11177820 */ /* 0x000fc80000410000 */
[----:B------:R-:W0:Y:S01]  /*2c10*/  MUFU.EX2 R14, R23 ;  /* 0x00000017000e7308 */ /* 0x000e220000000800 */
[----:B-1----:R-:W-:-:S04]  /*2c20*/  IMAD R20, R20, UR10, RZ ;  /* 0x0000000a14147c24 */ /* 0x002fc8000f8e02ff */
[----:B------:R-:W-:-:S03]  /*2c30*/  IMAD R20, R28, UR11, R20 ;  /* 0x0000000b1c147c24 */ /* 0x000fc6000f8e0214 */
[----:B------:R-:W1:Y:S01]  /*2c40*/  MUFU.EX2 R15, R15 ;  /* 0x0000000f000f7308 */ /* 0x000e620000000800 */
[----:B0-----:R-:W-:Y:S01]  /*2c50*/  FADD.FTZ R24, R14, 1 ;  /* 0x3f8000000e187421 */ /* 0x001fe20000010000 */
[----:B------:R-:W-:-:S06]  /*2c60*/  MOV R14, R2 ;  /* 0x00000002000e7202 */ /* 0x000fcc0000000f00 */
[----:B------:R-:W-:Y:S01]  /*2c70*/  MUFU.RCP R16, R24 ;  /* 0x0000001800107308 */ /* 0x000fe20000001000 */
[----:B-1----:R-:W-:Y:S01]  /*2c80*/  FADD.FTZ R21, R15, 1 ;  /* 0x3f8000000f157421 */ /* 0x002fe20000010000 */
[----:B------:R-:W-:-:S06]  /*2c90*/  MOV R15, R5 ;  /* 0x00000005000f7202 */ /* 0x000fcc0000000f00 */
[----:B------:R-:W0:Y:S01]  /*2ca0*/  MUFU.RCP R19, R21 ;  /* 0x0000001500137308 */ /* 0x000e220000001000 */
[----:B------:R-:W-:-:S05]  /*2cb0*/  IMAD.WIDE.U32 R14, R28, UR10, R14 ;  /* 0x0000000a1c0e7c25 */ /* 0x000fca000f8e000e */
[----:B------:R-:W-:Y:S01]  /*2cc0*/  IADD3 R20, PT, PT, R15, R20, RZ ;  /* 0x000000140f147210 */ /* 0x000fe20007ffe0ff */
[----:B0-----:R-:W-:Y:S01]  /*2cd0*/  FMUL.FTZ R19, R18, R19 ;  /* 0x0000001312137220 */ /* 0x001fe20000410000 */
[----:B------:R-:W-:Y:S01]  /*2ce0*/  FMUL.FTZ R18, R17, R16 ;  /* 0x0000001011127220 */ /* 0x000fe20000410000 */
[----:B--2---:R-:W-:-:S04]  /*2cf0*/  LEA R16, P2, R14, UR12, 0x1 ;  /* 0x0000000c0e107c11 */ /* 0x004fc8000f8408ff */
[----:B------:R-:W-:Y:S02]  /*2d00*/  LEA.HI.X R17, R14, UR13, R20, 0x1, P2 ;  /* 0x0000000d0e117c11 */ /* 0x000fe400090f0c14 */
[----:B------:R-:W-:-:S05]  /*2d10*/  F2FP.BF16.F32.PACK_AB R19, R18, R19 ;  /* 0x000000131213723e */ /* 0x000fca00000010ff */
[----:B------:R1:W-:Y:S02]  /*2d20*/  STG.E desc[UR16][R16.64], R19 ;  /* 0x0000001310007986 */ /* 0x0003e4000c101910 */
.L_x_2101:
[----:B------:R-:W-:Y:S05]  /*2d30*/  BSYNC.RECONVERGENT B1 ;  /* 0x0000000000017941 */ /* 0x000fea0003800200 */
.L_x_2100:
[----:B------:R-:W-:Y:S04]  /*2d40*/  BSSY.RECONVERGENT B1, `(.L_x_2102) ;  /* 0x000001f000017945 */ /* 0x000fe80003800200 */
[----:B------:R-:W-:Y:S05]  /*2d50*/  @P4 BRA `(.L_x_2103) ;  /* 0x0000000000744947 */ /* 0x000fea0003800000 */
[--C-:B------:R-:W-:Y:S01]  /*2d60*/  FADD.FTZ R14, R25, -R8.reuse ;  /* 0x80000008190e7221 */ /* 0x100fe20000010000 */
[----:B------:R-:W2:Y:S01]  /*2d70*/  LDCU.64 UR10, c[0x0][0x3e0] ;  /* 0x00007c00ff0a77ac */ /* 0x000ea20008000a00 */
[----:B------:R-:W-:Y:S02]  /*2d80*/  SHF.R.S32.HI R15, RZ, 0x1f, R27 ;  /* 0x0000001fff0f7819 */ /* 0x000fe4000001141b */
[----:B01----:R-:W-:Y:S01]  /*2d90*/  FMUL.FTZ R17, R14, R9 ;  /* 0x000000090e117220 */ /* 0x003fe20000410000 */
[----:B------:R-:W-:Y:S01]  /*2da0*/  FADD.FTZ R14, R7, -R8 ;  /* 0x80000008070e7221 */ /* 0x000fe20000010000 */
[----:B------:R-:W0:Y:S02]  /*2db0*/  LDCU.64 UR12, c[0x0][0x380] ;  /* 0x00007000ff0c77ac */ /* 0x000e240008000a00 */
[----:B------:R-:W-:Y:S01]  /*2dc0*/  FFMA.FTZ R17, R10, R17, R12 ;  /* 0x000000110a117223 */ /* 0x000fe2000001000c */
[----:B------:R-:W-:-:S03]  /*2dd0*/  FMUL.FTZ R16, R14, R9 ;  /* 0x000000090e107220 */ /* 0x000fc60000410000 */
[----:B------:R-:W-:Y:S01]  /*2de0*/  FMUL.FTZ R14, R17, -1.4426950216293334961 ;  /* 0xbfb8aa3b110e7820 */ /* 0x000fe20000410000 */
[----:B------:R-:W-:-:S04]  /*2df0*/  FFMA.FTZ R16, R11, R16, R13 ;  /* 0x000000100b107223 */ /* 0x000fc8000001000d */
[----:B------:R-:W-:Y:S01]  /*2e00*/  FMUL.FTZ R21, R16, -1.4426950216293334961 ;  /* 0xbfb8aa3b10157820 */ /* 0x000fe20000410000 */
[----:B------:R-:W1:Y:S01]  /*2e10*/  MUFU.EX2 R14, R14 ;  /* 0x0000000e000e7308 */ /* 0x000e620000000800 */
[----:B--2---:R-:W-:Y:S01]  /*2e20*/  IMAD R19, R15, UR10, RZ ;  /* 0x0000000a0f137c24 */ /* 0x004fe2000f8e02ff */
        /* <DEDUP_REMOVED lines=16> */
.L_x_2103:
[----:B------:R-:W-:Y:S05]  /*2f30*/  BSYNC.RECONVERGENT B1 ;  /* 0x0000000000017941 */ /* 0x000fea0003800200 */
.L_x_2102:
[----:B------:R-:W-:Y:S05]  /*2f40*/  @P1 BRA `(.L_x_2097) ;  /* 0x0000000000701947 */ /* 0x000fea0003800000 */
[--C-:B------:R-:W-:Y:S01]  /*2f50*/  FADD.FTZ R6, R6, -R8.reuse ;  /* 0x8000000806067221 */ /* 0x100fe20000010000 */
[----:B------:R-:W-:Y:S01]  /*2f60*/  FADD.FTZ R22, R22, -R8 ;  /* 0x8000000816167221 */ /* 0x000fe20000010000 */
[----:B------:R-:W3:Y:S01]  /*2f70*/  LDCU.64 UR8, c[0x0][0x3e0] ;  /* 0x00007c00ff0877ac */ /* 0x000ee20008000a00 */
[----:B------:R-:W-:Y:S01]  /*2f80*/  SHF.R.S32.HI R14, RZ, 0x1f, R29 ;  /* 0x0000001fff0e7819 */ /* 0x000fe2000001141d */
[-C--:B------:R-:W-:Y:S01]  /*2f90*/  FMUL.FTZ R6, R6, R9.reuse ;  /* 0x0000000906067220 */ /* 0x080fe20000410000 */
[----:B------:R-:W-:Y:S01]  /*2fa0*/  FMUL.FTZ R3, R22, R9 ;  /* 0x0000000916037220 */ /* 0x000fe20000410000 */
[----:B------:R-:W4:Y:S02]  /*2fb0*/  LDCU.64 UR10, c[0x0][0x380] ;  /* 0x00007000ff0a77ac */ /* 0x000f240008000a00 */
[----:B------:R-:W-:Y:S01]  /*2fc0*/  FFMA.FTZ R11, R11, R6, R13 ;  /* 0x000000060b0b7223 */ /* 0x000fe2000001000d */
[----:B------:R-:W-:-:S03]  /*2fd0*/  FFMA.FTZ R10, R10, R3, R12 ;  /* 0x000000030a0a7223 */ /* 0x000fc6000001000c */
[----:B------:R-:W-:Y:S01]  /*2fe0*/  FMUL.FTZ R4, R11, -1.4426950216293334961 ;  /* 0xbfb8aa3b0b047820 */ /* 0x000fe20000410000 */
[----:B------:R-:W-:-:S05]  /*2ff0*/  FMUL.FTZ R3, R10, -1.4426950216293334961 ;  /* 0xbfb8aa3b0a037820 */ /* 0x000fca0000410000 */
[----:B------:R-:W5:Y:S01]  /*3000*/  MUFU.EX2 R4, R4 ;  /* 0x0000000400047308 */ /* 0x000f620000000800 */
[----:B---3--:R-:W-:-:S07]  /*3010*/  IMAD R12, R14, UR8, RZ ;  /* 0x000000080e0c7c24 */ /* 0x008fce000f8e02ff */
[----:B------:R-:W3:Y:S01]  /*3020*/  MUFU.EX2 R3, R3 ;  /* 0x0000000300037308 */ /* 0x000ee20000000800 */
[----:B-----5:R-:W-:-:S07]  /*3030*/  FADD.FTZ R8, R4, 1 ;  /* 0x3f80000004087421 */ /* 0x020fce0000010000 */
[----:B------:R-:W-:Y:S01]  /*3040*/  MUFU.RCP R8, R8 ;  /* 0x0000000800087308 */ /* 0x000fe20000001000 */
[----:B---3--:R-:W-:Y:S01]  /*3050*/  FADD.FTZ R6, R3, 1 ;  /* 0x3f80000003067421 */ /* 0x008fe20000010000 */
[----:B------:R-:W-:Y:S01]  /*3060*/  MOV R3, R5 ;  /* 0x0000000500037202 */ /* 0x000fe20000000f00 */
[----:B------:R-:W-:-:S05]  /*3070*/  IMAD R5, R29, UR9, R12 ;  /* 0x000000091d057c24 */ /* 0x000fca000f8e020c */
[----:B--2---:R-:W2:Y:S01]  /*3080*/  MUFU.RCP R7, R6 ;  /* 0x0000000600077308 */ /* 0x004ea20000001000 */
[----:B------:R-:W-:-:S03]  /*3090*/  IMAD.WIDE.U32 R2, R29, UR8, R2 ;  /* 0x000000081d027c25 */ /* 0x000fc6000f8e0002 */
[----:B----4-:R-:W-:Y:S02]  /*30a0*/  LEA R4, P1, R2, UR10, 0x1 ;  /* 0x0000000a02047c11 */ /* 0x010fe4000f8208ff */
[----:B------:R-:W-:-:S04]  /*30b0*/  IADD3 R5, PT, PT, R3, R5, RZ ;  /* 0x0000000503057210 */ /* 0x000fc80007ffe0ff */
[----:B------:R-:W-:Y:S01]  /*30c0*/  LEA.HI.X R5, R2, UR11, R5, 0x1, P1 ;  /* 0x0000000b02057c11 */ /* 0x000fe200088f0c05 */
[----:B--2---:R-:W-:Y:S01]  /*30d0*/  FMUL.FTZ R7, R10, R7 ;  /* 0x000000070a077220 */ /* 0x004fe20000410000 */
[----:B------:R-:W-:-:S05]  /*30e0*/  FMUL.FTZ R10, R11, R8 ;  /* 0x000000080b0a7220 */ /* 0x000fca0000410000 */
[----:B------:R-:W-:-:S05]  /*30f0*/  F2FP.BF16.F32.PACK_AB R7, R10, R7 ;  /* 0x000000070a07723e */ /* 0x000fca00000010ff */
[----:B------:R3:W-:Y:S02]  /*3100*/  STG.E desc[UR16][R4.64], R7 ;  /* 0x0000000704007986 */ /* 0x0007e4000c101910 */
.L_x_2097:
[----:B------:R-:W-:Y:S05]  /*3110*/  BSYNC.RECONVERGENT B0 ;  /* 0x0000000000007941 */ /* 0x000fea0003800200 */
.L_x_2089:
[----:B------:R-:W5:Y:S01]  /*3120*/  LDCU UR5, c[0x0][0x3f8] ;  /* 0x00007f00ff0577ac */ /* 0x000f620008000800 */
[----:B------:R-:W5:Y:S01]  /*3130*/  LDCU UR8, c[0x0][0x3c8] ;  /* 0x00007900ff0877ac */ /* 0x000f620008000800 */
[----:B------:R-:W-:Y:S02]  /*3140*/  UIADD3 UR7, UPT, UPT, UR15, UR7, URZ ;  /* 0x000000070f077290 */ /* 0x000fe4000fffe0ff */
[----:B------:R-:W-:Y:S02]  /*3150*/  UIADD3 UR4, UPT, UPT, UR4, 0x1, URZ ;  /* 0x0000000104047890 */ /* 0x000fe4000fffe0ff */
[----:B-----5:R-:W-:-:S04]  /*3160*/  UIMAD UR5, UR5, UR8, URZ ;  /* 0x00000008050572a4 */ /* 0x020fc8000f8e02ff */
[----:B------:R-:W-:-:S09]  /*3170*/  UISETP.GE.AND UP0, UPT, UR7, UR5, UPT ;  /* 0x000000050700728c */ /* 0x000fd2000bf06270 */
[----:B------:R-:W-:Y:S05]  /*3180*/  BRA.U !UP0, `(.L_x_2104) ;  /* 0xffffffd108307547 */ /* 0x000fea000b83ffff */
[----:B------:R-:W-:Y:S05]  /*3190*/  EXIT ;  /* 0x000000000000794d */ /* 0x000fea0003800000 */
.L_x_2105:
        /* <DEDUP_REMOVED lines=14> */
.L_x_4392:


//--------------------- .text._Z35group_norm_nhwc_fwd_one_pass_kernelI11Bf16IOBf16WLi128ELi70ELi560EEv26Group_norm_nhwc_fwd_params --------------------------
	.section	.text._Z35group_norm_nhwc_fwd_one_pass_kernelI11Bf16IOBf16WLi128ELi70ELi560EEv26Group_norm_nhwc_fwd_params,"ax",@progbits
	.align	128
        .global         _Z35group_norm_nhwc_fwd_one_pass_kernelI11Bf16IOBf16WLi128ELi70ELi560EEv26Group_norm_nhwc_fwd_params
        .type           _Z35group_norm_nhwc_fwd_one_pass_kernelI11Bf16IOBf16WLi128ELi70ELi560EEv26Group_norm_nhwc_fwd_params,@function
        .size           _Z35group_norm_nhwc_fwd_one_pass_kernelI11Bf16IOBf16WLi128ELi70ELi560EEv26Group_norm_nhwc_fwd_params,(.L_x_4393 - _Z35group_norm_nhwc_fwd_one_pass_kernelI11Bf16IOBf16WLi128ELi70ELi560EEv26Group_norm_nhwc_fwd_params)
        .other          _Z35group_norm_nhwc_fwd_one_pass_kernelI11Bf16IOBf16WLi128ELi70ELi560EEv26Group_norm_nhwc_fwd_params,@"STO_CUDA_ENTRY STV_DEFAULT"
_Z35group_norm_nhwc_fwd_one_pass_kernelI11Bf16IOBf16WLi128ELi70ELi560EEv26Group_norm_nhwc_fwd_params:
.text._Z35group_norm_nhwc_fwd_one_pass_kernelI11Bf16IOBf16WLi128ELi70ELi560EEv26Group_norm_nhwc_fwd_params:
        /* <DEDUP_REMOVED lines=34> */
.L_x_2147:
[----:B-1----:R-:W1:Y:S01]  /*0220*/  LDC R10, c[0x0][0x3f8] ;  /* 0x0000fe00ff0a7b82 */ /* 0x002e620000000800 */
[----:B--2---:R-:W2:Y:S01]  /*0230*/  LDCU.64 UR6, c[0x0][0x3e8] ;  /* 0x00007d00ff0677ac */ /* 0x004ea20008000a00 */
[C---:B------:R-:W-:Y:S02]  /*0240*/  IADD3 R25, PT, PT, R46.reuse, 0x10, RZ ;  /* 0x000000102e197810 */ /* 0x040fe40007ffe0ff */
[C---:B------:R-:W-:Y:S01]  /*0250*/  IADD3 R17, PT, PT, R46.reuse, 0x20, RZ ;  /* 0x000000202e117810 */ /* 0x040fe20007ffe0ff */
[----:B---3--:R-:W3:Y:S01]  /*0260*/  LDCU.64 UR10, c[0x0][0x3f0] ;  /* 0x00007e00ff0a77ac */ /* 0x008ee20008000a00 */
[----:B------:R-:W-:Y:S02]  /*0270*/  IADD3 R21, PT, PT, R46, 0x30, RZ ;  /* 0x000000302e157810 */ /* 0x000fe40007ffe0ff */
[----:B------:R-:W-:Y:S02]  /*0280*/  SHF.R.S32.HI R27, RZ, 0x1f, R17 ;  /* 0x0000001fff1b7819 */ /* 0x000fe40000011411 */
[----:B------:R-:W-:-:S02]  /*0290*/  SHF.R.S32.HI R19, RZ, 0x1f, R21 ;  /* 0x0000001fff137819 */ /* 0x000fc40000011415 */
[----:B------:R-:W-:Y:S02]  /*02a0*/  LOP3.LUT R50, R43, 0xffff, RZ, 0xc0, !PT ;  /* 0x0000ffff2b327812 */ /* 0x000fe400078ec0ff */
[----:B--2---:R-:W-:-:S04]  /*02b0*/  ISETP.GE.U32.AND P5, PT, R17, UR6, PT ;  /* 0x0000000611007c0c */ /* 0x004fc8000bfa6070 */
[----:B------:R-:W-:Y:S02]  /*02c0*/  ISETP.GE.AND.EX P5, PT, R27, UR7, PT, P5 ;  /* 0x000000071b007c0c */ /* 0x000fe4000bfa6350 */
[----:B01--4-:R-:W-:-:S04]  /*02d0*/  IABS R7, R10 ;  /* 0x0000000a00077213 */ /* 0x013fc80000000000 */
[----:B------:R-:W1:Y:S08]  /*02e0*/  I2F.RP R6, R7 ;  /* 0x0000000700067306 */ /* 0x000e700000209400 */
[----:B-1----:R-:W1:Y:S02]  /*02f0*/  MUFU.RCP R6, R6 ;  /* 0x0000000600067308 */ /* 0x002e640000001000 */
[----:B-1----:R-:W-:-:S06]  /*0300*/  IADD3 R4, PT, PT, R6, 0xffffffe, RZ ;  /* 0x0ffffffe06047810 */ /* 0x002fcc0007ffe0ff */
[----:B------:R1:W2:Y:S02]  /*0310*/  F2I.FTZ.U32.TRUNC.NTZ R5, R4 ;  /* 0x0000000400057305 */ /* 0x0002a4000021f000 */
[----:B-1----:R-:W-:Y:S02]  /*0320*/  MOV R4, RZ ;  /* 0x000000ff00047202 */ /* 0x002fe40000000f00 */
[----:B--2---:R-:W-:-:S05]  /*0330*/  IADD3 R8, PT, PT, RZ, -R5, RZ ;  /* 0x80000005ff087210 */ /* 0x004fca0007ffe0ff */
        /* <DEDUP_REMOVED lines=25> */
[----:B------:R-:W2:Y:S02]  /*04d0*/  @!P3 LDC.64 R12, c[0x0][0x3e0] ;  /* 0x0000f800ff0cbb82 */ /* 0x000ea40000000a00 */
[----:B------:R-:W-:Y:S02]  /*04e0*/  IMAD R47, R47, 0x46, RZ ;  /* 0x000000462f2f7824 */ /* 0x000fe400078e02ff */
[----:B---3--:R-:W-:-:S03]  /*04f0*/  IMAD R4, R4, UR10, RZ ;  /* 0x0000000a04047c24 */ /* 0x008fc6000f8e02ff */
[----:B------:R-:W-:Y:S01]  /*0500*/  IADD3 R50, P1, PT, R47, R50, RZ ;  /* 0x000000322f327210 */ /* 0x000fe20007f3e0ff */
[----:B------:R-:W3:Y:S01]  /*0510*/  @!P5 LDC.64 R10, c[0x0][0x3e0] ;  /* 0x0000f800ff0adb82 */ /* 0x000ee20000000a00 */
[----:B------:R-:W-:Y:S02]  /*0520*/  IMAD R49, R5, UR11, R4 ;  /* 0x0000000b05317c24 */ /* 0x000fe4000f8e0204 */
[----:B------:R-:W-:Y:S02]  /*0530*/  LEA.HI.X.SX32 R51, R47, RZ, 0x1, P1 ;  /* 0x000000ff2f337211 */ /* 0x000fe400008f0eff */
[----:B------:R-:W-:-:S03]  /*0540*/  ISETP.GE.U32.AND P1, PT, R46, UR6, PT ;  /* 0x000000062e007c0c */ /* 0x000fc6000bf26070 */
[----:B------:R-:W4:Y:S01]  /*0550*/  @!P3 LDC.64 R14, c[0x0][0x390] ;  /* 0x0000e400ff0ebb82 */ /* 0x000f220000000a00 */
[----:B------:R-:W-:Y:S01]  /*0560*/  IMAD.WIDE.U32 R50, R5, UR10, R50 ;  /* 0x0000000a05327c25 */ /* 0x000fe2000f8e0032 */
[----:B------:R-:W-:-:S04]  /*0570*/  ISETP.GE.AND.EX P1, PT, R2, UR7, PT, P1 ;  /* 0x0000000702007c0c */ /* 0x000fc8000bf26310 */
[----:B------:R-:W-:Y:S01]  /*0580*/  IADD3 R49, PT, PT, R51, R49, RZ ;  /* 0x0000003133317210 */ /* 0x000fe20007ffe0ff */
[----:B--2---:R-:W-:Y:S01]  /*0590*/  @!P3 IMAD R4, R7, R12, RZ ;  /* 0x0000000c0704b224 */ /* 0x004fe200078e02ff */
[----:B------:R-:W-:Y:S01]  /*05a0*/  @!P3 MOV R48, R50 ;  /* 0x000000320030b202 */ /* 0x000fe20000000f00 */
[----:B------:R-:W2:Y:S01]  /*05b0*/  @!P2 LDC.64 R6, c[0x0][0x3e0] ;  /* 0x0000f800ff06ab82 */ /* 0x000ea20000000a00 */
[----:B------:R-:W-:Y:S01]  /*05c0*/  @!P5 MOV R5, R49 ;  /* 0x000000310005d202 */ /* 0x000fe20000000f00 */
[C---:B------:R-:W-:Y:S02]  /*05d0*/  @!P3 IMAD R23, R25.reuse, R13, R4 ;  /* 0x0000000d1917b224 */ /* 0x040fe400078e0204 */
[----:B------:R-:W-:-:S04]  /*05e0*/  @!P3 IMAD.WIDE.U32 R12, R25, R12, R48 ;  /* 0x0000000c190cb225 */ /* 0x000fc800078e0030 */
[----:B---3--:R-:W-:Y:S01]  /*05f0*/  @!P5 IMAD R4, R27, R10, RZ ;  /* 0x0000000a1b04d224 */ /* 0x008fe200078e02ff */
[----:B------:R-:W-:Y:S02]  /*0600*/  @!P3 IADD3 R13, PT, PT, R13, R23, RZ ;  /* 0x000000170d0db210 */ /* 0x000fe40007ffe0ff */
[----:B------:R-:W-:Y:S01]  /*0610*/  CS2R R22, SRZ ;  /* 0x0000000000167805 */ /* 0x000fe2000001ff00 */
[----:B------:R-:W-:Y:S01]  /*0620*/  @!P5 IMAD R25, R17, R11, R4 ;  /* 0x0000000b1119d224 */ /* 0x000fe200078e0204 */
[----:B------:R-:W-:Y:S02]  /*0630*/  @!P5 MOV R4, R50 ;  /* 0x000000320004d202 */ /* 0x000fe40000000f00 */
[----:B----4-:R-:W-:-:S03]  /*0640*/  @!P3 LEA R14, P4, R12, R14, 0x1 ;  /* 0x0000000e0c0eb211 */ /* 0x010fc600078808ff */
[----:B------:R-:W-:Y:S01]  /*0650*/  @!P5 IMAD.WIDE.U32 R10, R17, R10, R4 ;  /* 0x0000000a110ad225 */ /* 0x000fe200078e0004 */
[----:B------:R-:W-:Y:S01]  /*0660*/  @!P3 LEA.HI.X R15, R12, R15, R13, 0x1, P4 ;  /* 0x0000000f0c0fb211 */ /* 0x000fe200020f0c0d */
[----:B------:R-:W3:Y:S01]  /*0670*/  @!P1 LDC.64 R4, c[0x0][0x3e0] ;  /* 0x0000f800ff049b82 */ /* 0x000ee20000000a00 */
[----:B------:R-:W-:Y:S02]  /*0680*/  IADD3 R26, PT, PT, R46, 0x40, RZ ;  /* 0x000000402e1a7810 */ /* 0x000fe40007ffe0ff */
[----:B------:R-:W-:Y:S01]  /*0690*/  @!P5 IADD3 R11, PT, PT, R11, R25, RZ ;  /* 0x000000190b0bd210 */ /* 0x000fe20007ffe0ff */
[----:B------:R4:W5:Y:S01]  /*06a0*/  @!P3 LDG.E R23, desc[UR8][R14.64] ;  /* 0x000000080e17b981 */ /* 0x000962000c1e1900 */
[----:B-1----:R-:W-:Y:S02]  /*06b0*/  @!P5 LEA R8, P4, R10, R8, 0x1 ;  /* 0x000000080a08d211 */ /* 0x002fe400078808ff */
[----:B------:R-:W-:Y:S01]  /*06c0*/  IADD3 R25, PT, PT, R46, 0x50, RZ ;  /* 0x000000502e197810 */ /* 0x000fe20007ffe0ff */
[----:B------:R-:W1:Y:S01]  /*06d0*/  @!P2 LDC.64 R16, c[0x0][0x390] ;  /* 0x0000e400ff10ab82 */ /* 0x000e620000000a00 */
[----:B------:R-:W-:Y:S01]  /*06e0*/  @!P5 LEA.HI.X R9, R10, R9, R11, 0x1, P4 ;  /* 0x000000090a09d211 */ /* 0x000fe200020f0c0b */
[----:B--2---:R-:W-:Y:S01]  /*06f0*/  @!P2 IMAD R10, R19, R6, RZ ;  /* 0x00000006130aa224 */ /* 0x004fe200078e02ff */
[----:B------:R-:W-:-:S02]  /*0700*/  ISETP.GE.U32.AND P4, PT, R26, UR6, PT ;  /* 0x000000061a007c0c */ /* 0x000fc4000bf86070 */
[----:B------:R-:W-:Y:S02]  /*0710*/  SHF.R.S32.HI R19, RZ, 0x1f, R26 ;  /* 0x0000001fff137819 */ /* 0x000fe4000001141a */
[----:B------:R-:W-:Y:S01]  /*0720*/  ISETP.GE.U32.AND P3, PT, R25, UR6, PT ;  /* 0x0000000619007c0c */ /* 0x000fe2000bf66070 */
[----:B------:R-:W2:Y:S01]  /*0730*/  @!P1 LDC.64 R12, c[0x0][0x390] ;  /* 0x0000e400ff0c9b82 */ /* 0x000ea20000000a00 */
[----:B------:R-:W-:Y:S02]  /*0740*/  ISETP.GE.AND.EX P4, PT, R19, UR7, PT, P4 ;  /* 0x0000000713007c0c */ /* 0x000fe4000bf86340 */
[----:B------:R-:W-:Y:S01]  /*0750*/  SHF.R.S32.HI R18, RZ, 0x1f, R25 ;  /* 0x0000001fff127819 */ /* 0x000fe20000011419 */
[----:B------:R-:W-:Y:S01]  /*0760*/  @!P2 IMAD R29, R21, R7, R10 ;  /* 0x00000007151da224 */ /* 0x000fe200078e020a */
[----:B------:R-:W-:Y:S02]  /*0770*/  @!P2 MOV R10, R50 ;  /* 0x00000032000aa202 */ /* 0x000fe40000000f00 */
[----:B------:R-:W-:-:S02]  /*0780*/  @!P2 MOV R11, R49 ;  /* 0x00000031000ba202 */ /* 0x000fc40000000f00 */
[----:B------:R-:W-:Y:S01]  /*0790*/  ISETP.GE.AND.EX P3, PT, R18, UR7, PT, P3 ;  /* 0x0000000712007c0c */ /* 0x000fe2000bf66330 */
[----:B------:R-:W-:Y:S01]  /*07a0*/  @!P2 IMAD.WIDE.U32 R6, R21, R6, R10 ;  /* 0x000000061506a225 */ /* 0x000fe200078e000a */
[----:B------:R-:W-:-:S03]  /*07b0*/  CS2R R20, SRZ ;  /* 0x0000000000147805 */ /* 0x000fc6000001ff00 */
[----:B----4-:R-:W4:Y:S01]  /*07c0*/  @!P4 LDC.64 R14, c[0x0][0x3e0] ;  /* 0x0000f800ff0ecb82 */ /* 0x010f220000000a00 */
[----:B---3--:R-:W-:Y:S02]  /*07d0*/  @!P1 IMAD R10, R2, R4, RZ ;  /* 0x00000004020a9224 */ /* 0x008fe400078e02ff */
[----:B------:R3:W5:Y:S02]  /*07e0*/  @!P5 LDG.E R21, desc[UR8][R8.64] ;  /* 0x000000080815d981 */ /* 0x000764000c1e1900 */
[----:B------:R-:W-:-:S03]  /*07f0*/  @!P1 IMAD R27, R46, R5, R10 ;  /* 0x000000052e1b9224 */ /* 0x000fc600078e020a */
[----:B------:R-:W0:Y:S01]  /*0800*/  @!P3 LDC.64 R10, c[0x0][0x3e0] ;  /* 0x0000f800ff0abb82 */ /* 0x000e220000000a00 */
[----:B------:R-:W-:Y:S02]  /*0810*/  @!P2 IADD3 R7, PT, PT, R7, R29, RZ ;  /* 0x0000001d0707a210 */ /* 0x000fe40007ffe0ff */
[----:B---3--:R-:W-:Y:S02]  /*0820*/  @!P1 MOV R8, R50 ;  /* 0x0000003200089202 */ /* 0x008fe40000000f00 */
[----:B------:R-:W-:Y:S02]  /*0830*/  @!P1 MOV R9, R49 ;  /* 0x0000003100099202 */ /* 0x000fe40000000f00 */
[----:B-1----:R-:W-:Y:S01]  /*0840*/  @!P2 LEA R16, P5, R6, R16, 0x1 ;  /* 0x000000100610a211 */ /* 0x002fe200078a08ff */
[----:B------:R-:W-:-:S03]  /*0850*/  @!P1 IMAD.WIDE.U32 R4, R46, R4, R8 ;  /* 0x000000042e049225 */ /* 0x000fc600078e0008 */
[----:B------:R-:W-:Y:S01]  /*0860*/  @!P2 LEA.HI.X R17, R6, R17, R7, 0x1, P5 ;  /* 0x000000110611a211 */ /* 0x000fe200028f0c07 */
[----:B------:R-:W1:Y:S01]  /*0870*/  @!P4 LDC.64 R8, c[0x0][0x390] ;  /* 0x0000e400ff08cb82 */ /* 0x000e620000000a00 */
[----:B------:R-:W-:Y:S02]  /*0880*/  SHF.R.S32.HI R24, RZ, 0x1f, R45 ;  /* 0x0000001fff187819 */ /* 0x000fe4000001142d */
[----:B------:R-:W-:Y:S01]  /*0890*/  ISETP.GE.U32.AND P5, PT, R45, UR6, PT ;  /* 0x000000062d007c0c */ /* 0x000fe2000bfa6070 */
[----:B----4-:R-:W-:Y:S01]  /*08a0*/  @!P4 IMAD R19, R19, R14, RZ ;  /* 0x0000000e1313c224 */ /* 0x010fe200078e02ff */
[----:B------:R-:W-:Y:S01]  /*08b0*/  @!P1 IADD3 R5, PT, PT, R5, R27, RZ ;  /* 0x0000001b05059210 */ /* 0x000fe20007ffe0ff */
[----:B------:R-:W3:Y:S01]  /*08c0*/  @!P2 LDG.E R20, desc[UR8][R16.64] ;  /* 0x000000081014a981 */ /* 0x000ee2000c1e1900 */
[----:B--2---:R-:W-:Y:S02]  /*08d0*/  @!P1 LEA R12, P6, R4, R12, 0x1 ;  /* 0x0000000c040c9211 */ /* 0x004fe400078c08ff */
[----:B------:R-:W-:-:S02]  /*08e0*/  ISETP.GE.AND.EX P5, PT, R24, UR7, PT, P5 ;  /* 0x0000000718007c0c */ /* 0x000fc4000bfa6350 */
[----:B------:R-:W-:Y:S02]  /*08f0*/  @!P1 LEA.HI.X R13, R4, R13, R5, 0x1, P6 ;  /* 0x0000000d040d9211 */ /* 0x000fe400030f0c05 */
[----:B------:R-:W-:Y:S01]  /*0900*/  ISETP.GE.U32.AND P6, PT, R44, UR6, PT ;  /* 0x000000062c007c0c */ /* 0x000fe2000bfc6070 */
[----:B------:R-:W2:Y:S01]  /*0910*/  @!P3 LDC.64 R4, c[0x0][0x390] ;  /* 0x0000e400ff04bb82 */ /* 0x000ea20000000a00 */
[----:B------:R-:W-:Y:S01]  /*0920*/  @!P4 IMAD R27, R26, R15, R19 ;  /* 0x0000000f1a1bc224 */ /* 0x000fe200078e0213 */
[----:B------:R4:W3:Y:S01]  /*0930*/  @!P1 LDG.E R22, desc[UR8][R12.64] ;  /* 0x000000080c169981 */ /* 0x0008e2000c1e1900 */
[----:B------:R-:W-:Y:S01]  /*0940*/  ISETP.GE.AND.EX P6, PT, R3, UR7, PT, P6 ;  /* 0x0000000703007c0c */ /* 0x000fe2000bfc6360 */
[----:B0-----:R-:W-:Y:S01]  /*0950*/  @!P3 IMAD R28, R18, R10, RZ ;  /* 0x0000000a121cb224 */ /* 0x001fe200078e02ff */
[----:B------:R-:W-:Y:S02]  /*0960*/  @!P4 MOV R18, R50 ;  /* 0x000000320012c202 */ /* 0x000fe40000000f00 */
[----:B------:R-:W-:Y:S01]  /*0970*/  @!P4 MOV R19, R49 ;  /* 0x000000310013c202 */ /* 0x000fe20000000f00 */
[----:B------:R-:W0:Y:S02]  /*0980*/  @!P5 LDC.64 R6, c[0x0][0x3e0] ;  /* 0x0000f800ff06db82 */ /* 0x000e240000000a00 */
[----:B------:R-:W-:Y:S01]  /*0990*/  @!P4 IMAD.WIDE.U32 R14, R26, R14, R18 ;  /* 0x0000000e1a0ec225 */ /* 0x000fe200078e0012 */
[----:B------:R-:W-:-:S05]  /*09a0*/  @!P3 MOV R18, R50 ;  /* 0x000000320012b202 */ /* 0x000fca0000000f00 */
[----:B----4-:R-:W4:Y:S01]  /*09b0*/  @!P6 LDC.64 R12, c[0x0][0x3e0] ;  /* 0x0000f800ff0ceb82 */ /* 0x010f220000000a00 */
[----:B------:R-:W-:Y:S01]  /*09c0*/  @!P3 IMAD R31, R25, R11, R28 ;  /* 0x0000000b191fb224 */ /* 0x000fe200078e021c */
[----:B------:R-:W-:Y:S02]  /*09d0*/  @!P4 IADD3 R11, PT, PT, R15, R27, RZ ;  /* 0x0000001b0f0bc210 */ /* 0x000fe40007ffe0ff */
[----:B------:R-:W-:Y:S02]  /*09e0*/  @!P3 MOV R19, R49 ;  /* 0x000000310013b202 */ /* 0x000fe40000000f00 */
[C---:B-1----:R-:W-:Y:S02]  /*09f0*/  @!P4 LEA R8, P1, R14.reuse, R8, 0x1 ;  /* 0x000000080e08c211 */ /* 0x042fe400078208ff */
[----:B------:R-:W1:Y:S01]  /*0a00*/  @!P5 LDC.64 R16, c[0x0][0x390] ;  /* 0x0000e400ff10db82 */ /* 0x000e620000000a00 */
[----:B------:R-:W-:Y:S01]  /*0a10*/  @!P3 IMAD.WIDE.U32 R18, R25, R10, R18 ;  /* 0x0000000a1912b225 */ /* 0x000fe200078e0012 */
[----:B------:R-:W-:-:S02]  /*0a20*/  @!P4 LEA.HI.X R9, R14, R9, R11, 0x1, P1 ;  /* 0x000000090e09c211 */ /* 0x000fc400008f0c0b */
[----:B------:R-:W-:-:S04]  /*0a30*/  MOV R29, RZ ;  /* 0x000000ff001d7202 */ /* 0x000fc80000000f00 */
[----:B------:R-:W1:Y:S01]  /*0a40*/  @!P6 LDC.64 R10, c[0x0][0x390] ;  /* 0x0000e400ff0aeb82 */ /* 0x000e620000000a00 */
[----:B------:R-:W-:Y:S01]  /*0a50*/  @!P3 IADD3 R14, PT, PT, R19, R31, RZ ;  /* 0x0000001f130eb210 */ /* 0x000fe20007ffe0ff */
[----:B------:R0:W3:Y:S01]  /*0a60*/  @!P4 LDG.E R29, desc[UR8][R8.64] ;  /* 0x00000008081dc981 */ /* 0x0000e2000c1e1900 */
[C---:B--2---:R-:W-:Y:S02]  /*0a70*/  @!P3 LEA R4, P1, R18.reuse, R4, 0x1 ;  /* 0x000000041204b211 */ /* 0x044fe400078208ff */
[----:B------:R-:W-:Y:S02]  /*0a80*/  MOV R31, RZ ;  /* 0x000000ff001f7202 */ /* 0x000fe40000000f00 */
[----:B------:R-:W-:Y:S01]  /*0a90*/  @!P3 LEA.HI.X R5, R18, R5, R14, 0x1, P1 ;  /* 0x000000051205b211 */ /* 0x000fe200008f0c0e */
[----:B0-----:R-:W-:Y:S01]  /*0aa0*/  @!P5 IMAD R24, R24, R6, RZ ;  /* 0x000000061818d224 */ /* 0x001fe200078e02ff */
[----:B------:R-:W-:-:S03]  /*0ab0*/  @!P5 MOV R8, R50 ;  /* 0x000000320008d202 */ /* 0x000fc60000000f00 */
[----:B------:R0:W2:Y:S01]  /*0ac0*/  @!P3 LDG.E R31, desc[UR8][R4.64] ;  /* 0x00000008041fb981 */ /* 0x0000a2000c1e1900 */
[----:B------:R-:W-:Y:S01]  /*0ad0*/  @!P5 MOV R9, R49 ;  /* 0x000000310009d202 */ /* 0x000fe20000000f00 */
[----:B------:R-:W-:Y:S02]  /*0ae0*/  @!P5 IMAD R7, R45, R7, R24 ;  /* 0x000000072d07d224 */ /* 0x000fe400078e0218 */
[----:B----4-:R-:W-:Y:S02]  /*0af0*/  @!P6 IMAD R14, R3, R12, RZ ;  /* 0x0000000c030ee224 */ /* 0x010fe400078e02ff */
[----:B------:R-:W-:Y:S01]  /*0b00*/  @!P5 IMAD.WIDE.U32 R8, R45, R6, R8 ;  /* 0x000000062d08d225 */ /* 0x000fe200078e0008 */
[----:B0-----:R-:W-:Y:S02]  /*0b10*/  @!P6 MOV R4, R50 ;  /* 0x000000320004e202 */ /* 0x001fe40000000f00 */
[----:B------:R-:W-:Y:S01]  /*0b20*/  @!P6 MOV R5, R49 ;  /* 0x000000310005e202 */ /* 0x000fe20000000f00 */
[----:B------:R-:W-:Y:S01]  /*0b30*/  @!P6 IMAD R13, R44, R13, R14 ;  /* 0x0000000d2c0de224 */ /* 0x000fe200078e020e */
[----:B------:R-:W-:-:S02]  /*0b40*/  @!P5 IADD3 R6, PT, PT, R9, R7, RZ ;  /* 0x000000070906d210 */ /* 0x000fc40007ffe0ff */
[----:B-1----:R-:W-:Y:S01]  /*0b50*/  @!P5 LEA R16, P1, R8, R16, 0x1 ;  /* 0x000000100810d211 */ /* 0x002fe200078208ff */
[----:B------:R-:W-:Y:S01]  /*0b60*/  @!P6 IMAD.WIDE.U32 R4, R44, R12, R4 ;  /* 0x0000000c2c04e225 */ /* 0x000fe200078e0004 */
[----:B------:R-:W-:Y:S02]  /*0b70*/  MOV R32, RZ ;  /* 0x000000ff00207202 */ /* 0x000fe40000000f00 */
[----:B------:R-:W-:Y:S02]  /*0b80*/  @!P5 LEA.HI.X R17, R8, R17, R6, 0x1, P1 ;  /* 0x000000110811d211 */ /* 0x000fe400008f0c06 */
[----:B------:R-:W-:Y:S02]  /*0b90*/  @!P6 IADD3 R6, PT, PT, R5, R13, RZ ;  /* 0x0000000d0506e210 */ /* 0x000fe40007ffe0ff */
[----:B------:R-:W-:Y:S01]  /*0ba0*/  @!P6 LEA R10, P1, R4, R10, 0x1 ;  /* 0x0000000a040ae211 */ /* 0x000fe200078208ff */
[----:B------:R-:W4:Y:S01]  /*0bb0*/  @!P5 LDG.E R32, desc[UR8][R16.64] ;  /* 0x000000081020d981 */ /* 0x000f22000c1e1900 */
[----:B------:R-:W-:-:S02]  /*0bc0*/  MOV R35, RZ ;  /* 0x000000ff00237202 */ /* 0x000fc40000000f00 */
[----:B------:R-:W-:-:S05]  /*0bd0*/  @!P6 LEA.HI.X R11, R4, R11, R6, 0x1, P1 ;  /* 0x0000000b040be211 */ /* 0x000fca00008f0c06 */
[----:B------:R0:W4:Y:S01]  /*0be0*/  @!P6 LDG.E R35, desc[UR8][R10.64] ;  /* 0x000000080a23e981 */ /* 0x000122000c1e1900 */
[----:B------:R-:W-:Y:S02]  /*0bf0*/  ISETP.NE.AND P2, PT, R36, RZ, PT ;  /* 0x000000ff2400720c */ /* 0x000fe40003f45270 */
[C---:B-----5:R-:W-:Y:S02]  /*0c00*/  PRMT R7, R23.reuse, 0x7632, R7 ;  /* 0x0000763217077816 */ /* 0x060fe40000000007 */
[----:B------:R-:W-:Y:S02]  /*0c10*/  SHF.L.U32 R4, R23, 0x10, RZ ;  /* 0x0000001017047819 */ /* 0x000fe400000006ff */
[----:B------:R-:W-:-:S05]  /*0c20*/  SHF.L.U32 R7, R7, 0x10, RZ ;  /* 0x0000001007077819 */ /* 0x000fca00000006ff */
[----:B------:R-:W-:Y:S01]  /*0c30*/  FMUL.FTZ R15, R7, R7 ;  /* 0x00000007070f7220 */ /* 0x000fe20000410000 */
[----:B------:R-:W-:-:S03]  /*0c40*/  FADD.FTZ R12, R4, R7 ;  /* 0x00000007040c7221 */ /* 0x000fc60000010000 */
[----:B------:R-:W-:Y:S01]  /*0c50*/  FFMA.FTZ R14, R4, R4, R15 ;  /* 0x00000004040e7223 */ /* 0x000fe2000001000f */
[----:B------:R-:W-:-:S04]  /*0c60*/  PRMT R9, R21, 0x7632, R9 ;  /* 0x0000763215097816 */ /* 0x000fc80000000009 */
[----:B------:R-:W-:Y:S02]  /*0c70*/  SHF.L.U32 R9, R9, 0x10, RZ ;  /* 0x0000001009097819 */ /* 0x000fe400000006ff */
[----:B------:R-:W-:Y:S02]  /*0c80*/  SHF.L.U32 R8, R21, 0x10, RZ ;  /* 0x0000001015087819 */ /* 0x000fe400000006ff */
[C---:B---3--:R-:W-:Y:S02]  /*0c90*/  PRMT R5, R22.reuse, 0x7632, R5 ;  /* 0x0000763216057816 */ /* 0x048fe40000000005 */
[----:B------:R-:W-:Y:S02]  /*0ca0*/  SHF.L.U32 R6, R22, 0x10, RZ ;  /* 0x0000001016067819 */ /* 0x000fe400000006ff */
[----:B------:R-:W-:-:S05]  /*0cb0*/  SHF.L.U32 R5, R5, 0x10, RZ ;  /* 0x0000001005057819 */ /* 0x000fca00000006ff */
[----:B------:R-:W-:Y:S01]  /*0cc0*/  FMUL.FTZ R13, R5, R5 ;  /* 0x00000005050d7220 */ /* 0x000fe20000410000 */
[----:B0-----:R-:W-:-:S03]  /*0cd0*/  FADD.FTZ R10, R6, R5 ;  /* 0x00000005060a7221 */ /* 0x001fc60000010000 */
        /* <DEDUP_REMOVED lines=12> */
[----:B------:R-:W-:Y:S01]  /*0da0*/  PRMT R28, R29, 0x7632, R28 ;  /* 0x000076321d1c7816 */ /* 0x000fe2000000001c */
[----:B------:R-:W-:-:S03]  /*0db0*/  FADD.FTZ R15, R8, R9 ;  /* 0x00000009080f7221 */ /* 0x000fc60000010000 */
[----:B------:R-:W-:Y:S01]  /*0dc0*/  SHF.L.U32 R28, R28, 0x10, RZ ;  /* 0x000000101c1c7819 */ /* 0x000fe200000006ff */
[----:B------:R-:W-:Y:S01]  /*0dd0*/  FFMA.FTZ R14, R11, R11, R14 ;  /* 0x0000000b0b0e7223 */ /* 0x000fe2000001000e */
[----:B------:R-:W-:Y:S02]  /*0de0*/  SHF.L.U32 R29, R29, 0x10, RZ ;  /* 0x000000101d1d7819 */ /* 0x000fe400000006ff */
[----:B--2---:R-:W-:Y:S01]  /*0df0*/  PRMT R30, R31, 0x7632, R30 ;  /* 0x000076321f1e7816 */ /* 0x004fe2000000001e */
[----:B------:R-:W-:-:S03]  /*0e00*/  FMUL.FTZ R16, R28, R28 ;  /* 0x0000001c1c107220 */ /* 0x000fc60000410000 */
[----:B------:R-:W-:Y:S01]  /*0e10*/  SHF.L.U32 R30, R30, 0x10, RZ ;  /* 0x000000101e1e7819 */ /* 0x000fe200000006ff */
[----:B------:R-:W-:Y:S01]  /*0e20*/  FADD.FTZ R12, R12, R15 ;  /* 0x0000000f0c0c7221 */ /* 0x000fe20000010000 */
[----:B------:R-:W-:Y:S01]  /*0e30*/  FADD.FTZ R15, R11, R10 ;  /* 0x0000000a0b0f7221 */ /* 0x000fe20000010000 */
[----:B------:R-:W-:Y:S01]  /*0e40*/  FADD.FTZ R13, R13, R14 ;  /* 0x0000000e0d0d7221 */ /* 0x000fe20000010000 */
[----:B------:R-:W-:Y:S01]  /*0e50*/  SHF.L.U32 R31, R31, 0x10, RZ ;  /* 0x000000101f1f7819 */ /* 0x000fe200000006ff */
[C---:B------:R-:W-:Y:S01]  /*0e60*/  FFMA.FTZ R16, R29.reuse, R29, R16 ;  /* 0x0000001d1d107223 */ /* 0x040fe20000010010 */
[----:B------:R-:W-:Y:S01]  /*0e70*/  FMUL.FTZ R14, R30, R30 ;  /* 0x0000001e1e0e7220 */ /* 0x000fe20000410000 */
[----:B------:R-:W-:Y:S01]  /*0e80*/  FADD.FTZ R12, R12, R15 ;  /* 0x0000000f0c0c7221 */ /* 0x000fe20000010000 */
[----:B------:R-:W-:Y:S01]  /*0e90*/  FADD.FTZ R15, R29, R28 ;  /* 0x0000001c1d0f7221 */ /* 0x000fe20000010000 */
[----:B------:R-:W-:Y:S01]  /*0ea0*/  FADD.FTZ R13, R13, R16 ;  /* 0x000000100d0d7221 */ /* 0x000fe20000010000 */
[----:B------:R-:W-:-:S02]  /*0eb0*/  FFMA.FTZ R14, R31, R31, R14 ;  /* 0x0000001f1f0e7223 */ /* 0x000fc4000001000e */
[----:B------:R-:W-:Y:S01]  /*0ec0*/  FADD.FTZ R12, R12, R15 ;  /* 0x0000000f0c0c7221 */ /* 0x000fe20000010000 */
[----:B----4-:R-:W-:-:S04]  /*0ed0*/  PRMT R33, R32, 0x7632, R33 ;  /* 0x0000763220217816 */ /* 0x010fc80000000021 */
[----:B------:R-:W-:Y:S01]  /*0ee0*/  SHF.L.U32 R33, R33, 0x10, RZ ;  /* 0x0000001021217819 */ /* 0x000fe200000006ff */
[----:B------:R-:W-:Y:S01]  /*0ef0*/  FADD.FTZ R14, R13, R14 ;  /* 0x0000000e0d0e7221 */ /* 0x000fe20000010000 */
[----:B------:R-:W-:Y:S01]  /*0f00*/  PRMT R34, R35, 0x7632, R34 ;  /* 0x0000763223227816 */ /* 0x000fe20000000022 */
[----:B------:R-:W-:Y:S01]  /*0f10*/  FADD.FTZ R15, R31, R30 ;  /* 0x0000001e1f0f7221 */ /* 0x000fe20000010000 */
[----:B------:R-:W-:Y:S01]  /*0f20*/  SHF.L.U32 R32, R32, 0x10, RZ ;  /* 0x0000001020207819 */ /* 0x000fe200000006ff */
[----:B------:R-:W-:Y:S01]  /*0f30*/  FMUL.FTZ R13, R33, R33 ;  /* 0x00000021210d7220 */ /* 0x000fe20000410000 */
[----:B------:R-:W-:Y:S01]  /*0f40*/  SHF.L.U32 R34, R34, 0x10, RZ ;  /* 0x0000001022227819 */ /* 0x000fe200000006ff */
[----:B------:R-:W-:Y:S01]  /*0f50*/  FADD.FTZ R15, R12, R15 ;  /* 0x0000000f0c0f7221 */ /* 0x000fe20000010000 */
[----:B------:R-:W-:Y:S01]  /*0f60*/  SHF.L.U32 R35, R35, 0x10, RZ ;  /* 0x0000001023237819 */ /* 0x000fe200000006ff */
[----:B------:R-:W-:Y:S01]  /*0f70*/  FFMA.FTZ R17, R32, R32, R13 ;  /* 0x0000002020117223 */ /* 0x000fe2000001000d */
[----:B------:R-:W-:Y:S01]  /*0f80*/  LOP3.LUT R12, R39, 0x3e0, RZ, 0xc0, !PT ;  /* 0x000003e0270c7812 */ /* 0x000fe200078ec0ff */
[----:B------:R-:W-:Y:S01]  /*0f90*/  FMUL.FTZ R18, R34, R34 ;  /* 0x0000002222127220 */ /* 0x000fe20000410000 */
[----:B------:R-:W-:Y:S01]  /*0fa0*/  FADD.FTZ R16, R32, R33 ;  /* 0x0000002120107221 */ /* 0x000fe20000010000 */
[----:B------:R-:W-:Y:S01]  /*0fb0*/  FADD.FTZ R14, R14, R17 ;  /* 0x000000110e0e7221 */ /* 0x000fe20000010000 */
[C---:B------:R-:W-:Y:S01]  /*0fc0*/  ISETP.GT.U32.AND P1, PT, R12.reuse, 0x210, PT ;  /* 0x000002100c00780c */ /* 0x040fe20003f24070 */
[----:B------:R-:W-:Y:S01]  /*0fd0*/  FFMA.FTZ R17, R35, R35, R18 ;  /* 0x0000002323117223 */ /* 0x000fe20000010012 */
[----:B------:R-:W-:Y:S01]  /*0fe0*/  IADD3 R13, PT, PT, -R12, 0x22f, RZ ;  /* 0x0000022f0c0d7810 */ /* 0x000fe20007ffe1ff */
[----:B------:R-:W-:Y:S01]  /*0ff0*/  FADD.FTZ R15, R15, R16 ;  /* 0x000000100f0f7221 */ /* 0x000fe20000010000 */
[----:B------:R-:W-:Y:S01]  /*1000*/  FADD.FTZ R16, R35, R34 ;  /* 0x0000002223107221 */ /* 0x000fe20000010000 */
[----:B------:R-:W-:Y:S01]  /*1010*/  FADD.FTZ R14, R14, R17 ;  /* 0x000000110e0e7221 */ /* 0x000fe20000010000 */
[----:B------:R-:W-:-:S02]  /*1020*/  SEL R13, R13, 0x1f, P1 ;  /* 0x0000001f0d0d7807 */ /* 0x000fc40000800000 */
        /* <DEDUP_REMOVED lines=89> */
.L_x_2107:
[----:B------:R-:W-:Y:S05]  /*15c0*/  BSYNC.RECONVERGENT B0 ;  /* 0x0000000000007941 */ /* 0x000fea0003800200 */
.L_x_2106:
        /* <DEDUP_REMOVED lines=25> */
.L_x_2110:
[----:B-1----:R-:W2:Y:S04]  /*1760*/  LDG.E.STRONG.GPU R16, desc[UR8][R14.64] ;  /* 0x000000080e107981 */ /* 0x002ea8000c1ef900 */
[----:B--2---:R-:W-:Y:S01]  /*1770*/  CCTL.IVALL ;  /* 0x00000000ff00798f */ /* 0x004fe20002000000 */
[----:B------:R-:W-:Y:S05]  /*1780*/  YIELD ;  /* 0x0000000000007946 */ /* 0x000fea0003800000 */
[----:B------:R-:W-:-:S13]  /*1790*/  ISETP.NE.AND P1, PT, R16, R21, PT ;  /* 0x000000151000720c */ /* 0x000fda0003f25270 */
[----:B------:R-:W-:Y:S05]  /*17a0*/  @P1 BRA `(.L_x_2110) ;  /* 0xfffffffc00ec1947 */ /* 0x000fea000383ffff */
.L_x_2109:
        /* <DEDUP_REMOVED lines=15> */
.L_x_2112:
        /* <DEDUP_REMOVED lines=60> */
.L_x_2111:
        /* <DEDUP_REMOVED lines=35> */
.L_x_2113:
        /* <DEDUP_REMOVED lines=18> */
.L_x_2114:
        /* <DEDUP_REMOVED lines=9> */
.L_x_2115:
[----:B------:R-:W-:Y:S05]  /*2040*/  BSYNC.RECONVERGENT B0 ;  /* 0x0000000000007941 */ /* 0x000fea0003800200 */
.L_x_2108:
[----:B------:R-:W0:Y:S01]  /*2050*/  S2UR UR6, SR_CgaCtaId ;  /* 0x00000000000679c3 */ /* 0x000e220000008800 */
[----:B------:R-:W2:Y:S01]  /*2060*/  LDCU UR7, c[0x0][0x414] ;  /* 0x00008280ff0777ac */ /* 0x000ea20008000800 */
[----:B------:R-:W-:Y:S01]  /*2070*/  LOP3.LUT R20, R43, 0xffff, RZ, 0xc0, !PT ;  /* 0x0000ffff2b147812 */ /* 0x000fe200078ec0ff */
[----:B------:R-:W-:-:S03]  /*2080*/  UMOV UR4, 0x400 ;  /* 0x0000040000047882 */ /* 0x000fc60000000000 */
[----:B------:R-:W-:Y:S02]  /*2090*/  IADD3 R47, PT, PT, R47, R20, RZ ;  /* 0x000000142f2f7210 */ /* 0x000fe40007ffe0ff */
[----:B-1----:R-:W1:Y:S08]  /*20a0*/  @P0 LDC.64 R14, c[0x0][0x388] ;  /* 0x0000e200ff0e0b82 */ /* 0x002e700000000a00 */
[----:B------:R-:W3:Y:S01]  /*20b0*/  LDC.64 R18, c[0x0][0x398] ;  /* 0x0000e600ff127b82 */ /* 0x000ee20000000a00 */
[----:B0-----:R-:W-:-:S07]  /*20c0*/  ULEA UR4, UR6, UR4, 0x18 ;  /* 0x0000000406047291 */ /* 0x001fce000f8ec0ff */
[----:B------:R-:W0:Y:S01]  /*20d0*/  LDC.64 R16, c[0x0][0x3a0] ;  /* 0x0000e800ff107b82 */ /* 0x000e220000000a00 */
[----:B-1----:R-:W-:-:S04]  /*20e0*/  @P0 IMAD.WIDE R20, R41, 0x8, R14 ;  /* 0x0000000829140825 */ /* 0x002fc800078e020e */
[----:B--2---:R-:W-:Y:S01]  /*20f0*/  @P0 FMUL.FTZ R14, R12, UR7 ;  /* 0x000000070c0e0c20 */ /* 0x004fe20008410000 */
[----:B------:R-:W-:Y:S01]  /*2100*/  @P0 FMUL.FTZ R15, R13, UR7 ;  /* 0x000000070d0f0c20 */ /* 0x000fe20008410000 */
[----:B------:R-:W-:Y:S04]  /*2110*/  @!P2 STS.64 [UR4+0xb0], R12 ;  /* 0x0000b00cff00a988 */ /* 0x000fe80008000a04 */
[----:B------:R-:W-:Y:S01]  /*2120*/  @P0 STG.E.64 desc[UR8][R20.64], R14 ;  /* 0x0000000e14000986 */ /* 0x000fe2000c101b08 */
[C---:B---3--:R-:W-:Y:S01]  /*2130*/  IMAD.WIDE R18, R47.reuse, 0x2, R18 ;  /* 0x000000022f127825 */ /* 0x048fe200078e0212 */
[----:B------:R-:W-:Y:S03]  /*2140*/  BAR.SYNC.DEFER_BLOCKING 0x0 ;  /* 0x0000000000007b1d */ /* 0x000fe60000010000 */
[----:B0-----:R-:W-:-:S03]  /*2150*/  IMAD.WIDE R16, R47, 0x2, R16 ;  /* 0x000000022f107825 */ /* 0x001fc600078e0210 */
[----:B------:R-:W2:Y:S04]  /*2160*/  LDG.E.U16 R22, desc[UR8][R18.64] ;  /* 0x0000000812167981 */ /* 0x000ea8000c1e1500 */
[----:B------:R-:W3:Y:S04]  /*2170*/  LDG.E.U16 R23, desc[UR8][R18.64+0x2] ;  /* 0x0000020812177981 */ /* 0x000ee8000c1e1500 */
[----:B------:R-:W4:Y:S04]  /*2180*/  LDG.E.U16 R24, desc[UR8][R16.64] ;  /* 0x0000000810187981 */ /* 0x000f28000c1e1500 */
[----:B------:R0:W5:Y:S01]  /*2190*/  LDG.E.U16 R25, desc[UR8][R16.64+0x2] ;  /* 0x0000020810197981 */ /* 0x000162000c1e1500 */
[----:B------:R-:W-:Y:S03]  /*21a0*/  BSSY.RECONVERGENT B0, `(.L_x_2116) ;  /* 0x00001e5000007945 */ /* 0x000fe60003800200 */
[----:B------:R-:W1:Y:S01]  /*21b0*/  LDS.64 R12, [UR4+0xb0] ;  /* 0x0000b004ff0c7984 */ /* 0x000e620008000a00 */
[----:B------:R-:W0:Y:S02]  /*21c0*/  LDCU.U8 UR4, c[0x0][0x3fc] ;  /* 0x00007f80ff0477ac */ /* 0x000e240008000000 */
[----:B0-----:R-:W-:Y:S01]  /*21d0*/  HFMA2 R17, -RZ, RZ, 1.875, 0 ;  /* 0x3f800000ff117431 */ /* 0x001fe200000001ff */
[----:B------:R-:W-:Y:S01]  /*21e0*/  UISETP.NE.AND UP0, UPT, UR4, URZ, UPT ;  /* 0x000000ff0400728c */ /* 0x000fe2000bf05270 */
[----:B-1----:R-:W-:-:S04]  /*21f0*/  FMUL.FTZ R16, R12, UR7 ;  /* 0x000000070c107c20 */ /* 0x002fc80008410000 */
[----:B------:R-:W-:-:S04]  /*2200*/  FMUL.FTZ R26, R16, R16 ;  /* 0x00000010101a7220 */ /* 0x000fc80000410000 */
[----:B------:R-:W-:-:S05]  /*2210*/  FFMA.FTZ R13, R13, UR7, -R26 ;  /* 0x000000070d0d7c23 */ /* 0x000fca000801081a */
[----:B------:R-:W-:-:S13]  /*2220*/  FSETP.GTU.FTZ.AND P1, PT, R13, RZ, PT ;  /* 0x000000ff0d00720b */ /* 0x000fda0003f3c000 */
[----:B------:R-:W0:Y:S02]  /*2230*/  @P1 LDC R12, c[0x0][0x3a8] ;  /* 0x0000ea00ff0c1b82 */ /* 0x000e240000000800 */
[----:B0-----:R-:W-:-:S04]  /*2240*/  @P1 FADD.FTZ R13, R13, R12 ;  /* 0x0000000c0d0d1221 */ /* 0x001fc80000010000 */
[----:B------:R0:W1:Y:S01]  /*2250*/  @P1 MUFU.RSQ R17, R13 ;  /* 0x0000000d00111308 */ /* 0x0000620000001400 */
[----:B--2---:R-:W-:Y:S02]  /*2260*/  SHF.L.U32 R18, R22, 0x10, RZ ;  /* 0x0000001016127819 */ /* 0x004fe400000006ff */
[----:B---3--:R-:W-:Y:S02]  /*2270*/  SHF.L.U32 R19, R23, 0x10, RZ ;  /* 0x0000001017137819 */ /* 0x008fe400000006ff */
[----:B----4-:R-:W-:Y:S02]  /*2280*/  SHF.L.U32 R20, R24, 0x10, RZ ;  /* 0x0000001018147819 */ /* 0x010fe400000006ff */
[----:B-----5:R-:W-:Y:S01]  /*2290*/  SHF.L.U32 R21, R25, 0x10, RZ ;  /* 0x0000001019157819 */ /* 0x020fe200000006ff */
[----:B01----:R-:W-:Y:S06]  /*22a0*/  BRA.U UP0, `(.L_x_2117) ;  /* 0x0000000d000c7547 */ /* 0x003fec000b800000 */
[----:B------:R-:W0:Y:S01]  /*22b0*/  LDCU.64 UR10, c[0x0][0x3e8] ;  /* 0x00007d00ff0a77ac */ /* 0x000e220008000a00 */
[C---:B------:R-:W-:Y:S01]  /*22c0*/  IADD3 R25, PT, PT, R46.reuse, 0x10, RZ ;  /* 0x000000102e197810 */ /* 0x040fe20007ffe0ff */
[----:B------:R-:W-:Y:S01]  /*22d0*/  BSSY.RECONVERGENT B1, `(.L_x_2118) ;  /* 0x000001b000017945 */ /* 0x000fe20003800200 */
[C---:B------:R-:W-:Y:S02]  /*22e0*/  IADD3 R22, PT, PT, R46.reuse, 0x20, RZ ;  /* 0x000000202e167810 */ /* 0x040fe40007ffe0ff */
[----:B------:R-:W-:Y:S02]  /*22f0*/  SHF.R.S32.HI R24, RZ, 0x1f, R25 ;  /* 0x0000001fff187819 */ /* 0x000fe40000011419 */
[C---:B------:R-:W-:Y:S02]  /*2300*/  IADD3 R23, PT, PT, R46.reuse, 0x30, RZ ;  /* 0x000000302e177810 */ /* 0x040fe40007ffe0ff */
[----:B0-----:R-:W-:Y:S02]  /*2310*/  ISETP.GE.U32.AND P1, PT, R46, UR10, PT ;  /* 0x0000000a2e007c0c */ /* 0x001fe4000bf26070 */
        /* <DEDUP_REMOVED lines=8> */
[----:B------:R-:W1:Y:S01]  /*23a0*/  LDCU.64 UR6, c[0x0][0x380] ;  /* 0x00007000ff0677ac */ /* 0x000e620008000a00 */
[----:B------:R-:W-:Y:S01]  /*23b0*/  FADD.FTZ R14, R5, -R16 ;  /* 0x80000010050e7221 */ /* 0x000fe20000010000 */
[----:B------:R-:W-:-:S03]  /*23c0*/  FMUL.FTZ R5, R6, R17 ;  /* 0x0000001106057220 */ /* 0x000fc60000410000 */
[----:B------:R-:W-:Y:S01]  /*23d0*/  FMUL.FTZ R14, R14, R17 ;  /* 0x000000110e0e7220 */ /* 0x000fe20000410000 */
[----:B------:R-:W-:-:S03]  /*23e0*/  FFMA.FTZ R5, R18, R5, R20 ;  /* 0x0000000512057223 */ /* 0x000fc60000010014 */
[----:B------:R-:W-:Y:S01]  /*23f0*/  FFMA.FTZ R6, R19, R14, R21 ;  /* 0x0000000e13067223 */ /* 0x000fe20000010015 */
[----:B0-----:R-:W-:-:S04]  /*2400*/  IMAD R15, R2, UR12, RZ ;  /* 0x0000000c020f7c24 */ /* 0x001fc8000f8e02ff */
[----:B------:R-:W-:Y:S01]  /*2410*/  F2FP.BF16.F32.PACK_AB R5, R6, R5 ;  /* 0x000000050605723e */ /* 0x000fe200000010ff */
[----:B------:R-:W-:-:S04]  /*2420*/  IMAD.WIDE.U32 R12, R46, UR12, R12 ;  /* 0x0000000c2e0c7c25 */ /* 0x000fc8000f8e000c */
[----:B------:R-:W-:Y:S01]  /*2430*/  IMAD R15, R46, UR13, R15 ;  /* 0x0000000d2e0f7c24 */ /* 0x000fe2000f8e020f */
[----:B-1----:R-:W-:-:S04]  /*2440*/  LEA R14, P1, R12, UR6, 0x1 ;  /* 0x000000060c0e7c11 */ /* 0x002fc8000f8208ff */
[----:B------:R-:W-:-:S04]  /*2450*/  IADD3 R15, PT, PT, R13, R15, RZ ;  /* 0x0000000f0d0f7210 */ /* 0x000fc80007ffe0ff */
[----:B------:R-:W-:-:S05]  /*2460*/  LEA.HI.X R15, R12, UR7, R15, 0x1, P1 ;  /* 0x000000070c0f7c11 */ /* 0x000fca00088f0c0f */
[----:B------:R0:W-:Y:S02]  /*2470*/  STG.E desc[UR8][R14.64], R5 ;  /* 0x000000050e007986 */ /* 0x0001e4000c101908 */
.L_x_2119:
[----:B------:R-:W-:Y:S05]  /*2480*/  BSYNC.RECONVERGENT B1 ;  /* 0x0000000000017941 */ /* 0x000fea0003800200 */
.L_x_2118:
[----:B------:R-:W-:Y:S04]  /*2490*/  BSSY.RECONVERGENT B1, `(.L_x_2120) ;  /* 0x0000014000017945 */ /* 0x000fe80003800200 */
[----:B------:R-:W-:Y:S05]  /*24a0*/  @P2 BRA `(.L_x_2121) ;  /* 0x0000000000482947 */ /* 0x000fea0003800000 */
[----:B------:R-:W1:Y:S01]  /*24b0*/  LDCU.64 UR6, c[0x0][0x3e0] ;  /* 0x00007c00ff0677ac */ /* 0x000e620008000a00 */
[--C-:B------:R-:W-:Y:S01]  /*24c0*/  FADD.FTZ R6, R4, -R16.reuse ;  /* 0x8000001004067221 */ /* 0x100fe20000010000 */
[----:B------:R-:W-:Y:S01]  /*24d0*/  MOV R4, R50 ;  /* 0x0000003200047202 */ /* 0x000fe20000000f00 */
[----:B------:R-:W-:Y:S01]  /*24e0*/  FADD.FTZ R12, R7, -R16 ;  /* 0x80000010070c7221 */ /* 0x000fe20000010000 */
[----:B------:R-:W2:Y:S01]  /*24f0*/  LDCU.64 UR12, c[0x0][0x380] ;  /* 0x00007000ff0c77ac */ /* 0x000ea20008000a00 */
[----:B0-----:R-:W-:Y:S01]  /*2500*/  MOV R5, R49 ;  /* 0x0000003100057202 */ /* 0x001fe20000000f00 */
[-C--:B------:R-:W-:Y:S01]  /*2510*/  FMUL.FTZ R7, R6, R17.reuse ;  /* 0x0000001106077220 */ /* 0x080fe20000410000 */
[----:B------:R-:W-:-:S03]  /*2520*/  FMUL.FTZ R12, R12, R17 ;  /* 0x000000110c0c7220 */ /* 0x000fc60000410000 */
[----:B------:R-:W-:Y:S01]  /*2530*/  FFMA.FTZ R13, R18, R7, R20 ;  /* 0x00000007120d7223 */ /* 0x000fe20000010014 */
[----:B------:R-:W-:Y:S01]  /*2540*/  FFMA.FTZ R12, R19, R12, R21 ;  /* 0x0000000c130c7223 */ /* 0x000fe20000010015 */
[----:B-1----:R-:W-:Y:S02]  /*2550*/  IMAD R24, R24, UR6, RZ ;  /* 0x0000000618187c24 */ /* 0x002fe4000f8e02ff */
[----:B------:R-:W-:-:S04]  /*2560*/  IMAD.WIDE.U32 R4, R25, UR6, R4 ;  /* 0x0000000619047c25 */ /* 0x000fc8000f8e0004 */
[----:B------:R-:W-:Y:S01]  /*2570*/  IMAD R25, R25, UR7, R24 ;  /* 0x0000000719197c24 */ /* 0x000fe2000f8e0218 */
[----:B--2---:R-:W-:-:S04]  /*2580*/  LEA R6, P1, R4, UR12, 0x1 ;  /* 0x0000000c04067c11 */ /* 0x004fc8000f8208ff */
[----:B------:R-:W-:Y:S02]  /*2590*/  IADD3 R25, PT, PT, R5, R25, RZ ;  /* 0x0000001905197210 */ /* 0x000fe40007ffe0ff */
[----:B------:R-:W-:Y:S02]  /*25a0*/  F2FP.BF16.F32.PACK_AB R5, R12, R13 ;  /* 0x0000000d0c05723e */ /* 0x000fe400000010ff */
[----:B------:R-:W-:-:S05]  /*25b0*/  LEA.HI.X R7, R4, UR13, R25, 0x1, P1 ;  /* 0x0000000d04077c11 */ /* 0x000fca00088f0c19 */
[----:B------:R1:W-:Y:S02]  /*25c0*/  STG.E desc[UR8][R6.64], R5 ;  /* 0x0000000506007986 */ /* 0x0003e4000c101908 */
.L_x_2121:
[----:B------:R-:W-:Y:S05]  /*25d0*/  BSYNC.RECONVERGENT B1 ;  /* 0x0000000000017941 */ /* 0x000fea0003800200 */
.L_x_2120:
[----:B------:R-:W-:Y:S01]  /*25e0*/  ISETP.GE.U32.AND P5, PT, R22, UR10, PT ;  /* 0x0000000a16007c0c */ /* 0x000fe2000bfa6070 */
[----:B------:R-:W-:Y:S01]  /*25f0*/  BSSY.RECONVERGENT B1, `(.L_x_2122) ;  /* 0x0000026000017945 */ /* 0x000fe20003800200 */
[----:B-1----:R-:W-:Y:S02]  /*2600*/  SHF.R.S32.HI R7, RZ, 0x1f, R22 ;  /* 0x0000001fff077819 */ /* 0x002fe40000011416 */
        /* <DEDUP_REMOVED lines=22> */
[----:B------:R-:W1:Y:S01]  /*2770*/  LDCU.64 UR12, c[0x0][0x380] ;  /* 0x00007000ff0c77ac */ /* 0x000e620008000a00 */
[----:B------:R-:W-:Y:S01]  /*2780*/  MOV R5, R49 ;  /* 0x0000003100057202 */ /* 0x000fe20000000f00 */
[-C--:B------:R-:W-:Y:S01]  /*2790*/  FMUL.FTZ R6, R6, R17.reuse ;  /* 0x0000001106067220 */ /* 0x080fe20000410000 */
[----:B0-----:R-:W-:Y:S02]  /*27a0*/  IMAD R9, R7, UR6, RZ ;  /* 0x0000000607097c24 */ /* 0x001fe4000f8e02ff */
[----:B------:R-:W-:Y:S01]  /*27b0*/  FMUL.FTZ R7, R8, R17 ;  /* 0x0000001108077220 */ /* 0x000fe20000410000 */
[----:B------:R-:W-:-:S04]  /*27c0*/  IMAD.WIDE.U32 R4, R22, UR6, R4 ;  /* 0x0000000616047c25 */ /* 0x000fc8000f8e0004 */
[----:B------:R-:W-:Y:S01]  /*27d0*/  FFMA.FTZ R8, R18, R7, R20 ;  /* 0x0000000712087223 */ /* 0x000fe20000010014 */
[----:B------:R-:W-:Y:S02]  /*27e0*/  IMAD R27, R22, UR7, R9 ;  /* 0x00000007161b7c24 */ /* 0x000fe4000f8e0209 */
[----:B------:R-:W-:Y:S01]  /*27f0*/  FFMA.FTZ R9, R19, R6, R21 ;  /* 0x0000000613097223 */ /* 0x000fe20000010015 */
[C---:B-1----:R-:W-:Y:S02]  /*2800*/  LEA R6, P5, R4.reuse, UR12, 0x1 ;  /* 0x0000000c04067c11 */ /* 0x042fe4000f8a08ff */
[----:B------:R-:W-:Y:S02]  /*2810*/  IADD3 R27, PT, PT, R5, R27, RZ ;  /* 0x0000001b051b7210 */ /* 0x000fe40007ffe0ff */
[----:B------:R-:W-:Y:S02]  /*2820*/  F2FP.BF16.F32.PACK_AB R5, R9, R8 ;  /* 0x000000080905723e */ /* 0x000fe400000010ff */
[----:B------:R-:W-:-:S05]  /*2830*/  LEA.HI.X R7, R4, UR13, R27, 0x1, P5 ;  /* 0x0000000d04077c11 */ /* 0x000fca000a8f0c1b */
[----:B------:R0:W-:Y:S02]  /*2840*/  STG.E desc[UR8][R6.64], R5 ;  /* 0x0000000506007986 */ /* 0x0001e4000c101908 */
.L_x_2123:
[----:B------:R-:W-:Y:S05]  /*2850*/  BSYNC.RECONVERGENT B1 ;  /* 0x0000000000017941 */ /* 0x000fea0003800200 */
.L_x_2122:
[----:B------:R-:W-:Y:S04]  /*2860*/  BSSY.RECONVERGENT B1, `(.L_x_2124) ;  /* 0x0000014000017945 */ /* 0x000fe80003800200 */
[----:B------:R-:W-:Y:S05]  /*2870*/  @P2 BRA `(.L_x_2125) ;  /* 0x0000000000482947 */ /* 0x000fea0003800000 */
[----:B------:R-:W1:Y:S01]  /*2880*/  LDCU.64 UR6, c[0x0][0x3e0] ;  /* 0x00007c00ff0677ac */ /* 0x000e620008000a00 */
[----:B------:R-:W-:Y:S01]  /*2890*/  MOV R4, R50 ;  /* 0x0000003200047202 */ /* 0x000fe20000000f00 */
[--C-:B0-----:R-:W-:Y:S01]  /*28a0*/  FADD.FTZ R6, R11, -R16.reuse ;  /* 0x800000100b067221 */ /* 0x101fe20000010000 */
[----:B------:R-:W-:Y:S01]  /*28b0*/  MOV R5, R49 ;  /* 0x0000003100057202 */ /* 0x000fe20000000f00 */
[----:B------:R-:W0:Y:S01]  /*28c0*/  LDCU.64 UR12, c[0x0][0x380] ;  /* 0x00007000ff0c77ac */ /* 0x000e220008000a00 */
[----:B------:R-:W-:Y:S01]  /*28d0*/  FADD.FTZ R10, R10, -R16 ;  /* 0x800000100a0a7221 */ /* 0x000fe20000010000 */
[----:B------:R-:W-:-:S03]  /*28e0*/  FMUL.FTZ R7, R6, R17 ;  /* 0x0000001106077220 */ /* 0x000fc60000410000 */
[----:B------:R-:W-:-:S04]  /*28f0*/  FMUL.FTZ R10, R10, R17 ;  /* 0x000000110a0a7220 */ /* 0x000fc80000410000 */
[----:B------:R-:W-:Y:S01]  /*2900*/  FFMA.FTZ R9, R19, R10, R21 ;  /* 0x0000000a13097223 */ /* 0x000fe20000010015 */
        /* <DEDUP_REMOVED lines=9> */
.L_x_2125:
[----:B------:R-:W-:Y:S05]  /*29a0*/  BSYNC.RECONVERGENT B1 ;  /* 0x0000000000017941 */ /* 0x000fea0003800200 */
.L_x_2124:
[----:B------:R-:W-:Y:S04]  /*29b0*/  BSSY.RECONVERGENT B1, `(.L_x_2126) ;  /* 0x0000014000017945 */ /* 0x000fe80003800200 */
[----:B------:R-:W-:Y:S05]  /*29c0*/  @P1 BRA `(.L_x_2127) ;  /* 0x0000000000481947 */ /* 0x000fea0003800000 */
[----:B------:R-:W2:Y:S01]  /*29d0*/  LDCU.64 UR6, c[0x0][0x3e0] ;  /* 0x00007c00ff0677ac */ /* 0x000ea20008000a00 */
[----:B------:R-:W-:Y:S01]  /*29e0*/  MOV R4, R50 ;  /* 0x0000003200047202 */ /* 0x000fe20000000f00 */
[--C-:B01----:R-:W-:Y:S01]  /*29f0*/  FADD.FTZ R6, R29, -R16.reuse ;  /* 0x800000101d067221 */ /* 0x103fe20000010000 */
[----:B------:R-:W-:Y:S01]  /*2a00*/  MOV R5, R49 ;  /* 0x0000003100057202 */ /* 0x000fe20000000f00 */
[----:B------:R-:W0:Y:S01]  /*2a10*/  LDCU.64 UR12, c[0x0][0x380] ;  /* 0x00007000ff0c77ac */ /* 0x000e220008000a00 */
[----:B------:R-:W-:Y:S01]  /*2a20*/  FADD.FTZ R28, R28, -R16 ;  /* 0x800000101c1c7221 */ /* 0x000fe20000010000 */
[----:B------:R-:W-:-:S03]  /*2a30*/  FMUL.FTZ R7, R6, R17 ;  /* 0x0000001106077220 */ /* 0x000fc60000410000 */
[----:B------:R-:W-:Y:S01]  /*2a40*/  FMUL.FTZ R28, R28, R17 ;  /* 0x000000111c1c7220 */ /* 0x000fe20000410000 */
[----:B------:R-:W-:-:S03]  /*2a50*/  FFMA.FTZ R8, R18, R7, R20 ;  /* 0x0000000712087223 */ /* 0x000fc60000010014 */
        /* <DEDUP_REMOVED lines=9> */
.L_x_2127:
[----:B------:R-:W-:Y:S05]  /*2af0*/  BSYNC.RECONVERGENT B1 ;  /* 0x0000000000017941 */ /* 0x000fea0003800200 */
.L_x_2126:
[----:B------:R-:W-:Y:S04]  /*2b00*/  BSSY.RECONVERGENT B1, `(.L_x_2128) ;  /* 0x0000014000017945 */ /* 0x000fe80003800200 */
[----:B------:R-:W-:Y:S05]  /*2b10*/  @P6 BRA `(.L_x_2129) ;  /* 0x0000000000486947 */ /* 0x000fea0003800000 */
[----:B------:R-:W3:Y:S01]  /*2b20*/  LDCU.64 UR6, c[0x0][0x3e0] ;  /* 0x00007c00ff0677ac */ /* 0x000ee20008000a00 */
[----:B------:R-:W-:Y:S01]  /*2b30*/  MOV R4, R50 ;  /* 0x0000003200047202 */ /* 0x000fe20000000f00 */
[--C-:B012---:R-:W-:Y:S01]  /*2b40*/  FADD.FTZ R6, R31, -R16.reuse ;  /* 0x800000101f067221 */ /* 0x107fe20000010000 */
[----:B------:R-:W-:Y:S01]  /*2b50*/  MOV R5, R49 ;  /* 0x0000003100057202 */ /* 0x000fe20000000f00 */
[----:B------:R-:W0:Y:S01]  /*2b60*/  LDCU.64 UR12, c[0x0][0x380] ;  /* 0x00007000ff0c77ac */ /* 0x000e220008000a00 */
        /* <DEDUP_REMOVED lines=13> */
.L_x_2129:
[----:B------:R-:W-:Y:S05]  /*2c40*/  BSYNC.RECONVERGENT B1 ;  /* 0x0000000000017941 */ /* 0x000fea0003800200 */
.L_x_2128:
[----:B------:R-:W-:Y:S04]  /*2c50*/  BSSY.RECONVERGENT B1, `(.L_x_2130) ;  /* 0x0000014000017945 */ /* 0x000fe80003800200 */
[----:B------:R-:W-:Y:S05]  /*2c60*/  @P3 BRA `(.L_x_2131) ;  /* 0x0000000000483947 */ /* 0x000fea0003800000 */
[----:B------:R-:W4:Y:S01]  /*2c70*/  LDCU.64 UR6, c[0x0][0x3e0] ;  /* 0x00007c00ff0677ac */ /* 0x000f220008000a00 */
[----:B------:R-:W-:Y:S01]  /*2c80*/  MOV R4, R50 ;  /* 0x0000003200047202 */ /* 0x000fe20000000f00 */
[--C-:B------:R-:W-:Y:S01]  /*2c90*/  FADD.FTZ R32, R32, -R16.reuse ;  /* 0x8000001020207221 */ /* 0x100fe20000010000 */
[----:B0123--:R-:W-:Y:S01]  /*2ca0*/  MOV R5, R49 ;  /* 0x0000003100057202 */ /* 0x00ffe20000000f00 */
[----:B------:R-:W0:Y:S01]  /*2cb0*/  LDCU.64 UR12, c[0x0][0x380] ;  /* 0x00007000ff0c77ac */ /* 0x000e220008000a00 */
[----:B------:R-:W-:Y:S01]  /*2cc0*/  FADD.FTZ R6, R33, -R16 ;  /* 0x8000001021067221 */ /* 0x000fe20000010000 */
[----:B------:R-:W-:-:S03]  /*2cd0*/  FMUL.FTZ R7, R32, R17 ;  /* 0x0000001120077220 */ /* 0x000fc60000410000 */
[----:B------:R-:W-:Y:S01]  /*2ce0*/  FMUL.FTZ R6, R6, R17 ;  /* 0x0000001106067220 */ /* 0x000fe20000410000 */
[----:B------:R-:W-:-:S03]  /*2cf0*/  FFMA.FTZ R8, R18, R7, R20 ;  /* 0x0000000712087223 */ /* 0x000fc60000010014 */
        /* <DEDUP_REMOVED lines=9> */
.L_x_2131:
[----:B------:R-:W-:Y:S05]  /*2d90*/  BSYNC.RECONVERGENT B1 ;  /* 0x0000000000017941 */ /* 0x000fea0003800200 */
.L_x_2130:
[----:B------:R-:W-:Y:S05]  /*2da0*/  @P4 BRA `(.L_x_2132) ;  /* 0x0000001000904947 */ /* 0x000fea0003800000 */
[----:B------:R-:W5:Y:S01]  /*2db0*/  LDCU.64 UR6, c[0x0][0x3e0] ;  /* 0x00007c00ff0677ac */ /* 0x000f620008000a00 */
[--C-:B01234-:R-:W-:Y:S01]  /*2dc0*/  FADD.FTZ R6, R35, -R16.reuse ;  /* 0x8000001023067221 */ /* 0x11ffe20000010000 */
[----:B------:R-:W-:Y:S01]  /*2dd0*/  MOV R4, R50 ;  /* 0x0000003200047202 */ /* 0x000fe20000000f00 */
[----:B------:R-:W-:Y:S01]  /*2de0*/  FADD.FTZ R16, R34, -R16 ;  /* 0x8000001022107221 */ /* 0x000fe20000010000 */
[----:B------:R-:W0:Y:S01]  /*2df0*/  LDCU.64 UR10, c[0x0][0x380] ;  /* 0x00007000ff0a77ac */ /* 0x000e220008000a00 */
[----:B------:R-:W-:Y:S01]  /*2e00*/  MOV R5, R49 ;  /* 0x0000003100057202 */ /* 0x000fe20000000f00 */
[-C--:B------:R-:W-:Y:S01]  /*2e10*/  FMUL.FTZ R7, R6, R17.reuse ;  /* 0x0000001106077220 */ /* 0x080fe20000410000 */
[----:B------:R-:W-:-:S03]  /*2e20*/  FMUL.FTZ R16, R16, R17 ;  /* 0x0000001110107220 */ /* 0x000fc60000410000 */
[----:B------:R-:W-:Y:S01]  /*2e30*/  FFMA.FTZ R18, R18, R7, R20 ;  /* 0x0000000712127223 */ /* 0x000fe20000010014 */
[----:B------:R-:W-:Y:S01]  /*2e40*/  FFMA.FTZ R19, R19, R16, R21 ;  /* 0x0000001013137223 */ /* 0x000fe20000010015 */
[----:B-----5:R-:W-:Y:S02]  /*2e50*/  IMAD R9, R3, UR6, RZ ;  /* 0x0000000603097c24 */ /* 0x020fe4000f8e02ff */
[----:B------:R-:W-:-:S04]  /*2e60*/  IMAD.WIDE.U32 R4, R44, UR6, R4 ;  /* 0x000000062c047c25 */ /* 0x000fc8000f8e0004 */
[----:B------:R-:W-:Y:S01]  /*2e70*/  IMAD R9, R44, UR7, R9 ;  /* 0x000000072c097c24 */ /* 0x000fe2000f8e0209 */
[----:B0-----:R-:W-:-:S04]  /*2e80*/  LEA R6, P1, R4, UR10, 0x1 ;  /* 0x0000000a04067c11 */ /* 0x001fc8000f8208ff */
[----:B------:R-:W-:Y:S02]  /*2e90*/  IADD3 R9, PT, PT, R5, R9, RZ ;  /* 0x0000000905097210 */ /* 0x000fe40007ffe0ff */
[----:B------:R-:W-:Y:S02]  /*2ea0*/  F2FP.BF16.F32.PACK_AB R5, R19, R18 ;  /* 0x000000121305723e */ /* 0x000fe400000010ff */
[----:B------:R-:W-:-:S05]  /*2eb0*/  LEA.HI.X R7, R4, UR11, R9, 0x1, P1 ;  /* 0x0000000b04077c11 */ /* 0x000fca00088f0c09 */
[----:B------:R0:W-:Y:S01]  /*2ec0*/  STG.E desc[UR8][R6.64], R5 ;  /* 0x0000000506007986 */ /* 0x0001e2000c101908 */
[----:B------:R-:W-:Y:S05]  /*2ed0*/  BRA `(.L_x_2132) ;  /* 0x0000001000447947 */ /* 0x000fea0003800000 */
.L_x_2117:
        /* <DEDUP_REMOVED lines=15> */
[-C--:B------:R-:W-:Y:S01]  /*2fd0*/  FMUL.FTZ R13, R6, R17.reuse ;  /* 0x00000011060d7220 */ /* 0x080fe20000410000 */
[----:B------:R-:W-:Y:S01]  /*2fe0*/  FMUL.FTZ R14, R12, R17 ;  /* 0x000000110c0e7220 */ /* 0x000fe20000410000 */
[----:B------:R-:W1:Y:S02]  /*2ff0*/  LDCU.64 UR12, c[0x0][0x380] ;  /* 0x00007000ff0c77ac */ /* 0x000e640008000a00 */
[----:B------:R-:W-:Y:S01]  /*3000*/  FFMA.FTZ R6, R18, R13, R20 ;  /* 0x0000000d12067223 */ /* 0x000fe20000010014 */
        /* <DEDUP_REMOVED lines=20> */
.L_x_2134:
[----:B------:R-:W-:Y:S05]  /*3150*/  BSYNC.RECONVERGENT B1 ;  /* 0x0000000000017941 */ /* 0x000fea0003800200 */
.L_x_2133:
[----:B------:R-:W-:Y:S04]  /*3160*/  BSSY.RECONVERGENT B1, `(.L_x_2135) ;  /* 0x000001e000017945 */ /* 0x000fe80003800200 */
[----:B------:R-:W-:Y:S05]  /*3170*/  @P2 BRA `(.L_x_2136) ;  /* 0x0000000000702947 */ /* 0x000fea0003800000 */
[--C-:B------:R-:W-:Y:S01]  /*3180*/  FADD.FTZ R4, R4, -R16.reuse ;  /* 0x8000001004047221 */ /* 0x100fe20000010000 */
[----:B------:R-:W1:Y:S03]  /*3190*/  LDCU.64 UR10, c[0x0][0x3e0] ;  /* 0x00007c00ff0a77ac */ /* 0x000e660008000a00 */
[----:B0-----:R-:W-:Y:S01]  /*31a0*/  FMUL.FTZ R5, R4, R17 ;  /* 0x0000001104057220 */ /* 0x001fe20000410000 */
[----:B------:R-:W-:Y:S01]  /*31b0*/  FADD.FTZ R4, R7, -R16 ;  /* 0x8000001007047221 */ /* 0x000fe20000010000 */
[----:B------:R-:W0:Y:S01]  /*31c0*/  LDCU.64 UR12, c[0x0][0x380] ;  /* 0x00007000ff0c77ac */ /* 0x000e220008000a00 */
[----:B------:R-:W-:Y:S01]  /*31d0*/  MOV R7, R49 ;  /* 0x0000003100077202 */ /* 0x000fe20000000f00 */
[----:B------:R-:W-:Y:S01]  /*31e0*/  FFMA.FTZ R5, R18, R5, R20 ;  /* 0x0000000512057223 */ /* 0x000fe20000010014 */
[----:B------:R-:W-:-:S03]  /*31f0*/  FMUL.FTZ R4, R4, R17 ;  /* 0x0000001104047220 */ /* 0x000fc60000410000 */
[----:B------:R-:W-:Y:S01]  /*3200*/  FMUL.FTZ R6, R5, -1.4426950216293334961 ;  /* 0xbfb8aa3b05067820 */ /* 0x000fe20000410000 */
[----:B------:R-:W-:-:S04]  /*3210*/  FFMA.FTZ R4, R19, R4, R21 ;  /* 0x0000000413047223 */ /* 0x000fc80000010015 */
[----:B------:R-:W-:Y:S01]  /*3220*/  FMUL.FTZ R13, R4, -1.4426950216293334961 ;  /* 0xbfb8aa3b040d7820 */ /* 0x000fe20000410000 */
[----:B------:R-:W2:Y:S01]  /*3230*/  MUFU.EX2 R6, R6 ;  /* 0x0000000600067308 */ /* 0x000ea20000000800 */
[----:B-1----:R-:W-:-:S07]  /*3240*/  IMAD R24, R24, UR10, RZ ;  /* 0x0000000a18187c24 */ /* 0x002fce000f8e02ff */
[----:B------:R-:W1:Y:S01]  /*3250*/  MUFU.EX2 R13, R13 ;  /* 0x0000000d000d7308 */ /* 0x000e620000000800 */
[----:B--2---:R-:W-:Y:S01]  /*3260*/  FADD.FTZ R12, R6, 1 ;  /* 0x3f800000060c7421 */ /* 0x004fe20000010000 */
[----:B------:R-:W-:-:S06]  /*3270*/  MOV R6, R50 ;  /* 0x0000003200067202 */ /* 0x000fcc0000000f00 */
[----:B------:R-:W2:Y:S01]  /*3280*/  MUFU.RCP R12, R12 ;  /* 0x0000000c000c7308 */ /* 0x000ea20000001000 */
[----:B------:R-:W-:-:S04]  /*3290*/  IMAD.WIDE.U32 R6, R25, UR10, R6 ;  /* 0x0000000a19067c25 */ /* 0x000fc8000f8e0006 */
[----:B-1----:R-:W-:Y:S01]  /*32a0*/  FADD.FTZ R14, R13, 1 ;  /* 0x3f8000000d0e7421 */ /* 0x002fe20000010000 */
[----:B------:R-:W-:-:S03]  /*32b0*/  IMAD R25, R25, UR11, R24 ;  /* 0x0000000b19197c24 */ /* 0x000fc6000f8e0218 */
[----:B------:R-:W1:Y:S02]  /*32c0*/  MUFU.RCP R15, R14 ;  /* 0x0000000e000f7308 */ /* 0x000e640000001000 */
[----:B------:R-:W-:Y:S01]  /*32d0*/  IADD3 R25, PT, PT, R7, R25, RZ ;  /* 0x0000001907197210 */ /* 0x000fe20007ffe0ff */
[----:B--2---:R-:W-:Y:S01]  /*32e0*/  FMUL.FTZ R13, R5, R12 ;  /* 0x0000000c050d7220 */ /* 0x004fe20000410000 */
[----:B-1----:R-:W-:Y:S01]  /*32f0*/  FMUL.FTZ R24, R4, R15 ;  /* 0x0000000f04187220 */ /* 0x002fe20000410000 */
[----:B0-----:R-:W-:-:S04]  /*3300*/  LEA R4, P1, R6, UR12, 0x1 ;  /* 0x0000000c06047c11 */ /* 0x001fc8000f8208ff */
[----:B------:R-:W-:Y:S02]  /*3310*/  LEA.HI.X R5, R6, UR13, R25, 0x1, P1 ;  /* 0x0000000d06057c11 */ /* 0x000fe400088f0c19 */
[----:B------:R-:W-:-:S05]  /*3320*/  F2FP.BF16.F32.PACK_AB R13, R24, R13 ;  /* 0x0000000d180d723e */ /* 0x000fca00000010ff */
[----:B------:R1:W-:Y:S02]  /*3330*/  STG.E desc[UR8][R4.64], R13 ;  /* 0x0000000d04007986 */ /* 0x0003e4000c101908 */
.L_x_2136:
[----:B------:R-:W-:Y:S05]  /*3340*/  BSYNC.RECONVERGENT B1 ;  /* 0x0000000000017941 */ /* 0x000fea0003800200 */
.L_x_2135:
[----:B------:R-:W-:Y:S01]  /*3350*/  ISETP.GE.U32.AND P5, PT, R23, UR6, PT ;  /* 0x0000000617007c0c */ /* 0x000fe2000bfa6070 */
[----:B------:R-:W-:Y:S01]  /*3360*/  BSSY.RECONVERGENT B1, `(.L_x_2137) ;  /* 0x0000030000017945 */ /* 0x000fe20003800200 */
[----:B-1----:R-:W-:Y:S02]  /*3370*/  SHF.R.S32.HI R4, RZ, 0x1f, R23 ;  /* 0x0000001fff047819 */ /* 0x002fe40000011417 */
        /* <DEDUP_REMOVED lines=46> */
.L_x_2138:
[----:B------:R-:W-:Y:S05]  /*3660*/  BSYNC.RECONVERGENT B1 ;  /* 0x0000000000017941 */ /* 0x000fea0003800200 */
.L_x_2137:
[----:B------:R-:W-:Y:S04]  /*3670*/  BSSY.RECONVERGENT B1, `(.L_x_2139) ;  /* 0x000001e000017945 */ /* 0x000fe80003800200 */
[----:B------:R-:W-:Y:S05]  /*3680*/  @P2 BRA `(.L_x_2140) ;  /* 0x0000000000702947 */ /* 0x000fea0003800000 */
[--C-:B------:R-:W-:Y:S01]  /*3690*/  FADD.FTZ R4, R11, -R16.reuse ;  /* 0x800000100b047221 */ /* 0x100fe20000010000 */
[----:B------:R-:W-:Y:S01]  /*36a0*/  FADD.FTZ R10, R10, -R16 ;  /* 0x800000100a0a7221 */ /* 0x000fe20000010000 */
[----:B------:R-:W1:Y:S01]  /*36b0*/  LDCU.64 UR10, c[0x0][0x3e0] ;  /* 0x00007c00ff0a77ac */ /* 0x000e620008000a00 */
[----:B------:R-:W-:Y:S01]  /*36c0*/  MOV R5, R49 ;  /* 0x0000003100057202 */ /* 0x000fe20000000f00 */
[-C--:B0-----:R-:W-:Y:S01]  /*36d0*/  FMUL.FTZ R7, R4, R17.reuse ;  /* 0x0000001104077220 */ /* 0x081fe20000410000 */
[----:B------:R-:W-:Y:S01]  /*36e0*/  FMUL.FTZ R6, R10, R17 ;  /* 0x000000110a067220 */ /* 0x000fe20000410000 */
[----:B------:R-:W0:Y:S02]  /*36f0*/  LDCU.64 UR12, c[0x0][0x380] ;  /* 0x00007000ff0c77ac */ /* 0x000e240008000a00 */
[----:B------:R-:W-:Y:S01]  /*3700*/  FFMA.FTZ R7, R18, R7, R20 ;  /* 0x0000000712077223 */ /* 0x000fe20000010014 */
        /* <DEDUP_REMOVED lines=12> */
[----:B------:R-:W-:-:S03]  /*37d0*/  IADD3 R25, PT, PT, R5, R25, RZ ;  /* 0x0000001905197210 */ /* 0x000fc60007ffe0ff */
[----:B------:R-:W1:Y:S01]  /*37e0*/  MUFU.RCP R11, R10 ;  /* 0x0000000a000b7308 */ /* 0x000e620000001000 */
[----:B--2---:R-:W-:Y:S01]  /*37f0*/  FMUL.FTZ R9, R7, R8 ;  /* 0x0000000807097220 */ /* 0x004fe20000410000 */
[----:B-1----:R-:W-:Y:S01]  /*3800*/  FMUL.FTZ R22, R6, R11 ;  /* 0x0000000b06167220 */ /* 0x002fe20000410000 */
[----:B0-----:R-:W-:-:S04]  /*3810*/  LEA R6, P2, R4, UR12, 0x1 ;  /* 0x0000000c04067c11 */ /* 0x001fc8000f8408ff */
[----:B------:R-:W-:Y:S02]  /*3820*/  LEA.HI.X R7, R4, UR13, R25, 0x1, P2 ;  /* 0x0000000d04077c11 */ /* 0x000fe400090f0c19 */
[----:B------:R-:W-:-:S05]  /*3830*/  F2FP.BF16.F32.PACK_AB R9, R22, R9 ;  /* 0x000000091609723e */ /* 0x000fca00000010ff */
[----:B------:R1:W-:Y:S02]  /*3840*/  STG.E desc[UR8][R6.64], R9 ;  /* 0x0000000906007986 */ /* 0x0003e4000c101908 */
.L_x_2140:
[----:B------:R-:W-:Y:S05]  /*3850*/  BSYNC.RECONVERGENT B1 ;  /* 0x0000000000017941 */ /* 0x000fea0003800200 */
.L_x_2139:
[----:B------:R-:W-:Y:S04]  /*3860*/  BSSY.RECONVERGENT B1, `(.L_x_2141) ;  /* 0x000001e000017945 */ /* 0x000fe80003800200 */
[----:B------:R-:W-:Y:S05]  /*3870*/  @P1 BRA `(.L_x_2142) ;  /* 0x0000000000701947 */ /* 0x000fea0003800000 */
[--C-:B------:R-:W-:Y:S01]  /*3880*/  FADD.FTZ R4, R29, -R16.reuse ;  /* 0x800000101d047221 */ /* 0x100fe20000010000 */
[----:B------:R-:W-:Y:S01]  /*3890*/  FADD.FTZ R28, R28, -R16 ;  /* 0x800000101c1c7221 */ /* 0x000fe20000010000 */
[----:B------:R-:W2:Y:S02]  /*38a0*/  LDCU.64 UR10, c[0x0][0x3e0] ;  /* 0x00007c00ff0a77ac */ /* 0x000ea40008000a00 */
[-C--:B------:R-:W-:Y:S01]  /*38b0*/  FMUL.FTZ R5, R4, R17.reuse ;  /* 0x0000001104057220 */ /* 0x080fe20000410000 */
[----:B------:R-:W-:Y:S01]  /*38c0*/  FMUL.FTZ R28, R28, R17 ;  /* 0x000000111c1c7220 */ /* 0x000fe20000410000 */
[----:B------:R-:W3:Y:S02]  /*38d0*/  LDCU.64 UR12, c[0x0][0x380] ;  /* 0x00007000ff0c77ac */ /* 0x000ee40008000a00 */
[----:B-1----:R-:W-:Y:S01]  /*38e0*/  FFMA.FTZ R9, R18, R5, R20 ;  /* 0x0000000512097223 */ /* 0x002fe20000010014 */
[----:B0-----:R-:W-:Y:S01]  /*38f0*/  FFMA.FTZ R7, R19, R28, R21 ;  /* 0x0000001c13077223 */ /* 0x001fe20000010015 */
[----:B------:R-:W-:-:S02]  /*3900*/  MOV R5, R49 ;  /* 0x0000003100057202 */ /* 0x000fc40000000f00 */
[----:B------:R-:W-:Y:S01]  /*3910*/  FMUL.FTZ R4, R9, -1.4426950216293334961 ;  /* 0xbfb8aa3b09047820 */ /* 0x000fe20000410000 */
[----:B------:R-:W-:-:S05]  /*3920*/  FMUL.FTZ R6, R7, -1.4426950216293334961 ;  /* 0xbfb8aa3b07067820 */ /* 0x000fca0000410000 */
[----:B------:R-:W0:Y:S01]  /*3930*/  MUFU.EX2 R4, R4 ;  /* 0x0000000400047308 */ /* 0x000e220000000800 */
[----:B--2---:R-:W-:-:S04]  /*3940*/  IMAD R15, R15, UR10, RZ ;  /* 0x0000000a0f0f7c24 */ /* 0x004fc8000f8e02ff */
[----:B------:R-:W-:-:S03]  /*3950*/  IMAD R15, R12, UR11, R15 ;  /* 0x0000000b0c0f7c24 */ /* 0x000fc6000f8e020f */
[----:B------:R-:W1:Y:S01]  /*3960*/  MUFU.EX2 R6, R6 ;  /* 0x0000000600067308 */ /* 0x000e620000000800 */
[----:B0-----:R-:W-:Y:S01]  /*3970*/  FADD.FTZ R8, R4, 1 ;  /* 0x3f80000004087421 */ /* 0x001fe20000010000 */
[----:B------:R-:W-:-:S06]  /*3980*/  MOV R4, R50 ;  /* 0x0000003200047202 */ /* 0x000fcc0000000f00 */
[----:B------:R-:W0:Y:S01]  /*3990*/  MUFU.RCP R8, R8 ;  /* 0x0000000800087308 */ /* 0x000e220000001000 */
[----:B------:R-:W-:-:S04]  /*39a0*/  IMAD.WIDE.U32 R4, R12, UR10, R4 ;  /* 0x0000000a0c047c25 */ /* 0x000fc8000f8e0004 */
[----:B-1----:R-:W-:Y:S01]  /*39b0*/  FADD.FTZ R10, R6, 1 ;  /* 0x3f800000060a7421 */ /* 0x002fe20000010000 */
[----:B---3--:R-:W-:-:S05]  /*39c0*/  LEA R6, P1, R4, UR12, 0x1 ;  /* 0x0000000c04067c11 */ /* 0x008fca000f8208ff */
[----:B------:R-:W1:Y:S01]  /*39d0*/  MUFU.RCP R10, R10 ;  /* 0x0000000a000a7308 */ /* 0x000e620000001000 */
[----:B------:R-:W-:Y:S01]  /*39e0*/  IADD3 R15, PT, PT, R5, R15, RZ ;  /* 0x0000000f050f7210 */ /* 0x000fe20007ffe0ff */
[----:B0-----:R-:W-:Y:S01]  /*39f0*/  FMUL.FTZ R9, R9, R8 ;  /* 0x0000000809097220 */ /* 0x001fe20000410000 */
[----:B-1----:R-:W-:Y:S02]  /*3a00*/  FMUL.FTZ R12, R7, R10 ;  /* 0x0000000a070c7220 */ /* 0x002fe40000410000 */
[----:B------:R-:W-:-:S03]  /*3a10*/  LEA.HI.X R7, R4, UR13, R15, 0x1, P1 ;  /* 0x0000000d04077c11 */ /* 0x000fc600088f0c0f */
[----:B------:R-:W-:-:S05]  /*3a20*/  F2FP.BF16.F32.PACK_AB R9, R12, R9 ;  /* 0x000000090c09723e */ /* 0x000fca00000010ff */
[----:B------:R2:W-:Y:S02]  /*3a30*/  STG.E desc[UR8][R6.64], R9 ;  /* 0x0000000906007986 */ /* 0x0005e4000c101908 */
.L_x_2142:
[----:B------:R-:W-:Y:S05]  /*3a40*/  BSYNC.RECONVERGENT B1 ;  /* 0x0000000000017941 */ /* 0x000fea0003800200 */
.L_x_2141:
[----:B------:R-:W-:Y:S04]  /*3a50*/  BSSY.RECONVERGENT B1, `(.L_x_2143) ;  /* 0x000001e000017945 */ /* 0x000fe80003800200 */
[----:B------:R-:W-:Y:S05]  /*3a60*/  @P6 BRA `(.L_x_2144) ;  /* 0x0000000000706947 */ /* 0x000fea0003800000 */
[--C-:B------:R-:W-:Y:S01]  /*3a70*/  FADD.FTZ R4, R31, -R16.reuse ;  /* 0x800000101f047221 */ /* 0x100fe20000010000 */
[----:B------:R-:W-:Y:S01]  /*3a80*/  FADD.FTZ R30, R30, -R16 ;  /* 0x800000101e1e7221 */ /* 0x000fe20000010000 */
[----:B------:R-:W3:Y:S02]  /*3a90*/  LDCU.64 UR10, c[0x0][0x3e0] ;  /* 0x00007c00ff0a77ac */ /* 0x000ee40008000a00 */
[-C--:B------:R-:W-:Y:S01]  /*3aa0*/  FMUL.FTZ R5, R4, R17.reuse ;  /* 0x0000001104057220 */ /* 0x080fe20000410000 */
[----:B------:R-:W-:Y:S01]  /*3ab0*/  FMUL.FTZ R30, R30, R17 ;  /* 0x000000111e1e7220 */ /* 0x000fe20000410000 */
[----:B------:R-:W4:Y:S02]  /*3ac0*/  LDCU.64 UR12, c[0x0][0x380] ;  /* 0x00007000ff0c77ac */ /* 0x000f240008000a00 */
[----:B-12---:R-:W-:Y:S01]  /*3ad0*/  FFMA.FTZ R9, R18, R5, R20 ;  /* 0x0000000512097223 */ /* 0x006fe20000010014 */
[----:B0-----:R-:W-:Y:S01]  /*3ae0*/  FFMA.FTZ R7, R19, R30, R21 ;  /* 0x0000001e13077223 */ /* 0x001fe20000010015 */
[----:B------:R-:W-:-:S02]  /*3af0*/  MOV R5, R49 ;  /* 0x0000003100057202 */ /* 0x000fc40000000f00 */
[----:B------:R-:W-:Y:S01]  /*3b00*/  FMUL.FTZ R4, R9, -1.4426950216293334961 ;  /* 0xbfb8aa3b09047820 */ /* 0x000fe20000410000 */
[----:B------:R-:W-:-:S05]  /*3b10*/  FMUL.FTZ R6, R7, -1.4426950216293334961 ;  /* 0xbfb8aa3b07067820 */ /* 0x000fca0000410000 */
[----:B------:R-:W0:Y:S01]  /*3b20*/  MUFU.EX2 R4, R4 ;  /* 0x0000000400047308 */ /* 0x000e220000000800 */
[----:B---3--:R-:W-:-:S07]  /*3b30*/  IMAD R24, R24, UR10, RZ ;  /* 0x0000000a18187c24 */ /* 0x008fce000f8e02ff */
[----:B------:R-:W1:Y:S01]  /*3b40*/  MUFU.EX2 R6, R6 ;  /* 0x0000000600067308 */ /* 0x000e620000000800 */
[----:B0-----:R-:W-:Y:S01]  /*3b50*/  FADD.FTZ R8, R4, 1 ;  /* 0x3f80000004087421 */ /* 0x001fe20000010000 */
[----:B------:R-:W-:-:S06]  /*3b60*/  MOV R4, R50 ;  /* 0x0000003200047202 */ /* 0x000fcc0000000f00 */
[----:B------:R-:W0:Y:S01]  /*3b70*/  MUFU.RCP R8, R8 ;  /* 0x0000000800087308 */ /* 0x000e220000001000 */
[----:B------:R-:W-:-:S04]  /*3b80*/  IMAD.WIDE.U32 R4, R13, UR10, R4 ;  /* 0x0000000a0d047c25 */ /* 0x000fc8000f8e0004 */
[----:B-1----:R-:W-:Y:S01]  /*3b90*/  FADD.FTZ R10, R6, 1 ;  /* 0x3f800000060a7421 */ /* 0x002fe20000010000 */
[----:B------:R-:W-:Y:S01]  /*3ba0*/  IMAD R13, R13, UR11, R24 ;  /* 0x0000000b0d0d7c24 */ /* 0x000fe2000f8e0218 */
[----:B----4-:R-:W-:-:S04]  /*3bb0*/  LEA R6, P1, R4, UR12, 0x1 ;  /* 0x0000000c04067c11 */ /* 0x010fc8000f8208ff */
[----:B------:R-:W1:Y:S01]  /*3bc0*/  MUFU.RCP R10, R10 ;  /* 0x0000000a000a7308 */ /* 0x000e620000001000 */
[----:B------:R-:W-:Y:S01]  /*3bd0*/  IADD3 R13, PT, PT, R5, R13, RZ ;  /* 0x0000000d050d7210 */ /* 0x000fe20007ffe0ff */
[----:B0-----:R-:W-:Y:S01]  /*3be0*/  FMUL.FTZ R9, R9, R8 ;  /* 0x0000000809097220 */ /* 0x001fe20000410000 */
[----:B-1----:R-:W-:Y:S02]  /*3bf0*/  FMUL.FTZ R12, R7, R10 ;  /* 0x0000000a070c7220 */ /* 0x002fe40000410000 */
[----:B------:R-:W-:-:S03]  /*3c00*/  LEA.HI.X R7, R4, UR13, R13, 0x1, P1 ;  /* 0x0000000d04077c11 */ /* 0x000fc600088f0c0d */
[----:B------:R-:W-:-:S05]  /*3c10*/  F2FP.BF16.F32.PACK_AB R9, R12, R9 ;  /* 0x000000090c09723e */ /* 0x000fca00000010ff */
[----:B------:R3:W-:Y:S02]  /*3c20*/  STG.E desc[UR8][R6.64], R9 ;  /* 0x0000000906007986 */ /* 0x0007e4000c101908 */
.L_x_2144:
[----:B------:R-:W-:Y:S05]  /*3c30*/  BSYNC.RECONVERGENT B1 ;  /* 0x0000000000017941 */ /* 0x000fea0003800200 */
.L_x_2143:
[----:B------:R-:W-:Y:S04]  /*3c40*/  BSSY.RECONVERGENT B1, `(.L_x_2145) ;  /* 0x000001e000017945 */ /* 0x000fe80003800200 */
[----:B------:R-:W-:Y:S05]  /*3c50*/  @P3 BRA `(.L_x_2146) ;  /* 0x0000000000703947 */ /* 0x000fea0003800000 */
[--C-:B------:R-:W-:Y:S01]  /*3c60*/  FADD.FTZ R32, R32, -R16.reuse ;  /* 0x8000001020207221 */ /* 0x100fe20000010000 */
[----:B------:R-:W-:Y:S01]  /*3c70*/  FADD.FTZ R4, R33, -R16 ;  /* 0x8000001021047221 */ /* 0x000fe20000010000 */
[----:B------:R-:W4:Y:S02]  /*3c80*/  LDCU.64 UR10, c[0x0][0x3e0] ;  /* 0x00007c00ff0a77ac */ /* 0x000f240008000a00 */
[-C--:B------:R-:W-:Y:S01]  /*3c90*/  FMUL.FTZ R5, R32, R17.reuse ;  /* 0x0000001120057220 */ /* 0x080fe20000410000 */
[----:B0123--:R-:W-:Y:S01]  /*3ca0*/  FMUL.FTZ R6, R4, R17 ;  /* 0x0000001104067220 */ /* 0x00ffe20000410000 */
[----:B------:R-:W0:Y:S02]  /*3cb0*/  LDCU.64 UR12, c[0x0][0x380] ;  /* 0x00007000ff0c77ac */ /* 0x000e240008000a00 */
[----:B------:R-:W-:Y:S01]  /*3cc0*/  FFMA.FTZ R9, R18, R5, R20 ;  /* 0x0000000512097223 */ /* 0x000fe20000010014 */
[----:B------:R-:W-:Y:S01]  /*3cd0*/  FFMA.FTZ R7, R19, R6, R21 ;  /* 0x0000000613077223 */ /* 0x000fe20000010015 */
[----:B------:R-:W-:-:S02]  /*3ce0*/  MOV R5, R49 ;  /* 0x0000003100057202 */ /* 0x000fc40000000f00 */
[----:B------:R-:W-:Y:S01]  /*3cf0*/  FMUL.FTZ R4, R9, -1.4426950216293334961 ;  /* 0xbfb8aa3b09047820 */ /* 0x000fe20000410000 */
[----:B------:R-:W-:-:S05]  /*3d00*/  FMUL.FTZ R6, R7, -1.4426950216293334961 ;  /* 0xbfb8aa3b07067820 */ /* 0x000fca0000410000 */
[----:B------:R-:W1:Y:S01]  /*3d10*/  MUFU.EX2 R4, R4 ;  /* 0x0000000400047308 */ /* 0x000e620000000800 */
[----:B----4-:R-:W-:-:S04]  /*3d20*/  IMAD R14, R14, UR10, RZ ;  /* 0x0000000a0e0e7c24 */ /* 0x010fc8000f8e02ff */
        /* <DEDUP_REMOVED lines=15> */
.L_x_2146:
[----:B------:R-:W-:Y:S05]  /*3e20*/  BSYNC.RECONVERGENT B1 ;  /* 0x0000000000017941 */ /* 0x000fea0003800200 */
.L_x_2145:
[----:B------:R-:W-:Y:S05]  /*3e30*/  @P4 BRA `(.L_x_2132) ;  /* 0x00000000006c4947 */ /* 0x000fea0003800000 */
[--C-:B------:R-:W-:Y:S01]  /*3e40*/  FADD.FTZ R4, R35, -R16.reuse ;  /* 0x8000001023047221 */ /* 0x100fe20000010000 */
[----:B------:R-:W-:Y:S01]  /*3e50*/  FADD.FTZ R16, R34, -R16 ;  /* 0x8000001022107221 */ /* 0x000fe20000010000 */
[----:B------:R-:W5:Y:S01]  /*3e60*/  LDCU.64 UR6, c[0x0][0x3e0] ;  /* 0x00007c00ff0677ac */ /* 0x000f620008000a00 */
[----:B------:R-:W-:Y:S01]  /*3e70*/  MOV R48, R50 ;  /* 0x0000003200307202 */ /* 0x000fe20000000f00 */
[-C--:B------:R-:W-:Y:S01]  /*3e80*/  FMUL.FTZ R5, R4, R17.reuse ;  /* 0x0000001104057220 */ /* 0x080fe20000410000 */
[----:B------:R-:W-:Y:S01]  /*3e90*/  FMUL.FTZ R16, R16, R17 ;  /* 0x0000001110107220 */ /* 0x000fe20000410000 */
[----:B------:R-:W5:Y:S02]  /*3ea0*/  LDCU.64 UR10, c[0x0][0x380] ;  /* 0x00007000ff0a77ac */ /* 0x000f640008000a00 */
[----:B01234-:R-:W-:Y:S01]  /*3eb0*/  FFMA.FTZ R7, R18, R5, R20 ;  /* 0x0000000512077223 */ /* 0x01ffe20000010014 */
[----:B------:R-:W-:-:S03]  /*3ec0*/  FFMA.FTZ R19, R19, R16, R21 ;  /* 0x0000001013137223 */ /* 0x000fc60000010015 */
[----:B------:R-:W-:Y:S01]  /*3ed0*/  FMUL.FTZ R4, R7, -1.4426950216293334961 ;  /* 0xbfb8aa3b07047820 */ /* 0x000fe20000410000 */
[----:B------:R-:W-:-:S05]  /*3ee0*/  FMUL.FTZ R5, R19, -1.4426950216293334961 ;  /* 0xbfb8aa3b13057820 */ /* 0x000fca0000410000 */
[----:B------:R-:W0:Y:S01]  /*3ef0*/  MUFU.EX2 R4, R4 ;  /* 0x0000000400047308 */ /* 0x000e220000000800 */
[----:B-----5:R-:W-:Y:S02]  /*3f00*/  IMAD R9, R3, UR6, RZ ;  /* 0x0000000603097c24 */ /* 0x020fe4000f8e02ff */
[----:B------:R-:W-:-:S05]  /*3f10*/  IMAD.WIDE.U32 R48, R44, UR6, R48 ;  /* 0x000000062c307c25 */ /* 0x000fca000f8e0030 */
[----:B------:R-:W1:Y:S01]  /*3f20*/  MUFU.EX2 R5, R5 ;  /* 0x0000000500057308 */ /* 0x000e620000000800 */
[----:B------:R-:W-:-:S05]  /*3f30*/  IMAD R9, R44, UR7, R9 ;  /* 0x000000072c097c24 */ /* 0x000fca000f8e0209 */
[----:B------:R-:W-:Y:S01]  /*3f40*/  IADD3 R9, PT, PT, R49, R9, RZ ;  /* 0x0000000931097210 */ /* 0x000fe20007ffe0ff */
[----:B0-----:R-:W-:Y:S01]  /*3f50*/  FADD.FTZ R6, R4, 1 ;  /* 0x3f80000004067421 */ /* 0x001fe20000010000 */
[----:B------:R-:W-:-:S05]  /*3f60*/  LEA R4, P1, R48, UR10, 0x1 ;  /* 0x0000000a30047c11 */ /* 0x000fca000f8208ff */
[----:B------:R-:W0:Y:S01]  /*3f70*/  MUFU.RCP R6, R6 ;  /* 0x0000000600067308 */ /* 0x000e220000001000 */
[----:B-1----:R-:W-:Y:S01]  /*3f80*/  FADD.FTZ R8, R5, 1 ;  /* 0x3f80000005087421 */ /* 0x002fe20000010000 */
[----:B------:R-:W-:-:S06]  /*3f90*/  LEA.HI.X R5, R48, UR11, R9, 0x1, P1 ;  /* 0x0000000b30057c11 */ /* 0x000fcc00088f0c09 */
[----:B------:R-:W1:Y:S01]  /*3fa0*/  MUFU.RCP R8, R8 ;  /* 0x0000000800087308 */ /* 0x000e620000001000 */
[----:B0-----:R-:W-:Y:S01]  /*3fb0*/  FMUL.FTZ R7, R7, R6 ;  /* 0x0000000607077220 */ /* 0x001fe20000410000 */
[----:B-1----:R-:W-:-:S05]  /*3fc0*/  FMUL.FTZ R10, R19, R8 ;  /* 0x00000008130a7220 */ /* 0x002fca0000410000 */
[----:B------:R-:W-:-:S05]  /*3fd0*/  F2FP.BF16.F32.PACK_AB R7, R10, R7 ;  /* 0x000000070a07723e */ /* 0x000fca00000010ff */
[----:B------:R0:W-:Y:S02]  /*3fe0*/  STG.E desc[UR8][R4.64], R7 ;  /* 0x0000000704007986 */ /* 0x0001e4000c101908 */
.L_x_2132:
[----:B------:R-:W-:Y:S05]  /*3ff0*/  BSYNC.RECONVERGENT B0 ;  /* 0x0000000000007941 */ /* 0x000fea0003800200 */
.L_x_2116:
[----:B------:R-:W-:Y:S02]  /*4000*/  IADD3 R41, PT, PT, R37, R41, RZ ;  /* 0x0000002925297210 */ /* 0x000fe40007ffe0ff */
[----:B------:R-:W-:Y:S02]  /*4010*/  IADD3 R42, PT, PT, R42, 0x1, RZ ;  /* 0x000000012a2a7810 */ /* 0x000fe40007ffe0ff */
[----:B------:R-:W-:-:S13]  /*4020*/  ISETP.GE.AND P1, PT, R41, UR5, PT ;  /* 0x0000000529007c0c */ /* 0x000fda000bf26270 */
[----:B------:R-:W-:Y:S05]  /*4030*/  @!P1 BRA `(.L_x_2147) ;  /* 0xffffffc000789947 */ /* 0x000fea000383ffff */
[----:B------:R-:W-:Y:S05]  /*4040*/  EXIT ;  /* 0x000000000000794d */ /* 0x000fea0003800000 */
.L_x_2148:
        /* <DEDUP_REMOVED lines=11> */
.L_x_4393:


//--------------------- .text._Z35group_norm_nhwc_fwd_one_pass_kernelI11Bf16IOBf16WLi256ELi70ELi560EEv26Group_norm_nhwc_fwd_params --------------------------
	.section	.text._Z35group_norm_nhwc_fwd_one_pass_kernelI11Bf16IOBf16WLi256ELi70ELi560EEv26Group_norm_nhwc_fwd_params,"ax",@progbits
	.align	128
        .global         _Z35group_norm_nhwc_fwd_one_pass_kernelI11Bf16IOBf16WLi256ELi70ELi560EEv26Group_norm_nhwc_fwd_params
        .type           _Z35group_norm_nhwc_fwd_one_pass_kernelI11Bf16IOBf16WLi256ELi70ELi560EEv26Group_norm_nhwc_fwd_params,@function
        .size           _Z35group_norm_nhwc_fwd_one_pass_kernelI11Bf16IOBf16WLi256ELi70ELi560EEv26Group_norm_nhwc_fwd_params,(.L_x_4394 - _Z35group_norm_nhwc_fwd_one_pass_kernelI11Bf16IOBf16WLi256ELi70ELi560EEv26Group_norm_nhwc_fwd_params)
        .other          _Z35group_norm_nhwc_fwd_one_pass_kernelI11Bf16IOBf16WLi256ELi70ELi560EEv26Group_norm_nhwc_fwd_params,@"STO_CUDA_ENTRY STV_DEFAULT"
_Z35group_norm_nhwc_fwd_one_pass_kernelI11Bf16IOBf16WLi256ELi70ELi560EEv26Group_norm_nhwc_fwd_params:
.text._Z35group_norm_nhwc_fwd_one_pass_kernelI11Bf16IOBf16WLi256ELi70ELi560EEv26Group_norm_nhwc_fwd_params:
        /* <DEDUP_REMOVED lines=57> */
.L_x_2222:
[----:B0-----:R-:W0:Y:S01]  /*0390*/  LDC R23, c[0x0][0x3f8] ;  /* 0x0000fe00ff177b82 */ /* 0x001e220000000800 */
[----:B-1----:R-:W1:Y:S01]  /*03a0*/  LDCU UR8, c[0x0][0x404] ;  /* 0x00008080ff0877ac */ /* 0x002e620008000800 */
[----:B------:R-:W-:Y:S02]  /*03b0*/  LOP3.LUT R89, R70, 0xffff, RZ, 0xc0, !PT ;  /* 0x0000ffff46597812 */ /* 0x000fe400078ec0ff */
[----:B------:R-:W-:Y:S01]  /*03c0*/  MOV R24, RZ ;  /* 0x000000ff00187202 */ /* 0x000fe20000000f00 */
[----:B--2---:R-:W2:Y:S01]  /*03d0*/  LDCU.64 UR4, c[0x0][0x3e8] ;  /* 0x00007d00ff0477ac */ /* 0x004ea20008000a00 */
[----:B-1----:R-:W-:Y:S01]  /*03e0*/  IMAD R21, R65, UR8, R85 ;  /* 0x0000000841157c24 */ /* 0x002fe2000f8e0255 */
[----:B------:R-:W1:Y:S01]  /*03f0*/  LDCU.64 UR8, c[0x0][0x3f0] ;  /* 0x00007e00ff0877ac */ /* 0x000e620008000a00 */
[----:B--2---:R-:W-:Y:S02]  /*0400*/  ISETP.GE.U32.AND P4, PT, R82, UR4, PT ;  /* 0x0000000452007c0c */ /* 0x004fe4000bf86070 */
[----:B0--34-:R-:W-:-:S02]  /*0410*/  IABS R15, R23 ;  /* 0x00000017000f7213 */ /* 0x019fc40000000000 */
[C---:B------:R-:W-:Y:S02]  /*0420*/  ISETP.GE.U32.AND P5, PT, R21.reuse, UR4, PT ;  /* 0x0000000415007c0c */ /* 0x040fe4000bfa6070 */
[----:B------:R-:W0:Y:S01]  /*0430*/  I2F.RP R14, R15 ;  /* 0x0000000f000e7306 */ /* 0x000e220000209400 */
[----:B------:R-:W-:Y:S02]  /*0440*/  SHF.R.S32.HI R19, RZ, 0x1f, R21 ;  /* 0x0000001fff137819 */ /* 0x000fe40000011415 */
[----:B------:R-:W-:Y:S02]  /*0450*/  IADD3 R25, PT, PT, R21, 0x70, RZ ;  /* 0x0000007015197810 */ /* 0x000fe40007ffe0ff */
[----:B------:R-:W-:Y:S02]  /*0460*/  ISETP.GE.AND.EX P5, PT, R19, UR5, PT, P5 ;  /* 0x0000000513007c0c */ /* 0x000fe4000bfa6350 */
[----:B------:R-:W-:Y:S02]  /*0470*/  SHF.R.S32.HI R27, RZ, 0x1f, R25 ;  /* 0x0000001fff1b7819 */ /* 0x000fe40000011419 */
[----:B------:R-:W-:Y:S01]  /*0480*/  ISETP.GE.AND.EX P4, PT, R60, UR5, PT, P4 ;  /* 0x000000053c007c0c */ /* 0x000fe2000bf86340 */
[----:B0-----:R-:W0:Y:S02]  /*0490*/  MUFU.RCP R14, R14 ;  /* 0x0000000e000e7308 */ /* 0x001e240000001000 */
[----:B0-----:R-:W-:-:S06]  /*04a0*/  IADD3 R12, PT, PT, R14, 0xffffffe, RZ ;  /* 0x0ffffffe0e0c7810 */ /* 0x001fcc0007ffe0ff */
[----:B------:R0:W2:Y:S02]  /*04b0*/  F2I.FTZ.U32.TRUNC.NTZ R13, R12 ;  /* 0x0000000c000d7305 */ /* 0x0000a4000021f000 */
[----:B0-----:R-:W-:Y:S02]  /*04c0*/  MOV R12, RZ ;  /* 0x000000ff000c7202 */ /* 0x001fe40000000f00 */
        /* <DEDUP_REMOVED lines=8> */
[----:B------:R-:W-:-:S05]  /*0550*/  IMAD R14, R15, R14, R16 ;  /* 0x0000000e0f0e7224 */ /* 0x000fca00078e0210 */
[----:B------:R-:W-:-:S13]  /*0560*/  ISETP.GT.U32.AND P2, PT, R15, R14, PT ;  /* 0x0000000e0f00720c */ /* 0x000fda0003f44070 */
[-C--:B------:R-:W-:Y:S02]  /*0570*/  @!P2 IADD3 R14, PT, PT, R14, -R15.reuse, RZ ;  /* 0x8000000f0e0ea210 */ /* 0x080fe40007ffe0ff */
[----:B------:R-:W-:Y:S02]  /*0580*/  @!P2 IADD3 R13, PT, PT, R13, 0x1, RZ ;  /* 0x000000010d0da810 */ /* 0x000fe40007ffe0ff */
[----:B------:R-:W-:Y:S02]  /*0590*/  ISETP.GE.U32.AND P1, PT, R14, R15, PT ;  /* 0x0000000f0e00720c */ /* 0x000fe40003f26070 */
[----:B------:R-:W-:-:S11]  /*05a0*/  ISETP.NE.AND P2, PT, R23, RZ, PT ;  /* 0x000000ff1700720c */ /* 0x000fd60003f45270 */
[----:B------:R-:W-:Y:S02]  /*05b0*/  @P1 IADD3 R13, PT, PT, R13, 0x1, RZ ;  /* 0x000000010d0d1810 */ /* 0x000fe40007ffe0ff */
[----:B------:R-:W-:Y:S02]  /*05c0*/  ISETP.GE.U32.AND P1, PT, R84, UR4, PT ;  /* 0x0000000454007c0c */ /* 0x000fe4000bf26070 */
[----:B------:R-:W-:Y:S02]  /*05d0*/  MOV R15, R13 ;  /* 0x0000000d000f7202 */ /* 0x000fe40000000f00 */
[----:B------:R-:W0:Y:S01]  /*05e0*/  @!P5 LDC.64 R12, c[0x0][0x3e0] ;  /* 0x0000f800ff0cdb82 */ /* 0x000e220000000a00 */
[----:B------:R-:W-:Y:S02]  /*05f0*/  ISETP.GE.AND.EX P1, PT, R62, UR5, PT, P1 ;  /* 0x000000053e007c0c */ /* 0x000fe4000bf26310 */
[----:B------:R-:W-:Y:S02]  /*0600*/  @!P3 IADD3 R15, PT, PT, -R15, RZ, RZ ;  /* 0x000000ff0f0fb210 */ /* 0x000fe40007ffe1ff */
[----:B------:R-:W-:-:S02]  /*0610*/  ISETP.GE.U32.AND P3, PT, R25, UR4, PT ;  /* 0x0000000419007c0c */ /* 0x000fc4000bf66070 */
[----:B------:R-:W-:Y:S02]  /*0620*/  @!P2 LOP3.LUT R15, RZ, R23, RZ, 0x33, !PT ;  /* 0x00000017ff0fa212 */ /* 0x000fe400078e33ff */
[----:B------:R-:W-:Y:S02]  /*0630*/  ISETP.GE.AND.EX P3, PT, R27, UR5, PT, P3 ;  /* 0x000000051b007c0c */ /* 0x000fe4000bf66330 */
[----:B------:R-:W-:Y:S02]  /*0640*/  IADD3 R17, PT, PT, -R15, RZ, RZ ;  /* 0x000000ff0f117210 */ /* 0x000fe40007ffe1ff */
[----:B------:R-:W-:-:S03]  /*0650*/  SHF.R.S32.HI R14, RZ, 0x1f, R15 ;  /* 0x0000001fff0e7819 */ /* 0x000fc6000001140f */
[----:B------:R-:W-:Y:S02]  /*0660*/  IMAD R86, R23, R17, R68 ;  /* 0x0000001117567224 */ /* 0x000fe400078e0244 */
[----:B------:R-:W2:Y:S01]  /*0670*/  @!P5 LDC.64 R16, c[0x0][0x390] ;  /* 0x0000e400ff10db82 */ /* 0x000ea20000000a00 */
[----:B-1----:R-:W-:Y:S02]  /*0680*/  IMAD R14, R14, UR8, RZ ;  /* 0x000000080e0e7c24 */ /* 0x002fe4000f8e02ff */
[----:B------:R-:W-:Y:S02]  /*0690*/  IMAD R86, R86, 0x46, RZ ;  /* 0x0000004656567824 */ /* 0x000fe400078e02ff */
[----:B------:R-:W-:Y:S02]  /*06a0*/  IMAD R91, R15, UR9, R14 ;  /* 0x000000090f5b7c24 */ /* 0x000fe4000f8e020e */
[----:B0-----:R-:W-:Y:S01]  /*06b0*/  @!P5 IMAD R14, R19, R12, RZ ;  /* 0x0000000c130ed224 */ /* 0x001fe200078e02ff */
[----:B------:R-:W0:Y:S01]  /*06c0*/  @!P3 LDC.64 R28, c[0x0][0x3e0] ;  /* 0x0000f800ff1cbb82 */ /* 0x000e220000000a00 */
[----:B------:R-:W-:-:S02]  /*06d0*/  IADD3 R88, P2, PT, R86, R89, RZ ;  /* 0x0000005956587210 */ /* 0x000fc40007f5e0ff */
[----:B------:R-:W-:Y:S02]  /*06e0*/  @!P5 IMAD R19, R21, R13, R14 ;  /* 0x0000000d1513d224 */ /* 0x000fe400078e020e */
[----:B------:R-:W-:Y:S02]  /*06f0*/  LEA.HI.X.SX32 R89, R86, RZ, 0x1, P2 ;  /* 0x000000ff56597211 */ /* 0x000fe400010f0eff */
[----:B------:R-:W-:Y:S01]  /*0700*/  ISETP.GE.U32.AND P2, PT, R83, UR4, PT ;  /* 0x0000000453007c0c */ /* 0x000fe2000bf46070 */
[----:B------:R-:W1:Y:S01]  /*0710*/  @!P3 LDC.64 R22, c[0x0][0x390] ;  /* 0x0000e400ff16bb82 */ /* 0x000e620000000a00 */
[----:B------:R-:W-:Y:S02]  /*0720*/  IMAD.WIDE.U32 R88, R15, UR8, R88 ;  /* 0x000000080f587c25 */ /* 0x000fe4000f8e0058 */
[----:B------:R-:W-:-:S03]  /*0730*/  ISETP.GE.AND.EX P2, PT, R61, UR5, PT, P2 ;  /* 0x000000053d007c0c */ /* 0x000fc6000bf46320 */
[----:B------:R-:W-:Y:S02]  /*0740*/  IADD3 R91, PT, PT, R89, R91, RZ ;  /* 0x0000005b595b7210 */ /* 0x000fe40007ffe0ff */
[----:B------:R-:W3:Y:S01]  /*0750*/  @!P1 LDC.64 R14, c[0x0][0x3e0] ;  /* 0x0000f800ff0e9b82 */ /* 0x000ee20000000a00 */
[----:B------:R-:W-:-:S05]  /*0760*/  @!P5 MOV R90, R88 ;  /* 0x00000058005ad202 */ /* 0x000fca0000000f00 */
[----:B------:R-:W-:Y:S02]  /*0770*/  @!P5 IMAD.WIDE.U32 R12, R21, R12, R90 ;  /* 0x0000000c150cd225 */ /* 0x000fe400078e005a */
[----:B------:R-:W4:Y:S02]  /*0780*/  @!P2 LDC.64 R20, c[0x0][0x3e0] ;  /* 0x0000f800ff14ab82 */ /* 0x000f240000000a00 */
[----:B0-----:R-:W-:Y:S01]  /*0790*/  @!P3 IMAD R18, R27, R28, RZ ;  /* 0x0000001c1b12b224 */ /* 0x001fe200078e02ff */
[----:B------:R-:W-:Y:S02]  /*07a0*/  @!P5 IADD3 R13, PT, PT, R13, R19, RZ ;  /* 0x000000130d0dd210 */ /* 0x000fe40007ffe0ff */
[----:B--2---:R-:W-:Y:S01]  /*07b0*/  @!P5 LEA R16, P6, R12, R16, 0x1 ;  /* 0x000000100c10d211 */ /* 0x004fe200078c08ff */
[----:B------:R-:W-:Y:S01]  /*07c0*/  @!P3 IMAD R27, R25, R29, R18 ;  /* 0x0000001d191bb224 */ /* 0x000fe200078e0212 */
[----:B------:R-:W-:Y:S02]  /*07d0*/  @!P3 MOV R18, R88 ;  /* 0x000000580012b202 */ /* 0x000fe40000000f00 */
[----:B------:R-:W-:-:S02]  /*07e0*/  @!P3 MOV R19, R91 ;  /* 0x0000005b0013b202 */ /* 0x000fc40000000f00 */
[----:B------:R-:W-:Y:S02]  /*07f0*/  @!P5 LEA.HI.X R17, R12, R17, R13, 0x1, P6 ;  /* 0x000000110c11d211 */ /* 0x000fe400030f0c0d */
[----:B------:R-:W0:Y:S01]  /*0800*/  @!P1 LDC.64 R12, c[0x0][0x390] ;  /* 0x0000e400ff0c9b82 */ /* 0x000e220000000a00 */
[----:B------:R-:W-:Y:S02]  /*0810*/  @!P3 IMAD.WIDE.U32 R28, R25, R28, R18 ;  /* 0x0000001c191cb225 */ /* 0x000fe400078e0012 */
[----:B------:R2:W5:Y:S01]  /*0820*/  @!P5 LDG.E R24, desc[UR6][R16.64] ;  /* 0x000000061018d981 */ /* 0x000562000c1e1900 */
[----:B------:R-:W-:Y:S02]  /*0830*/  ISETP.GE.U32.AND P5, PT, R81, UR4, PT ;  /* 0x0000000451007c0c */ /* 0x000fe4000bfa6070 */
[----:B-1----:R-:W-:Y:S01]  /*0840*/  @!P3 LEA R26, P6, R28, R22, 0x1 ;  /* 0x000000161c1ab211 */ /* 0x002fe200078c08ff */
[----:B---3--:R-:W-:Y:S01]  /*0850*/  @!P1 IMAD R22, R62, R14, RZ ;  /* 0x0000000e3e169224 */ /* 0x008fe200078e02ff */
[----:B------:R-:W-:Y:S01]  /*0860*/  @!P3 IADD3 R25, PT, PT, R29, R27, RZ ;  /* 0x0000001b1d19b210 */ /* 0x000fe20007ffe0ff */
[----:B------:R-:W1:Y:S01]  /*0870*/  @!P4 LDC.64 R18, c[0x0][0x3e0] ;  /* 0x0000f800ff12cb82 */ /* 0x000e620000000a00 */
[----:B------:R-:W-:Y:S01]  /*0880*/  MOV R43, RZ ;  /* 0x000000ff002b7202 */ /* 0x000fe20000000f00 */
[----:B------:R-:W-:Y:S01]  /*0890*/  @!P1 IMAD R15, R84, R15, R22 ;  /* 0x0000000f540f9224 */ /* 0x000fe200078e0216 */
[----:B------:R-:W-:Y:S01]  /*08a0*/  @!P3 LEA.HI.X R27, R28, R23, R25, 0x1, P6 ;  /* 0x000000171c1bb211 */ /* 0x000fe200030f0c19 */
[----:B----4-:R-:W-:Y:S01]  /*08b0*/  @!P2 IMAD R28, R61, R20, RZ ;  /* 0x000000143d1ca224 */ /* 0x010fe200078e02ff */
[----:B------:R-:W-:-:S02]  /*08c0*/  ISETP.GE.AND.EX P5, PT, R0, UR5, PT, P5 ;  /* 0x0000000500007c0c */ /* 0x000fc4000bfa6350 */
[----:B------:R-:W-:Y:S01]  /*08d0*/  @!P1 MOV R22, R88 ;  /* 0x0000005800169202 */ /* 0x000fe20000000f00 */
[----:B--2---:R-:W2:Y:S01]  /*08e0*/  @!P2 LDC.64 R16, c[0x0][0x390] ;  /* 0x0000e400ff10ab82 */ /* 0x004ea20000000a00 */
[-C--:B------:R-:W-:Y:S01]  /*08f0*/  @!P1 MOV R23, R91.reuse ;  /* 0x0000005b00179202 */ /* 0x080fe20000000f00 */
[----:B------:R3:W4:Y:S02]  /*0900*/  @!P3 LDG.E R43, desc[UR6][R26.64] ;  /* 0x000000061a2bb981 */ /* 0x000724000c1e1900 */
[----:B------:R-:W-:Y:S01]  /*0910*/  @!P1 IMAD.WIDE.U32 R22, R84, R14, R22 ;  /* 0x0000000e54169225 */ /* 0x000fe200078e0016 */
[----:B------:R-:W-:Y:S02]  /*0920*/  ISETP.GE.U32.AND P3, PT, R80, UR4, PT ;  /* 0x0000000450007c0c */ /* 0x000fe4000bf66070 */
[----:B---3--:R-:W-:Y:S02]  /*0930*/  @!P2 MOV R26, R88 ;  /* 0x00000058001aa202 */ /* 0x008fe40000000f00 */
[----:B------:R-:W-:Y:S01]  /*0940*/  @!P2 MOV R27, R91 ;  /* 0x0000005b001ba202 */ /* 0x000fe20000000f00 */
[----:B------:R-:W-:Y:S01]  /*0950*/  @!P2 IMAD R29, R83, R21, R28 ;  /* 0x00000015531da224 */ /* 0x000fe200078e021c */
[----:B------:R-:W-:-:S02]  /*0960*/  @!P1 IADD3 R23, PT, PT, R23, R15, RZ ;  /* 0x0000000f17179210 */ /* 0x000fc40007ffe0ff */
[C---:B0-----:R-:W-:Y:S01]  /*0970*/  @!P1 LEA R12, P6, R22.reuse, R12, 0x1 ;  /* 0x0000000c160c9211 */ /* 0x041fe200078c08ff */
[----:B------:R-:W-:Y:S01]  /*0980*/  @!P2 IMAD.WIDE.U32 R26, R83, R20, R26 ;  /* 0x00000014531aa225 */ /* 0x000fe200078e001a */
[----:B------:R-:W0:Y:S01]  /*0990*/  @!P4 LDC.64 R14, c[0x0][0x390] ;  /* 0x0000e400ff0ecb82 */ /* 0x000e220000000a00 */
[----:B------:R-:W-:Y:S02]  /*09a0*/  MOV R25, RZ ;  /* 0x000000ff00197202 */ /* 0x000fe40000000f00 */
[----:B------:R-:W-:Y:S02]  /*09b0*/  @!P1 LEA.HI.X R13, R22, R13, R23, 0x1, P6 ;  /* 0x0000000d160d9211 */ /* 0x000fe400030f0c17 */
[----:B------:R-:W-:-:S03]  /*09c0*/  ISETP.GE.AND.EX P3, PT, R2, UR5, PT, P3 ;  /* 0x0000000502007c0c */ /* 0x000fc6000bf66330 */
[----:B------:R-:W3:Y:S01]  /*09d0*/  @!P5 LDC.64 R20, c[0x0][0x3e0] ;  /* 0x0000f800ff14db82 */ /* 0x000ee20000000a00 */
[----:B--2---:R-:W-:Y:S01]  /*09e0*/  @!P2 LEA R22, P6, R26, R16, 0x1 ;  /* 0x000000101a16a211 */ /* 0x004fe200078c08ff */
[----:B------:R2:W4:Y:S01]  /*09f0*/  @!P1 LDG.E R25, desc[UR6][R12.64] ;  /* 0x000000060c199981 */ /* 0x000522000c1e1900 */
[----:B-1----:R-:W-:Y:S01]  /*0a00*/  @!P4 IMAD R16, R60, R18, RZ ;  /* 0x000000123c10c224 */ /* 0x002fe200078e02ff */
[----:B------:R-:W-:Y:S02]  /*0a10*/  @!P2 IADD3 R23, PT, PT, R27, R29, RZ ;  /* 0x0000001d1b17a210 */ /* 0x000fe40007ffe0ff */
[----:B------:R-:W-:Y:S01]  /*0a20*/  ISETP.GE.U32.AND P1, PT, R79, UR4, PT ;  /* 0x000000044f007c0c */ /* 0x000fe2000bf26070 */
[----:B------:R-:W-:Y:S01]  /*0a30*/  @!P4 IMAD R29, R82, R19, R16 ;  /* 0x00000013521dc224 */ /* 0x000fe200078e0210 */
[----:B--2---:R-:W-:Y:S02]  /*0a40*/  @!P4 MOV R12, R88 ;  /* 0x00000058000cc202 */ /* 0x004fe40000000f00 */
[----:B------:R-:W-:-:S02]  /*0a50*/  @!P4 MOV R13, R91 ;  /* 0x0000005b000dc202 */ /* 0x000fc40000000f00 */
[----:B------:R-:W-:Y:S02]  /*0a60*/  @!P2 LEA.HI.X R23, R26, R17, R23, 0x1, P6 ;  /* 0x000000111a17a211 */ /* 0x000fe400030f0c17 */
[----:B------:R-:W-:Y:S01]  /*0a70*/  CS2R R26, SRZ ;  /* 0x00000000001a7805 */ /* 0x000fe2000001ff00 */
[----:B------:R-:W1:Y:S01]  /*0a80*/  @!P3 LDC.64 R16, c[0x0][0x3e0] ;  /* 0x0000f800ff10bb82 */ /* 0x000e620000000a00 */
[----:B------:R-:W-:Y:S01]  /*0a90*/  @!P4 IMAD.WIDE.U32 R18, R82, R18, R12 ;  /* 0x000000125212c225 */ /* 0x000fe200078e000c */
[----:B------:R-:W-:Y:S02]  /*0aa0*/  ISETP.GE.U32.AND P6, PT, R78, UR4, PT ;  /* 0x000000044e007c0c */ /* 0x000fe4000bfc6070 */
[----:B------:R-:W-:Y:S01]  /*0ab0*/  ISETP.GE.AND.EX P1, PT, R3, UR5, PT, P1 ;  /* 0x0000000503007c0c */ /* 0x000fe2000bf26310 */
[----:B------:R0:W2:Y:S03]  /*0ac0*/  @!P2 LDG.E R27, desc[UR6][R22.64] ;  /* 0x00000006161ba981 */ /* 0x0000a6000c1e1900 */
[----:B------:R-:W1:Y:S01]  /*0ad0*/  @!P5 LDC.64 R12, c[0x0][0x390] ;  /* 0x0000e400ff0cdb82 */ /* 0x000e620000000a00 */
[----:B------:R-:W-:-:S02]  /*0ae0*/  ISETP.GE.AND.EX P2, PT, R4, UR5, PT, P6 ;  /* 0x0000000504007c0c */ /* 0x000fc4000bf46360 */
[----:B------:R-:W-:Y:S02]  /*0af0*/  @!P4 IADD3 R19, PT, PT, R19, R29, RZ ;  /* 0x0000001d1313c210 */ /* 0x000fe40007ffe0ff */
[----:B0-----:R-:W-:Y:S01]  /*0b00*/  @!P4 LEA R22, P6, R18, R14, 0x1 ;  /* 0x0000000e1216c211 */ /* 0x001fe200078c08ff */
[----:B---3--:R-:W-:Y:S01]  /*0b10*/  @!P5 IMAD R14, R0, R20, RZ ;  /* 0x00000014000ed224 */ /* 0x008fe200078e02ff */
[----:B------:R-:W-:Y:S02]  /*0b20*/  @!P5 MOV R28, R88 ;  /* 0x00000058001cd202 */ /* 0x000fe40000000f00 */
[----:B------:R-:W-:Y:S01]  /*0b30*/  @!P4 LEA.HI.X R23, R18, R15, R19, 0x1, P6 ;  /* 0x0000000f1217c211 */ /* 0x000fe200030f0c13 */
[C---:B------:R-:W-:Y:S01]  /*0b40*/  @!P5 IMAD R21, R81.reuse, R21, R14 ;  /* 0x000000155115d224 */ /* 0x040fe200078e020e */
[----:B------:R-:W-:Y:S01]  /*0b50*/  @!P5 MOV R29, R91 ;  /* 0x0000005b001dd202 */ /* 0x000fe20000000f00 */
[----:B------:R-:W0:Y:S02]  /*0b60*/  @!P3 LDC.64 R14, c[0x0][0x390] ;  /* 0x0000e400ff0ebb82 */ /* 0x000e240000000a00 */
[----:B------:R3:W2:Y:S01]  /*0b70*/  @!P4 LDG.E R26, desc[UR6][R22.64] ;  /* 0x00000006161ac981 */ /* 0x0006a2000c1e1900 */
[----:B------:R-:W-:-:S05]  /*0b80*/  @!P5 IMAD.WIDE.U32 R28, R81, R20, R28 ;  /* 0x00000014511cd225 */ /* 0x000fca00078e001c */
[----:B------:R-:W0:Y:S01]  /*0b90*/  @!P1 LDC.64 R18, c[0x0][0x3e0] ;  /* 0x0000f800ff129b82 */ /* 0x000e220000000a00 */
[----:B------:R-:W-:Y:S02]  /*0ba0*/  ISETP.GE.U32.AND P4, PT, R77, UR4, PT ;  /* 0x000000044d007c0c */ /* 0x000fe4000bf86070 */
[----:B------:R-:W-:-:S05]  /*0bb0*/  @!P5 IADD3 R21, PT, PT, R29, R21, RZ ;  /* 0x000000151d15d210 */ /* 0x000fca0007ffe0ff */
[----:B---3--:R-:W3:Y:S01]  /*0bc0*/  @!P2 LDC.64 R22, c[0x0][0x3e0] ;  /* 0x0000f800ff16ab82 */ /* 0x008ee20000000a00 */
[----:B-1----:R-:W-:Y:S01]  /*0bd0*/  @!P5 LEA R20, P6, R28, R12, 0x1 ;  /* 0x0000000c1c14d211 */ /* 0x002fe200078c08ff */
[----:B------:R-:W-:Y:S01]  /*0be0*/  @!P3 IMAD R12, R2, R16, RZ ;  /* 0x00000010020cb224 */ /* 0x000fe200078e02ff */
[----:B------:R-:W-:Y:S02]  /*0bf0*/  ISETP.GE.AND.EX P4, PT, R5, UR5, PT, P4 ;  /* 0x0000000505007c0c */ /* 0x000fe4000bf86340 */
[----:B------:R-:W-:Y:S01]  /*0c00*/  @!P5 LEA.HI.X R21, R28, R13, R21, 0x1, P6 ;  /* 0x0000000d1c15d211 */ /* 0x000fe200030f0c15 */
[C---:B------:R-:W-:Y:S01]  /*0c10*/  @!P3 IMAD R31, R80.reuse, R17, R12 ;  /* 0x00000011501fb224 */ /* 0x040fe200078e020c */
[----:B------:R-:W-:Y:S01]  /*0c20*/  @!P3 MOV R28, R88 ;  /* 0x00000058001cb202 */ /* 0x000fe20000000f00 */
[----:B------:R-:W1:Y:S01]  /*0c30*/  @!P1 LDC.64 R12, c[0x0][0x390] ;  /* 0x0000e400ff0c9b82 */ /* 0x000e620000000a00 */
[----:B------:R-:W-:Y:S02]  /*0c40*/  @!P3 MOV R29, R91 ;  /* 0x0000005b001db202 */ /* 0x000fe40000000f00 */
[----:B------:R-:W-:Y:S01]  /*0c50*/  MOV R37, RZ ;  /* 0x000000ff00257202 */ /* 0x000fe20000000f00 */
[----:B------:R-:W-:-:S04]  /*0c60*/  @!P3 IMAD.WIDE.U32 R28, R80, R16, R28 ;  /* 0x00000010501cb225 */ /* 0x000fc800078e001c */
[----:B------:R-:W1:Y:S01]  /*0c70*/  @!P2 LDC.64 R16, c[0x0][0x390] ;  /* 0x0000e400ff10ab82 */ /* 0x000e620000000a00 */
[----:B------:R0:W2:Y:S01]  /*0c80*/  @!P5 LDG.E R37, desc[UR6][R20.64] ;  /* 0x000000061425d981 */ /* 0x0000a2000c1e1900 */
[----:B------:R-:W-:Y:S01]  /*0c90*/  ISETP.GE.U32.AND P5, PT, R76, UR4, PT ;  /* 0x000000044c007c0c */ /* 0x000fe2000bfa6070 */
[----:B0-----:R-:W-:Y:S01]  /*0ca0*/  @!P1 IMAD R30, R3, R18, RZ ;  /* 0x00000012031e9224 */ /* 0x001fe200078e02ff */
[----:B------:R-:W-:Y:S02]  /*0cb0*/  @!P3 IADD3 R29, PT, PT, R29, R31, RZ ;  /* 0x0000001f1d1db210 */ /* 0x000fe40007ffe0ff */
[----:B------:R-:W-:Y:S01]  /*0cc0*/  @!P3 LEA R14, P6, R28, R14, 0x1 ;  /* 0x0000000e1c0eb211 */ /* 0x000fe200078c08ff */
[----:B------:R-:W-:Y:S01]  /*0cd0*/  @!P1 IMAD R19, R79, R19, R30 ;  /* 0x000000134f139224 */ /* 0x000fe200078e021e */
[----:B------:R-:W-:Y:S01]  /*0ce0*/  ISETP.GE.AND.EX P5, PT, R6, UR5, PT, P5 ;  /* 0x0000000506007c0c */ /* 0x000fe2000bfa6350 */
[----:B------:R-:W0:Y:S01]  /*0cf0*/  @!P4 LDC.64 R20, c[0x0][0x3e0] ;  /* 0x0000f800ff14cb82 */ /* 0x000e220000000a00 */
[----:B------:R-:W-:Y:S01]  /*0d00*/  @!P3 LEA.HI.X R15, R28, R15, R29, 0x1, P6 ;  /* 0x0000000f1c0fb211 */ /* 0x000fe200030f0c1d */
[----:B---3--:R-:W-:Y:S01]  /*0d10*/  @!P2 IMAD R28, R4, R22, RZ ;  /* 0x00000016041ca224 */ /* 0x008fe200078e02ff */
[----:B------:R-:W-:-:S02]  /*0d20*/  MOV R39, RZ ;  /* 0x000000ff00277202 */ /* 0x000fc40000000f00 */
[-C--:B------:R-:W-:Y:S02]  /*0d30*/  @!P1 MOV R30, R88.reuse ;  /* 0x00000058001e9202 */ /* 0x080fe40000000f00 */
[----:B------:R-:W-:Y:S01]  /*0d40*/  @!P1 MOV R31, R91 ;  /* 0x0000005b001f9202 */ /* 0x000fe20000000f00 */
[----:B------:R-:W-:Y:S01]  /*0d50*/  @!P2 IMAD R23, R78, R23, R28 ;  /* 0x000000174e17a224 */ /* 0x000fe200078e021c */
[----:B------:R-:W-:Y:S01]  /*0d60*/  @!P2 MOV R28, R88 ;  /* 0x00000058001ca202 */ /* 0x000fe20000000f00 */
[----:B------:R3:W2:Y:S01]  /*0d70*/  @!P3 LDG.E R39, desc[UR6][R14.64] ;  /* 0x000000060e27b981 */ /* 0x0006a2000c1e1900 */
[----:B------:R-:W-:Y:S01]  /*0d80*/  @!P2 MOV R29, R91 ;  /* 0x0000005b001da202 */ /* 0x000fe20000000f00 */
[----:B------:R-:W-:-:S04]  /*0d90*/  @!P1 IMAD.WIDE.U32 R30, R79, R18, R30 ;  /* 0x000000124f1e9225 */ /* 0x000fc800078e001e */
[----:B------:R-:W-:Y:S01]  /*0da0*/  @!P2 IMAD.WIDE.U32 R28, R78, R22, R28 ;  /* 0x000000164e1ca225 */ /* 0x000fe200078e001c */
[----:B---3--:R-:W3:Y:S01]  /*0db0*/  @!P4 LDC.64 R14, c[0x0][0x390] ;  /* 0x0000e400ff0ecb82 */ /* 0x008ee20000000a00 */
[----:B------:R-:W-:Y:S02]  /*0dc0*/  @!P1 IADD3 R22, PT, PT, R31, R19, RZ ;  /* 0x000000131f169210 */ /* 0x000fe40007ffe0ff */
[----:B-1----:R-:W-:Y:S02]  /*0dd0*/  @!P1 LEA R12, P6, R30, R12, 0x1 ;  /* 0x0000000c1e0c9211 */ /* 0x002fe400078c08ff */
[----:B------:R-:W-:-:S03]  /*0de0*/  MOV R41, RZ ;  /* 0x000000ff00297202 */ /* 0x000fc60000000f00 */
[----:B------:R-:W1:Y:S01]  /*0df0*/  @!P5 LDC.64 R18, c[0x0][0x3e0] ;  /* 0x0000f800ff12db82 */ /* 0x000e620000000a00 */
[----:B------:R-:W-:Y:S02]  /*0e00*/  @!P1 LEA.HI.X R13, R30, R13, R22, 0x1, P6 ;  /* 0x0000000d1e0d9211 */ /* 0x000fe400030f0c16 */
[----:B------:R-:W-:Y:S02]  /*0e10*/  ISETP.GE.U32.AND P3, PT, R75, UR4, PT ;  /* 0x000000044b007c0c */ /* 0x000fe4000bf66070 */
[C---:B------:R-:W-:Y:S01]  /*0e20*/  @!P2 LEA R22, P6, R28.reuse, R16, 0x1 ;  /* 0x000000101c16a211 */ /* 0x040fe200078c08ff */
[----:B0-----:R-:W-:Y:S01]  /*0e30*/  @!P4 IMAD R16, R5, R20, RZ ;  /* 0x000000140510c224 */ /* 0x001fe200078e02ff */
[----:B------:R-:W-:Y:S01]  /*0e40*/  @!P2 IADD3 R23, PT, PT, R29, R23, RZ ;  /* 0x000000171d17a210 */ /* 0x000fe20007ffe0ff */
[----:B------:R0:W2:Y:S01]  /*0e50*/  @!P1 LDG.E R41, desc[UR6][R12.64] ;  /* 0x000000060c299981 */ /* 0x0000a2000c1e1900 */
[----:B------:R-:W-:Y:S02]  /*0e60*/  ISETP.GE.AND.EX P3, PT, R7, UR5, PT, P3 ;  /* 0x0000000507007c0c */ /* 0x000fe4000bf66330 */
[----:B------:R-:W-:Y:S01]  /*0e70*/  MOV R45, RZ ;  /* 0x000000ff002d7202 */ /* 0x000fe20000000f00 */
[----:B------:R-:W-:Y:S01]  /*0e80*/  @!P4 IMAD R29, R77, R21, R16 ;  /* 0x000000154d1dc224 */ /* 0x000fe200078e0210 */
[----:B------:R-:W-:-:S02]  /*0e90*/  @!P2 LEA.HI.X R23, R28, R17, R23, 0x1, P6 ;  /* 0x000000111c17a211 */ /* 0x000fc400030f0c17 */
[----:B0-----:R-:W-:Y:S01]  /*0ea0*/  @!P4 MOV R12, R88 ;  /* 0x00000058000cc202 */ /* 0x001fe20000000f00 */
[----:B------:R-:W0:Y:S01]  /*0eb0*/  @!P5 LDC.64 R16, c[0x0][0x390] ;  /* 0x0000e400ff10db82 */ /* 0x000e220000000a00 */
[----:B------:R-:W-:Y:S01]  /*0ec0*/  @!P4 MOV R13, R91 ;  /* 0x0000005b000dc202 */ /* 0x000fe20000000f00 */
[----:B------:R1:W2:Y:S01]  /*0ed0*/  @!P2 LDG.E R45, desc[UR6][R22.64] ;  /* 0x00000006162da981 */ /* 0x0002a2000c1e1900 */
[----:B------:R-:W-:Y:S02]  /*0ee0*/  ISETP.GE.U32.AND P1, PT, R74, UR4, PT ;  /* 0x000000044a007c0c */ /* 0x000fe4000bf26070 */
[----:B------:R-:W-:Y:S01]  /*0ef0*/  ISETP.GE.U32.AND P6, PT, R73, UR4, PT ;  /* 0x0000000449007c0c */ /* 0x000fe2000bfc6070 */
[----:B------:R-:W-:Y:S01]  /*0f00*/  @!P4 IMAD.WIDE.U32 R20, R77, R20, R12 ;  /* 0x000000144d14c225 */ /* 0x000fe200078e000c */
[----:B------:R-:W-:Y:S01]  /*0f10*/  ISETP.GE.AND.EX P1, PT, R8, UR5, PT, P1 ;  /* 0x0000000508007c0c */ /* 0x000fe2000bf26310 */
[----:B------:R-:W5:Y:S01]  /*0f20*/  @!P3 LDC.64 R12, c[0x0][0x3e0] ;  /* 0x0000f800ff0cbb82 */ /* 0x000f620000000a00 */
[----:B------:R-:W-:-:S02]  /*0f30*/  ISETP.GE.AND.EX P2, PT, R9, UR5, PT, P6 ;  /* 0x0000000509007c0c */ /* 0x000fc4000bf46360 */
[----:B------:R-:W-:Y:S02]  /*0f40*/  @!P4 IADD3 R21, PT, PT, R21, R29, RZ ;  /* 0x0000001d1515c210 */ /* 0x000fe40007ffe0ff */
[----:B---3--:R-:W-:Y:S01]  /*0f50*/  @!P4 LEA R14, P6, R20, R14, 0x1 ;  /* 0x0000000e140ec211 */ /* 0x008fe200078c08ff */
[----:B-1----:R-:W-:Y:S02]  /*0f60*/  @!P5 IMAD R28, R6, R18, RZ ;  /* 0x00000012061cd224 */ /* 0x002fe400078e02ff */
[----:B------:R-:W1:Y:S01]  /*0f70*/  @!P3 LDC.64 R22, c[0x0][0x390] ;  /* 0x0000e400ff16bb82 */ /* 0x000e620000000a00 */
[----:B------:R-:W-:Y:S02]  /*0f80*/  @!P4 LEA.HI.X R15, R20, R15, R21, 0x1, P6 ;  /* 0x0000000f140fc211 */ /* 0x000fe400030f0c15 */
[----:B------:R-:W-:Y:S02]  /*0f90*/  @!P5 MOV R20, R88 ;  /* 0x000000580014d202 */ /* 0x000fe40000000f00 */
[----:B------:R-:W-:Y:S01]  /*0fa0*/  @!P5 MOV R21, R91 ;  /* 0x0000005b0015d202 */ /* 0x000fe20000000f00 */
[C---:B------:R-:W-:Y:S01]  /*0fb0*/  @!P5 IMAD R29, R76.reuse, R19, R28 ;  /* 0x000000134c1dd224 */ /* 0x040fe200078e021c */
[----:B------:R-:W-:Y:S01]  /*0fc0*/  MOV R47, RZ ;  /* 0x000000ff002f7202 */ /* 0x000fe20000000f00 */
[----:B------:R-:W-:-:S03]  /*0fd0*/  @!P5 IMAD.WIDE.U32 R18, R76, R18, R20 ;  /* 0x000000124c12d225 */ /* 0x000fc600078e0014 */
[----:B------:R-:W3:Y:S02]  /*0fe0*/  @!P1 LDC.64 R20, c[0x0][0x3e0] ;  /* 0x0000f800ff149b82 */ /* 0x000ee40000000a00 */
[----:B------:R0:W2:Y:S01]  /*0ff0*/  @!P4 LDG.E R47, desc[UR6][R14.64] ;  /* 0x000000060e2fc981 */ /* 0x0000a2000c1e1900 */
[----:B------:R-:W-:Y:S02]  /*1000*/  ISETP.GE.U32.AND P4, PT, R72, UR4, PT ;  /* 0x0000000448007c0c */ /* 0x000fe4000bf86070 */
[----:B------:R-:W-:Y:S02]  /*1010*/  @!P5 IADD3 R19, PT, PT, R19, R29, RZ ;  /* 0x0000001d1313d210 */ /* 0x000fe40007ffe0ff */
[C---:B0-----:R-:W-:Y:S01]  /*1020*/  @!P5 LEA R16, P6, R18.reuse, R16, 0x1 ;  /* 0x000000101210d211 */ /* 0x041fe200078c08ff */
[----:B------:R-:W0:Y:S03]  /*1030*/  @!P2 LDC.64 R14, c[0x0][0x3e0] ;  /* 0x0000f800ff0eab82 */ /* 0x000e260000000a00 */
[----:B------:R-:W-:-:S02]  /*1040*/  @!P5 LEA.HI.X R17, R18, R17, R19, 0x1, P6 ;  /* 0x000000111211d211 */ /* 0x000fc400030f0c13 */
[----:B------:R-:W-:Y:S02]  /*1050*/  ISETP.GE.AND.EX P4, PT, R10, UR5, PT, P4 ;  /* 0x000000050a007c0c */ /* 0x000fe4000bf86340 */
[----:B------:R-:W-:Y:S02]  /*1060*/  ISETP.GE.U32.AND P6, PT, R71, UR4, PT ;  /* 0x0000000447007c0c */ /* 0x000fe4000bfc6070 */
[----:B------:R-:W-:Y:S01]  /*1070*/  @!P3 MOV R30, R88 ;  /* 0x00000058001eb202 */ /* 0x000fe20000000f00 */
[----:B------:R-:W0:Y:S01]  /*1080*/  @!P1 LDC.64 R18, c[0x0][0x390] ;  /* 0x0000e400ff129b82 */ /* 0x000e220000000a00 */
[----:B------:R-:W-:Y:S01]  /*1090*/  @!P3 MOV R31, R91 ;  /* 0x0000005b001fb202 */ /* 0x000fe20000000f00 */
[-C--:B-----5:R-:W-:Y:S01]  /*10a0*/  @!P3 IMAD R28, R7, R12.reuse, RZ ;  /* 0x0000000c071cb224 */ /* 0x0a0fe200078e02ff */
[----:B------:R-:W-:Y:S02]  /*10b0*/  MOV R49, RZ ;  /* 0x000000ff00317202 */ /* 0x000fe40000000f00 */
[----:B------:R-:W-:Y:S01]  /*10c0*/  ISETP.GE.AND.EX P6, PT, R11, UR5, PT, P6 ;  /* 0x000000050b007c0c */ /* 0x000fe2000bfc6360 */
[----:B------:R-:W-:-:S03]  /*10d0*/  @!P3 IMAD.WIDE.U32 R30, R75, R12, R30 ;  /* 0x0000000c4b1eb225 */ /* 0x000fc600078e001e */
[----:B------:R5:W2:Y:S01]  /*10e0*/  @!P5 LDG.E R49, desc[UR6][R16.64] ;  /* 0x000000061031d981 */ /* 0x000aa2000c1e1900 */
[----:B------:R-:W-:Y:S01]  /*10f0*/  @!P3 IMAD R29, R75, R13, R28 ;  /* 0x0000000d4b1db224 */ /* 0x000fe200078e021c */
[----:B-1----:R-:W-:Y:S01]  /*1100*/  @!P3 LEA R28, P5, R30, R22, 0x1 ;  /* 0x000000161e1cb211 */ /* 0x002fe200078a08ff */
[----:B---3--:R-:W-:Y:S01]  /*1110*/  @!P1 IMAD R22, R8, R20, RZ ;  /* 0x0000001408169224 */ /* 0x008fe200078e02ff */
[----:B------:R-:W1:Y:S02]  /*1120*/  @!P4 LDC.64 R12, c[0x0][0x3e0] ;  /* 0x0000f800ff0ccb82 */ /* 0x000e640000000a00 */
[----:B------:R-:W-:Y:S01]  /*1130*/  @!P3 IADD3 R29, PT, PT, R31, R29, RZ ;  /* 0x0000001d1f1db210 */ /* 0x000fe20007ffe0ff */
[----:B------:R-:W-:Y:S01]  /*1140*/  @!P1 IMAD R35, R74, R21, R22 ;  /* 0x000000154a239224 */ /* 0x000fe200078e0216 */
[----:B------:R-:W-:Y:S02]  /*1150*/  @!P1 MOV R32, R88 ;  /* 0x0000005800209202 */ /* 0x000fe40000000f00 */
[----:B------:R-:W-:-:S02]  /*1160*/  @!P1 MOV R33, R91 ;  /* 0x0000005b00219202 */ /* 0x000fc40000000f00 */
[----:B------:R-:W-:Y:S01]  /*1170*/  @!P3 LEA.HI.X R29, R30, R23, R29, 0x1, P5 ;  /* 0x000000171e1db211 */ /* 0x000fe200028f0c1d */
[----:B-----5:R-:W3:Y:S01]  /*1180*/  @!P2 LDC.64 R16, c[0x0][0x390] ;  /* 0x0000e400ff10ab82 */ /* 0x020ee20000000a00 */
[----:B0-----:R-:W-:Y:S02]  /*1190*/  @!P2 IMAD R30, R9, R14, RZ ;  /* 0x0000000e091ea224 */ /* 0x001fe400078e02ff */
[----:B------:R-:W-:-:S05]  /*11a0*/  @!P1 IMAD.WIDE.U32 R32, R74, R20, R32 ;  /* 0x000000144a209225 */ /* 0x000fca00078e0020 */
[----:B------:R-:W0:Y:S01]  /*11b0*/  @!P6 LDC.64 R22, c[0x0][0x3e0] ;  /* 0x0000f800ff16eb82 */ /* 0x000e220000000a00 */
[----:B------:R-:W-:Y:S01]  /*11c0*/  @!P2 IMAD R55, R73, R15, R30 ;  /* 0x0000000f4937a224 */ /* 0x000fe200078e021e */
[----:B------:R-:W-:Y:S02]  /*11d0*/  @!P1 IADD3 R15, PT, PT, R33, R35, RZ ;  /* 0x00000023210f9210 */ /* 0x000fe40007ffe0ff */
[----:B------:R-:W-:Y:S02]  /*11e0*/  @!P1 LEA R18, P5, R32, R18, 0x1 ;  /* 0x0000001220129211 */ /* 0x000fe400078a08ff */
[----:B------:R-:W-:Y:S02]  /*11f0*/  @!P2 MOV R30, R88 ;  /* 0x00000058001ea202 */ /* 0x000fe40000000f00 */
[----:B------:R-:W-:Y:S01]  /*1200*/  @!P2 MOV R31, R91 ;  /* 0x0000005b001fa202 */ /* 0x000fe20000000f00 */
[----:B------:R-:W5:Y:S01]  /*1210*/  @!P4 LDC.64 R20, c[0x0][0x390] ;  /* 0x0000e400ff14cb82 */ /* 0x000f620000000a00 */
[----:B------:R-:W-:-:S02]  /*1220*/  MOV R53, RZ ;  /* 0x000000ff00357202 */ /* 0x000fc40000000f00 */
[----:B------:R-:W-:Y:S01]  /*1230*/  @!P1 LEA.HI.X R19, R32, R19, R15, 0x1, P5 ;  /* 0x0000001320139211 */ /* 0x000fe200028f0c0f */
[----:B------:R-:W-:-:S04]  /*1240*/  @!P2 IMAD.WIDE.U32 R30, R73, R14, R30 ;  /* 0x0000000e491ea225 */ /* 0x000fc800078e001e */
[----:B------:R-:W4:Y:S01]  /*1250*/  @!P6 LDC.64 R14, c[0x0][0x390] ;  /* 0x0000e400ff0eeb82 */ /* 0x000f220000000a00 */
[----:B------:R3:W2:Y:S01]  /*1260*/  @!P1 LDG.E R53, desc[UR6][R18.64] ;  /* 0x0000000612359981 */ /* 0x0006a2000c1e1900 */
[----:B-1----:R-:W-:Y:S01]  /*1270*/  @!P4 IMAD R32, R10, R12, RZ ;  /* 0x0000000c0a20c224 */ /* 0x002fe200078e02ff */
[----:B------:R-:W-:Y:S02]  /*1280*/  MOV R51, RZ ;  /* 0x000000ff00337202 */ /* 0x000fe40000000f00 */
[----:B---3--:R-:W-:Y:S02]  /*1290*/  @!P4 MOV R18, R88 ;  /* 0x000000580012c202 */ /* 0x008fe40000000f00 */
[----:B------:R-:W-:Y:S01]  /*12a0*/  @!P4 MOV R19, R91 ;  /* 0x0000005b0013c202 */ /* 0x000fe20000000f00 */
[C---:B------:R-:W-:Y:S01]  /*12b0*/  @!P4 IMAD R13, R72.reuse, R13, R32 ;  /* 0x0000000d480dc224 */ /* 0x040fe200078e0220 */
[----:B------:R1:W3:Y:S01]  /*12c0*/  @!P3 LDG.E R51, desc[UR6][R28.64] ;  /* 0x000000061c33b981 */ /* 0x0002e2000c1e1900 */
[----:B------:R-:W-:-:S04]  /*12d0*/  @!P4 IMAD.WIDE.U32 R18, R72, R12, R18 ;  /* 0x0000000c4812c225 */ /* 0x000fc800078e0012 */
[----:B0-----:R-:W-:Y:S01]  /*12e0*/  @!P6 IMAD R12, R11, R22, RZ ;  /* 0x000000160b0ce224 */ /* 0x001fe200078e02ff */
[----:B------:R-:W-:-:S03]  /*12f0*/  @!P2 IADD3 R31, PT, PT, R31, R55, RZ ;  /* 0x000000371f1fa210 */ /* 0x000fc60007ffe0ff */
[----:B-1----:R-:W-:Y:S01]  /*1300*/  @!P6 IMAD R29, R71, R23, R12 ;  /* 0x00000017471de224 */ /* 0x002fe200078e020c */
[----:B------:R-:W-:Y:S02]  /*1310*/  @!P4 IADD3 R23, PT, PT, R19, R13, RZ ;  /* 0x0000000d1317c210 */ /* 0x000fe40007ffe0ff */
[C---:B------:R-:W-:Y:S02]  /*1320*/  @!P2 LEA R16, P3, R30.reuse, R16, 0x1 ;  /* 0x000000101e10a211 */ /* 0x040fe400078608ff */
[----:B------:R-:W-:Y:S02]  /*1330*/  @!P6 MOV R12, R88 ;  /* 0x00000058000ce202 */ /* 0x000fe40000000f00 */
[----:B------:R-:W-:Y:S02]  /*1340*/  @!P6 MOV R13, R91 ;  /* 0x0000005b000de202 */ /* 0x000fe40000000f00 */
[----:B------:R-:W-:Y:S02]  /*1350*/  MOV R55, RZ ;  /* 0x000000ff00377202 */ /* 0x000fe40000000f00 */
[----:B------:R-:W-:Y:S01]  /*1360*/  @!P2 LEA.HI.X R17, R30, R17, R31, 0x1, P3 ;  /* 0x000000111e11a211 */ /* 0x000fe200018f0c1f */
[----:B------:R-:W-:Y:S01]  /*1370*/  @!P6 IMAD.WIDE.U32 R12, R71, R22, R12 ;  /* 0x00000016470ce225 */ /* 0x000fe200078e000c */
[----:B-----5:R-:W-:-:S02]  /*1380*/  @!P4 LEA R20, P1, R18, R20, 0x1 ;  /* 0x000000141214c211 */ /* 0x020fc400078208ff */
[----:B------:R-:W-:Y:S01]  /*1390*/  MOV R57, RZ ;  /* 0x000000ff00397202 */ /* 0x000fe20000000f00 */
[----:B------:R-:W5:Y:S01]  /*13a0*/  @!P2 LDG.E R55, desc[UR6][R16.64] ;  /* 0x000000061037a981 */ /* 0x000f62000c1e1900 */
[----:B------:R-:W-:Y:S02]  /*13b0*/  @!P4 LEA.HI.X R21, R18, R21, R23, 0x1, P1 ;  /* 0x000000151215c211 */ /* 0x000fe400008f0c17 */
[----:B------:R-:W-:Y:S02]  /*13c0*/  @!P6 IADD3 R13, PT, PT, R13, R29, RZ ;  /* 0x0000001d0d0de210 */ /* 0x000fe40007ffe0ff */
[C---:B----4-:R-:W-:Y:S01]  /*13d0*/  @!P6 LEA R14, P1, R12.reuse, R14, 0x1 ;  /* 0x0000000e0c0ee211 */ /* 0x050fe200078208ff */
[----:B------:R0:W4:Y:S01]  /*13e0*/  @!P4 LDG.E R57, desc[UR6][R20.64] ;  /* 0x000000061439c981 */ /* 0x000122000c1e1900 */
[----:B------:R-:W-:Y:S02]  /*13f0*/  MOV R59, RZ ;  /* 0x000000ff003b7202 */ /* 0x000fe40000000f00 */
[----:B------:R-:W-:-:S05]  /*1400*/  @!P6 LEA.HI.X R15, R12, R15, R13, 0x1, P1 ;  /* 0x0000000f0c0fe211 */ /* 0x000fca00008f0c0d */
[----:B------:R1:W4:Y:S01]  /*1410*/  @!P6 LDG.E R59, desc[UR6][R14.64] ;  /* 0x000000060e3be981 */ /* 0x000322000c1e1900 */
[C---:B------:R-:W-:Y:S02]  /*1420*/  PRMT R13, R24.reuse, 0x7632, R13 ;  /* 0x00007632180d7816 */ /* 0x040fe4000000000d */
[----:B------:R-:W-:Y:S02]  /*1430*/  SHF.L.U32 R12, R24, 0x10, RZ ;  /* 0x00000010180c7819 */ /* 0x000fe400000006ff */
[----:B------:R-:W-:-:S05]  /*1440*/  SHF.L.U32 R13, R13, 0x10, RZ ;  /* 0x000000100d0d7819 */ /* 0x000fca00000006ff */
[----:B------:R-:W-:Y:S01]  /*1450*/  FMUL.FTZ R19, R13, R13 ;  /* 0x0000000d0d137220 */ /* 0x000fe20000410000 */
[----:B------:R-:W-:-:S03]  /*1460*/  FADD.FTZ R18, R12, R13 ;  /* 0x0000000d0c127221 */ /* 0x000fc60000010000 */
[----:B0-----:R-:W-:Y:S01]  /*1470*/  FFMA.FTZ R20, R12, R12, R19 ;  /* 0x0000000c0c147223 */ /* 0x001fe20000010013 */
[C---:B------:R-:W-:Y:S02]  /*1480*/  PRMT R16, R25.reuse, 0x7632, R16 ;  /* 0x0000763219107816 */ /* 0x040fe40000000010 */
[----:B-1----:R-:W-:Y:S02]  /*1490*/  SHF.L.U32 R14, R25, 0x10, RZ ;  /* 0x00000010190e7819 */ /* 0x002fe400000006ff */
[----:B------:R-:W-:Y:S01]  /*14a0*/  SHF.L.U32 R15, R16, 0x10, RZ ;  /* 0x00000010100f7819 */ /* 0x000fe200000006ff */
[----:B------:R-:W-:-:S04]  /*14b0*/  FADD.FTZ R19, RZ, R18 ;  /* 0x00000012ff137221 */ /* 0x000fc80000010000 */
[----:B------:R-:W-:Y:S01]  /*14c0*/  FADD.FTZ R22, R14, R15 ;  /* 0x0000000f0e167221 */ /* 0x000fe20000010000 */
[----:B------:R-:W-:Y:S01]  /*14d0*/  FMUL.FTZ R21, R15, R15 ;  /* 0x0000000f0f157220 */ /* 0x000fe20000410000 */
[----:B------:R-:W-:Y:S02]  /*14e0*/  FADD.FTZ R20, RZ, R20 ;  /* 0x00000014ff147221 */ /* 0x000fe40000010000 */
[----:B------:R-:W-:Y:S01]  /*14f0*/  FADD.FTZ R22, R19, R22 ;  /* 0x0000001613167221 */ /* 0x000fe20000010000 */
[----:B--2---:R-:W-:-:S04]  /*1500*/  PRMT R17, R27, 0x7632, R17 ;  /* 0x000076321b117816 */ /* 0x004fc80000000011 */
[----:B------:R-:W-:Y:S01]  /*1510*/  SHF.L.U32 R17, R17, 0x10, RZ ;  /* 0x0000001011117819 */ /* 0x000fe200000006ff */
[----:B------:R-:W-:Y:S01]  /*1520*/  FFMA.FTZ R21, R14, R14, R21 ;  /* 0x0000000e0e157223 */ /* 0x000fe20000010015 */
[----:B------:R-:W-:-:S03]  /*1530*/  SHF.L.U32 R16, R27, 0x10, RZ ;  /* 0x000000101b107819 */ /* 0x000fc600000006ff */
[----:B------:R-:W-:Y:S01]  /*1540*/  FMUL.FTZ R19, R17, R17 ;  /* 0x0000001111137220 */ /* 0x000fe20000410000 */
[----:B------:R-:W-:Y:S01]  /*1550*/  FADD.FTZ R20, R20, R21 ;  /* 0x0000001514147221 */ /* 0x000fe20000010000 */
[C---:B------:R-:W-:Y:S02]  /*1560*/  FADD.FTZ R21, R16.reuse, R17 ;  /* 0x0000001110157221 */ /* 0x040fe40000010000 */
[----:B------:R-:W-:Y:S01]  /*1570*/  FFMA.FTZ R23, R16, R16, R19 ;  /* 0x0000001010177223 */ /* 0x000fe20000010013 */
[C---:B------:R-:W-:Y:S02]  /*1580*/  PRMT R18, R26.reuse, 0x7632, R18 ;  /* 0x000076321a127816 */ /* 0x040fe40000000012 */
[----:B------:R-:W-:Y:S02]  /*1590*/  SHF.L.U32 R19, R26, 0x10, RZ ;  /* 0x000000101a137819 */ /* 0x000fe400000006ff */
[----:B------:R-:W-:Y:S01]  /*15a0*/  SHF.L.U32 R18, R18, 0x10, RZ ;  /* 0x0000001012127819 */ /* 0x000fe200000006ff */
[----:B------:R-:W-:Y:S01]  /*15b0*/  FADD.FTZ R21, R22, R21 ;  /* 0x0000001516157221 */ /* 0x000fe20000010000 */
[----:B------:R-:W-:-:S03]  /*15c0*/  FADD.FTZ R20, R20, R23 ;  /* 0x0000001714147221 */ /* 0x000fc60000010000 */
[----:B------:R-:W-:Y:S01]  /*15d0*/  FMUL.FTZ R24, R18, R18 ;  /* 0x0000001212187220 */ /* 0x000fe20000410000 */
[----:B------:R-:W-:-:S03]  /*15e0*/  FADD.FTZ R22, R19, R18 ;  /* 0x0000001213167221 */ /* 0x000fc60000010000 */
[----:B------:R-:W-:Y:S01]  /*15f0*/  FFMA.FTZ R23, R19, R19, R24 ;  /* 0x0000001313177223 */ /* 0x000fe20000010018 */
[----:B------:R-:W-:-:S03]  /*1600*/  FADD.FTZ R21, R21, R22 ;  /* 0x0000001615157221 */ /* 0x000fc60000010000 */
[----:B------:R-:W-:Y:S01]  /*1610*/  FADD.FTZ R20, R20, R23 ;  /* 0x0000001714147221 */ /* 0x000fe20000010000 */
[C---:B------:R-:W-:Y:S02]  /*1620*/  PRMT R36, R37.reuse, 0x7632, R36 ;  /* 0x0000763225247816 */ /* 0x040fe40000000024 */
[----:B------:R-:W-:Y:S02]  /*1630*/  SHF.L.U32 R37, R37, 0x10, RZ ;  /* 0x0000001025257819 */ /* 0x000fe400000006ff */
[----:B------:R-:W-:-:S05]  /*1640*/  SHF.L.U32 R36, R36, 0x10, RZ ;  /* 0x0000001024247819 */ /* 0x000fca00000006ff */
[----:B------:R-:W-:Y:S01]  /*1650*/  FMUL.FTZ R24, R36, R36 ;  /* 0x0000002424187220 */ /* 0x000fe20000410000 */
[----:B------:R-:W-:Y:S01]  /*1660*/  FADD.FTZ R22, R37, R36 ;  /* 0x0000002425167221 */ /* 0x000fe20000010000 */
[C---:B------:R-:W-:Y:S02]  /*1670*/  PRMT R38, R39.reuse, 0x7632, R38 ;  /* 0x0000763227267816 */ /* 0x040fe40000000026 */
[----:B------:R-:W-:Y:S02]  /*1680*/  SHF.L.U32 R39, R39, 0x10, RZ ;  /* 0x0000001027277819 */ /* 0x000fe400000006ff */
[----:B------:R-:W-:Y:S01]  /*1690*/  SHF.L.U32 R38, R38, 0x10, RZ ;  /* 0x0000001026267819 */ /* 0x000fe200000006ff */
[----:B------:R-:W-:Y:S01]  /*16a0*/  FFMA.FTZ R23, R37, R37, R24 ;  /* 0x0000002525177223 */ /* 0x000fe20000010018 */
[----:B------:R-:W-:Y:S01]  /*16b0*/  FADD.FTZ R21, R21, R22 ;  /* 0x0000001615157221 */ /* 0x000fe20000010000 */
[----:B------:R-:W-:Y:S02]  /*16c0*/  PRMT R42, R43, 0x7632, R42 ;  /* 0x000076322b2a7816 */ /* 0x000fe4000000002a */
[----:B------:R-:W-:Y:S01]  /*16d0*/  FMUL.FTZ R24, R38, R38 ;  /* 0x0000002626187220 */ /* 0x000fe20000410000 */
[C---:B------:R-:W-:Y:S01]  /*16e0*/  FADD.FTZ R22, R39.reuse, R38 ;  /* 0x0000002627167221 */ /* 0x040fe20000010000 */
[----:B------:R-:W-:Y:S01]  /*16f0*/  FADD.FTZ R20, R20, R23 ;  /* 0x0000001714147221 */ /* 0x000fe20000010000 */
[----:B------:R-:W-:Y:S01]  /*1700*/  SHF.L.U32 R42, R42, 0x10, RZ ;  /* 0x000000102a2a7819 */ /* 0x000fe200000006ff */
[----:B------:R-:W-:Y:S01]  /*1710*/  FFMA.FTZ R23, R39, R39, R24 ;  /* 0x0000002727177223 */ /* 0x000fe20000010018 */
[----:B------:R-:W-:Y:S01]  /*1720*/  FADD.FTZ R21, R21, R22 ;  /* 0x0000001615157221 */ /* 0x000fe20000010000 */
[----:B------:R-:W-:-:S02]  /*1730*/  SHF.L.U32 R43, R43, 0x10, RZ ;  /* 0x000000102b2b7819 */ /* 0x000fc400000006ff */
[C---:B------:R-:W-:Y:S02]  /*1740*/  PRMT R40, R41.reuse, 0x7632, R40 ;  /* 0x0000763229287816 */ /* 0x040fe40000000028 */
[----:B------:R-:W-:Y:S02]  /*1750*/  SHF.L.U32 R41, R41, 0x10, RZ ;  /* 0x0000001029297819 */ /* 0x000fe400000006ff */
[----:B------:R-:W-:Y:S01]  /*1760*/  SHF.L.U32 R40, R40, 0x10, RZ ;  /* 0x0000001028287819 */ /* 0x000fe200000006ff */
[----:B------:R-:W-:-:S04]  /*1770*/  FADD.FTZ R20, R20, R23 ;  /* 0x0000001714147221 */ /* 0x000fc80000010000 */
[----:B------:R-:W-:Y:S01]  /*1780*/  FMUL.FTZ R24, R40, R40 ;  /* 0x0000002828187220 */ /* 0x000fe20000410000 */
[----:B------:R-:W-:Y:S01]  /*1790*/  FADD.FTZ R22, R41, R40 ;  /* 0x0000002829167221 */ /* 0x000fe20000010000 */
[----:B------:R-:W-:Y:S02]  /*17a0*/  PRMT R44, R45, 0x7632, R44 ;  /* 0x000076322d2c7816 */ /* 0x000fe4000000002c */
        /* <DEDUP_REMOVED lines=10> */
[----:B------:R-:W-:Y:S01]  /*1850*/  FADD.FTZ R22, R45, R44 ;  /* 0x0000002c2d167221 */ /* 0x000fe20000010000 */
[----:B------:R-:W-:-:S02]  /*1860*/  FADD.FTZ R20, R20, R23 ;  /* 0x0000001714147221 */ /* 0x000fc40000010000 */
[----:B------:R-:W-:Y:S01]  /*1870*/  FFMA.FTZ R23, R45, R45, R24 ;  /* 0x0000002d2d177223 */ /* 0x000fe20000010018 */
[----:B------:R-:W-:Y:S01]  /*1880*/  FADD.FTZ R21, R21, R22 ;  /* 0x0000001615157221 */ /* 0x000fe20000010000 */
[C---:B------:R-:W-:Y:S02]  /*1890*/  PRMT R46, R47.reuse, 0x7632, R46 ;  /* 0x000076322f2e7816 */ /* 0x040fe4000000002e */
[----:B------:R-:W-:Y:S02]  /*18a0*/  SHF.L.U32 R47, R47, 0x10, RZ ;  /* 0x000000102f2f7819 */ /* 0x000fe400000006ff */
[----:B------:R-:W-:Y:S01]  /*18b0*/  SHF.L.U32 R46, R46, 0x10, RZ ;  /* 0x000000102e2e7819 */ /* 0x000fe200000006ff */
[----:B------:R-:W-:-:S04]  /*18c0*/  FADD.FTZ R20, R20, R23 ;  /* 0x0000001714147221 */ /* 0x000fc80000010000 */
[----:B------:R-:W-:Y:S01]  /*18d0*/  FMUL.FTZ R24, R46, R46 ;  /* 0x0000002e2e187220 */ /* 0x000fe20000410000 */
[----:B------:R-:W-:-:S03]  /*18e0*/  FADD.FTZ R22, R47, R46 ;  /* 0x0000002e2f167221 */ /* 0x000fc60000010000 */
        /* <DEDUP_REMOVED lines=9> */
[----:B------:R-:W-:-:S03]  /*1980*/  FADD.FTZ R21, R21, R22 ;  /* 0x0000001615157221 */ /* 0x000fc60000010000 */
[----:B------:R-:W-:Y:S01]  /*1990*/  FADD.FTZ R20, R20, R23 ;  /* 0x0000001714147221 */ /* 0x000fe20000010000 */
[C---:B------:R-:W-:Y:S02]  /*19a0*/  PRMT R52, R53.reuse, 0x7632, R52 ;  /* 0x0000763235347816 */ /* 0x040fe40000000034 */
[----:B------:R-:W-:Y:S02]  /*19b0*/  SHF.L.U32 R53, R53, 0x10, RZ ;  /* 0x0000001035357819 */ /* 0x000fe400000006ff */
[----:B------:R-:W-:Y:S02]  /*19c0*/  SHF.L.U32 R52, R52, 0x10, RZ ;  /* 0x0000001034347819 */ /* 0x000fe400000006ff */
[C---:B---3--:R-:W-:Y:S02]  /*19d0*/  PRMT R50, R51.reuse, 0x7632, R50 ;  /* 0x0000763233327816 */ /* 0x048fe40000000032 */
[----:B------:R-:W-:Y:S02]  /*19e0*/  SHF.L.U32 R51, R51, 0x10, RZ ;  /* 0x0000001033337819 */ /* 0x000fe400000006ff */
[----:B------:R-:W-:-:S05]  /*19f0*/  SHF.L.U32 R50, R50, 0x10, RZ ;  /* 0x0000001032327819 */ /* 0x000fca00000006ff */
[----:B------:R-:W-:Y:S01]  /*1a00*/  FMUL.FTZ R24, R50, R50 ;  /* 0x0000003232187220 */ /* 0x000fe20000410000 */
[----:B------:R-:W-:-:S03]  /*1a10*/  FADD.FTZ R22, R51, R50 ;  /* 0x0000003233167221 */ /* 0x000fc60000010000 */
[----:B------:R-:W-:Y:S01]  /*1a20*/  FFMA.FTZ R23, R51, R51, R24 ;  /* 0x0000003333177223 */ /* 0x000fe20000010018 */
[----:B------:R-:W-:Y:S01]  /*1a30*/  FADD.FTZ R21, R21, R22 ;  /* 0x0000001615157221 */ /* 0x000fe20000010000 */
[----:B------:R-:W-:Y:S01]  /*1a40*/  FMUL.FTZ R24, R52, R52 ;  /* 0x0000003434187220 */ /* 0x000fe20000410000 */
[C---:B------:R-:W-:Y:S01]  /*1a50*/  FADD.FTZ R22, R53.reuse, R52 ;  /* 0x0000003435167221 */ /* 0x040fe20000010000 */
[----:B------:R-:W-:Y:S02]  /*1a60*/  FADD.FTZ R20, R20, R23 ;  /* 0x0000001714147221 */ /* 0x000fe40000010000 */
[----:B------:R-:W-:Y:S01]  /*1a70*/  FFMA.FTZ R23, R53, R53, R24 ;  /* 0x0000003535177223 */ /* 0x000fe20000010018 */
[C---:B-----5:R-:W-:Y:S02]  /*1a80*/  PRMT R54, R55.reuse, 0x7632, R54 ;  /* 0x0000763237367816 */ /* 0x060fe40000000036 */
[----:B------:R-:W-:Y:S02]  /*1a90*/  SHF.L.U32 R55, R55, 0x10, RZ ;  /* 0x0000001037377819 */ /* 0x000fe400000006ff */
[----:B------:R-:W-:-:S02]  /*1aa0*/  SHF.L.U32 R54, R54, 0x10, RZ ;  /* 0x0000001036367819 */ /* 0x000fc400000006ff */
[----:B----4-:R-:W-:Y:S01]  /*1ab0*/  PRMT R56, R57, 0x7632, R56 ;  /* 0x0000763239387816 */ /* 0x010fe20000000038 */
[----:B------:R-:W-:Y:S01]  /*1ac0*/  FADD.FTZ R21, R21, R22 ;  /* 0x0000001615157221 */ /* 0x000fe20000010000 */
[----:B------:R-:W-:Y:S01]  /*1ad0*/  SHF.L.U32 R57, R57, 0x10, RZ ;  /* 0x0000001039397819 */ /* 0x000fe200000006ff */
[----:B------:R-:W-:Y:S01]  /*1ae0*/  FMUL.FTZ R24, R54, R54 ;  /* 0x0000003636187220 */ /* 0x000fe20000410000 */
[----:B------:R-:W-:Y:S01]  /*1af0*/  SHF.L.U32 R56, R56, 0x10, RZ ;  /* 0x0000001038387819 */ /* 0x000fe200000006ff */
[----:B------:R-:W-:Y:S01]  /*1b00*/  FADD.FTZ R22, R55, R54 ;  /* 0x0000003637167221 */ /* 0x000fe20000010000 */
[----:B------:R-:W-:Y:S01]  /*1b10*/  FADD.FTZ R20, R20, R23 ;  /* 0x0000001714147221 */ /* 0x000fe20000010000 */
[----:B------:R-:W-:Y:S01]  /*1b20*/  PRMT R58, R59, 0x7632, R58 ;  /* 0x000076323b3a7816 */ /* 0x000fe2000000003a */
[----:B------:R-:W-:Y:S01]  /*1b30*/  FFMA.FTZ R23, R55, R55, R24 ;  /* 0x0000003737177223 */ /* 0x000fe20000010018 */
[----:B------:R-:W-:Y:S01]  /*1b40*/  FADD.FTZ R21, R21, R22 ;  /* 0x0000001615157221 */ /* 0x000fe20000010000 */
[----:B------:R-:W-:Y:S01]  /*1b50*/  FMUL.FTZ R24, R56, R56 ;  /* 0x0000003838187220 */ /* 0x000fe20000410000 */
[----:B------:R-:W-:Y:S01]  /*1b60*/  SHF.L.U32 R58, R58, 0x10, RZ ;  /* 0x000000103a3a7819 */ /* 0x000fe200000006ff */
[C---:B------:R-:W-:Y:S01]  /*1b70*/  FADD.FTZ R22, R57.reuse, R56 ;  /* 0x0000003839167221 */ /* 0x040fe20000010000 */
[----:B------:R-:W-:Y:S01]  /*1b80*/  FADD.FTZ R23, R20, R23 ;  /* 0x0000001714177221 */ /* 0x000fe20000010000 */
[----:B------:R-:W-:Y:S01]  /*1b90*/  FFMA.FTZ R24, R57, R57, R24 ;  /* 0x0000003939187223 */ /* 0x000fe20000010018 */
[----:B------:R-:W-:Y:S01]  /*1ba0*/  LOP3.LUT R20, R66, 0x3e0, RZ, 0xc0, !PT ;  /* 0x000003e042147812 */ /* 0x000fe200078ec0ff */
[----:B------:R-:W-:Y:S01]  /*1bb0*/  FADD.FTZ R21, R21, R22 ;  /* 0x0000001615157221 */ /* 0x000fe20000010000 */
[----:B------:R-:W-:Y:S01]  /*1bc0*/  SHF.L.U32 R59, R59, 0x10, RZ ;  /* 0x000000103b3b7819 */ /* 0x000fe200000006ff */
[----:B------:R-:W-:Y:S01]  /*1bd0*/  FMUL.FTZ R22, R58, R58 ;  /* 0x0000003a3a167220 */ /* 0x000fe20000410000 */
[----:B------:R-:W-:Y:S01]  /*1be0*/  FADD.FTZ R23, R23, R24 ;  /* 0x0000001817177221 */ /* 0x000fe20000010000 */
[----:B------:R-:W-:-:S02]  /*1bf0*/  ISETP.GT.U32.AND P1, PT, R20, 0x210, PT ;  /* 0x000002101400780c */ /* 0x000fc40003f24070 */
        /* <DEDUP_REMOVED lines=93> */
.L_x_2150:
[----:B------:R-:W-:Y:S05]  /*21d0*/  BSYNC.RECONVERGENT B0 ;  /* 0x0000000000007941 */ /* 0x000fea0003800200 */
.L_x_2149:
        /* <DEDUP_REMOVED lines=26> */
.L_x_2153:
[----:B0-----:R-:W2:Y:S04]  /*2380*/  LDG.E.STRONG.GPU R22, desc[UR6][R20.64] ;  /* 0x0000000614167981 */ /* 0x001ea8000c1ef900 */
[----:B--2---:R-:W-:Y:S01]  /*2390*/  CCTL.IVALL ;  /* 0x00000000ff00798f */ /* 0x004fe20002000000 */
[----:B------:R-:W-:Y:S05]  /*23a0*/  YIELD ;  /* 0x0000000000007946 */ /* 0x000fea0003800000 */
[----:B------:R-:W-:-:S13]  /*23b0*/  ISETP.NE.AND P1, PT, R22, R29, PT ;  /* 0x0000001d1600720c */ /* 0x000fda0003f25270 */
[----:B------:R-:W-:Y:S05]  /*23c0*/  @P1 BRA `(.L_x_2153) ;  /* 0xfffffffc00ec1947 */ /* 0x000fea000383ffff */
.L_x_2152:
        /* <DEDUP_REMOVED lines=14> */
.L_x_2155:
        /* <DEDUP_REMOVED lines=62> */
.L_x_2154:
        /* <DEDUP_REMOVED lines=36> */
.L_x_2156:
        /* <DEDUP_REMOVED lines=18> */
.L_x_2157:
        /* <DEDUP_REMOVED lines=9> */
.L_x_2158:
[----:B------:R-:W-:Y:S05]  /*2c80*/  BSYNC.RECONVERGENT B0 ;  /* 0x0000000000007941 */ /* 0x000fea0003800200 */
.L_x_2151:
[----:B------:R-:W1:Y:S01]  /*2c90*/  S2UR UR5, SR_CgaCtaId ;  /* 0x00000000000579c3 */ /* 0x000e620000008800 */
[----:B------:R-:W2:Y:S01]  /*2ca0*/  LDCU UR8, c[0x0][0x414] ;  /* 0x00008280ff0877ac */ /* 0x000ea20008000800 */
[----:B------:R-:W-:Y:S01]  /*2cb0*/  LOP3.LUT R31, R70, 0xffff, RZ, 0xc0, !PT ;  /* 0x0000ffff461f7812 */ /* 0x000fe200078ec0ff */
[----:B------:R-:W-:-:S03]  /*2cc0*/  UMOV UR4, 0x400 ;  /* 0x0000040000047882 */ /* 0x000fc60000000000 */
[----:B------:R-:W-:Y:S02]  /*2cd0*/  IADD3 R31, PT, PT, R86, R31, RZ ;  /* 0x0000001f561f7210 */ /* 0x000fe40007ffe0ff */
[----:B0-----:R-:W0:Y:S08]  /*2ce0*/  @P0 LDC.64 R20, c[0x0][0x388] ;  /* 0x0000e200ff140b82 */ /* 0x001e300000000a00 */
[----:B------:R-:W3:Y:S01]  /*2cf0*/  LDC.64 R26, c[0x0][0x398] ;  /* 0x0000e600ff1a7b82 */ /* 0x000ee20000000a00 */
[----:B-1----:R-:W-:-:S07]  /*2d00*/  ULEA UR4, UR5, UR4, 0x18 ;  /* 0x0000000405047291 */ /* 0x002fce000f8ec0ff */
[----:B------:R-:W1:Y:S01]  /*2d10*/  LDC.64 R22, c[0x0][0x3a0] ;  /* 0x0000e800ff167b82 */ /* 0x000e620000000a00 */
[----:B------:R-:W4:Y:S01]  /*2d20*/  LDCU UR5, c[0x0][0x404] ;  /* 0x00008080ff0577ac */ /* 0x000f220008000800 */
[----:B0-----:R-:W-:-:S04]  /*2d30*/  @P0 IMAD.WIDE R28, R68, 0x8, R20 ;  /* 0x00000008441c0825 */ /* 0x001fc800078e0214 */
[----:B--2---:R-:W-:Y:S01]  /*2d40*/  @P0 FMUL.FTZ R20, R24, UR8 ;  /* 0x0000000818140c20 */ /* 0x004fe20008410000 */
[----:B------:R-:W-:Y:S01]  /*2d50*/  @P0 FMUL.FTZ R21, R25, UR8 ;  /* 0x0000000819150c20 */ /* 0x000fe20008410000 */
[----:B------:R0:W-:Y:S04]  /*2d60*/  @!P2 STS.64 [UR4+0xb0], R24 ;  /* 0x0000b018ff00a988 */ /* 0x0001e80008000a04 */
[----:B------:R-:W-:Y:S01]  /*2d70*/  @P0 STG.E.64 desc[UR6][R28.64], R20 ;  /* 0x000000141c000986 */ /* 0x000fe2000c101b06 */
[C---:B---3--:R-:W-:Y:S01]  /*2d80*/  IMAD.WIDE R26, R31.reuse, 0x2, R26 ;  /* 0x000000021f1a7825 */ /* 0x048fe200078e021a */
[----:B------:R-:W-:Y:S03]  /*2d90*/  BAR.SYNC.DEFER_BLOCKING 0x0 ;  /* 0x0000000000007b1d */ /* 0x000fe60000010000 */
[----:B-1----:R-:W-:-:S03]  /*2da0*/  IMAD.WIDE R22, R31, 0x2, R22 ;  /* 0x000000021f167825 */ /* 0x002fc600078e0216 */
[----:B------:R-:W2:Y:S04]  /*2db0*/  LDG.E.U16 R30, desc[UR6][R26.64] ;  /* 0x000000061a1e7981 */ /* 0x000ea8000c1e1500 */
[----:B------:R-:W3:Y:S04]  /*2dc0*/  LDG.E.U16 R32, desc[UR6][R26.64+0x2] ;  /* 0x000002061a207981 */ /* 0x000ee8000c1e1500 */
[----:B------:R-:W5:Y:S04]  /*2dd0*/  LDG.E.U16 R33, desc[UR6][R22.64] ;  /* 0x0000000616217981 */ /* 0x000f68000c1e1500 */
[----:B------:R1:W5:Y:S01]  /*2de0*/  LDG.E.U16 R34, desc[UR6][R22.64+0x2] ;  /* 0x0000020616227981 */ /* 0x000362000c1e1500 */
[----:B----4-:R-:W-:Y:S01]  /*2df0*/  IMAD R31, R65, UR5, R85 ;  /* 0x00000005411f7c24 */ /* 0x010fe2000f8e0255 */
[----:B------:R-:W-:Y:S02]  /*2e00*/  BSSY.RECONVERGENT B0, `(.L_x_2159) ;  /* 0x0000392000007945 */ /* 0x000fe40003800200 */
[----:B------:R-:W4:Y:S01]  /*2e10*/  LDS.64 R20, [UR4+0xb0] ;  /* 0x0000b004ff147984 */ /* 0x000f220008000a00 */
[----:B------:R-:W1:Y:S01]  /*2e20*/  LDCU.U8 UR4, c[0x0][0x3fc] ;  /* 0x00007f80ff0477ac */ /* 0x000e620008000000 */
[----:B0-----:R-:W-:Y:S01]  /*2e30*/  IADD3 R24, PT, PT, R31, 0x70, RZ ;  /* 0x000000701f187810 */ /* 0x001fe20007ffe0ff */
[----:B-1----:R-:W-:-:S03]  /*2e40*/  HFMA2 R23, -RZ, RZ, 1.875, 0 ;  /* 0x3f800000ff177431 */ /* 0x002fc600000001ff */
[----:B------:R-:W-:Y:S01]  /*2e50*/  SHF.R.S32.HI R25, RZ, 0x1f, R24 ;  /* 0x0000001fff197819 */ /* 0x000fe20000011418 */
[----:B------:R-:W-:Y:S01]  /*2e60*/  UISETP.NE.AND UP0, UPT, UR4, URZ, UPT ;  /* 0x000000ff0400728c */ /* 0x000fe2000bf05270 */
[----:B----4-:R-:W-:Y:S01]  /*2e70*/  FMUL.FTZ R22, R20, UR8 ;  /* 0x0000000814167c20 */ /* 0x010fe20008410000 */
[----:B------:R-:W-:-:S03]  /*2e80*/  SHF.R.S32.HI R20, RZ, 0x1f, R31 ;  /* 0x0000001fff147819 */ /* 0x000fc6000001141f */
        /* <DEDUP_REMOVED lines=8> */
[----:B-----5:R-:W-:Y:S02]  /*2f10*/  SHF.L.U32 R29, R33, 0x10, RZ ;  /* 0x00000010211d7819 */ /* 0x020fe400000006ff */
[----:B------:R-:W-:Y:S01]  /*2f20*/  SHF.L.U32 R28, R34, 0x10, RZ ;  /* 0x00000010221c7819 */ /* 0x000fe200000006ff */
[----:B01----:R-:W-:Y:S06]  /*2f30*/  BRA.U UP0, `(.L_x_2160) ;  /* 0x0000001500bc7547 */ /* 0x003fec000b800000 */
[----:B------:R-:W0:Y:S01]  /*2f40*/  LDCU.64 UR8, c[0x0][0x3e8] ;  /* 0x00007d00ff0877ac */ /* 0x000e220008000a00 */
[----:B------:R-:W-:Y:S01]  /*2f50*/  BSSY.RECONVERGENT B1, `(.L_x_2161) ;  /* 0x000001a000017945 */ /* 0x000fe20003800200 */
[----:B0-----:R-:W-:Y:S02]  /*2f60*/  ISETP.GE.U32.AND P1, PT, R31, UR8, PT ;  /* 0x000000081f007c0c */ /* 0x001fe4000bf26070 */
[----:B------:R-:W-:Y:S02]  /*2f70*/  ISETP.GE.U32.AND P2, PT, R84, UR8, PT ;  /* 0x0000000854007c0c */ /* 0x000fe4000bf46070 */
[----:B------:R-:W-:Y:S02]  /*2f80*/  ISETP.GE.AND.EX P1, PT, R20, UR9, PT, P1 ;  /* 0x0000000914007c0c */ /* 0x000fe4000bf26310 */
[----:B------:R-:W-:Y:S02]  /*2f90*/  ISETP.GE.U32.AND P5, PT, R83, UR8, PT ;  /* 0x0000000853007c0c */ /* 0x000fe4000bfa6070 */
[----:B------:R-:W-:-:S02]  /*2fa0*/  ISETP.GE.U32.AND P6, PT, R82, UR8, PT ;  /* 0x0000000852007c0c */ /* 0x000fc4000bfc6070 */
[----:B------:R-:W-:-:S07]  /*2fb0*/  ISETP.GE.AND.EX P2, PT, R62, UR9, PT, P2 ;  /* 0x000000093e007c0c */ /* 0x000fce000bf46320 */
[----:B------:R-:W-:Y:S06]  /*2fc0*/  @P1 BRA `(.L_x_2162) ;  /* 0x0000000000481947 */ /* 0x000fec0003800000 */
[----:B------:R-:W0:Y:S01]  /*2fd0*/  LDCU.64 UR10, c[0x0][0x3e0] ;  /* 0x00007c00ff0a77ac */ /* 0x000e220008000a00 */
[--C-:B------:R-:W-:Y:S01]  /*2fe0*/  FADD.FTZ R30, R12, -R22.reuse ;  /* 0x800000160c1e7221 */ /* 0x100fe20000010000 */
[----:B------:R-:W-:Y:S01]  /*2ff0*/  FADD.FTZ R32, R13, -R22 ;  /* 0x800000160d207221 */ /* 0x000fe20000010000 */
[----:B------:R-:W-:Y:S01]  /*3000*/  MOV R12, R88 ;  /* 0x00000058000c7202 */ /* 0x000fe20000000f00 */
[----:B------:R-:W1:Y:S01]  /*3010*/  LDCU.64 UR4, c[0x0][0x380] ;  /* 0x00007000ff0477ac */ /* 0x000e620008000a00 */
[----:B------:R-:W-:Y:S01]  /*3020*/  MOV R13, R91 ;  /* 0x0000005b000d7202 */ /* 0x000fe20000000f00 */
[-C--:B------:R-:W-:Y:S01]  /*3030*/  FMUL.FTZ R30, R30, R23.reuse ;  /* 0x000000171e1e7220 */ /* 0x080fe20000410000 */
[----:B------:R-:W-:-:S03]  /*3040*/  FMUL.FTZ R32, R32, R23 ;  /* 0x0000001720207220 */ /* 0x000fc60000410000 */
[----:B------:R-:W-:Y:S01]  /*3050*/  FFMA.FTZ R30, R26, R30, R29 ;  /* 0x0000001e1a1e7223 */ /* 0x000fe2000001001d */
[----:B0-----:R-:W-:Y:S02]  /*3060*/  IMAD R20, R20, UR10, RZ ;  /* 0x0000000a14147c24 */ /* 0x001fe4000f8e02ff */
[----:B------:R-:W-:-:S04]  /*3070*/  IMAD.WIDE.U32 R12, R31, UR10, R12 ;  /* 0x0000000a1f0c7c25 */ /* 0x000fc8000f8e000c */
[----:B------:R-:W-:Y:S02]  /*3080*/  IMAD R21, R31, UR11, R20 ;  /* 0x0000000b1f157c24 */ /* 0x000fe4000f8e0214 */
[----:B------:R-:W-:Y:S01]  /*3090*/  FFMA.FTZ R31, R27, R32, R28 ;  /* 0x000000201b1f7223 */ /* 0x000fe2000001001c */
[C---:B-1----:R-:W-:Y:S02]  /*30a0*/  LEA R20, P1, R12.reuse, UR4, 0x1 ;  /* 0x000000040c147c11 */ /* 0x042fe4000f8208ff */
[----:B------:R-:W-:Y:S02]  /*30b0*/  IADD3 R21, PT, PT, R13, R21, RZ ;  /* 0x000000150d157210 */ /* 0x000fe40007ffe0ff */
[----:B------:R-:W-:Y:S02]  /*30c0*/  F2FP.BF16.F32.PACK_AB R13, R31, R30 ;  /* 0x0000001e1f0d723e */ /* 0x000fe400000010ff */
[----:B------:R-:W-:-:S05]  /*30d0*/  LEA.HI.X R21, R12, UR5, R21, 0x1, P1 ;  /* 0x000000050c157c11 */ /* 0x000fca00088f0c15 */
[----:B------:R0:W-:Y:S02]  /*30e0*/  STG.E desc[UR6][R20.64], R13 ;  /* 0x0000000d14007986 */ /* 0x0001e4000c101906 */
.L_x_2162:
[----:B------:R-:W-:Y:S05]  /*30f0*/  BSYNC.RECONVERGENT B1 ;  /* 0x0000000000017941 */ /* 0x000fea0003800200 */
.L_x_2161:
[----:B------:R-:W-:Y:S04]  /*3100*/  BSSY.RECONVERGENT B1, `(.L_x_2163) ;  /* 0x0000014000017945 */ /* 0x000fe80003800200 */
[----:B------:R-:W-:Y:S05]  /*3110*/  @P2 BRA `(.L_x_2164) ;  /* 0x0000000000482947 */ /* 0x000fea0003800000 */
[----:B------:R-:W1:Y:S01]  /*3120*/  LDCU.64 UR4, c[0x0][0x3e0] ;  /* 0x00007c00ff0477ac */ /* 0x000e620008000a00 */
[--C-:B0-----:R-:W-:Y:S01]  /*3130*/  FADD.FTZ R20, R15, -R22.reuse ;  /* 0x800000160f147221 */ /* 0x101fe20000010000 */
        /* <DEDUP_REMOVED lines=16> */
.L_x_2164:
[----:B------:R-:W-:Y:S05]  /*3240*/  BSYNC.RECONVERGENT B1 ;  /* 0x0000000000017941 */ /* 0x000fea0003800200 */
.L_x_2163:
        /* <DEDUP_REMOVED lines=10> */
[----:B------:R-:W2:Y:S01]  /*32f0*/  LDCU.64 UR4, c[0x0][0x3e0] ;  /* 0x00007c00ff0477ac */ /* 0x000ea20008000a00 */
[----:B------:R-:W-:Y:S01]  /*3300*/  MOV R12, R88 ;  /* 0x00000058000c7202 */ /* 0x000fe20000000f00 */
[--C-:B------:R-:W-:Y:S01]  /*3310*/  FADD.FTZ R16, R16, -R22.reuse ;  /* 0x8000001610107221 */ /* 0x100fe20000010000 */
[----:B01----:R-:W-:Y:S01]  /*3320*/  MOV R13, R91 ;  /* 0x0000005b000d7202 */ /* 0x003fe20000000f00 */
        /* <DEDUP_REMOVED lines=14> */
.L_x_2166:
[----:B------:R-:W-:Y:S05]  /*3410*/  BSYNC.RECONVERGENT B1 ;  /* 0x0000000000017941 */ /* 0x000fea0003800200 */
.L_x_2165:
[----:B------:R-:W-:Y:S04]  /*3420*/  BSSY.RECONVERGENT B1, `(.L_x_2167) ;  /* 0x0000014000017945 */ /* 0x000fe80003800200 */
[----:B------:R-:W-:Y:S05]  /*3430*/  @P6 BRA `(.L_x_2168) ;  /* 0x0000000000486947 */ /* 0x000fea0003800000 */
[----:B------:R-:W3:Y:S01]  /*3440*/  LDCU.64 UR4, c[0x0][0x3e0] ;  /* 0x00007c00ff0477ac */ /* 0x000ee20008000a00 */
[----:B------:R-:W-:Y:S01]  /*3450*/  MOV R12, R88 ;  /* 0x00000058000c7202 */ /* 0x000fe20000000f00 */
[--C-:B-12---:R-:W-:Y:S01]  /*3460*/  FADD.FTZ R14, R19, -R22.reuse ;  /* 0x80000016130e7221 */ /* 0x106fe20000010000 */
[----:B0-----:R-:W-:Y:S01]  /*3470*/  MOV R13, R91 ;  /* 0x0000005b000d7202 */ /* 0x001fe20000000f00 */
        /* <DEDUP_REMOVED lines=14> */
.L_x_2168:
[----:B------:R-:W-:Y:S05]  /*3560*/  BSYNC.RECONVERGENT B1 ;  /* 0x0000000000017941 */ /* 0x000fea0003800200 */
.L_x_2167:
[----:B------:R-:W-:Y:S04]  /*3570*/  BSSY.RECONVERGENT B1, `(.L_x_2169) ;  /* 0x0000014000017945 */ /* 0x000fe80003800200 */
[----:B------:R-:W-:Y:S05]  /*3580*/  @P1 BRA `(.L_x_2170) ;  /* 0x0000000000481947 */ /* 0x000fea0003800000 */
[----:B------:R-:W4:Y:S01]  /*3590*/  LDCU.64 UR4, c[0x0][0x3e0] ;  /* 0x00007c00ff0477ac */ /* 0x000f220008000a00 */
[----:B------:R-:W-:Y:S01]  /*35a0*/  MOV R12, R88 ;  /* 0x00000058000c7202 */ /* 0x000fe20000000f00 */
[--C-:B-123--:R-:W-:Y:S01]  /*35b0*/  FADD.FTZ R14, R37, -R22.reuse ;  /* 0x80000016250e7221 */ /* 0x10efe20000010000 */
[----:B0-----:R-:W-:Y:S01]  /*35c0*/  MOV R13, R91 ;  /* 0x0000005b000d7202 */ /* 0x001fe20000000f00 */
[----:B------:R-:W0:Y:S01]  /*35d0*/  LDCU.64 UR10, c[0x0][0x380] ;  /* 0x00007000ff0a77ac */ /* 0x000e220008000a00 */
[----:B------:R-:W-:Y:S01]  /*35e0*/  FADD.FTZ R36, R36, -R22 ;  /* 0x8000001624247221 */ /* 0x000fe20000010000 */
[----:B------:R-:W-:-:S03]  /*35f0*/  FMUL.FTZ R14, R14, R23 ;  /* 0x000000170e0e7220 */ /* 0x000fc60000410000 */
[----:B------:R-:W-:-:S04]  /*3600*/  FMUL.FTZ R36, R36, R23 ;  /* 0x0000001724247220 */ /* 0x000fc80000410000 */
[----:B------:R-:W-:Y:S01]  /*3610*/  FFMA.FTZ R17, R27, R36, R28 ;  /* 0x000000241b117223 */ /* 0x000fe2000001001c */
[----:B----4-:R-:W-:Y:S02]  /*3620*/  IMAD R16, R0, UR4, RZ ;  /* 0x0000000400107c24 */ /* 0x010fe4000f8e02ff */
        /* <DEDUP_REMOVED lines=8> */
.L_x_2170:
[----:B------:R-:W-:Y:S05]  /*36b0*/  BSYNC.RECONVERGENT B1 ;  /* 0x0000000000017941 */ /* 0x000fea0003800200 */
.L_x_2169:
[----:B------:R-:W-:Y:S04]  /*36c0*/  BSSY.RECONVERGENT B1, `(.L_x_2171) ;  /* 0x0000014000017945 */ /* 0x000fe80003800200 */
[----:B------:R-:W-:Y:S05]  /*36d0*/  @P2 BRA `(.L_x_2172) ;  /* 0x0000000000482947 */ /* 0x000fea0003800000 */
[----:B------:R-:W5:Y:S01]  /*36e0*/  LDCU.64 UR4, c[0x0][0x3e0] ;  /* 0x00007c00ff0477ac */ /* 0x000f620008000a00 */
[----:B------:R-:W-:Y:S01]  /*36f0*/  MOV R12, R88 ;  /* 0x00000058000c7202 */ /* 0x000fe20000000f00 */
[--C-:B-1234-:R-:W-:Y:S01]  /*3700*/  FADD.FTZ R14, R39, -R22.reuse ;  /* 0x80000016270e7221 */ /* 0x11efe20000010000 */
[----:B0-----:R-:W-:Y:S01]  /*3710*/  MOV R13, R91 ;  /* 0x0000005b000d7202 */ /* 0x001fe20000000f00 */
[----:B------:R-:W0:Y:S01]  /*3720*/  LDCU.64 UR10, c[0x0][0x380] ;  /* 0x00007000ff0a77ac */ /* 0x000e220008000a00 */
[----:B------:R-:W-:Y:S01]  /*3730*/  FADD.FTZ R38, R38, -R22 ;  /* 0x8000001626267221 */ /* 0x000fe20000010000 */
[----:B------:R-:W-:-:S03]  /*3740*/  FMUL.FTZ R14, R14, R23 ;  /* 0x000000170e0e7220 */ /* 0x000fc60000410000 */
[----:B------:R-:W-:Y:S01]  /*3750*/  FMUL.FTZ R38, R38, R23 ;  /* 0x0000001726267220 */ /* 0x000fe20000410000 */
[----:B------:R-:W-:-:S03]  /*3760*/  FFMA.FTZ R16, R26, R14, R29 ;  /* 0x0000000e1a107223 */ /* 0x000fc6000001001d */
        /* <DEDUP_REMOVED lines=8> */
[----:B------:R0:W-:Y:S02]  /*37f0*/  STG.E desc[UR6][R14.64], R13 ;  /* 0x0000000d0e007986 */ /* 0x0001e4000c101906 */
.L_x_2172:
[----:B------:R-:W-:Y:S05]  /*3800*/  BSYNC.RECONVERGENT B1 ;  /* 0x0000000000017941 */ /* 0x000fea0003800200 */
.L_x_2171:
        /* <DEDUP_REMOVED lines=10> */
[----:B------:R-:W5:Y:S01]  /*38b0*/  LDCU.64 UR4, c[0x0][0x3e0] ;  /* 0x00007c00ff0477ac */ /* 0x000f620008000a00 */
[----:B------:R-:W-:Y:S01]  /*38c0*/  MOV R12, R88 ;  /* 0x00000058000c7202 */ /* 0x000fe20000000f00 */
[--C-:B01234-:R-:W-:Y:S01]  /*38d0*/  FADD.FTZ R14, R41, -R22.reuse ;  /* 0x80000016290e7221 */ /* 0x11ffe20000010000 */
[----:B------:R-:W-:Y:S01]  /*38e0*/  MOV R13, R91 ;  /* 0x0000005b000d7202 */ /* 0x000fe20000000f00 */
[----:B------:R-:W0:Y:S01]  /*38f0*/  LDCU.64 UR10, c[0x0][0x380] ;  /* 0x00007000ff0a77ac */ /* 0x000e220008000a00 */
[----:B------:R-:W-:Y:S01]  /*3900*/  FADD.FTZ R40, R40, -R22 ;  /* 0x8000001628287221 */ /* 0x000fe20000010000 */
[----:B------:R-:W-:-:S03]  /*3910*/  FMUL.FTZ R14, R14, R23 ;  /* 0x000000170e0e7220 */ /* 0x000fc60000410000 */
[----:B------:R-:W-:-:S04]  /*3920*/  FMUL.FTZ R40, R40, R23 ;  /* 0x0000001728287220 */ /* 0x000fc80000410000 */
[----:B------:R-:W-:Y:S01]  /*3930*/  FFMA.FTZ R17, R27, R40, R28 ;  /* 0x000000281b117223 */ /* 0x000fe2000001001c */
[----:B-----5:R-:W-:Y:S02]  /*3940*/  IMAD R16, R3, UR4, RZ ;  /* 0x0000000403107c24 */ /* 0x020fe4000f8e02ff */
        /* <DEDUP_REMOVED lines=8> */
.L_x_2174:
[----:B------:R-:W-:Y:S05]  /*39d0*/  BSYNC.RECONVERGENT B1 ;  /* 0x0000000000017941 */ /* 0x000fea0003800200 */
.L_x_2173:
[----:B------:R-:W-:Y:S04]  /*39e0*/  BSSY.RECONVERGENT B1, `(.L_x_2175) ;  /* 0x0000014000017945 */ /* 0x000fe80003800200 */
[----:B------:R-:W-:Y:S05]  /*39f0*/  @P3 BRA `(.L_x_2176) ;  /* 0x0000000000483947 */ /* 0x000fea0003800000 */
[----:B------:R-:W5:Y:S01]  /*3a00*/  LDCU.64 UR4, c[0x0][0x3e0] ;  /* 0x00007c00ff0477ac */ /* 0x000f620008000a00 */
[----:B------:R-:W-:Y:S01]  /*3a10*/  MOV R12, R88 ;  /* 0x00000058000c7202 */ /* 0x000fe20000000f00 */
[--C-:B01234-:R-:W-:Y:S01]  /*3a20*/  FADD.FTZ R14, R43, -R22.reuse ;  /* 0x800000162b0e7221 */ /* 0x11ffe20000010000 */
[----:B------:R-:W-:Y:S01]  /*3a30*/  MOV R13, R91 ;  /* 0x0000005b000d7202 */ /* 0x000fe20000000f00 */
        /* <DEDUP_REMOVED lines=14> */
.L_x_2176:
[----:B------:R-:W-:Y:S05]  /*3b20*/  BSYNC.RECONVERGENT B1 ;  /* 0x0000000000017941 */ /* 0x000fea0003800200 */
.L_x_2175:
        /* <DEDUP_REMOVED lines=20> */
.L_x_2178:
[----:B------:R-:W-:Y:S05]  /*3c70*/  BSYNC.RECONVERGENT B1 ;  /* 0x0000000000017941 */ /* 0x000fea0003800200 */
.L_x_2177:
        /* <DEDUP_REMOVED lines=20> */
.L_x_2180:
[----:B------:R-:W-:Y:S05]  /*3dc0*/  BSYNC.RECONVERGENT B1 ;  /* 0x0000000000017941 */ /* 0x000fea0003800200 */
.L_x_2179:
        /* <DEDUP_REMOVED lines=30> */
.L_x_2182:
[----:B------:R-:W-:Y:S05]  /*3fb0*/  BSYNC.RECONVERGENT B1 ;  /* 0x0000000000017941 */ /* 0x000fea0003800200 */
.L_x_2181:
        /* <DEDUP_REMOVED lines=20> */
.L_x_2184:
[----:B------:R-:W-:Y:S05]  /*4100*/  BSYNC.RECONVERGENT B1 ;  /* 0x0000000000017941 */ /* 0x000fea0003800200 */
.L_x_2183:
        /* <DEDUP_REMOVED lines=20> */
.L_x_2186:
[----:B------:R-:W-:Y:S05]  /*4250*/  BSYNC.RECONVERGENT B1 ;  /* 0x0000000000017941 */ /* 0x000fea0003800200 */
.L_x_2185:
        /* <DEDUP_REMOVED lines=20> */
.L_x_2188:
[----:B------:R-:W-:Y:S05]  /*43a0*/  BSYNC.RECONVERGENT B1 ;  /* 0x0000000000017941 */ /* 0x000fea0003800200 */
.L_x_2187:
        /* <DEDUP_REMOVED lines=20> */
.L_x_2190:
[----:B------:R-:W-:Y:S05]  /*44f0*/  BSYNC.RECONVERGENT B1 ;  /* 0x0000000000017941 */ /* 0x000fea0003800200 */
.L_x_2189:
[----:B------:R-:W-:Y:S05]  /*4500*/  @P4 BRA `(.L_x_2191) ;  /* 0x0000002000844947 */ /* 0x000fea0003800000 */
[----:B------:R-:W5:Y:S01]  /*4510*/  LDCU.64 UR4, c[0x0][0x3e0] ;  /* 0x00007c00ff0477ac */ /* 0x000f620008000a00 */
[--C-:B------:R-:W-:Y:S01]  /*4520*/  FADD.FTZ R12, R59, -R22.reuse ;  /* 0x800000163b0c7221 */ /* 0x100fe20000010000 */
[----:B------:R-:W-:Y:S01]  /*4530*/  MOV R89, R91 ;  /* 0x0000005b00597202 */ /* 0x000fe20000000f00 */
[----:B------:R-:W-:Y:S01]  /*4540*/  FADD.FTZ R22, R58, -R22 ;  /* 0x800000163a167221 */ /* 0x000fe20000010000 */
[----:B------:R-:W5:Y:S01]  /*4550*/  LDCU.64 UR8, c[0x0][0x380] ;  /* 0x00007000ff0877ac */ /* 0x000f620008000a00 */
[-C--:B------:R-:W-:Y:S02]  /*4560*/  FMUL.FTZ R12, R12, R23.reuse ;  /* 0x000000170c0c7220 */ /* 0x080fe40000410000 */
[----:B------:R-:W-:Y:S02]  /*4570*/  FMUL.FTZ R22, R22, R23 ;  /* 0x0000001716167220 */ /* 0x000fe40000410000 */
[----:B01234-:R-:W-:Y:S02]  /*4580*/  FFMA.FTZ R15, R26, R12, R29 ;  /* 0x0000000c1a0f7223 */ /* 0x01ffe4000001001d */
[----:B------:R-:W-:-:S05]  /*4590*/  FFMA.FTZ R22, R27, R22, R28 ;  /* 0x000000161b167223 */ /* 0x000fca000001001c */
[----:B------:R-:W-:Y:S01]  /*45a0*/  F2FP.BF16.F32.PACK_AB R15, R22, R15 ;  /* 0x0000000f160f723e */ /* 0x000fe200000010ff */
[----:B-----5:R-:W-:Y:S02]  /*45b0*/  IMAD R14, R11, UR4, RZ ;  /* 0x000000040b0e7c24 */ /* 0x020fe4000f8e02ff */
[----:B------:R-:W-:-:S04]  /*45c0*/  IMAD.WIDE.U32 R88, R71, UR4, R88 ;  /* 0x0000000447587c25 */ /* 0x000fc8000f8e0058 */
[----:B------:R-:W-:Y:S01]  /*45d0*/  IMAD R13, R71, UR5, R14 ;  /* 0x00000005470d7c24 */ /* 0x000fe2000f8e020e */
[----:B------:R-:W-:-:S04]  /*45e0*/  LEA R12, P1, R88, UR8, 0x1 ;  /* 0x00000008580c7c11 */ /* 0x000fc8000f8208ff */
[----:B------:R-:W-:-:S04]  /*45f0*/  IADD3 R13, PT, PT, R89, R13, RZ ;  /* 0x0000000d590d7210 */ /* 0x000fc80007ffe0ff */
[----:B------:R-:W-:-:S05]  /*4600*/  LEA.HI.X R13, R88, UR9, R13, 0x1, P1 ;  /* 0x00000009580d7c11 */ /* 0x000fca00088f0c0d */
[----:B------:R0:W-:Y:S01]  /*4610*/  STG.E desc[UR6][R12.64], R15 ;  /* 0x0000000f0c007986 */ /* 0x0001e2000c101906 */
[----:B------:R-:W-:Y:S05]  /*4620*/  BRA `(.L_x_2191) ;  /* 0x00000020003c7947 */ /* 0x000fea0003800000 */
.L_x_2160:
        /* <DEDUP_REMOVED lines=9> */
[--C-:B------:R-:W-:Y:S01]  /*46c0*/  FADD.FTZ R12, R12, -R22.reuse ;  /* 0x800000160c0c7221 */ /* 0x100fe20000010000 */
[----:B------:R-:W-:Y:S01]  /*46d0*/  FADD.FTZ R30, R13, -R22 ;  /* 0x800000160d1e7221 */ /* 0x000fe20000010000 */
[----:B------:R-:W0:Y:S02]  /*46e0*/  LDCU.64 UR8, c[0x0][0x3e0] ;  /* 0x00007c00ff0877ac */ /* 0x000e240008000a00 */
[-C--:B------:R-:W-:Y:S01]  /*46f0*/  FMUL.FTZ R12, R12, R23.reuse ;  /* 0x000000170c0c7220 */ /* 0x080fe20000410000 */
[----:B------:R-:W1:Y:S03]  /*4700*/  LDCU.64 UR10, c[0x0][0x380] ;  /* 0x00007000ff0a77ac */ /* 0x000e660008000a00 */
[----:B------:R-:W-:Y:S01]  /*4710*/  FFMA.FTZ R13, R26, R12, R29 ;  /* 0x0000000c1a0d7223 */ /* 0x000fe2000001001d */
[----:B------:R-:W-:-:S03]  /*4720*/  FMUL.FTZ R12, R30, R23 ;  /* 0x000000171e0c7220 */ /* 0x000fc60000410000 */
[----:B------:R-:W-:Y:S01]  /*4730*/  FMUL.FTZ R21, R13, -1.4426950216293334961 ;  /* 0xbfb8aa3b0d157820 */ /* 0x000fe20000410000 */
[----:B------:R-:W-:-:S04]  /*4740*/  FFMA.FTZ R12, R27, R12, R28 ;  /* 0x0000000c1b0c7223 */ /* 0x000fc8000001001c */
[----:B------:R-:W-:Y:S01]  /*4750*/  FMUL.FTZ R32, R12, -1.4426950216293334961 ;  /* 0xbfb8aa3b0c207820 */ /* 0x000fe20000410000 */
        /* <DEDUP_REMOVED lines=18> */
.L_x_2193:
[----:B------:R-:W-:Y:S05]  /*4880*/  BSYNC.RECONVERGENT B1 ;  /* 0x0000000000017941 */ /* 0x000fea0003800200 */
.L_x_2192:
        /* <DEDUP_REMOVED lines=25> */
[----:B0-----:R-:W-:Y:S01]  /*4a20*/  LEA R12, P1, R14, UR10, 0x1 ;  /* 0x0000000a0e0c7c11 */ /* 0x001fe2000f8208ff */
[----:B-1----:R-:W-:-:S03]  /*4a30*/  FMUL.FTZ R32, R13, R32 ;  /* 0x000000200d207220 */ /* 0x002fc60000410000 */
[----:B------:R-:W-:Y:S02]  /*4a40*/  LEA.HI.X R13, R14, UR11, R33, 0x1, P1 ;  /* 0x0000000b0e0d7c11 */ /* 0x000fe400088f0c21 */
[----:B------:R-:W-:-:S05]  /*4a50*/  F2FP.BF16.F32.PACK_AB R21, R32, R21 ;  /* 0x000000152015723e */ /* 0x000fca00000010ff */
[----:B------:R1:W-:Y:S02]  /*4a60*/  STG.E desc[UR6][R12.64], R21 ;  /* 0x000000150c007986 */ /* 0x0003e4000c101906 */
.L_x_2195:
[----:B------:R-:W-:Y:S05]  /*4a70*/  BSYNC.RECONVERGENT B1 ;  /* 0x0000000000017941 */ /* 0x000fea0003800200 */
.L_x_2194:
        /* <DEDUP_REMOVED lines=11> */
[----:B01----:R-:W-:Y:S01]  /*4b30*/  FADD.FTZ R12, R17, -R22 ;  /* 0x80000016110c7221 */ /* 0x003fe20000010000 */
[----:B------:R-:W0:Y:S01]  /*4b40*/  LDCU.64 UR8, c[0x0][0x3e0] ;  /* 0x00007c00ff0877ac */ /* 0x000e220008000a00 */
[----:B------:R-:W-:Y:S01]  /*4b50*/  MOV R14, R88 ;  /* 0x00000058000e7202 */ /* 0x000fe20000000f00 */
[-C--:B------:R-:W-:Y:S01]  /*4b60*/  FMUL.FTZ R16, R16, R23.reuse ;  /* 0x0000001710107220 */ /* 0x080fe20000410000 */
[----:B------:R-:W-:Y:S01]  /*4b70*/  FMUL.FTZ R13, R12, R23 ;  /* 0x000000170c0d7220 */ /* 0x000fe20000410000 */
[----:B------:R-:W1:Y:S01]  /*4b80*/  LDCU.64 UR10, c[0x0][0x380] ;  /* 0x00007000ff0a77ac */ /* 0x000e620008000a00 */
[----:B------:R-:W-:Y:S01]  /*4b90*/  MOV R15, R91 ;  /* 0x0000005b000f7202 */ /* 0x000fe20000000f00 */
[----:B------:R-:W-:Y:S01]  /*4ba0*/  FFMA.FTZ R17, R26, R16, R29 ;  /* 0x000000101a117223 */ /* 0x000fe2000001001d */
[----:B------:R-:W-:-:S03]  /*4bb0*/  FFMA.FTZ R21, R27, R13, R28 ;  /* 0x0000000d1b157223 */ /* 0x000fc6000001001c */
        /* <DEDUP_REMOVED lines=18> */
.L_x_2197:
[----:B------:R-:W-:Y:S05]  /*4ce0*/  BSYNC.RECONVERGENT B1 ;  /* 0x0000000000017941 */ /* 0x000fea0003800200 */
.L_x_2196:
[----:B------:R-:W-:Y:S04]  /*4cf0*/  BSSY.RECONVERGENT B1, `(.L_x_2198) ;  /* 0x000001e000017945 */ /* 0x000fe80003800200 */
[----:B------:R-:W-:Y:S05]  /*4d00*/  @P6 BRA `(.L_x_2199) ;  /* 0x0000000000706947 */ /* 0x000fea0003800000 */
[--C-:B012---:R-:W-:Y:S01]  /*4d10*/  FADD.FTZ R12, R19, -R22.reuse ;  /* 0x80000016130c7221 */ /* 0x107fe20000010000 */
[----:B------:R-:W-:Y:S01]  /*4d20*/  FADD.FTZ R18, R18, -R22 ;  /* 0x8000001612127221 */ /* 0x000fe20000010000 */
        /* <DEDUP_REMOVED lines=26> */
.L_x_2199:
[----:B------:R-:W-:Y:S05]  /*4ed0*/  BSYNC.RECONVERGENT B1 ;  /* 0x0000000000017941 */ /* 0x000fea0003800200 */
.L_x_2198:
[----:B------:R-:W-:Y:S04]  /*4ee0*/  BSSY.RECONVERGENT B1, `(.L_x_2200) ;  /* 0x000001e000017945 */ /* 0x000fe80003800200 */
[----:B------:R-:W-:Y:S05]  /*4ef0*/  @P1 BRA `(.L_x_2201) ;  /* 0x0000000000701947 */ /* 0x000fea0003800000 */
[--C-:B0123--:R-:W-:Y:S01]  /*4f00*/  FADD.FTZ R12, R37, -R22.reuse ;  /* 0x80000016250c7221 */ /* 0x10ffe20000010000 */
        /* <DEDUP_REMOVED lines=27> */
.L_x_2201:
[----:B------:R-:W-:Y:S05]  /*50c0*/  BSYNC.RECONVERGENT B1 ;  /* 0x0000000000017941 */ /* 0x000fea0003800200 */
.L_x_2200:
[----:B------:R-:W-:Y:S04]  /*50d0*/  BSSY.RECONVERGENT B1, `(.L_x_2202) ;  /* 0x000001e000017945 */ /* 0x000fe80003800200 */
[----:B------:R-:W-:Y:S05]  /*50e0*/  @P2 BRA `(.L_x_2203) ;  /* 0x0000000000702947 */ /* 0x000fea0003800000 */
[--C-:B01234-:R-:W-:Y:S01]  /*50f0*/  FADD.FTZ R12, R39, -R22.reuse ;  /* 0x80000016270c7221 */ /* 0x11ffe20000010000 */
        /* <DEDUP_REMOVED lines=27> */
.L_x_2203:
[----:B------:R-:W-:Y:S05]  /*52b0*/  BSYNC.RECONVERGENT B1 ;  /* 0x0000000000017941 */ /* 0x000fea0003800200 */
.L_x_2202:
        /* <DEDUP_REMOVED lines=38> */
.L_x_2205:
[----:B------:R-:W-:Y:S05]  /*5520*/  BSYNC.RECONVERGENT B1 ;  /* 0x0000000000017941 */ /* 0x000fea0003800200 */
.L_x_2204:
        /* <DEDUP_REMOVED lines=25> */
[----:B--2---:R-:W-:Y:S01]  /*56c0*/  FMUL.FTZ R17, R17, R16 ;  /* 0x0000001011117220 */ /* 0x004fe20000410000 */
[----:B0-----:R-:W-:Y:S02]  /*56d0*/  FMUL.FTZ R20, R15, R18 ;  /* 0x000000120f147220 */ /* 0x001fe40000410000 */
[----:B------:R-:W-:-:S03]  /*56e0*/  LEA.HI.X R15, R12, UR11, R25, 0x1, P3 ;  /* 0x0000000b0c0f7c11 */ /* 0x000fc600098f0c19 */
[----:B------:R-:W-:-:S05]  /*56f0*/  F2FP.BF16.F32.PACK_AB R17, R20, R17 ;  /* 0x000000111411723e */ /* 0x000fca00000010ff */
[----:B------:R0:W-:Y:S02]  /*5700*/  STG.E desc[UR6][R14.64], R17 ;  /* 0x000000110e007986 */ /* 0x0001e4000c101906 */
.L_x_2207:
[----:B------:R-:W-:Y:S05]  /*5710*/  BSYNC.RECONVERGENT B1 ;  /* 0x0000000000017941 */ /* 0x000fea0003800200 */
.L_x_2206:
        /* <DEDUP_REMOVED lines=30> */
.L_x_2209:
[----:B------:R-:W-:Y:S05]  /*5900*/  BSYNC.RECONVERGENT B1 ;  /* 0x0000000000017941 */ /* 0x000fea0003800200 */
.L_x_2208:
        /* <DEDUP_REMOVED lines=30> */
.L_x_2211:
[----:B------:R-:W-:Y:S05]  /*5af0*/  BSYNC.RECONVERGENT B1 ;  /* 0x0000000000017941 */ /* 0x000fea0003800200 */
.L_x_2210:
        /* <DEDUP_REMOVED lines=40> */
.L_x_2213:
[----:B------:R-:W-:Y:S05]  /*5d80*/  BSYNC.RECONVERGENT B1 ;  /* 0x0000000000017941 */ /* 0x000fea0003800200 */
.L_x_2212:
        /* <DEDUP_REMOVED lines=30> */
.L_x_2215:
[----:B------:R-:W-:Y:S05]  /*5f70*/  BSYNC.RECONVERGENT B1 ;  /* 0x0000000000017941 */ /* 0x000fea0003800200 */
.L_x_2214:
        /* <DEDUP_REMOVED lines=30> */
.L_x_2217:
[----:B------:R-:W-:Y:S05]  /*6160*/  BSYNC.RECONVERGENT B1 ;  /* 0x0000000000017941 */ /* 0x000fea0003800200 */
.L_x_2216:
        /* <DEDUP_REMOVED lines=30> */
.L_x_2219:
[----:B------:R-:W-:Y:S05]  /*6350*/  BSYNC.RECONVERGENT B1 ;  /* 0x0000000000017941 */ /* 0x000fea0003800200 */
.L_x_2218:
        /* <DEDUP_REMOVED lines=30> */
.L_x_2221:
[----:B------:R-:W-:Y:S05]  /*6540*/  BSYNC.RECONVERGENT B1 ;  /* 0x0000000000017941 */ /* 0x000fea0003800200 */
.L_x_2220:
        /* <DEDUP_REMOVED lines=29> */
.L_x_2191:
[----:B------:R-:W-:Y:S05]  /*6720*/  BSYNC.RECONVERGENT B0 ;  /* 0x0000000000007941 */ /* 0x000fea0003800200 */
.L_x_2159:
[----:B------:R-:W5:Y:S01]  /*6730*/  LDCU UR4, c[0x0][0x3f8] ;  /* 0x00007f00ff0477ac */ /* 0x000f620008000800 */
[----:B------:R-:W-:Y:S02]  /*6740*/  IADD3 R68, PT, PT, R64, R68, RZ ;  /* 0x0000004440447210 */ /* 0x000fe40007ffe0ff */
[----:B------:R-:W-:Y:S01]  /*6750*/  IADD3 R69, PT, PT, R69, 0x1, RZ ;  /* 0x0000000145457810 */ /* 0x000fe20007ffe0ff */
[----:B------:R-:W5:Y:S02]  /*6760*/  LDCU UR5, c[0x0][0x3c8] ;  /* 0x00007900ff0577ac */ /* 0x000f640008000800 */
[----:B-----5:R-:W-:-:S06]  /*6770*/  UIMAD UR4, UR4, UR5, URZ ;  /* 0x00000005040472a4 */ /* 0x020fcc000f8e02ff */
[----:B------:R-:W-:-:S13]  /*6780*/  ISETP.GE.AND P1, PT, R68, UR4, PT ;  /* 0x0000000444007c0c */ /* 0x000fda000bf26270 */
[----:B------:R-:W-:Y:S05]  /*6790*/  @!P1 BRA `(.L_x_2222) ;  /* 0xffffff9800fc9947 */ /* 0x000fea000383ffff */
[----:B------:R-:W-:Y:S05]  /*67a0*/  EXIT ;  /* 0x000000000000794d */ /* 0x000fea0003800000 */
.L_x_2223:
        /* <DEDUP_REMOVED lines=13> */
.L_x_4394:


//--------------------- .text._Z35group_norm_nhwc_fwd_one_pass_kernelI11Bf16IOBf16WLi512ELi70ELi560EEv26Group_norm_nhwc_fwd_params --------------------------
	.section	.text._Z35group_norm_nhwc_fwd_one_pass_kernelI11Bf16IOBf16WLi512ELi70ELi560EEv26Group_norm_nhwc_fwd_params,"ax",@progbits
	.align	128
        .global         _Z35group_norm_nhwc_fwd_one_pass_kernelI11Bf16IOBf16WLi512ELi70ELi560EEv26Group_norm_nhwc_fwd_params
        .type           _Z35group_norm_nhwc_fwd_one_pass_kernelI11Bf16IOBf16WLi512ELi70ELi560EEv26Group_norm_nhwc_fwd_params,@function
        .size           _Z35group_norm_nhwc_fwd_one_pass_kernelI11Bf16IOBf16WLi512ELi70ELi560EEv26Group_norm_nhwc_fwd_params,(.L_x_4395 - _Z35group_norm_nhwc_fwd_one_pass_kernelI11Bf16IOBf16WLi512ELi70ELi560EEv26Group_norm_nhwc_fwd_params)
        .other          _Z35group_norm_nhwc_fwd_one_pass_kernelI11Bf16IOBf16WLi512ELi70ELi560EEv26Group_norm_nhwc_fwd_params,@"STO_CUDA_ENTRY STV_DEFAULT"
_Z35group_norm_nhwc_fwd_one_pass_kernelI11Bf16IOBf16WLi512ELi70ELi560EEv26Group_norm_nhwc_fwd_params:
.text._Z35group_norm_nhwc_fwd_one_pass_kernelI11Bf16IOBf16WLi512ELi70ELi560EEv26Group_norm_nhwc_fwd_params:
        /* <DEDUP_REMOVED lines=26> */
.L_x_2361:
[----:B0-----:R-:W0:Y:S01]  /*01a0*/  LDCU UR12, c[0x0][0x3f8] ;  /* 0x00007f00ff0c77ac */ /* 0x001e220008000800 */
[----:B---3--:R-:W-:Y:S01]  /*01b0*/  IABS R6, UR6 ;  /* 0x0000000600067c13 */ /* 0x008fe20008000000 */
[----:B------:R-:W-:Y:S01]  /*01c0*/  HFMA2 R83, -RZ, RZ, 0, 0 ;  /* 0x00000000ff537431 */ /* 0x000fe200000001ff */
[----:B------:R-:W1:Y:S01]  /*01d0*/  LDCU.64 UR16, c[0x0][0x3e8] ;  /* 0x00007d00ff1077ac */ /* 0x000e620008000a00 */
[----:B--2---:R-:W2:Y:S01]  /*01e0*/  LDCU.64 UR10, c[0x0][0x3f0] ;  /* 0x00007e00ff0a77ac */ /* 0x004ea20008000a00 */
[----:B0-----:R-:W-:Y:S01]  /*01f0*/  MOV R0, UR12 ;  /* 0x0000000c00007c02 */ /* 0x001fe20008000f00 */
[----:B------:R-:W-:-:S03]  /*0200*/  UISETP.NE.AND UP0, UPT, UR12, URZ, UPT ;  /* 0x000000ff0c00728c */ /* 0x000fc6000bf05270 */
[----:B----4-:R-:W-:-:S04]  /*0210*/  IABS R5, R0 ;  /* 0x0000000000057213 */ /* 0x010fc80000000000 */
        /* <DEDUP_REMOVED lines=30> */
[----:B------:R-:W-:Y:S02]  /*0400*/  @!UP2 UIADD3 UR9, UPT, UPT, UR9, 0x1, URZ ;  /* 0x000000010909a890 */ /* 0x000fe4000fffe0ff */
[----:B------:R-:W-:-:S07]  /*0410*/  UISETP.GE.AND UP2, UPT, UR7, URZ, UPT ;  /* 0x000000ff0700728c */ /* 0x000fce000bf46270 */
[----:B------:R-:W-:-:S04]  /*0420*/  @!P1 IADD3 R0, PT, PT, R0, -R5, RZ ;  /* 0x8000000500009210 */ /* 0x000fc80007ffe0ff */
[----:B------:R-:W-:Y:S02]  /*0430*/  ISETP.GE.U32.AND P1, PT, R0, R5, PT ;  /* 0x000000050000720c */ /* 0x000fe40003f26070 */
[----:B------:R-:W-:-:S11]  /*0440*/  SHF.R.S32.HI R5, RZ, 0x1f, R3 ;  /* 0x0000001fff057819 */ /* 0x000fd60000011403 */
        /* <DEDUP_REMOVED lines=8> */
[----:B------:R-:W1:Y:S03]  /*04d0*/  @!P1 LDC.64 R14, c[0x0][0x3e0] ;  /* 0x0000f800ff0e9b82 */ /* 0x000e660000000a00 */
[----:B------:R-:W-:Y:S02]  /*04e0*/  UIMAD UR8, UR7, 0x46, URZ ;  /* 0x00000046070878a4 */ /* 0x000fe4000f8e02ff */
[----:B------:R-:W-:-:S03]  /*04f0*/  USHF.R.S32.HI UR7, URZ, 0x1f, UR9 ;  /* 0x0000001fff077899 */ /* 0x000fc60008011409 */
[----:B------:R-:W2:Y:S01]  /*0500*/  @!P1 LDC.64 R16, c[0x0][0x390] ;  /* 0x0000e400ff109b82 */ /* 0x000ea20000000a00 */
[----:B------:R-:W-:Y:S01]  /*0510*/  IADD3 R88, P2, PT, R24, UR8, RZ ;  /* 0x0000000818587c10 */ /* 0x000fe2000ff5e0ff */
[----:B------:R-:W-:Y:S01]  /*0520*/  UIMAD UR7, UR7, UR10, URZ ;  /* 0x0000000a070772a4 */ /* 0x000fe2000f8e02ff */
[----:B------:R-:W-:-:S03]  /*0530*/  MOV R0, UR8 ;  /* 0x0000000800007c02 */ /* 0x000fc60008000f00 */
[----:B------:R-:W-:Y:S01]  /*0540*/  UIMAD UR7, UR9, UR11, UR7 ;  /* 0x0000000b090772a4 */ /* 0x000fe2000f8e0207 */
[----:B------:R-:W-:Y:S01]  /*0550*/  LEA.HI.X.SX32 R89, R0, RZ, 0x1, P2 ;  /* 0x000000ff00597211 */ /* 0x000fe200010f0eff */
[----:B------:R-:W3:Y:S01]  /*0560*/  @!P6 LDC.64 R24, c[0x0][0x3e0] ;  /* 0x0000f800ff18eb82 */ /* 0x000ee20000000a00 */
[----:B------:R-:W-:Y:S01]  /*0570*/  ISETP.GE.U32.AND P2, PT, R11, UR16, PT ;  /* 0x000000100b007c0c */ /* 0x000fe2000bf46070 */
[----:B------:R-:W-:Y:S01]  /*0580*/  IMAD.WIDE.U32 R88, R13, UR9, R88 ;  /* 0x000000090d587c25 */ /* 0x000fe2000f8e0058 */
[----:B------:R-:W-:Y:S02]  /*0590*/  IADD3 R13, PT, PT, R3, 0x30, RZ ;  /* 0x00000030030d7810 */ /* 0x000fe40007ffe0ff */
[----:B------:R-:W-:Y:S01]  /*05a0*/  ISETP.GE.AND.EX P2, PT, R19, UR17, PT, P2 ;  /* 0x0000001113007c0c */ /* 0x000fe2000bf46320 */
[----:B-1----:R-:W-:Y:S01]  /*05b0*/  @!P1 IMAD R0, R5, R14, RZ ;  /* 0x0000000e05009224 */ /* 0x002fe200078e02ff */
[----:B------:R-:W-:Y:S02]  /*05c0*/  ISETP.GE.U32.AND P3, PT, R13, UR16, PT ;  /* 0x000000100d007c0c */ /* 0x000fe4000bf66070 */
[----:B------:R-:W-:Y:S01]  /*05d0*/  SHF.R.S32.HI R21, RZ, 0x1f, R13 ;  /* 0x0000001fff157819 */ /* 0x000fe2000001140d */
[----:B------:R-:W-:Y:S01]  /*05e0*/  @!P1 IMAD R15, R3, R15, R0 ;  /* 0x0000000f030f9224 */ /* 0x000fe200078e0200 */
[----:B------:R-:W-:-:S02]  /*05f0*/  IADD3 R91, PT, PT, R89, UR7, RZ ;  /* 0x00000007595b7c10 */ /* 0x000fc4000fffe0ff */
[----:B------:R-:W-:Y:S02]  /*0600*/  @!P1 MOV R90, R88 ;  /* 0x00000058005a9202 */ /* 0x000fe40000000f00 */
[----:B------:R-:W-:-:S03]  /*0610*/  ISETP.GE.AND.EX P3, PT, R21, UR17, PT, P3 ;  /* 0x0000001115007c0c */ /* 0x000fc6000bf66330 */
[----:B------:R-:W-:Y:S01]  /*0620*/  @!P1 IMAD.WIDE.U32 R4, R3, R14, R90 ;  /* 0x0000000e03049225 */ /* 0x000fe200078e005a */
[----:B------:R-:W1:Y:S03]  /*0630*/  @!P2 LDC.64 R28, c[0x0][0x3e0] ;  /* 0x0000f800ff1cab82 */ /* 0x000e660000000a00 */
[----:B---3--:R-:W-:Y:S01]  /*0640*/  @!P6 IMAD R2, R7, R24, RZ ;  /* 0x000000180702e224 */ /* 0x008fe200078e02ff */
[----:B------:R-:W-:Y:S02]  /*0650*/  @!P1 IADD3 R0, PT, PT, R5, R15, RZ ;  /* 0x0000000f05009210 */ /* 0x000fe40007ffe0ff */
[C---:B--2---:R-:W-:Y:S01]  /*0660*/  @!P1 LEA R6, P4, R4.reuse, R16, 0x1 ;  /* 0x0000001004069211 */ /* 0x044fe200078808ff */
[----:B------:R-:W-:Y:S01]  /*0670*/  @!P6 IMAD R25, R9, R25, R2 ;  /* 0x000000190919e224 */ /* 0x000fe200078e0202 */
        /* <DEDUP_REMOVED lines=16> */
[C---:B0-----:R-:W-:Y:S02]  /*0780*/  @!P6 LEA R8, P1, R4.reuse, R26, 0x1 ;  /* 0x0000001a0408e211 */ /* 0x041fe400078208ff */
[----:B------:R-:W-:Y:S01]  /*0790*/  ISETP.GE.AND.EX P5, PT, R25, UR17, PT, P5 ;  /* 0x0000001119007c0c */ /* 0x000fe2000bfa6350 */
[----:B------:R-:W-:Y:S01]  /*07a0*/  HFMA2 R81, -RZ, RZ, 0, 0 ;  /* 0x00000000ff517431 */ /* 0x000fe200000001ff */
[----:B------:R-:W-:Y:S01]  /*07b0*/  @!P6 LEA.HI.X R9, R4, R27, R0, 0x1, P1 ;  /* 0x0000001b0409e211 */ /* 0x000fe200008f0c00 */
[----:B------:R-:W0:Y:S01]  /*07c0*/  @!P4 LDC.64 R36, c[0x0][0x3e0] ;  /* 0x0000f800ff24cb82 */ /* 0x000e220000000a00 */
[----:B-1----:R-:W-:Y:S01]  /*07d0*/  @!P2 IMAD R0, R19, R28, RZ ;  /* 0x0000001c1300a224 */ /* 0x002fe200078e02ff */
        /* <DEDUP_REMOVED lines=8> */
[----:B------:R-:W1:Y:S01]  /*0860*/  @!P5 LDC.64 R4, c[0x0][0x3e0] ;  /* 0x0000f800ff04db82 */ /* 0x000e620000000a00 */
        /* <DEDUP_REMOVED lines=14> */
[----:B0-----:R-:W-:Y:S01]  /*0950*/  @!P4 IMAD R2, R23, R36, RZ ;  /* 0x000000241702c224 */ /* 0x001fe200078e02ff */
[C---:B------:R-:W-:Y:S01]  /*0960*/  @!P3 LEA R6, P6, R10.reuse, R34, 0x1 ;  /* 0x000000220a06b211 */ /* 0x040fe200078c08ff */
[----:B------:R-:W5:Y:S01]  /*0970*/  @!P2 LDG.E R79, desc[UR14][R8.64] ;  /* 0x0000000e084fa981 */ /* 0x000f62000c1e1900 */
[----:B------:R-:W0:Y:S01]  /*0980*/  @!P5 LDC.64 R32, c[0x0][0x390] ;  /* 0x0000e400ff20db82 */ /* 0x000e220000000a00 */
[----:B------:R-:W-:Y:S02]  /*0990*/  ISETP.GE.U32.AND P2, PT, R13, UR16, PT ;  /* 0x000000100d007c0c */ /* 0x000fe4000bf46070 */
[----:B------:R-:W-:Y:S02]  /*09a0*/  @!P3 LEA.HI.X R7, R10, R35, R0, 0x1, P6 ;  /* 0x000000230a07b211 */ /* 0x000fe400030f0c00 */
[----:B------:R-:W-:-:S03]  /*09b0*/  SHF.R.S32.HI R23, RZ, 0x1f, R13 ;  /* 0x0000001fff177819 */ /* 0x000fc6000001140d */
[----:B------:R-:W0:Y:S01]  /*09c0*/  @!P1 LDC.64 R34, c[0x0][0x3e0] ;  /* 0x0000f800ff229b82 */ /* 0x000e220000000a00 */
[----:B------:R-:W-:Y:S01]  /*09d0*/  @!P4 MOV R10, R88 ;  /* 0x00000058000ac202 */ /* 0x000fe20000000f00 */
[----:B------:R1:W5:Y:S01]  /*09e0*/  @!P3 LDG.E R77, desc[UR14][R6.64] ;  /* 0x0000000e064db981 */ /* 0x000362000c1e1900 */
[----:B------:R-:W-:Y:S02]  /*09f0*/  @!P4 MOV R11, R91 ;  /* 0x0000005b000bc202 */ /* 0x000fe40000000f00 */
[----:B------:R-:W-:Y:S01]  /*0a00*/  ISETP.GE.AND.EX P2, PT, R23, UR17, PT, P2 ;  /* 0x0000001117007c0c */ /* 0x000fe2000bf46320 */
[C---:B------:R-:W-:Y:S02]  /*0a10*/  @!P4 IMAD R27, R15.reuse, R37, R2 ;  /* 0x000000250f1bc224 */ /* 0x040fe400078e0202 */
[----:B------:R-:W-:Y:S01]  /*0a20*/  @!P4 IMAD.WIDE.U32 R10, R15, R36, R10 ;  /* 0x000000240f0ac225 */ /* 0x000fe200078e000a */
[----:B------:R-:W-:-:S03]  /*0a30*/  IADD3 R15, PT, PT, R3, 0x80, RZ ;  /* 0x00000080030f7810 */ /* 0x000fc60007ffe0ff */
[----:B-1----:R-:W-:Y:S01]  /*0a40*/  @!P5 IMAD R0, R25, R4, RZ ;  /* 0x000000041900d224 */ /* 0x002fe200078e02ff */
[----:B------:R-:W-:Y:S02]  /*0a50*/  @!P5 MOV R6, R88 ;  /* 0x000000580006d202 */ /* 0x000fe40000000f00 */
[----:B------:R-:W-:Y:S01]  /*0a60*/  @!P5 MOV R7, R91 ;  /* 0x0000005b0007d202 */ /* 0x000fe20000000f00 */
[----:B------:R-:W-:Y:S01]  /*0a70*/  @!P5 IMAD R29, R17, R5, R0 ;  /* 0x00000005111dd224 */ /* 0x000fe200078e0200 */
[----:B------:R-:W-:Y:S01]  /*0a80*/  @!P4 IADD3 R0, PT, PT, R11, R27, RZ ;  /* 0x0000001b0b00c210 */ /* 0x000fe20007ffe0ff */
[----:B------:R-:W1:Y:S01]  /*0a90*/  @!P2 LDC.64 R36, c[0x0][0x3e0] ;  /* 0x0000f800ff24ab82 */ /* 0x000e620000000a00 */
        /* <DEDUP_REMOVED lines=9> */
[C---:B0-----:R-:W-:Y:S01]  /*0b30*/  @!P5 LEA R6, P6, R4.reuse, R32, 0x1 ;  /* 0x000000200406d211 */ /* 0x041fe200078c08ff */
[----:B------:R-:W-:Y:S01]  /*0b40*/  HFMA2 R73, -RZ, RZ, 0, 0 ;  /* 0x00000000ff497431 */ /* 0x000fe200000001ff */
[----:B------:R-:W-:Y:S01]  /*0b50*/  @!P1 MOV R5, R91 ;  /* 0x0000005b00059202 */ /* 0x000fe20000000f00 */
[----:B------:R-:W-:Y:S01]  /*0b60*/  @!P1 IMAD R2, R21, R34, RZ ;  /* 0x0000002215029224 */ /* 0x000fe200078e02ff */
[----:B------:R-:W-:Y:S01]  /*0b70*/  @!P5 LEA.HI.X R7, R4, R33, R0, 0x1, P6 ;  /* 0x000000210407d211 */ /* 0x000fe200030f0c00 */
[----:B------:R-:W0:Y:S01]  /*0b80*/  @!P2 LDC.64 R20, c[0x0][0x390] ;  /* 0x0000e400ff14ab82 */ /* 0x000e220000000a00 */
[----:B------:R-:W-:Y:S01]  /*0b90*/  @!P1 MOV R4, R88 ;  /* 0x0000005800049202 */ /* 0x000fe20000000f00 */
[----:B------:R3:W5:Y:S01]  /*0ba0*/  @!P4 LDG.E R75, desc[UR14][R8.64] ;  /* 0x0000000e084bc981 */ /* 0x000762000c1e1900 */
[----:B------:R-:W-:Y:S01]  /*0bb0*/  IADD3 R17, PT, PT, R3, 0x90, RZ ;  /* 0x0000009003117810 */ /* 0x000fe20007ffe0ff */
[----:B------:R-:W-:-:S02]  /*0bc0*/  @!P1 IMAD R11, R19, R35, R2 ;  /* 0x00000023130b9224 */ /* 0x000fc400078e0202 */
[----:B------:R-:W-:Y:S01]  /*0bd0*/  @!P1 IMAD.WIDE.U32 R4, R19, R34, R4 ;  /* 0x0000002213049225 */ /* 0x000fe200078e0004 */
[----:B------:R-:W-:Y:S01]  /*0be0*/  ISETP.GE.U32.AND P4, PT, R17, UR16, PT ;  /* 0x0000001011007c0c */ /* 0x000fe2000bf86070 */
[----:B------:R-:W0:Y:S01]  /*0bf0*/  @!P3 LDC.64 R32, c[0x0][0x3e0] ;  /* 0x0000f800ff20bb82 */ /* 0x000e220000000a00 */
[----:B------:R-:W-:Y:S01]  /*0c00*/  SHF.R.S32.HI R27, RZ, 0x1f, R17 ;  /* 0x0000001fff1b7819 */ /* 0x000fe20000011411 */
[----:B------:R3:W5:Y:S01]  /*0c10*/  @!P5 LDG.E R73, desc[UR14][R6.64] ;  /* 0x0000000e0649d981 */ /* 0x000762000c1e1900 */
[----:B------:R-:W-:Y:S02]  /*0c20*/  IADD3 R19, PT, PT, R3, 0xa0, RZ ;  /* 0x000000a003137810 */ /* 0x000fe40007ffe0ff */
[----:B------:R-:W-:Y:S02]  /*0c30*/  ISETP.GE.AND.EX P4, PT, R27, UR17, PT, P4 ;  /* 0x000000111b007c0c */ /* 0x000fe4000bf86340 */
[----:B------:R-:W-:Y:S01]  /*0c40*/  ISETP.GE.U32.AND P5, PT, R19, UR16, PT ;  /* 0x0000001013007c0c */ /* 0x000fe2000bfa6070 */
[----:B-1----:R-:W-:Y:S01]  /*0c50*/  @!P2 IMAD R2, R23, R36, RZ ;  /* 0x000000241702a224 */ /* 0x002fe200078e02ff */
[----:B------:R-:W-:Y:S01]  /*0c60*/  SHF.R.S32.HI R29, RZ, 0x1f, R19 ;  /* 0x0000001fff1d7819 */ /* 0x000fe20000011413 */
[----:B------:R-:W1:Y:S01]  /*0c70*/  @!P3 LDC.64 R34, c[0x0][0x390] ;  /* 0x0000e400ff22bb82 */ /* 0x000e620000000a00 */
[----:B------:R-:W-:-:S02]  /*0c80*/  @!P1 IADD3 R0, PT, PT, R5, R11, RZ ;  /* 0x0000000b05009210 */ /* 0x000fc40007ffe0ff */
[----:B------:R-:W-:Y:S01]  /*0c90*/  ISETP.GE.AND.EX P5, PT, R29, UR17, PT, P5 ;  /* 0x000000111d007c0c */ /* 0x000fe2000bfa6350 */
[----:B------:R-:W-:Y:S01]  /*0ca0*/  @!P2 IMAD.MOV.U32 R11, RZ, RZ, R91 ;  /* 0x000000ffff0ba224 */ /* 0x000fe200078e005b */
[----:B------:R-:W-:Y:S01]  /*0cb0*/  @!P2 MOV R10, R88 ;  /* 0x00000058000aa202 */ /* 0x000fe20000000f00 */
[C---:B------:R-:W-:Y:S01]  /*0cc0*/  @!P2 IMAD R5, R13.reuse, R37, R2 ;  /* 0x000000250d05a224 */ /* 0x040fe200078e0202 */
[C---:B---3--:R-:W-:Y:S01]  /*0cd0*/  @!P1 LEA R8, P6, R4.reuse, R30, 0x1 ;  /* 0x0000001e04089211 */ /* 0x048fe200078c08ff */
[----:B------:R-:W3:Y:S02]  /*0ce0*/  @!P4 LDC.64 R6, c[0x0][0x3e0] ;  /* 0x0000f800ff06cb82 */ /* 0x000ee40000000a00 */
[----:B------:R-:W-:Y:S01]  /*0cf0*/  @!P2 IMAD.WIDE.U32 R10, R13, R36, R10 ;  /* 0x000000240d0aa225 */ /* 0x000fe200078e000a */
[----:B------:R-:W-:-:S04]  /*0d00*/  @!P1 LEA.HI.X R9, R4, R31, R0, 0x1, P6 ;  /* 0x0000001f04099211 */ /* 0x000fc800030f0c00 */
[----:B------:R-:W-:Y:S01]  /*0d10*/  @!P2 IADD3 R0, PT, PT, R11, R5, RZ ;  /* 0x000000050b00a210 */ /* 0x000fe20007ffe0ff */
[----:B------:R-:W-:Y:S01]  /*0d20*/  HFMA2 R71, -RZ, RZ, 0, 0 ;  /* 0x00000000ff477431 */ /* 0x000fe200000001ff */
[C---:B0-----:R-:W-:Y:S01]  /*0d30*/  @!P2 LEA R12, P6, R10.reuse, R20, 0x1 ;  /* 0x000000140a0ca211 */ /* 0x041fe200078c08ff */
[----:B------:R-:W0:Y:S01]  /*0d40*/  @!P5 LDC.64 R4, c[0x0][0x3e0] ;  /* 0x0000f800ff04db82 */ /* 0x000e220000000a00 */
[----:B------:R-:W-:Y:S02]  /*0d50*/  @!P3 MOV R11, R91 ;  /* 0x0000005b000bb202 */ /* 0x000fe40000000f00 */
[----:B------:R-:W-:Y:S01]  /*0d60*/  @!P2 LEA.HI.X R13, R10, R21, R0, 0x1, P6 ;  /* 0x000000150a0da211 */ /* 0x000fe200030f0c00 */
[----:B------:R-:W-:Y:S01]  /*0d70*/  @!P3 IMAD R2, R25, R32, RZ ;  /* 0x000000201902b224 */ /* 0x000fe200078e02ff */
[----:B------:R-:W-:-:S03]  /*0d80*/  @!P3 MOV R10, R88 ;  /* 0x00000058000ab202 */ /* 0x000fc60000000f00 */
[----:B------:R-:W0:Y:S01]  /*0d90*/  @!P4 LDC.64 R36, c[0x0][0x390] ;  /* 0x0000e400ff24cb82 */ /* 0x000e220000000a00 */
[----:B------:R-:W-:Y:S02]  /*0da0*/  HFMA2 R69, -RZ, RZ, 0, 0 ;  /* 0x00000000ff457431 */ /* 0x000fe400000001ff */
[----:B------:R-:W-:Y:S01]  /*0db0*/  @!P3 IMAD R25, R15, R33, R2 ;  /* 0x000000210f19b224 */ /* 0x000fe200078e0202 */
[----:B------:R-:W-:Y:S01]  /*0dc0*/  IADD3 R21, PT, PT, R3, 0xb0, RZ ;  /* 0x000000b003157810 */ /* 0x000fe20007ffe0ff */
[----:B------:R-:W-:Y:S01]  /*0dd0*/  @!P3 IMAD.WIDE.U32 R10, R15, R32, R10 ;  /* 0x000000200f0ab225 */ /* 0x000fe200078e000a */
[----:B------:R3:W5:Y:S01]  /*0de0*/  @!P1 LDG.E R71, desc[UR14][R8.64] ;  /* 0x0000000e08479981 */ /* 0x000762000c1e1900 */
[----:B------:R-:W-:Y:S02]  /*0df0*/  IADD3 R23, PT, PT, R3, 0xc0, RZ ;  /* 0x000000c003177810 */ /* 0x000fe40007ffe0ff */
[----:B------:R-:W-:Y:S02]  /*0e00*/  ISETP.GE.U32.AND P1, PT, R21, UR16, PT ;  /* 0x0000001015007c0c */ /* 0x000fe4000bf26070 */
[----:B------:R-:W-:Y:S01]  /*0e10*/  SHF.R.S32.HI R31, RZ, 0x1f, R21 ;  /* 0x0000001fff1f7819 */ /* 0x000fe20000011415 */
[----:B------:R0:W5:Y:S01]  /*0e20*/  @!P2 LDG.E R69, desc[UR14][R12.64] ;  /* 0x0000000e0c45a981 */ /* 0x000162000c1e1900 */
[----:B------:R-:W-:-:S02]  /*0e30*/  @!P3 IADD3 R0, PT, PT, R11, R25, RZ ;  /* 0x000000190b00b210 */ /* 0x000fc40007ffe0ff */
[C---:B-1----:R-:W-:Y:S01]  /*0e40*/  @!P3 LEA R14, P6, R10.reuse, R34, 0x1 ;  /* 0x000000220a0eb211 */ /* 0x042fe200078c08ff */
[----:B---3--:R-:W-:Y:S01]  /*0e50*/  @!P4 IMAD R2, R27, R6, RZ ;  /* 0x000000061b02c224 */ /* 0x008fe200078e02ff */
[----:B------:R-:W-:Y:S01]  /*0e60*/  ISETP.GE.AND.EX P1, PT, R31, UR17, PT, P1 ;  /* 0x000000111f007c0c */ /* 0x000fe2000bf26310 */
[----:B------:R-:W1:Y:S01]  /*0e70*/  @!P5 LDC.64 R8, c[0x0][0x390] ;  /* 0x0000e400ff08db82 */ /* 0x000e620000000a00 */
[----:B------:R-:W-:Y:S02]  /*0e80*/  @!P3 LEA.HI.X R15, R10, R35, R0, 0x1, P6 ;  /* 0x000000230a0fb211 */ /* 0x000fe400030f0c00 */
[----:B------:R-:W-:Y:S02]  /*0e90*/  ISETP.GE.U32.AND P2, PT, R23, UR16, PT ;  /* 0x0000001017007c0c */ /* 0x000fe4000bf46070 */
[----:B------:R-:W-:Y:S02]  /*0ea0*/  SHF.R.S32.HI R33, RZ, 0x1f, R23 ;  /* 0x0000001fff217819 */ /* 0x000fe40000011417 */
[----:B------:R-:W-:-:S02]  /*0eb0*/  @!P4 MOV R10, R88 ;  /* 0x00000058000ac202 */ /* 0x000fc40000000f00 */
[----:B------:R-:W-:Y:S02]  /*0ec0*/  @!P4 MOV R11, R91 ;  /* 0x0000005b000bc202 */ /* 0x000fe40000000f00 */
[----:B------:R-:W-:Y:S01]  /*0ed0*/  MOV R67, RZ ;  /* 0x000000ff00437202 */ /* 0x000fe20000000f00 */
[----:B------:R-:W-:Y:S01]  /*0ee0*/  @!P4 IMAD R25, R17, R7, R2 ;  /* 0x000000071119c224 */ /* 0x000fe200078e0202 */
[----:B------:R-:W-:Y:S01]  /*0ef0*/  ISETP.GE.AND.EX P2, PT, R33, UR17, PT, P2 ;  /* 0x0000001121007c0c */ /* 0x000fe2000bf46320 */
[----:B0-----:R-:W-:Y:S01]  /*0f00*/  @!P5 IMAD R0, R29, R4, RZ ;  /* 0x000000041d00d224 */ /* 0x001fe200078e02ff */
[----:B------:R-:W0:Y:S01]  /*0f10*/  @!P1 LDC.64 R34, c[0x0][0x390] ;  /* 0x0000e400ff229b82 */ /* 0x000e220000000a00 */
[----:B------:R-:W-:Y:S01]  /*0f20*/  @!P4 IMAD.WIDE.U32 R10, R17, R6, R10 ;  /* 0x00000006110ac225 */ /* 0x000fe200078e000a */
[----:B------:R3:W5:Y:S03]  /*0f30*/  @!P3 LDG.E R67, desc[UR14][R14.64] ;  /* 0x0000000e0e43b981 */ /* 0x000766000c1e1900 */
[----:B------:R-:W-:Y:S01]  /*0f40*/  @!P5 IMAD R17, R19, R5, R0 ;  /* 0x000000051311d224 */ /* 0x000fe200078e0200 */
[----:B------:R-:W-:-:S02]  /*0f50*/  @!P4 IADD3 R0, PT, PT, R11, R25, RZ ;  /* 0x000000190b00c210 */ /* 0x000fc40007ffe0ff */
[C---:B------:R-:W-:Y:S01]  /*0f60*/  @!P4 LEA R12, P3, R10.reuse, R36, 0x1 ;  /* 0x000000240a0cc211 */ /* 0x040fe200078608ff */
[----:B------:R-:W0:Y:S01]  /*0f70*/  @!P1 LDC.64 R6, c[0x0][0x3e0] ;  /* 0x0000f800ff069b82 */ /* 0x000e220000000a00 */
[----:B------:R-:W-:Y:S02]  /*0f80*/  IADD3 R25, PT, PT, R3, 0xd0, RZ ;  /* 0x000000d003197810 */ /* 0x000fe40007ffe0ff */
[----:B---3--:R-:W-:Y:S02]  /*0f90*/  @!P5 MOV R14, R88 ;  /* 0x00000058000ed202 */ /* 0x008fe40000000f00 */
[----:B------:R-:W-:Y:S02]  /*0fa0*/  @!P5 MOV R15, R91 ;  /* 0x0000005b000fd202 */ /* 0x000fe40000000f00 */
[----:B------:R-:W-:Y:S01]  /*0fb0*/  @!P4 LEA.HI.X R13, R10, R37, R0, 0x1, P3 ;  /* 0x000000250a0dc211 */ /* 0x000fe200018f0c00 */
[----:B------:R-:W3:Y:S01]  /*0fc0*/  @!P2 LDC.64 R28, c[0x0][0x3e0] ;  /* 0x0000f800ff1cab82 */ /* 0x000ee20000000a00 */
[----:B------:R-:W-:Y:S01]  /*0fd0*/  ISETP.GE.U32.AND P3, PT, R25, UR16, PT ;  /* 0x0000001019007c0c */ /* 0x000fe2000bf66070 */
[----:B------:R-:W-:Y:S01]  /*0fe0*/  @!P5 IMAD.WIDE.U32 R4, R19, R4, R14 ;  /* 0x000000041304d225 */ /* 0x000fe200078e000e */
[----:B------:R-:W-:-:S04]  /*0ff0*/  SHF.R.S32.HI R19, RZ, 0x1f, R25 ;  /* 0x0000001fff137819 */ /* 0x000fc80000011419 */
[----:B------:R-:W-:Y:S01]  /*1000*/  ISETP.GE.AND.EX P3, PT, R19, UR17, PT, P3 ;  /* 0x0000001113007c0c */ /* 0x000fe2000bf66330 */
[----:B------:R-:W-:Y:S01]  /*1010*/  HFMA2 R65, -RZ, RZ, 0, 0 ;  /* 0x00000000ff417431 */ /* 0x000fe200000001ff */
[----:B------:R-:W-:Y:S02]  /*1020*/  @!P5 IADD3 R0, PT, PT, R5, R17, RZ ;  /* 0x000000110500d210 */ /* 0x000fe40007ffe0ff */
[C---:B-1----:R-:W-:Y:S02]  /*1030*/  @!P5 LEA R10, P6, R4.reuse, R8, 0x1 ;  /* 0x00000008040ad211 */ /* 0x042fe400078c08ff */
[----:B------:R-:W-:Y:S02]  /*1040*/  MOV R63, RZ ;  /* 0x000000ff003f7202 */ /* 0x000fe40000000f00 */
[----:B------:R-:W-:Y:S02]  /*1050*/  @!P5 LEA.HI.X R11, R4, R9, R0, 0x1, P6 ;  /* 0x00000009040bd211 */ /* 0x000fe400030f0c00 */
[----:B------:R-:W1:Y:S01]  /*1060*/  @!P2 LDC.64 R4, c[0x0][0x390] ;  /* 0x0000e400ff04ab82 */ /* 0x000e620000000a00 */
        /* <DEDUP_REMOVED lines=12> */
[----:B---3--:R-:W-:Y:S01]  /*1130*/  @!P2 IMAD R0, R33, R28, RZ ;  /* 0x0000001c2100a224 */ /* 0x008fe200078e02ff */
        /* <DEDUP_REMOVED lines=10> */
[----:B------:R-:W3:Y:S01]  /*11e0*/  @!P4 LDC.64 R10, c[0x0][0x3e0] ;  /* 0x0000f800ff0acb82 */ /* 0x000ee20000000a00 */
[----:B------:R-:W-:Y:S01]  /*11f0*/  ISETP.GE.AND.EX P5, PT, R21, UR17, PT, P5 ;  /* 0x0000001115007c0c */ /* 0x000fe2000bfa6350 */
[----:B------:R-:W-:Y:S01]  /*1200*/  @!P2 IMAD.WIDE.U32 R16, R23, R28, R16 ;  /* 0x0000001c1710a225 */ /* 0x000fe200078e0010 */
[----:B------:R-:W-:-:S04]  /*1210*/  @!P1 LEA.HI.X R15, R6, R35, R0, 0x1, P6 ;  /* 0x00000023060f9211 */ /* 0x000fc800030f0c00 */
[----:B------:R-:W-:Y:S01]  /*1220*/  @!P2 IADD3 R0, PT, PT, R17, R29, RZ ;  /* 0x0000001d1100a210 */ /* 0x000fe20007ffe0ff */
[----:B------:R4:W5:Y:S01]  /*1230*/  @!P1 LDG.E R61, desc[UR14][R14.64] ;  /* 0x0000000e0e3d9981 */ /* 0x000962000c1e1900 */
[----:B-1----:R-:W-:Y:S01]  /*1240*/  @!P2 LEA R18, P6, R16, R4, 0x1 ;  /* 0x000000041012a211 */ /* 0x002fe200078c08ff */
[----:B--2---:R-:W-:-:S03]  /*1250*/  @!P3 IMAD R4, R19, R8, RZ ;  /* 0x000000081304b224 */ /* 0x004fc600078e02ff */
[----:B------:R-:W-:Y:S01]  /*1260*/  @!P2 LEA.HI.X R19, R16, R5, R0, 0x1, P6 ;  /* 0x000000051013a211 */ /* 0x000fe200030f0c00 */
[C---:B------:R-:W-:Y:S01]  /*1270*/  @!P3 IMAD R5, R25.reuse, R9, R4 ;  /* 0x000000091905b224 */ /* 0x040fe200078e0204 */
[----:B------:R-:W1:Y:S01]  /*1280*/  @!P5 LDC.64 R6, c[0x0][0x3e0] ;  /* 0x0000f800ff06db82 */ /* 0x000e620000000a00 */
[----:B----4-:R-:W-:Y:S02]  /*1290*/  @!P3 MOV R14, R88 ;  /* 0x00000058000eb202 */ /* 0x010fe40000000f00 */
[----:B------:R-:W-:Y:S02]  /*12a0*/  @!P3 MOV R15, R91 ;  /* 0x0000005b000fb202 */ /* 0x000fe40000000f00 */
[----:B------:R-:W-:Y:S01]  /*12b0*/  MOV R4, RZ ;  /* 0x000000ff00047202 */ /* 0x000fe20000000f00 */
[----:B------:R-:W-:Y:S01]  /*12c0*/  @!P3 IMAD.WIDE.U32 R8, R25, R8, R14 ;  /* 0x000000081908b225 */ /* 0x000fe200078e000e */
[C---:B------:R-:W-:Y:S02]  /*12d0*/  IADD3 R25, PT, PT, R3.reuse, 0x100, RZ ;  /* 0x0000010003197810 */ /* 0x040fe40007ffe0ff */
[----:B------:R-:W2:Y:S01]  /*12e0*/  @!P4 LDC.64 R14, c[0x0][0x390] ;  /* 0x0000e400ff0ecb82 */ /* 0x000ea20000000a00 */
        /* <DEDUP_REMOVED lines=13> */
[----:B---3--:R-:W-:Y:S01]  /*13c0*/  @!P4 IMAD R0, R31, R10, RZ ;  /* 0x0000000a1f00c224 */ /* 0x008fe200078e02ff */
[----:B------:R-:W-:Y:S02]  /*13d0*/  @!P4 MOV R16, R88 ;  /* 0x000000580010c202 */ /* 0x000fe40000000f00 */
[----:B------:R-:W-:Y:S01]  /*13e0*/  @!P4 MOV R17, R91 ;  /* 0x0000005b0011c202 */ /* 0x000fe20000000f00 */
[C---:B------:R-:W-:Y:S02]  /*13f0*/  @!P4 IMAD R23, R27.reuse, R11, R0 ;  /* 0x0000000b1b17c224 */ /* 0x040fe400078e0200 */
[----:B----4-:R-:W3:Y:S01]  /*1400*/  @!P1 LDC.64 R18, c[0x0][0x3e0] ;  /* 0x0000f800ff129b82 */ /* 0x010ee20000000a00 */
[----:B------:R4:W5:Y:S01]  /*1410*/  @!P3 LDG.E R5, desc[UR14][R12.64] ;  /* 0x0000000e0c05b981 */ /* 0x000962000c1e1900 */
[----:B------:R-:W-:Y:S01]  /*1420*/  @!P4 IMAD.WIDE.U32 R16, R27, R10, R16 ;  /* 0x0000000a1b10c225 */ /* 0x000fe200078e0010 */
[----:B------:R-:W-:-:S03]  /*1430*/  IADD3 R0, PT, PT, R3, 0x120, RZ ;  /* 0x0000012003007810 */ /* 0x000fc60007ffe0ff */
[----:B-1----:R-:W-:Y:S01]  /*1440*/  @!P5 IMAD R21, R21, R6, RZ ;  /* 0x000000061515d224 */ /* 0x002fe200078e02ff */
[----:B------:R-:W-:Y:S01]  /*1450*/  @!P4 IADD3 R17, PT, PT, R17, R23, RZ ;  /* 0x000000171111c210 */ /* 0x000fe20007ffe0ff */
[----:B------:R-:W1:Y:S01]  /*1460*/  @!P2 LDC.64 R10, c[0x0][0x3e0] ;  /* 0x0000f800ff0aab82 */ /* 0x000e620000000a00 */
[----:B--2---:R-:W-:Y:S02]  /*1470*/  @!P4 LEA R20, P6, R16, R14, 0x1 ;  /* 0x0000000e1014c211 */ /* 0x004fe400078c08ff */
[----:B----4-:R-:W-:Y:S02]  /*1480*/  @!P5 MOV R12, R88 ;  /* 0x00000058000cd202 */ /* 0x010fe40000000f00 */
[----:B------:R-:W-:Y:S01]  /*1490*/  @!P5 MOV R13, R91 ;  /* 0x0000005b000dd202 */ /* 0x000fe20000000f00 */
[----:B------:R-:W-:Y:S01]  /*14a0*/  @!P5 IMAD R27, R2, R7, R21 ;  /* 0x00000007021bd224 */ /* 0x000fe200078e0215 */
[----:B------:R-:W-:Y:S02]  /*14b0*/  ISETP.GE.U32.AND P3, PT, R0, UR16, PT ;  /* 0x0000001000007c0c */ /* 0x000fe4000bf66070 */
[----:B------:R-:W-:Y:S01]  /*14c0*/  SHF.R.S32.HI R7, RZ, 0x1f, R0 ;  /* 0x0000001fff077819 */ /* 0x000fe20000011400 */
[----:B------:R-:W-:Y:S01]  /*14d0*/  @!P5 IMAD.WIDE.U32 R12, R2, R6, R12 ;  /* 0x00000006020cd225 */ /* 0x000fe200078e000c */
[----:B------:R-:W-:-:S03]  /*14e0*/  @!P4 LEA.HI.X R21, R16, R15, R17, 0x1, P6 ;  /* 0x0000000f1015c211 */ /* 0x000fc600030f0c11 */
[----:B------:R-:W-:Y:S01]  /*14f0*/  HFMA2 R6, -RZ, RZ, 0, 0 ;  /* 0x00000000ff067431 */ /* 0x000fe200000001ff */
[----:B------:R-:W2:Y:S01]  /*1500*/  @!P1 LDC.64 R14, c[0x0][0x390] ;  /* 0x0000e400ff0e9b82 */ /* 0x000ea20000000a00 */
[----:B------:R-:W-:Y:S02]  /*1510*/  ISETP.GE.AND.EX P3, PT, R7, UR17, PT, P3 ;  /* 0x0000001107007c0c */ /* 0x000fe4000bf66330 */
[----:B0-----:R-:W-:Y:S02]  /*1520*/  @!P5 LEA R22, P6, R12, R8, 0x1 ;  /* 0x000000080c16d211 */ /* 0x001fe400078c08ff */
[----:B------:R-:W-:-:S03]  /*1530*/  IADD3 R8, PT, PT, R3, 0x130, RZ ;  /* 0x0000013003087810 */ /* 0x000fc60007ffe0ff */
[----:B------:R-:W0:Y:S01]  /*1540*/  @!P2 LDC.64 R16, c[0x0][0x390] ;  /* 0x0000e400ff10ab82 */ /* 0x000e220000000a00 */
[----:B------:R-:W-:Y:S01]  /*1550*/  @!P5 IADD3 R2, PT, PT, R13, R27, RZ ;  /* 0x0000001b0d02d210 */ /* 0x000fe20007ffe0ff */
[----:B------:R4:W5:Y:S01]  /*1560*/  @!P4 LDG.E R6, desc[UR14][R20.64] ;  /* 0x0000000e1406c981 */ /* 0x000962000c1e1900 */
[----:B------:R-:W-:Y:S02]  /*1570*/  ISETP.GE.U32.AND P4, PT, R8, UR16, PT ;  /* 0x0000001008007c0c */ /* 0x000fe4000bf86070 */
[----:B------:R-:W-:Y:S02]  /*1580*/  SHF.R.S32.HI R31, RZ, 0x1f, R8 ;  /* 0x0000001fff1f7819 */ /* 0x000fe40000011408 */
[----:B------:R-:W-:Y:S01]  /*1590*/  @!P5 LEA.HI.X R23, R12, R9, R2, 0x1, P6 ;  /* 0x000000090c17d211 */ /* 0x000fe200030f0c02 */
[----:B---3--:R-:W-:Y:S01]  /*15a0*/  @!P1 IMAD R2, R33, R18, RZ ;  /* 0x0000001221029224 */ /* 0x008fe200078e02ff */
[----:B------:R-:W3:Y:S01]  /*15b0*/  @!P3 LDC.64 R12, c[0x0][0x3e0] ;  /* 0x0000f800ff0cbb82 */ /* 0x000ee20000000a00 */
[----:B------:R-:W-:-:S02]  /*15c0*/  ISETP.GE.AND.EX P4, PT, R31, UR17, PT, P4 ;  /* 0x000000111f007c0c */ /* 0x000fc4000bf86340 */
[-C--:B----4-:R-:W-:Y:S01]  /*15d0*/  @!P1 MOV R20, R88.reuse ;  /* 0x0000005800149202 */ /* 0x090fe20000000f00 */
[----:B------:R-:W-:Y:S01]  /*15e0*/  @!P1 IMAD.MOV.U32 R21, RZ, RZ, R91 ;  /* 0x000000ffff159224 */ /* 0x000fe200078e005b */
[----:B------:R-:W-:Y:S01]  /*15f0*/  MOV R9, RZ ;  /* 0x000000ff00097202 */ /* 0x000fe20000000f00 */
[----:B------:R-:W-:Y:S01]  /*1600*/  @!P1 IMAD R19, R25, R19, R2 ;  /* 0x0000001319139224 */ /* 0x000fe200078e0202 */
[----:B------:R-:W-:Y:S01]  /*1610*/  @!P2 MOV R26, R88 ;  /* 0x00000058001aa202 */ /* 0x000fe20000000f00 */
[----:B-1----:R-:W-:Y:S01]  /*1620*/  @!P2 IMAD R2, R35, R10, RZ ;  /* 0x0000000a2302a224 */ /* 0x002fe200078e02ff */
[----:B------:R-:W-:Y:S01]  /*1630*/  @!P2 MOV R27, R91 ;  /* 0x0000005b001ba202 */ /* 0x000fe20000000f00 */
[----:B------:R-:W-:Y:S01]  /*1640*/  @!P1 IMAD.WIDE.U32 R20, R25, R18, R20 ;  /* 0x0000001219149225 */ /* 0x000fe200078e0014 */
[----:B------:R-:W-:Y:S01]  /*1650*/  IADD3 R34, PT, PT, R3, 0x140, RZ ;  /* 0x0000014003227810 */ /* 0x000fe20007ffe0ff */
[----:B------:R1:W4:Y:S02]  /*1660*/  @!P5 LDG.E R9, desc[UR14][R22.64] ;  /* 0x0000000e1609d981 */ /* 0x000324000c1e1900 */
[----:B------:R-:W-:Y:S01]  /*1670*/  @!P2 IMAD R25, R29, R11, R2 ;  /* 0x0000000b1d19a224 */ /* 0x000fe200078e0202 */
[----:B------:R-:W-:Y:S01]  /*1680*/  @!P1 IADD3 R2, PT, PT, R21, R19, RZ ;  /* 0x0000001315029210 */ /* 0x000fe20007ffe0ff */
[----:B------:R-:W-:Y:S01]  /*1690*/  @!P2 IMAD.WIDE.U32 R26, R29, R10, R26 ;  /* 0x0000000a1d1aa225 */ /* 0x000fe200078e001a */
[----:B--2---:R-:W-:Y:S01]  /*16a0*/  @!P1 LEA R14, P6, R20, R14, 0x1 ;  /* 0x0000000e140e9211 */ /* 0x004fe200078c08ff */
[----:B------:R-:W2:Y:S01]  /*16b0*/  @!P3 LDC.64 R18, c[0x0][0x390] ;  /* 0x0000e400ff12bb82 */ /* 0x000ea20000000a00 */
[----:B------:R-:W-:-:S02]  /*16c0*/  ISETP.GE.U32.AND P5, PT, R34, UR16, PT ;  /* 0x0000001022007c0c */ /* 0x000fc4000bfa6070 */
[----:B------:R-:W-:Y:S02]  /*16d0*/  SHF.R.S32.HI R29, RZ, 0x1f, R34 ;  /* 0x0000001fff1d7819 */ /* 0x000fe40000011422 */
[----:B------:R-:W-:-:S03]  /*16e0*/  @!P1 LEA.HI.X R15, R20, R15, R2, 0x1, P6 ;  /* 0x0000000f140f9211 */ /* 0x000fc600030f0c02 */
[----:B-1----:R-:W1:Y:S01]  /*16f0*/  @!P4 LDC.64 R22, c[0x0][0x3e0] ;  /* 0x0000f800ff16cb82 */ /* 0x002e620000000a00 */
[----:B------:R-:W-:Y:S02]  /*1700*/  @!P2 IADD3 R10, PT, PT, R27, R25, RZ ;  /* 0x000000191b0aa210 */ /* 0x000fe40007ffe0ff */
[C---:B0-----:R-:W-:Y:S02]  /*1710*/  @!P2 LEA R24, P6, R26.reuse, R16, 0x1 ;  /* 0x000000101a18a211 */ /* 0x041fe400078c08ff */
[----:B------:R-:W-:Y:S01]  /*1720*/  ISETP.GE.AND.EX P5, PT, R29, UR17, PT, P5 ;  /* 0x000000111d007c0c */ /* 0x000fe2000bfa6350 */
[----:B------:R-:W-:Y:S01]  /*1730*/  HFMA2 R11, -RZ, RZ, 0, 0 ;  /* 0x00000000ff0b7431 */ /* 0x000fe200000001ff */
[----:B------:R-:W-:Y:S02]  /*1740*/  @!P2 LEA.HI.X R25, R26, R17, R10, 0x1, P6 ;  /* 0x000000111a19a211 */ /* 0x000fe400030f0c0a */
[----:B------:R-:W-:Y:S01]  /*1750*/  @!P3 MOV R26, R88 ;  /* 0x00000058001ab202 */ /* 0x000fe20000000f00 */
[----:B------:R-:W0:Y:S01]  /*1760*/  @!P4 LDC.64 R16, c[0x0][0x390] ;  /* 0x0000e400ff10cb82 */ /* 0x000e220000000a00 */
[----:B------:R-:W-:Y:S01]  /*1770*/  @!P3 MOV R27, R91 ;  /* 0x0000005b001bb202 */ /* 0x000fe20000000f00 */
[-C--:B---3--:R-:W-:Y:S01]  /*1780*/  @!P3 IMAD R7, R7, R12.reuse, RZ ;  /* 0x0000000c0707b224 */ /* 0x088fe200078e02ff */
[----:B------:R-:W-:Y:S01]  /*1790*/  IADD3 R2, PT, PT, R3, 0x150, RZ ;  /* 0x0000015003027810 */ /* 0x000fe20007ffe0ff */
[----:B------:R-:W-:-:S04]  /*17a0*/  @!P3 IMAD.WIDE.U32 R26, R0, R12, R26 ;  /* 0x0000000c001ab225 */ /* 0x000fc800078e001a */
[----:B------:R-:W-:Y:S01]  /*17b0*/  HFMA2 R12, -RZ, RZ, 0, 0 ;  /* 0x00000000ff0c7431 */ /* 0x000fe200000001ff */
[----:B------:R3:W4:Y:S01]  /*17c0*/  @!P1 LDG.E R11, desc[UR14][R14.64] ;  /* 0x0000000e0e0b9981 */ /* 0x000722000c1e1900 */
[----:B------:R-:W-:Y:S01]  /*17d0*/  ISETP.GE.U32.AND P1, PT, R2, UR16, PT ;  /* 0x0000001002007c0c */ /* 0x000fe2000bf26070 */
[----:B------:R-:W-:Y:S01]  /*17e0*/  @!P3 IMAD R33, R0, R13, R7 ;  /* 0x0000000d0021b224 */ /* 0x000fe200078e0207 */
[----:B------:R-:W-:Y:S01]  /*17f0*/  SHF.R.S32.HI R13, RZ, 0x1f, R2 ;  /* 0x0000001fff0d7819 */ /* 0x000fe20000011402 */
[----:B------:R-:W0:Y:S01]  /*1800*/  @!P5 LDC.64 R20, c[0x0][0x3e0] ;  /* 0x0000f800ff14db82 */ /* 0x000e220000000a00 */
[----:B------:R-:W-:Y:S02]  /*1810*/  IADD3 R7, PT, PT, R3, 0x160, RZ ;  /* 0x0000016003077810 */ /* 0x000fe40007ffe0ff */
[----:B------:R-:W-:Y:S01]  /*1820*/  ISETP.GE.AND.EX P1, PT, R13, UR17, PT, P1 ;  /* 0x000000110d007c0c */ /* 0x000fe2000bf26310 */
[----:B-1----:R-:W-:Y:S01]  /*1830*/  @!P4 IMAD R10, R31, R22, RZ ;  /* 0x000000161f0ac224 */ /* 0x002fe200078e02ff */
[----:B------:R1:W4:Y:S01]  /*1840*/  @!P2 LDG.E R12, desc[UR14][R24.64] ;  /* 0x0000000e180ca981 */ /* 0x000322000c1e1900 */
[----:B------:R-:W-:-:S02]  /*1850*/  ISETP.GE.U32.AND P2, PT, R7, UR16, PT ;  /* 0x0000001007007c0c */ /* 0x000fc4000bf46070 */
[----:B------:R-:W-:Y:S02]  /*1860*/  SHF.R.S32.HI R39, RZ, 0x1f, R7 ;  /* 0x0000001fff277819 */ /* 0x000fe40000011407 */
[----:B---3--:R-:W-:Y:S02]  /*1870*/  @!P4 MOV R14, R88 ;  /* 0x00000058000ec202 */ /* 0x008fe40000000f00 */
[----:B------:R-:W-:Y:S02]  /*1880*/  @!P4 MOV R15, R91 ;  /* 0x0000005b000fc202 */ /* 0x000fe40000000f00 */
[----:B------:R-:W-:Y:S01]  /*1890*/  @!P3 IADD3 R0, PT, PT, R27, R33, RZ ;  /* 0x000000211b00b210 */ /* 0x000fe20007ffe0ff */
[----:B------:R-:W-:Y:S01]  /*18a0*/  @!P4 IMAD R27, R8, R23, R10 ;  /* 0x00000017081bc224 */ /* 0x000fe200078e020a */
[----:B--2---:R-:W-:Y:S01]  /*18b0*/  @!P3 LEA R30, P6, R26, R18, 0x1 ;  /* 0x000000121a1eb211 */ /* 0x004fe200078c08ff */
[----:B------:R-:W-:Y:S01]  /*18c0*/  @!P4 IMAD.WIDE.U32 R22, R8, R22, R14 ;  /* 0x000000160816c225 */ /* 0x000fe200078e000e */
[----:B------:R-:W-:Y:S01]  /*18d0*/  ISETP.GE.AND.EX P2, PT, R39, UR17, PT, P2 ;  /* 0x0000001127007c0c */ /* 0x000fe2000bf46320 */
[----:B-1----:R-:W1:Y:S01]  /*18e0*/  @!P5 LDC.64 R24, c[0x0][0x390] ;  /* 0x0000e400ff18db82 */ /* 0x002e620000000a00 */
        /* <DEDUP_REMOVED lines=24> */
[----:B------:R-:W2:Y:S01]  /*1a70*/  @!P2 LDC.64 R20, c[0x0][0x390] ;  /* 0x0000e400ff14ab82 */ /* 0x000ea20000000a00 */
[----:B------:R-:W-:-:S02]  /*1a80*/  @!P1 MOV R37, R91 ;  /* 0x0000005b00259202 */ /* 0x000fc40000000f00 */
[----:B------:R2:W3:Y:S01]  /*1a90*/  @!P4 LDG.E R16, desc[UR14][R32.64] ;  /* 0x0000000e2010c981 */ /* 0x0004e2000c1e1900 */
[----:B------:R-:W-:Y:S01]  /*1aa0*/  @!P5 IADD3 R10, PT, PT, R31, R23, RZ ;  /* 0x000000171f0ad210 */ /* 0x000fe20007ffe0ff */
[----:B0-----:R-:W-:Y:S01]  /*1ab0*/  @!P1 IMAD R13, R13, R18, RZ ;  /* 0x000000120d0d9224 */ /* 0x001fe200078e02ff */
[----:B-1----:R-:W-:Y:S02]  /*1ac0*/  @!P5 LEA R34, P4, R30, R24, 0x1 ;  /* 0x000000181e22d211 */ /* 0x002fe400078808ff */
[----:B------:R-:W0:Y:S01]  /*1ad0*/  @!P6 LDC.64 R22, c[0x0][0x3e0] ;  /* 0x0000f800ff16eb82 */ /* 0x000e220000000a00 */
[----:B------:R-:W-:Y:S01]  /*1ae0*/  @!P1 IMAD.WIDE.U32 R36, R2, R18, R36 ;  /* 0x0000001202249225 */ /* 0x000fe200078e0024 */
[----:B------:R-:W-:-:S03]  /*1af0*/  @!P5 LEA.HI.X R35, R30, R25, R10, 0x1, P4 ;  /* 0x000000191e23d211 */ /* 0x000fc600020f0c0a */
[----:B------:R-:W-:-:S03]  /*1b00*/  @!P1 IMAD R13, R2, R19, R13 ;  /* 0x00000013020d9224 */ /* 0x000fc600078e020d */
[----:B------:R-:W1:Y:S01]  /*1b10*/  @!P3 LDC.64 R24, c[0x0][0x3e0] ;  /* 0x0000f800ff18bb82 */ /* 0x000e620000000a00 */
[C---:B------:R-:W-:Y:S01]  /*1b20*/  @!P1 LEA R30, P4, R36.reuse, R26, 0x1 ;  /* 0x0000001a241e9211 */ /* 0x040fe200078808ff */
[----:B------:R-:W-:Y:S02]  /*1b30*/  @!P2 IMAD R26, R39, R28, RZ ;  /* 0x0000001c271aa224 */ /* 0x000fe400078e02ff */
[----:B------:R-:W-:Y:S01]  /*1b40*/  HFMA2 R18, -RZ, RZ, 0, 0 ;  /* 0x00000000ff127431 */ /* 0x000fe200000001ff */
[----:B------:R-:W-:Y:S02]  /*1b50*/  @!P1 IADD3 R10, PT, PT, R37, R13, RZ ;  /* 0x0000000d250a9210 */ /* 0x000fe40007ffe0ff */
[----:B------:R-:W-:Y:S02]  /*1b60*/  IADD3 R2, PT, PT, R3, 0x190, RZ ;  /* 0x0000019003027810 */ /* 0x000fe40007ffe0ff */
[----:B------:R-:W-:Y:S02]  /*1b70*/  @!P2 MOV R38, R88 ;  /* 0x000000580026a202 */ /* 0x000fe40000000f00 */
[----:B------:R-:W-:Y:S01]  /*1b80*/  @!P2 MOV R39, R91 ;  /* 0x0000005b0027a202 */ /* 0x000fe20000000f00 */
[C---:B------:R-:W-:Y:S01]  /*1b90*/  @!P2 IMAD R19, R7.reuse, R29, R26 ;  /* 0x0000001d0713a224 */ /* 0x040fe200078e021a */
[----:B------:R-:W-:Y:S01]  /*1ba0*/  @!P1 LEA.HI.X R31, R36, R27, R10, 0x1, P4 ;  /* 0x0000001b241f9211 */ /* 0x000fe200020f0c0a */
[----:B------:R0:W3:Y:S01]  /*1bb0*/  @!P5 LDG.E R18, desc[UR14][R34.64] ;  /* 0x0000000e2212d981 */ /* 0x0000e2000c1e1900 */
[----:B------:R-:W-:Y:S01]  /*1bc0*/  ISETP.GE.U32.AND P4, PT, R2, UR16, PT ;  /* 0x0000001002007c0c */ /* 0x000fe2000bf86070 */
[----:B------:R-:W1:Y:S01]  /*1bd0*/  @!P6 LDC.64 R26, c[0x0][0x390] ;  /* 0x0000e400ff1aeb82 */ /* 0x000e620000000a00 */
[----:B------:R-:W-:Y:S01]  /*1be0*/  SHF.R.S32.HI R13, RZ, 0x1f, R2 ;  /* 0x0000001fff0d7819 */ /* 0x000fe20000011402 */
[----:B------:R-:W-:-:S04]  /*1bf0*/  @!P2 IMAD.WIDE.U32 R38, R7, R28, R38 ;  /* 0x0000001c0726a225 */ /* 0x000fc800078e0026 */
[----:B------:R-:W-:Y:S01]  /*1c00*/  HFMA2 R36, -RZ, RZ, 0, 0 ;  /* 0x00000000ff247431 */ /* 0x000fe200000001ff */
[----:B------:R-:W-:Y:S01]  /*1c10*/  ISETP.GE.AND.EX P4, PT, R13, UR17, PT, P4 ;  /* 0x000000110d007c0c */ /* 0x000fe2000bf86340 */
[----:B------:R-:W1:Y:S01]  /*1c20*/  @!P3 LDC.64 R28, c[0x0][0x390] ;  /* 0x0000e400ff1cbb82 */ /* 0x000e620000000a00 */
[----:B------:R-:W-:Y:S02]  /*1c30*/  @!P2 IADD3 R7, PT, PT, R39, R19, RZ ;  /* 0x000000132707a210 */ /* 0x000fe40007ffe0ff */
[C---:B--2---:R-:W-:Y:S01]  /*1c40*/  @!P2 LEA R32, P5, R38.reuse, R20, 0x1 ;  /* 0x000000142620a211 */ /* 0x044fe200078a08ff */
[----:B0-----:R-:W-:Y:S01]  /*1c50*/  @!P6 IMAD R15, R15, R22, RZ ;  /* 0x000000160f0fe224 */ /* 0x001fe200078e02ff */
[----:B------:R-:W-:Y:S01]  /*1c60*/  @!P6 MOV R34, R88 ;  /* 0x000000580022e202 */ /* 0x000fe20000000f00 */
[----:B------:R-:W2:Y:S01]  /*1c70*/  @!P1 LDG.E R36, desc[UR14][R30.64] ;  /* 0x0000000e1e249981 */ /* 0x000ea2000c1e1900 */
[----:B------:R-:W-:Y:S02]  /*1c80*/  @!P6 MOV R35, R91 ;  /* 0x0000005b0023e202 */ /* 0x000fe40000000f00 */
[----:B------:R-:W-:-:S02]  /*1c90*/  @!P2 LEA.HI.X R33, R38, R21, R7, 0x1, P5 ;  /* 0x000000152621a211 */ /* 0x000fc400028f0c07 */
        /* <DEDUP_REMOVED lines=14> */
[----:B------:R-:W5:Y:S01]  /*1d80*/  @!P4 LDC.64 R22, c[0x0][0x390] ;  /* 0x0000e400ff16cb82 */ /* 0x000f620000000a00 */
[----:B------:R-:W-:Y:S02]  /*1d90*/  @!P6 IADD3 R8, PT, PT, R35, R19, RZ ;  /* 0x000000132308e210 */ /* 0x000fe40007ffe0ff */
[----:B------:R-:W-:Y:S02]  /*1da0*/  @!P6 LEA R26, P2, R34, R26, 0x1 ;  /* 0x0000001a221ae211 */ /* 0x000fe400078408ff */
        /* <DEDUP_REMOVED lines=11> */
[----:B------:R-:W-:Y:S01]  /*1e60*/  ISETP.GE.AND.EX P2, PT, R19, UR17, PT, P2 ;  /* 0x0000001113007c0c */ /* 0x000fe2000bf46320 */
[----:B------:R5:W2:Y:S04]  /*1e70*/  @!P6 LDG.E R41, desc[UR14][R26.64] ;  /* 0x0000000e1a29e981 */ /* 0x000aa8000c1e1900 */
[----:B------:R-:W1:Y:S01]  /*1e80*/  @!P1 LDC.64 R24, c[0x0][0x3e0] ;  /* 0x0000f800ff189b82 */ /* 0x000e620000000a00 */
[----:B------:R-:W-:Y:S01]  /*1e90*/  IADD3 R8, PT, PT, R3, 0x1c0, RZ ;  /* 0x000001c003087810 */ /* 0x000fe20007ffe0ff */
[----:B------:R1:W2:Y:S01]  /*1ea0*/  @!P3 LDG.E R42, desc[UR14][R28.64] ;  /* 0x0000000e1c2ab981 */ /* 0x0002a2000c1e1900 */
[----:B------:R-:W-:Y:S02]  /*1eb0*/  @!P4 MOV R30, R88 ;  /* 0x00000058001ec202 */ /* 0x000fe40000000f00 */
[----:B------:R-:W-:-:S02]  /*1ec0*/  @!P4 MOV R31, R91 ;  /* 0x0000005b001fc202 */ /* 0x000fc40000000f00 */
[----:B------:R-:W-:Y:S02]  /*1ed0*/  ISETP.GE.U32.AND P3, PT, R8, UR16, PT ;  /* 0x0000001008007c0c */ /* 0x000fe4000bf66070 */
[----:B------:R-:W-:Y:S01]  /*1ee0*/  SHF.R.S32.HI R35, RZ, 0x1f, R8 ;  /* 0x0000001fff237819 */ /* 0x000fe20000011408 */
[C---:B------:R-:W-:Y:S01]  /*1ef0*/  @!P4 IMAD R37, R2.reuse, R21, R13 ;  /* 0x000000150225c224 */ /* 0x040fe200078e020d */
[----:B------:R-:W-:Y:S01]  /*1f00*/  IADD3 R13, PT, PT, R3, 0x1d0, RZ ;  /* 0x000001d0030d7810 */ /* 0x000fe20007ffe0ff */
[----:B------:R-:W-:Y:S01]  /*1f10*/  @!P4 IMAD.WIDE.U32 R30, R2, R20, R30 ;  /* 0x00000014021ec225 */ /* 0x000fe200078e001e */
[----:B------:R-:W-:Y:S01]  /*1f20*/  ISETP.GE.AND.EX P3, PT, R35, UR17, PT, P3 ;  /* 0x0000001123007c0c */ /* 0x000fe2000bf66330 */
[----:B------:R-:W0:Y:S01]  /*1f30*/  @!P2 LDC.64 R20, c[0x0][0x3e0] ;  /* 0x0000f800ff14ab82 */ /* 0x000e220000000a00 */
[----:B------:R-:W-:Y:S01]  /*1f40*/  ISETP.GE.U32.AND P5, PT, R13, UR16, PT ;  /* 0x000000100d007c0c */ /* 0x000fe2000bfa6070 */
[----:B------:R-:W-:Y:S01]  /*1f50*/  @!P4 IMAD.IADD R0, R31, 0x1, R37 ;  /* 0x000000011f00c824 */ /* 0x000fe200078e0225 */
[----:B------:R-:W-:-:S02]  /*1f60*/  SHF.R.S32.HI R37, RZ, 0x1f, R13 ;  /* 0x0000001fff257819 */ /* 0x000fc4000001140d */
[C---:B-----5:R-:W-:Y:S01]  /*1f70*/  @!P4 LEA R26, P6, R30.reuse, R22, 0x1 ;  /* 0x000000161e1ac211 */ /* 0x060fe200078c08ff */
        /* <DEDUP_REMOVED lines=9> */
[----:B------:R5:W2:Y:S01]  /*2010*/  @!P4 LDG.E R45, desc[UR14][R26.64] ;  /* 0x0000000e1a2dc981 */ /* 0x000aa2000c1e1900 */
        /* <DEDUP_REMOVED lines=11> */
[----:B-----5:R-:W5:Y:S01]  /*20d0*/  @!P3 LDC.64 R26, c[0x0][0x390] ;  /* 0x0000e400ff1abb82 */ /* 0x020f620000000a00 */
        /* <DEDUP_REMOVED lines=9> */
[----:B------:R1:W2:Y:S03]  /*2170*/  @!P1 LDG.E R47, desc[UR14][R32.64] ;  /* 0x0000000e202f9981 */ /* 0x0002a6000c1e1900 */
        /* <DEDUP_REMOVED lines=15> */
[C---:B-----5:R-:W-:Y:S01]  /*2270*/  @!P3 LEA R26, P1, R32.reuse, R26, 0x1 ;  /* 0x0000001a201ab211 */ /* 0x060fe200078208ff */
[C---:B------:R-:W-:Y:S02]  /*2280*/  @!P5 IMAD R37, R13.reuse, R25, R10 ;  /* 0x000000190d25d224 */ /* 0x040fe400078e020a */
[----:B------:R-:W-:Y:S01]  /*2290*/  @!P5 IMAD.WIDE.U32 R24, R13, R24, R34 ;  /* 0x000000180d18d225 */ /* 0x000fe200078e0022 */
[----:B------:R-:W-:-:S03]  /*22a0*/  @!P3 LEA.HI.X R27, R32, R27, R8, 0x1, P1 ;  /* 0x0000001b201bb211 */ /* 0x000fc600008f0c08 */
[----:B------:R-:W5:Y:S01]  /*22b0*/  @!P6 LDC.64 R32, c[0x0][0x390] ;  /* 0x0000e400ff20eb82 */ /* 0x000f620000000a00 */
[----:B------:R-:W-:Y:S01]  /*22c0*/  HFMA2 R49, -RZ, RZ, 0, 0 ;  /* 0x00000000ff317431 */ /* 0x000fe200000001ff */
[----:B------:R-:W-:Y:S02]  /*22d0*/  @!P5 IADD3 R8, PT, PT, R25, R37, RZ ;  /* 0x000000251908d210 */ /* 0x000fe40007ffe0ff */
[C---:B----4-:R-:W-:Y:S01]  /*22e0*/  @!P5 LEA R22, P1, R24.reuse, R22, 0x1 ;  /* 0x000000161816d211 */ /* 0x050fe200078208ff */
[----:B------:R-:W-:Y:S01]  /*22f0*/  HFMA2 R51, -RZ, RZ, 0, 0 ;  /* 0x00000000ff337431 */ /* 0x000fe200000001ff */
[----:B------:R-:W-:Y:S01]  /*2300*/  MOV R53, RZ ;  /* 0x000000ff00357202 */ /* 0x000fe20000000f00 */
[----:B-1----:R-:W-:Y:S01]  /*2310*/  @!P4 IMAD R15, R15, R2, RZ ;  /* 0x000000020f0fc224 */ /* 0x002fe200078e02ff */
[----:B------:R-:W-:Y:S02]  /*2320*/  @!P5 LEA.HI.X R23, R24, R23, R8, 0x1, P1 ;  /* 0x000000171817d211 */ /* 0x000fe400008f0c08 */
[----:B------:R-:W-:Y:S01]  /*2330*/  @!P4 MOV R24, R88 ;  /* 0x000000580018c202 */ /* 0x000fe20000000f00 */
[----:B------:R-:W4:Y:S01]  /*2340*/  @!P2 LDG.E R49, desc[UR14][R30.64] ;  /* 0x0000000e1e31a981 */ /* 0x000f22000c1e1900 */
[----:B------:R-:W-:Y:S01]  /*2350*/  @!P4 MOV R25, R91 ;  /* 0x0000005b0019c202 */ /* 0x000fe20000000f00 */
[----:B------:R-:W-:-:S02]  /*2360*/  @!P4 IMAD R15, R0, R3, R15 ;  /* 0x00000003000fc224 */ /* 0x000fc400078e020f */
[----:B------:R1:W4:Y:S01]  /*2370*/  @!P5 LDG.E R53, desc[UR14][R22.64] ;  /* 0x0000000e1635d981 */ /* 0x000322000c1e1900 */
[----:B------:R-:W-:-:S04]  /*2380*/  @!P4 IMAD.WIDE.U32 R2, R0, R2, R24 ;  /* 0x000000020002c225 */ /* 0x000fc800078e0018 */
[----:B------:R-:W-:Y:S01]  /*2390*/  HFMA2 R57, -RZ, RZ, 0, 0 ;  /* 0x00000000ff397431 */ /* 0x000fe200000001ff */
[----:B------:R-:W4:Y:S01]  /*23a0*/  @!P3 LDG.E R51, desc[UR14][R26.64] ;  /* 0x0000000e1a33b981 */ /* 0x000f22000c1e1900 */
        /* <DEDUP_REMOVED lines=9> */
[C---:B-----5:R-:W-:Y:S01]  /*2440*/  @!P6 LEA R32, P1, R20.reuse, R32, 0x1 ;  /* 0x000000201420e211 */ /* 0x060fe200078208ff */
[----:B------:R-:W5:Y:S01]  /*2450*/  @!P4 LDG.E R57, desc[UR14][R28.64] ;  /* 0x0000000e1c39c981 */ /* 0x000f62000c1e1900 */
[----:B------:R-:W-:Y:S02]  /*2460*/  MOV R59, RZ ;  /* 0x000000ff003b7202 */ /* 0x000fe40000000f00 */
[----:B------:R-:W-:-:S05]  /*2470*/  @!P6 LEA.HI.X R33, R20, R33, R0, 0x1, P1 ;  /* 0x000000211421e211 */ /* 0x000fca00008f0c00 */
[----:B------:R-:W5:Y:S01]  /*2480*/  @!P6 LDG.E R59, desc[UR14][R32.64] ;  /* 0x0000000e203be981 */ /* 0x000f62000c1e1900 */
        /* <DEDUP_REMOVED lines=9> */
[----:B------:R-:W-:Y:S01]  /*2520*/  SHF.L.U32 R79, R79, 0x10, RZ ;  /* 0x000000104f4f7819 */ /* 0x000fe200000006ff */
        /* <DEDUP_REMOVED lines=60> */
[C---:B------:R-:W-:Y:S01]  /*28f0*/  FFMA.FTZ R7, R67.reuse, R67, R8 ;  /* 0x0000004343077223 */ /* 0x040fe20000010008 */
[----:B------:R-:W-:Y:S01]  /*2900*/  FADD.FTZ R3, R67, R64 ;  /* 0x0000004043037221 */ /* 0x000fe20000010000 */
[----:B------:R-:W-:Y:S01]  /*2910*/  IMAD.U32 R65, R65, 0x10000, RZ ;  /* 0x0001000041417824 */ /* 0x000fe200078e00ff */
        /* <DEDUP_REMOVED lines=40> */
[----:B------:R-:W-:Y:S01]  /*2ba0*/  PRMT R8, R9, 0x7632, R8 ;  /* 0x0000763209087816 */ /* 0x000fe20000000008 */
        /* <DEDUP_REMOVED lines=24> */
[----:B---3--:R-:W-:Y:S01]  /*2d30*/  PRMT R15, R14, 0x7632, R15 ;  /* 0x000076320e0f7816 */ /* 0x008fe2000000000f */
        /* <DEDUP_REMOVED lines=33> */
[----:B------:R-:W-:Y:S01]  /*2f50*/  PRMT R40, R41, 0x7632, R40 ;  /* 0x0000763229287816 */ /* 0x000fe20000000028 */
        /* <DEDUP_REMOVED lines=44> */
[C---:B----4-:R-:W-:Y:S02]  /*3220*/  PRMT R48, R49.reuse, 0x7632, R48 ;  /* 0x0000763231307816 */ /* 0x050fe40000000030 */
        /* <DEDUP_REMOVED lines=18> */
[----:B-----5:R-:W-:Y:S01]  /*3350*/  PRMT R56, R57, 0x7632, R56 ;  /* 0x0000763239387816 */ /* 0x020fe20000000038 */
[----:B------:R-:W-:Y:S01]  /*3360*/  FADD.FTZ R22, R53, R52 ;  /* 0x0000003435167221 */ /* 0x000fe20000010000 */
[----:B------:R-:W-:-:S02]  /*3370*/  SHF.L.U32 R57, R57, 0x10, RZ ;  /* 0x0000001039397819 */ /* 0x000fc400000006ff */
[----:B------:R-:W-:Y:S01]  /*3380*/  SHF.L.U32 R56, R56, 0x10, RZ ;  /* 0x0000001038387819 */ /* 0x000fe200000006ff */
[----:B------:R-:W-:Y:S01]  /*3390*/  FADD.FTZ R20, R20, R23 ;  /* 0x0000001714147221 */ /* 0x000fe20000010000 */
        /* <DEDUP_REMOVED lines=34> */
[----:B------:R-:W-:Y:S01]  /*35c0*/  ISETP.GT.AND P1, PT, R20, R21, PT ;  /* 0x000000151400720c */ /* 0x000fe20003f24270 */
[C---:B------:R-:W-:Y:S01]  /*35d0*/  VIADD R20, R82.reuse, 0x8 ;  /* 0x0000000852147836 */ /* 0x040fe20000000000 */
[----:B------:R-:W-:-:S11]  /*35e0*/  ISETP.NE.AND P2, PT, R82, RZ, PT ;  /* 0x000000ff5200720c */ /* 0x000fd60003f45270 */
        /* <DEDUP_REMOVED lines=18> */
[----:B-1----:R-:W-:Y:S01]  /*3710*/  @!P1 FADD.FTZ R55, R55, R22 ;  /* 0x0000001637379221 */ /* 0x002fe20000010000 */
[----:B------:R-:W-:Y:S01]  /*3720*/  ISETP.NE.AND P1, PT, R86, RZ, PT ;  /* 0x000000ff5600720c */ /* 0x000fe20003f25270 */
[----:B------:R-:W-:Y:S03]  /*3730*/  BSSY.RECONVERGENT B0, `(.L_x_2224) ;  /* 0x0000032000007945 */ /* 0x000fe60003800200 */
[----:B------:R0:W-:Y:S01]  /*3740*/  @!P2 STS.64 [R20+0x18], R54 ;  /* 0x000018361400a388 */ /* 0x0001e20000000a00 */
[----:B------:R-:W-:Y:S08]  /*3750*/  BAR.SYNC.DEFER_BLOCKING 0x0 ;  /* 0x0000000000007b1d */ /* 0x000ff00000010000 */
        /* <DEDUP_REMOVED lines=47> */
.L_x_2225:
[----:B------:R-:W-:Y:S05]  /*3a50*/  BSYNC.RECONVERGENT B0 ;  /* 0x0000000000007941 */ /* 0x000fea0003800200 */
.L_x_2224:
        /* <DEDUP_REMOVED lines=32> */
.L_x_2228:
[----:B0-----:R-:W2:Y:S04]  /*3c60*/  LDG.E.STRONG.GPU R22, desc[UR14][R20.64] ;  /* 0x0000000e14167981 */ /* 0x001ea8000c1ef900 */
[----:B--2---:R-:W-:Y:S01]  /*3c70*/  CCTL.IVALL ;  /* 0x00000000ff00798f */ /* 0x004fe20002000000 */
[----:B------:R-:W-:Y:S05]  /*3c80*/  YIELD ;  /* 0x0000000000007946 */ /* 0x000fea0003800000 */
[----:B------:R-:W-:-:S13]  /*3c90*/  ISETP.NE.AND P1, PT, R22, R25, PT ;  /* 0x000000191600720c */ /* 0x000fda0003f25270 */
[----:B------:R-:W-:Y:S05]  /*3ca0*/  @P1 BRA `(.L_x_2228) ;  /* 0xfffffffc00ec1947 */ /* 0x000fea000383ffff */
.L_x_2227:
        /* <DEDUP_REMOVED lines=15> */
.L_x_2230:
        /* <DEDUP_REMOVED lines=73> */
.L_x_2229:
        /* <DEDUP_REMOVED lines=42> */
.L_x_2231:
        /* <DEDUP_REMOVED lines=19> */
.L_x_2232:
        /* <DEDUP_REMOVED lines=11> */
.L_x_2233:
[----:B------:R-:W-:Y:S05]  /*46b0*/  BSYNC.RECONVERGENT B0 ;  /* 0x0000000000007941 */ /* 0x000fea0003800200 */
.L_x_2226:
[----:B------:R-:W1:Y:S01]  /*46c0*/  S2UR UR7, SR_CgaCtaId ;  /* 0x00000000000779c3 */ /* 0x000e620000008800 */
[----:B------:R-:W2:Y:S01]  /*46d0*/  LDCU UR9, c[0x0][0x414] ;  /* 0x00008280ff0977ac */ /* 0x000ea20008000800 */
[----:B------:R-:W-:Y:S02]  /*46e0*/  ISETP.NE.AND P1, PT, R86, RZ, PT ;  /* 0x000000ff5600720c */ /* 0x000fe40003f25270 */
[----:B0-----:R-:W-:Y:S01]  /*46f0*/  MOV R29, UR6 ;  /* 0x00000006001d7c02 */ /* 0x001fe20008000f00 */
[----:B------:R-:W-:Y:S01]  /*4700*/  UMOV UR5, 0x400 ;  /* 0x0000040000057882 */ /* 0x000fe20000000000 */
[----:B------:R-:W-:Y:S01]  /*4710*/  LOP3.LUT R24, R84, 0xffff, RZ, 0xc0, !PT ;  /* 0x0000ffff54187812 */ /* 0x000fe200078ec0ff */
[----:B------:R-:W0:Y:S01]  /*4720*/  LDCU.U8 UR10, c[0x0][0x3fc] ;  /* 0x00007f80ff0a77ac */ /* 0x000e220008000000 */
[----:B------:R-:W3:Y:S02]  /*4730*/  @P0 LDC.64 R20, c[0x0][0x388] ;  /* 0x0000e200ff140b82 */ /* 0x000ee40000000a00 */
[----:B------:R-:W-:-:S06]  /*4740*/  IADD3 R31, PT, PT, R24, UR8, RZ ;  /* 0x00000008181f7c10 */ /* 0x000fcc000fffe0ff */
[----:B------:R-:W4:Y:S01]  /*4750*/  LDC.64 R26, c[0x0][0x398] ;  /* 0x0000e600ff1a7b82 */ /* 0x000f220000000a00 */
[----:B-1----:R-:W-:-:S07]  /*4760*/  ULEA UR5, UR7, UR5, 0x18 ;  /* 0x0000000507057291 */ /* 0x002fce000f8ec0ff */
[----:B------:R-:W1:Y:S01]  /*4770*/  LDC.64 R22, c[0x0][0x3a0] ;  /* 0x0000e800ff167b82 */ /* 0x000e620000000a00 */
[----:B---3--:R-:W-:-:S04]  /*4780*/  @P0 IMAD.WIDE R28, R29, 0x8, R20 ;  /* 0x000000081d1c0825 */ /* 0x008fc800078e0214 */
[----:B--2---:R-:W-:Y:S01]  /*4790*/  @P0 FMUL.FTZ R20, R54, UR9 ;  /* 0x0000000936140c20 */ /* 0x004fe20008410000 */
[----:B------:R-:W-:Y:S01]  /*47a0*/  @P0 FMUL.FTZ R21, R55, UR9 ;  /* 0x0000000937150c20 */ /* 0x000fe20008410000 */
[----:B------:R-:W-:Y:S04]  /*47b0*/  @!P1 STS.64 [UR5+0xb0], R54 ;  /* 0x0000b036ff009988 */ /* 0x000fe80008000a05 */
[----:B------:R2:W-:Y:S01]  /*47c0*/  @P0 STG.E.64 desc[UR14][R28.64], R20 ;  /* 0x000000141c000986 */ /* 0x0005e2000c101b0e */
[C---:B----4-:R-:W-:Y:S01]  /*47d0*/  IMAD.WIDE R26, R31.reuse, 0x2, R26 ;  /* 0x000000021f1a7825 */ /* 0x050fe200078e021a */
[----:B------:R-:W-:Y:S03]  /*47e0*/  BAR.SYNC.DEFER_BLOCKING 0x0 ;  /* 0x0000000000007b1d */ /* 0x000fe60000010000 */
[----:B-1----:R-:W-:-:S05]  /*47f0*/  IMAD.WIDE R30, R31, 0x2, R22 ;  /* 0x000000021f1e7825 */ /* 0x002fca00078e0216 */
[----:B--2---:R-:W1:Y:S01]  /*4800*/  LDC R20, c[0x0][0x404] ;  /* 0x00010100ff147b82 */ /* 0x004e620000000800 */
[----:B------:R-:W2:Y:S04]  /*4810*/  LDG.E.U16 R35, desc[UR14][R26.64] ;  /* 0x0000000e1a237981 */ /* 0x000ea8000c1e1500 */
[----:B------:R3:W4:Y:S04]  /*4820*/  LDG.E.U16 R86, desc[UR14][R26.64+0x2] ;  /* 0x0000020e1a567981 */ /* 0x000728000c1e1500 */
[----:B------:R-:W5:Y:S04]  /*4830*/  LDG.E.U16 R32, desc[UR14][R30.64] ;  /* 0x0000000e1e207981 */ /* 0x000f68000c1e1500 */
[----:B------:R5:W5:Y:S01]  /*4840*/  LDG.E.U16 R87, desc[UR14][R30.64+0x2] ;  /* 0x0000020e1e577981 */ /* 0x000b62000c1e1500 */
[----:B0-----:R-:W-:Y:S01]  /*4850*/  UISETP.NE.AND UP1, UPT, UR10, URZ, UPT ;  /* 0x000000ff0a00728c */ /* 0x001fe2000bf25270 */
[----:B------:R-:W-:Y:S02]  /*4860*/  BSSY.RECONVERGENT B0, `(.L_x_2234) ;  /* 0x000078e000007945 */ /* 0x000fe40003800200 */
[----:B------:R-:W0:Y:S01]  /*4870*/  LDS.64 R22, [UR5+0xb0] ;  /* 0x0000b005ff167984 */ /* 0x000e220008000a00 */
[----:B------:R-:W1:Y:S02]  /*4880*/  S2UR UR5, SR_CTAID.X ;  /* 0x00000000000579c3 */ /* 0x000e640000002500 */
[----:B-1----:R-:W-:-:S05]  /*4890*/  IMAD R25, R20, UR5, R85 ;  /* 0x0000000514197c24 */ /* 0x002fca000f8e0255 */
[C---:B------:R-:W-:Y:S02]  /*48a0*/  IADD3 R33, PT, PT, R25.reuse, 0x20, RZ ;  /* 0x0000002019217810 */ /* 0x040fe40007ffe0ff */
[----:B---3--:R-:W-:Y:S02]  /*48b0*/  IADD3 R26, PT, PT, R25, 0x90, RZ ;  /* 0x00000090191a7810 */ /* 0x008fe40007ffe0ff */
[----:B------:R-:W-:Y:S02]  /*48c0*/  SHF.R.S32.HI R34, RZ, 0x1f, R33 ;  /* 0x0000001fff227819 */ /* 0x000fe40000011421 */
[----:B------:R-:W-:Y:S01]  /*48d0*/  SHF.R.S32.HI R27, RZ, 0x1f, R26 ;  /* 0x0000001fff1b7819 */ /* 0x000fe2000001141a */
[----:B0-----:R-:W-:-:S05]  /*48e0*/  FMUL.FTZ R22, R22, UR9 ;  /* 0x0000000916167c20 */ /* 0x001fca0008410000 */
[----:B------:R-:W-:-:S13]  /*48f0*/  R2UR UR7, R22 ;  /* 0x00000000160772ca */ /* 0x000fda00000e0000 */
[----:B------:R-:W-:-:S05]  /*4900*/  MOV R22, UR7 ;  /* 0x0000000700167c02 */ /* 0x000fca0008000f00 */
[----:B------:R-:W-:-:S04]  /*4910*/  FMUL.FTZ R22, R22, UR7 ;  /* 0x0000000716167c20 */ /* 0x000fc80008410000 */
[----:B------:R-:W-:-:S05]  /*4920*/  FFMA.FTZ R22, R23, UR9, -R22 ;  /* 0x0000000917167c23 */ /* 0x000fca0008010816 */
[----:B------:R-:W-:-:S13]  /*4930*/  FSETP.GTU.FTZ.AND P1, PT, R22, RZ, PT ;  /* 0x000000ff1600720b */ /* 0x000fda0003f3c000 */
[----:B------:R-:W-:Y:S01]  /*4940*/  VOTEU.ANY UP0, P1 ;  /* 0x0000000000ff7886 */ /* 0x000fe20000800100 */
[----:B------:R-:W-:-:S04]  /*4950*/  PLOP3.LUT P1, PT, PT, PT, UP0, 0x80, 0x8 ;  /* 0x000000000008781c */ /* 0x000fc80003f2f008 */
[----:B------:R-:W0:Y:S09]  /*4960*/  @UP0 LDCU UR8, c[0x0][0x3a8] ;  /* 0x00007500ff0807ac */ /* 0x000e320008000800 */
[----:B0-----:R-:W-:Y:S01]  /*4970*/  @P1 FADD.FTZ R22, R22, UR8 ;  /* 0x0000000816161e21 */ /* 0x001fe20008010000 */
[----:B------:R-:W-:-:S05]  /*4980*/  UMOV UR8, 0x3f800000 ;  /* 0x3f80000000087882 */ /* 0x000fca0000000000 */
[----:B------:R-:W0:Y:S02]  /*4990*/  @P1 MUFU.RSQ R22, R22 ;  /* 0x0000001600161308 */ /* 0x000e240000001400 */
[----:B0-----:R-:W-:-:S13]  /*49a0*/  @P1 R2UR UR9, R22 ;  /* 0x00000000160912ca */ /* 0x001fda00000e0000 */
[----:B------:R-:W-:Y:S01]  /*49b0*/  @UP0 UMOV UR8, UR9 ;  /* 0x0000000900080c82 */ /* 0x000fe20008000000 */
[----:B--2---:R-:W-:Y:S02]  /*49c0*/  SHF.L.U32 R28, R35, 0x10, RZ ;  /* 0x00000010231c7819 */ /* 0x004fe400000006ff */
[----:B----4-:R-:W-:Y:S02]  /*49d0*/  SHF.L.U32 R29, R86, 0x10, RZ ;  /* 0x00000010561d7819 */ /* 0x010fe400000006ff */
[----:B-----5:R-:W-:Y:S02]  /*49e0*/  SHF.L.U32 R31, R32, 0x10, RZ ;  /* 0x00000010201f7819 */ /* 0x020fe400000006ff */
[----:B------:R-:W-:Y:S01]  /*49f0*/  SHF.L.U32 R30, R87, 0x10, RZ ;  /* 0x00000010571e7819 */ /* 0x000fe200000006ff */
[----:B------:R-:W-:Y:S06]  /*4a00*/  BRA.U UP1, `(.L_x_2235) ;  /* 0x0000003101687547 */ /* 0x000fec000b800000 */
        /* <DEDUP_REMOVED lines=18> */
[----:B------:R-:W-:Y:S01]  /*4b30*/  FFMA.FTZ R80, R29, R80, R30 ;  /* 0x000000501d507223 */ /* 0x000fe2000001001e */
        /* <DEDUP_REMOVED lines=10> */
.L_x_2237:
[----:B------:R-:W-:Y:S05]  /*4be0*/  BSYNC.RECONVERGENT B1 ;  /* 0x0000000000017941 */ /* 0x000fea0003800200 */
.L_x_2236:
        /* <DEDUP_REMOVED lines=11> */
[----:B------:R-:W-:-:S03]  /*4ca0*/  FFMA.FTZ R81, R28, R81, R31 ;  /* 0x000000511c517223 */ /* 0x000fc6000001001f */
        /* <DEDUP_REMOVED lines=9> */
.L_x_2239:
[----:B------:R-:W-:Y:S05]  /*4d40*/  BSYNC.RECONVERGENT B1 ;  /* 0x0000000000017941 */ /* 0x000fea0003800200 */
.L_x_2238:
        /* <DEDUP_REMOVED lines=24> */
[----:B01----:R-:W-:Y:S02]  /*4ed0*/  IMAD.MOV.U32 R21, RZ, RZ, R91 ;  /* 0x000000ffff157224 */ /* 0x003fe400078e005b */
[----:B------:R-:W-:Y:S01]  /*4ee0*/  FADD.FTZ R79, R79, -UR7 ;  /* 0x800000074f4f7e21 */ /* 0x000fe20008010000 */
[----:B------:R-:W0:Y:S01]  /*4ef0*/  LDCU.64 UR16, c[0x0][0x380] ;  /* 0x00007000ff1077ac */ /* 0x000e220008000a00 */
[----:B------:R-:W-:Y:S02]  /*4f00*/  FADD.FTZ R76, R76, -UR7 ;  /* 0x800000074c4c7e21 */ /* 0x000fe40008010000 */
[----:B------:R-:W-:Y:S02]  /*4f10*/  FMUL.FTZ R79, R79, UR8 ;  /* 0x000000084f4f7c20 */ /* 0x000fe40008410000 */
[----:B------:R-:W-:-:S04]  /*4f20*/  FMUL.FTZ R76, R76, UR8 ;  /* 0x000000084c4c7c20 */ /* 0x000fc80008410000 */
[----:B------:R-:W-:Y:S01]  /*4f30*/  FFMA.FTZ R76, R29, R76, R30 ;  /* 0x0000004c1d4c7223 */ /* 0x000fe2000001001e */
        /* <DEDUP_REMOVED lines=9> */
.L_x_2241:
[----:B------:R-:W-:Y:S05]  /*4fd0*/  BSYNC.RECONVERGENT B1 ;  /* 0x0000000000017941 */ /* 0x000fea0003800200 */
.L_x_2240:
        /* <DEDUP_REMOVED lines=22> */
.L_x_2243:
[----:B------:R-:W-:Y:S05]  /*5140*/  BSYNC.RECONVERGENT B1 ;  /* 0x0000000000017941 */ /* 0x000fea0003800200 */
.L_x_2242:
        /* <DEDUP_REMOVED lines=20> */
.L_x_2245:
[----:B------:R-:W-:Y:S05]  /*5290*/  BSYNC.RECONVERGENT B1 ;  /* 0x0000000000017941 */ /* 0x000fea0003800200 */
.L_x_2244:
[----:B------:R-:W-:Y:S04]  /*52a0*/  BSSY.RECONVERGENT B1, `(.L_x_2246) ;  /* 0x0000014000017945 */ /* 0x000fe80003800200 */
[----:B------:R-:W-:Y:S05]  /*52b0*/  @P6 BRA `(.L_x_2247) ;  /* 0x0000000000486947 */ /* 0x000fea0003800000 */
[----:B------:R-:W5:Y:S01]  /*52c0*/  LDCU.64 UR12, c[0x0][0x3e0] ;  /* 0x00007c00ff0c77ac */ /* 0x000f620008000a00 */
[----:B------:R-:W-:Y:S01]  /*52d0*/  MOV R20, R88 ;  /* 0x0000005800147202 */ /* 0x000fe20000000f00 */
[----:B------:R-:W-:Y:S01]  /*52e0*/  FADD.FTZ R73, R73, -UR7 ;  /* 0x8000000749497e21 */ /* 0x000fe20008010000 */
[----:B01234-:R-:W-:Y:S01]  /*52f0*/  MOV R21, R91 ;  /* 0x0000005b00157202 */ /* 0x01ffe20000000f00 */
[----:B------:R-:W0:Y:S01]  /*5300*/  LDCU.64 UR16, c[0x0][0x380] ;  /* 0x00007000ff1077ac */ /* 0x000e220008000a00 */
[----:B------:R-:W-:Y:S01]  /*5310*/  FADD.FTZ R70, R70, -UR7 ;  /* 0x8000000746467e21 */ /* 0x000fe20008010000 */
[----:B------:R-:W-:-:S03]  /*5320*/  FMUL.FTZ R73, R73, UR8 ;  /* 0x0000000849497c20 */ /* 0x000fc60008410000 */
[----:B------:R-:W-:Y:S01]  /*5330*/  FMUL.FTZ R70, R70, UR8 ;  /* 0x0000000846467c20 */ /* 0x000fe20008410000 */
        /* <DEDUP_REMOVED lines=10> */
.L_x_2247:
[----:B------:R-:W-:Y:S05]  /*53e0*/  BSYNC.RECONVERGENT B1 ;  /* 0x0000000000017941 */ /* 0x000fea0003800200 */
.L_x_2246:
        /* <DEDUP_REMOVED lines=20> */
.L_x_2249:
[----:B------:R-:W-:Y:S05]  /*5530*/  BSYNC.RECONVERGENT B1 ;  /* 0x0000000000017941 */ /* 0x000fea0003800200 */
.L_x_2248:
        /* <DEDUP_REMOVED lines=20> */
.L_x_2251:
[----:B------:R-:W-:Y:S05]  /*5680*/  BSYNC.RECONVERGENT B1 ;  /* 0x0000000000017941 */ /* 0x000fea0003800200 */
.L_x_2250:
[----:B------:R-:W-:Y:S01]  /*5690*/  ISETP.GE.U32.AND P5, PT, R33, UR10, PT ;  /* 0x0000000a21007c0c */ /* 0x000fe2000bfa6070 */
[----:B------:R-:W-:Y:S01]  /*56a0*/  BSSY.RECONVERGENT B1, `(.L_x_2252) ;  /* 0x0000029000017945 */ /* 0x000fe20003800200 */
[----:B01234-:R-:W-:Y:S02]  /*56b0*/  SHF.R.S32.HI R22, RZ, 0x1f, R33 ;  /* 0x0000001fff167819 */ /* 0x01ffe40000011421 */
[C---:B------:R-:W-:Y:S02]  /*56c0*/  IADD3 R69, PT, PT, R25.reuse, 0xb0, RZ ;  /* 0x000000b019457810 */ /* 0x040fe40007ffe0ff */
        /* <DEDUP_REMOVED lines=28> */
[----:B------:R-:W-:-:S03]  /*5890*/  FFMA.FTZ R67, R28, R67, R31 ;  /* 0x000000431c437223 */ /* 0x000fc6000001001f */
        /* <DEDUP_REMOVED lines=9> */
.L_x_2253:
[----:B------:R-:W-:Y:S05]  /*5930*/  BSYNC.RECONVERGENT B1 ;  /* 0x0000000000017941 */ /* 0x000fea0003800200 */
.L_x_2252:
        /* <DEDUP_REMOVED lines=20> */
.L_x_2255:
[----:B------:R-:W-:Y:S05]  /*5a80*/  BSYNC.RECONVERGENT B1 ;  /* 0x0000000000017941 */ /* 0x000fea0003800200 */
.L_x_2254:
        /* <DEDUP_REMOVED lines=20> */
.L_x_2257:
[----:B------:R-:W-:Y:S05]  /*5bd0*/  BSYNC.RECONVERGENT B1 ;  /* 0x0000000000017941 */ /* 0x000fea0003800200 */
.L_x_2256:
        /* <DEDUP_REMOVED lines=20> */
.L_x_2259:
[----:B------:R-:W-:Y:S05]  /*5d20*/  BSYNC.RECONVERGENT B1 ;  /* 0x0000000000017941 */ /* 0x000fea0003800200 */
.L_x_2258:
[----:B------:R-:W-:Y:S04]  /*5d30*/  BSSY.RECONVERGENT B1, `(.L_x_2260) ;  /* 0x0000014000017945 */ /* 0x000fe80003800200 */
[----:B------:R-:W-:Y:S05]  /*5d40*/  @P3 BRA `(.L_x_2261) ;  /* 0x0000000000483947 */ /* 0x000fea0003800000 */
[----:B------:R-:W4:Y:S01]  /*5d50*/  LDCU.64 UR12, c[0x0][0x3e0] ;  /* 0x00007c00ff0c77ac */ /* 0x000f220008000a00 */
[----:B------:R-:W-:Y:S01]  /*5d60*/  FADD.FTZ R0, R3, -UR7 ;  /* 0x8000000703007e21 */ /* 0x000fe20008010000 */
[----:B------:R-:W-:Y:S01]  /*5d70*/  FADD.FTZ R20, R2, -UR7 ;  /* 0x8000000702147e21 */ /* 0x000fe20008010000 */
[----:B------:R-:W-:Y:S01]  /*5d80*/  MOV R2, R88 ;  /* 0x0000005800027202 */ /* 0x000fe20000000f00 */
[----:B------:R-:W5:Y:S01]  /*5d90*/  LDCU.64 UR16, c[0x0][0x380] ;  /* 0x00007000ff1077ac */ /* 0x000f620008000a00 */
[----:B------:R-:W-:Y:S01]  /*5da0*/  MOV R3, R91 ;  /* 0x0000005b00037202 */ /* 0x000fe20000000f00 */
[----:B------:R-:W-:Y:S01]  /*5db0*/  FMUL.FTZ R0, R0, UR8 ;  /* 0x0000000800007c20 */ /* 0x000fe20008410000 */
[----:B------:R-:W-:-:S03]  /*5dc0*/  FMUL.FTZ R20, R20, UR8 ;  /* 0x0000000814147c20 */ /* 0x000fc60008410000 */
[----:B------:R-:W-:Y:S01]  /*5dd0*/  FFMA.FTZ R0, R28, R0, R31 ;  /* 0x000000001c007223 */ /* 0x000fe2000001001f */
[----:B0123--:R-:W-:Y:S01]  /*5de0*/  FFMA.FTZ R23, R29, R20, R30 ;  /* 0x000000141d177223 */ /* 0x00ffe2000001001e */
[----:B----4-:R-:W-:Y:S02]  /*5df0*/  IMAD R21, R54, UR12, RZ ;  /* 0x0000000c36157c24 */ /* 0x010fe4000f8e02ff */
[----:B------:R-:W-:-:S04]  /*5e00*/  IMAD.WIDE.U32 R2, R32, UR12, R2 ;  /* 0x0000000c20027c25 */ /* 0x000fc8000f8e0002 */
[----:B------:R-:W-:Y:S01]  /*5e10*/  IMAD R21, R32, UR13, R21 ;  /* 0x0000000d20157c24 */ /* 0x000fe2000f8e0215 */
[----:B-----5:R-:W-:-:S04]  /*5e20*/  LEA R20, P1, R2, UR16, 0x1 ;  /* 0x0000001002147c11 */ /* 0x020fc8000f8208ff */
[----:B------:R-:W-:Y:S02]  /*5e30*/  IADD3 R21, PT, PT, R3, R21, RZ ;  /* 0x0000001503157210 */ /* 0x000fe40007ffe0ff */
[----:B------:R-:W-:Y:S02]  /*5e40*/  F2FP.BF16.F32.PACK_AB R3, R23, R0 ;  /* 0x000000001703723e */ /* 0x000fe400000010ff */
[----:B------:R-:W-:-:S05]  /*5e50*/  LEA.HI.X R21, R2, UR17, R21, 0x1, P1 ;  /* 0x0000001102157c11 */ /* 0x000fca00088f0c15 */
[----:B------:R4:W-:Y:S02]  /*5e60*/  STG.E desc[UR14][R20.64], R3 ;  /* 0x0000000314007986 */ /* 0x0009e4000c10190e */
.L_x_2261:
[----:B------:R-:W-:Y:S05]  /*5e70*/  BSYNC.RECONVERGENT B1 ;  /* 0x0000000000017941 */ /* 0x000fea0003800200 */
.L_x_2260:
[----:B------:R-:W-:Y:S04]  /*5e80*/  BSSY.RECONVERGENT B1, `(.L_x_2262) ;  /* 0x0000014000017945 */ /* 0x000fe80003800200 */
[----:B------:R-:W-:Y:S05]  /*5e90*/  @P4 BRA `(.L_x_2263) ;  /* 0x0000000000484947 */ /* 0x000fea0003800000 */
[----:B------:R-:W5:Y:S01]  /*5ea0*/  LDCU.64 UR12, c[0x0][0x3e0] ;  /* 0x00007c00ff0c77ac */ /* 0x000f620008000a00 */
[----:B------:R-:W-:Y:S01]  /*5eb0*/  MOV R2, R88 ;  /* 0x0000005800027202 */ /* 0x000fe20000000f00 */
[----:B------:R-:W-:Y:S01]  /*5ec0*/  FADD.FTZ R5, R5, -UR7 ;  /* 0x8000000705057e21 */ /* 0x000fe20008010000 */
[----:B----4-:R-:W-:Y:S01]  /*5ed0*/  MOV R3, R91 ;  /* 0x0000005b00037202 */ /* 0x010fe20000000f00 */
[----:B------:R-:W4:Y:S01]  /*5ee0*/  LDCU.64 UR16, c[0x0][0x380] ;  /* 0x00007000ff1077ac */ /* 0x000f220008000a00 */
[----:B------:R-:W-:Y:S01]  /*5ef0*/  FADD.FTZ R4, R4, -UR7 ;  /* 0x8000000704047e21 */ /* 0x000fe20008010000 */
[----:B------:R-:W-:-:S03]  /*5f00*/  FMUL.FTZ R5, R5, UR8 ;  /* 0x0000000805057c20 */ /* 0x000fc60008410000 */
[----:B------:R-:W-:-:S04]  /*5f10*/  FMUL.FTZ R4, R4, UR8 ;  /* 0x0000000804047c20 */ /* 0x000fc80008410000 */
[----:B0123--:R-:W-:Y:S01]  /*5f20*/  FFMA.FTZ R21, R29, R4, R30 ;  /* 0x000000041d157223 */ /* 0x00ffe2000001001e */
[----:B-----5:R-:W-:Y:S02]  /*5f30*/  IMAD R0, R55, UR12, RZ ;  /* 0x0000000c37007c24 */ /* 0x020fe4000f8e02ff */
        /* <DEDUP_REMOVED lines=8> */
.L_x_2263:
[----:B------:R-:W-:Y:S05]  /*5fc0*/  BSYNC.RECONVERGENT B1 ;  /* 0x0000000000017941 */ /* 0x000fea0003800200 */
.L_x_2262:
[----:B------:R-:W-:Y:S01]  /*5fd0*/  ISETP.GE.U32.AND P5, PT, R66, UR10, PT ;  /* 0x0000000a42007c0c */ /* 0x000fe2000bfa6070 */
[----:B------:R-:W-:Y:S01]  /*5fe0*/  BSSY.RECONVERGENT B1, `(.L_x_2264) ;  /* 0x000002b000017945 */ /* 0x000fe20003800200 */
[----:B0-----:R-:W-:Y:S01]  /*5ff0*/  SHF.R.S32.HI R4, RZ, 0x1f, R66 ;  /* 0x0000001fff047819 */ /* 0x001fe20000011442 */
[C---:B------:R-:W-:Y:S01]  /*6000*/  VIADD R0, R25.reuse, 0x150 ;  /* 0x0000015019007836 */ /* 0x040fe20000000000 */
        /* <DEDUP_REMOVED lines=20> */
[----:B------:R-:W-:Y:S01]  /*6150*/  IADD3 R20, PT, PT, R25, 0x140, RZ ;  /* 0x0000014019147810 */ /* 0x000fe20007ffe0ff */
[----:B------:R-:W-:Y:S10]  /*6160*/  @P5 BRA `(.L_x_2265) ;  /* 0x0000000000485947 */ /* 0x000ff40003800000 */
        /* <DEDUP_REMOVED lines=18> */
.L_x_2265:
[----:B------:R-:W-:Y:S05]  /*6290*/  BSYNC.RECONVERGENT B1 ;  /* 0x0000000000017941 */ /* 0x000fea0003800200 */
.L_x_2264:
        /* <DEDUP_REMOVED lines=20> */
.L_x_2267:
[----:B------:R-:W-:Y:S05]  /*63e0*/  BSYNC.RECONVERGENT B1 ;  /* 0x0000000000017941 */ /* 0x000fea0003800200 */
.L_x_2266:
        /* <DEDUP_REMOVED lines=20> */
.L_x_2269:
[----:B------:R-:W-:Y:S05]  /*6530*/  BSYNC.RECONVERGENT B1 ;  /* 0x0000000000017941 */ /* 0x000fea0003800200 */
.L_x_2268:
        /* <DEDUP_REMOVED lines=20> */
.L_x_2271:
[----:B------:R-:W-:Y:S05]  /*6680*/  BSYNC.RECONVERGENT B1 ;  /* 0x0000000000017941 */ /* 0x000fea0003800200 */
.L_x_2270:
        /* <DEDUP_REMOVED lines=20> */
.L_x_2273:
[----:B------:R-:W-:Y:S05]  /*67d0*/  BSYNC.RECONVERGENT B1 ;  /* 0x0000000000017941 */ /* 0x000fea0003800200 */
.L_x_2272:
        /* <DEDUP_REMOVED lines=20> */
.L_x_2275:
[----:B------:R-:W-:Y:S05]  /*6920*/  BSYNC.RECONVERGENT B1 ;  /* 0x0000000000017941 */ /* 0x000fea0003800200 */
.L_x_2274:
        /* <DEDUP_REMOVED lines=44> */
.L_x_2277:
[----:B------:R-:W-:Y:S05]  /*6bf0*/  BSYNC.RECONVERGENT B1 ;  /* 0x0000000000017941 */ /* 0x000fea0003800200 */
.L_x_2276:
        /* <DEDUP_REMOVED lines=20> */
.L_x_2279:
[----:B------:R-:W-:Y:S05]  /*6d40*/  BSYNC.RECONVERGENT B1 ;  /* 0x0000000000017941 */ /* 0x000fea0003800200 */
.L_x_2278:
        /* <DEDUP_REMOVED lines=20> */
.L_x_2281:
[----:B------:R-:W-:Y:S05]  /*6e90*/  BSYNC.RECONVERGENT B1 ;  /* 0x0000000000017941 */ /* 0x000fea0003800200 */
.L_x_2280:
        /* <DEDUP_REMOVED lines=20> */
.L_x_2283:
[----:B------:R-:W-:Y:S05]  /*6fe0*/  BSYNC.RECONVERGENT B1 ;  /* 0x0000000000017941 */ /* 0x000fea0003800200 */
.L_x_2282:
[----:B------:R-:W-:Y:S04]  /*6ff0*/  BSSY.RECONVERGENT B1, `(.L_x_2284) ;  /* 0x0000014000017945 */ /* 0x000fe80003800200 */
[----:B------:R-:W-:Y:S05]  /*7000*/  @P3 BRA `(.L_x_2285) ;  /* 0x0000000000483947 */ /* 0x000fea0003800000 */
[----:B------:R-:W4:Y:S01]  /*7010*/  LDCU.64 UR12, c[0x0][0x3e0] ;  /* 0x00007c00ff0c77ac */ /* 0x000f220008000a00 */
[----:B---3--:R-:W-:Y:S01]  /*7020*/  MOV R4, R88 ;  /* 0x0000005800047202 */ /* 0x008fe20000000f00 */
[----:B------:R-:W-:Y:S01]  /*7030*/  FADD.FTZ R42, R42, -UR7 ;  /* 0x800000072a2a7e21 */ /* 0x000fe20008010000 */
[----:B012---:R-:W-:Y:S01]  /*7040*/  MOV R5, R91 ;  /* 0x0000005b00057202 */ /* 0x007fe20000000f00 */
[----:B------:R-:W0:Y:S01]  /*7050*/  LDCU.64 UR16, c[0x0][0x380] ;  /* 0x00007000ff1077ac */ /* 0x000e220008000a00 */
[----:B------:R-:W-:Y:S01]  /*7060*/  FADD.FTZ R43, R43, -UR7 ;  /* 0x800000072b2b7e21 */ /* 0x000fe20008010000 */
[----:B------:R-:W-:-:S03]  /*7070*/  FMUL.FTZ R42, R42, UR8 ;  /* 0x000000082a2a7c20 */ /* 0x000fc60008410000 */
[----:B------:R-:W-:-:S04]  /*7080*/  FMUL.FTZ R43, R43, UR8 ;  /* 0x000000082b2b7c20 */ /* 0x000fc80008410000 */
[----:B------:R-:W-:Y:S01]  /*7090*/  FFMA.FTZ R0, R29, R43, R30 ;  /* 0x0000002b1d007223 */ /* 0x000fe2000001001e */
[----:B----4-:R-:W-:Y:S02]  /*70a0*/  IMAD R9, R9, UR12, RZ ;  /* 0x0000000c09097c24 */ /* 0x010fe4000f8e02ff */
        /* <DEDUP_REMOVED lines=8> */
.L_x_2285:
[----:B------:R-:W-:Y:S05]  /*7130*/  BSYNC.RECONVERGENT B1 ;  /* 0x0000000000017941 */ /* 0x000fea0003800200 */
.L_x_2284:
[----:B------:R-:W-:Y:S04]  /*7140*/  BSSY.RECONVERGENT B1, `(.L_x_2286) ;  /* 0x0000014000017945 */ /* 0x000fe80003800200 */
[----:B------:R-:W-:Y:S05]  /*7150*/  @P4 BRA `(.L_x_2287) ;  /* 0x0000000000484947 */ /* 0x000fea0003800000 */
[----:B------:R-:W5:Y:S01]  /*7160*/  LDCU.64 UR12, c[0x0][0x3e0] ;  /* 0x00007c00ff0c77ac */ /* 0x000f620008000a00 */
[----:B---34-:R-:W-:Y:S01]  /*7170*/  MOV R4, R88 ;  /* 0x0000005800047202 */ /* 0x018fe20000000f00 */
[----:B------:R-:W-:Y:S01]  /*7180*/  FADD.FTZ R45, R45, -UR7 ;  /* 0x800000072d2d7e21 */ /* 0x000fe20008010000 */
[----:B012---:R-:W-:Y:S01]  /*7190*/  MOV R5, R91 ;  /* 0x0000005b00057202 */ /* 0x007fe20000000f00 */
[----:B------:R-:W0:Y:S01]  /*71a0*/  LDCU.64 UR16, c[0x0][0x380] ;  /* 0x00007000ff1077ac */ /* 0x000e220008000a00 */
[----:B------:R-:W-:Y:S01]  /*71b0*/  FADD.FTZ R44, R44, -UR7 ;  /* 0x800000072c2c7e21 */ /* 0x000fe20008010000 */
[----:B------:R-:W-:-:S03]  /*71c0*/  FMUL.FTZ R45, R45, UR8 ;  /* 0x000000082d2d7c20 */ /* 0x000fc60008410000 */
[----:B------:R-:W-:-:S04]  /*71d0*/  FMUL.FTZ R44, R44, UR8 ;  /* 0x000000082c2c7c20 */ /* 0x000fc80008410000 */
[----:B------:R-:W-:Y:S01]  /*71e0*/  FFMA.FTZ R44, R29, R44, R30 ;  /* 0x0000002c1d2c7223 */ /* 0x000fe2000001001e */
[----:B-----5:R-:W-:Y:S02]  /*71f0*/  IMAD R7, R7, UR12, RZ ;  /* 0x0000000c07077c24 */ /* 0x020fe4000f8e02ff */
        /* <DEDUP_REMOVED lines=8> */
.L_x_2287:
[----:B------:R-:W-:Y:S05]  /*7280*/  BSYNC.RECONVERGENT B1 ;  /* 0x0000000000017941 */ /* 0x000fea0003800200 */
.L_x_2286:
[----:B------:R-:W-:Y:S01]  /*7290*/  ISETP.GE.U32.AND P5, PT, R3, UR10, PT ;  /* 0x0000000a03007c0c */ /* 0x000fe2000bfa6070 */
[----:B------:R-:W-:Y:S01]  /*72a0*/  BSSY.RECONVERGENT B1, `(.L_x_2288) ;  /* 0x0000029000017945 */ /* 0x000fe20003800200 */
[----:B0-----:R-:W-:Y:S02]  /*72b0*/  SHF.R.S32.HI R7, RZ, 0x1f, R3 ;  /* 0x0000001fff077819 */ /* 0x001fe40000011403 */
[----:B------:R-:W-:Y:S02]  /*72c0*/  IADD3 R15, PT, PT, R25, 0x1c0, RZ ;  /* 0x000001c0190f7810 */ /* 0x000fe40007ffe0ff */
[----:B------:R-:W-:Y:S02]  /*72d0*/  ISETP.GE.AND.EX P5, PT, R7, UR11, PT, P5 ;  /* 0x0000000b07007c0c */ /* 0x000fe4000bfa6350 */
[C---:B------:R-:W-:Y:S02]  /*72e0*/  IADD3 R6, PT, PT, R25.reuse, 0x1d0, RZ ;  /* 0x000001d019067810 */ /* 0x040fe40007ffe0ff */
[----:B---34-:R-:W-:-:S02]  /*72f0*/  IADD3 R4, PT, PT, R25, 0x1e0, RZ ;  /* 0x000001e019047810 */ /* 0x018fc40007ffe0ff */
        /* <DEDUP_REMOVED lines=9> */
[----:B-12---:R-:W-:Y:S02]  /*7390*/  SHF.R.S32.HI R5, RZ, 0x1f, R4 ;  /* 0x0000001fff057819 */ /* 0x006fe40000011404 */
[----:B------:R-:W-:Y:S02]  /*73a0*/  SHF.R.S32.HI R0, RZ, 0x1f, R25 ;  /* 0x0000001fff007819 */ /* 0x000fe40000011419 */
[----:B------:R-:W-:-:S02]  /*73b0*/  ISETP.GE.AND.EX P2, PT, R13, UR11, PT, P2 ;  /* 0x0000000b0d007c0c */ /* 0x000fc4000bf46320 */
[----:B------:R-:W-:Y:S02]  /*73c0*/  ISETP.GE.AND.EX P1, PT, R14, UR11, PT, P1 ;  /* 0x0000000b0e007c0c */ /* 0x000fe4000bf26310 */
[----:B------:R-:W-:Y:S02]  /*73d0*/  ISETP.GE.AND.EX P6, PT, R16, UR11, PT, P6 ;  /* 0x0000000b10007c0c */ /* 0x000fe4000bfc6360 */
[----:B------:R-:W-:Y:S02]  /*73e0*/  ISETP.GE.AND.EX P3, PT, R5, UR11, PT, P3 ;  /* 0x0000000b05007c0c */ /* 0x000fe4000bf66330 */
[----:B------:R-:W-:Y:S01]  /*73f0*/  ISETP.GE.AND.EX P4, PT, R0, UR11, PT, P4 ;  /* 0x0000000b00007c0c */ /* 0x000fe2000bf86340 */
[----:B------:R-:W-:-:S12]  /*7400*/  @P5 BRA `(.L_x_2289) ;  /* 0x0000000000485947 */ /* 0x000fd80003800000 */
[----:B------:R-:W0:Y:S01]  /*7410*/  LDCU.64 UR12, c[0x0][0x3e0] ;  /* 0x00007c00ff0c77ac */ /* 0x000e220008000a00 */
[----:B------:R-:W-:Y:S01]  /*7420*/  MOV R9, R91 ;  /* 0x0000005b00097202 */ /* 0x000fe20000000f00 */
[----:B------:R-:W-:Y:S01]  /*7430*/  FADD.FTZ R47, R47, -UR7 ;  /* 0x800000072f2f7e21 */ /* 0x000fe20008010000 */
[----:B------:R-:W-:Y:S01]  /*7440*/  FADD.FTZ R46, R46, -UR7 ;  /* 0x800000072e2e7e21 */ /* 0x000fe20008010000 */
[----:B------:R-:W1:Y:S01]  /*7450*/  LDCU.64 UR16, c[0x0][0x380] ;  /* 0x00007000ff1077ac */ /* 0x000e620008000a00 */
[----:B------:R-:W-:Y:S02]  /*7460*/  IMAD.MOV.U32 R8, RZ, RZ, R88 ;  /* 0x000000ffff087224 */ /* 0x000fe400078e0058 */
[----:B------:R-:W-:Y:S01]  /*7470*/  FMUL.FTZ R47, R47, UR8 ;  /* 0x000000082f2f7c20 */ /* 0x000fe20008410000 */
[----:B------:R-:W-:-:S04]  /*7480*/  FMUL.FTZ R46, R46, UR8 ;  /* 0x000000082e2e7c20 */ /* 0x000fc80008410000 */
[----:B------:R-:W-:Y:S01]  /*7490*/  FFMA.FTZ R46, R29, R46, R30 ;  /* 0x0000002e1d2e7223 */ /* 0x000fe2000001001e */
        /* <DEDUP_REMOVED lines=9> */
.L_x_2289:
[----:B------:R-:W-:Y:S05]  /*7530*/  BSYNC.RECONVERGENT B1 ;  /* 0x0000000000017941 */ /* 0x000fea0003800200 */
.L_x_2288:
        /* <DEDUP_REMOVED lines=20> */
.L_x_2291:
[----:B------:R-:W-:Y:S05]  /*7680*/  BSYNC.RECONVERGENT B1 ;  /* 0x0000000000017941 */ /* 0x000fea0003800200 */
.L_x_2290:
        /* <DEDUP_REMOVED lines=20> */
.L_x_2293:
[----:B------:R-:W-:Y:S05]  /*77d0*/  BSYNC.RECONVERGENT B1 ;  /* 0x0000000000017941 */ /* 0x000fea0003800200 */
.L_x_2292:
        /* <DEDUP_REMOVED lines=10> */
[----:B------:R-:W-:Y:S01]  /*7880*/  FFMA.FTZ R52, R29, R52, R30 ;  /* 0x000000341d347223 */ /* 0x000fe2000001001e */
        /* <DEDUP_REMOVED lines=9> */
.L_x_2295:
[----:B------:R-:W-:Y:S05]  /*7920*/  BSYNC.RECONVERGENT B1 ;  /* 0x0000000000017941 */ /* 0x000fea0003800200 */
.L_x_2294:
        /* <DEDUP_REMOVED lines=20> */
.L_x_2297:
[----:B------:R-:W-:Y:S05]  /*7a70*/  BSYNC.RECONVERGENT B1 ;  /* 0x0000000000017941 */ /* 0x000fea0003800200 */
.L_x_2296:
[----:B------:R-:W-:Y:S05]  /*7a80*/  @P4 BRA `(.L_x_2298) ;  /* 0x0000004400ac4947 */ /* 0x000fea0003800000 */
[----:B------:R-:W5:Y:S01]  /*7a90*/  LDCU.64 UR10, c[0x0][0x3e0] ;  /* 0x00007c00ff0a77ac */ /* 0x000f620008000a00 */
[----:B------:R-:W-:Y:S01]  /*7aa0*/  MOV R89, R91 ;  /* 0x0000005b00597202 */ /* 0x000fe20000000f00 */
[----:B------:R-:W-:Y:S01]  /*7ab0*/  FADD.FTZ R59, R59, -UR7 ;  /* 0x800000073b3b7e21 */ /* 0x000fe20008010000 */
[----:B------:R-:W-:Y:S01]  /*7ac0*/  FADD.FTZ R58, R58, -UR7 ;  /* 0x800000073a3a7e21 */ /* 0x000fe20008010000 */
[----:B------:R-:W1:Y:S02]  /*7ad0*/  LDCU.64 UR12, c[0x0][0x380] ;  /* 0x00007000ff0c77ac */ /* 0x000e640008000a00 */
[----:B------:R-:W-:Y:S01]  /*7ae0*/  FMUL.FTZ R59, R59, UR8 ;  /* 0x000000083b3b7c20 */ /* 0x000fe20008410000 */
[----:B------:R-:W-:-:S03]  /*7af0*/  FMUL.FTZ R58, R58, UR8 ;  /* 0x000000083a3a7c20 */ /* 0x000fc60008410000 */
[----:B----4-:R-:W-:Y:S01]  /*7b00*/  FFMA.FTZ R5, R28, R59, R31 ;  /* 0x0000003b1c057223 */ /* 0x010fe2000001001f */
[----:B------:R-:W-:-:S05]  /*7b10*/  FFMA.FTZ R58, R29, R58, R30 ;  /* 0x0000003a1d3a7223 */ /* 0x000fca000001001e */
[----:B------:R-:W-:Y:S01]  /*7b20*/  F2FP.BF16.F32.PACK_AB R5, R58, R5 ;  /* 0x000000053a05723e */ /* 0x000fe200000010ff */
[----:B-----5:R-:W-:Y:S02]  /*7b30*/  IMAD R0, R0, UR10, RZ ;  /* 0x0000000a00007c24 */ /* 0x020fe4000f8e02ff */
[----:B------:R-:W-:-:S04]  /*7b40*/  IMAD.WIDE.U32 R88, R25, UR10, R88 ;  /* 0x0000000a19587c25 */ /* 0x000fc8000f8e0058 */
[----:B------:R-:W-:Y:S01]  /*7b50*/  IMAD R25, R25, UR11, R0 ;  /* 0x0000000b19197c24 */ /* 0x000fe2000f8e0200 */
[----:B-123--:R-:W-:-:S04]  /*7b60*/  LEA R2, P1, R88, UR12, 0x1 ;  /* 0x0000000c58027c11 */ /* 0x00efc8000f8208ff */
[----:B------:R-:W-:-:S04]  /*7b70*/  IADD3 R25, PT, PT, R89, R25, RZ ;  /* 0x0000001959197210 */ /* 0x000fc80007ffe0ff */
[----:B0-----:R-:W-:-:S05]  /*7b80*/  LEA.HI.X R3, R88, UR13, R25, 0x1, P1 ;  /* 0x0000000d58037c11 */ /* 0x001fca00088f0c19 */
[----:B------:R0:W-:Y:S01]  /*7b90*/  STG.E desc[UR14][R2.64], R5 ;  /* 0x0000000502007986 */ /* 0x0001e2000c10190e */
[----:B------:R-:W-:Y:S05]  /*7ba0*/  BRA `(.L_x_2298) ;  /* 0x0000004400647947 */ /* 0x000fea0003800000 */
.L_x_2235:
        /* <DEDUP_REMOVED lines=39> */
.L_x_2300:
[----:B------:R-:W-:Y:S05]  /*7e20*/  BSYNC.RECONVERGENT B1 ;  /* 0x0000000000017941 */ /* 0x000fea0003800200 */
.L_x_2299:
        /* <DEDUP_REMOVED lines=31> */
.L_x_2302:
[----:B------:R-:W-:Y:S05]  /*8020*/  BSYNC.RECONVERGENT B1 ;  /* 0x0000000000017941 */ /* 0x000fea0003800200 */
.L_x_2301:
[----:B------:R-:W-:Y:S01]  /*8030*/  ISETP.GE.U32.AND P5, PT, R33, UR10, PT ;  /* 0x0000000a21007c0c */ /* 0x000fe2000bfa6070 */
[----:B------:R-:W-:Y:S01]  /*8040*/  BSSY.RECONVERGENT B1, `(.L_x_2303) ;  /* 0x0000031000017945 */ /* 0x000fe20003800200 */
[C---:B------:R-:W-:Y:S02]  /*8050*/  IADD3 R54, PT, PT, R25.reuse, 0x50, RZ ;  /* 0x0000005019367810 */ /* 0x040fe40007ffe0ff */
[----:B------:R-:W-:Y:S02]  /*8060*/  ISETP.GE.AND.EX P5, PT, R34, UR11, PT, P5 ;  /* 0x0000000b22007c0c */ /* 0x000fe4000bfa6350 */
[C---:B-1----:R-:W-:Y:S02]  /*8070*/  IADD3 R55, PT, PT, R25.reuse, 0x60, RZ ;  /* 0x0000006019377810 */ /* 0x042fe40007ffe0ff */
        /* <DEDUP_REMOVED lines=9> */
[----:B0-----:R-:W-:Y:S02]  /*8110*/  SHF.R.S32.HI R83, RZ, 0x1f, R55 ;  /* 0x0000001fff537819 */ /* 0x001fe40000011437 */
        /* <DEDUP_REMOVED lines=35> */
.L_x_2304:
[----:B------:R-:W-:Y:S05]  /*8350*/  BSYNC.RECONVERGENT B1 ;  /* 0x0000000000017941 */ /* 0x000fea0003800200 */
.L_x_2303:
        /* <DEDUP_REMOVED lines=32> */
.L_x_2306:
[----:B------:R-:W-:Y:S05]  /*8560*/  BSYNC.RECONVERGENT B1 ;  /* 0x0000000000017941 */ /* 0x000fea0003800200 */
.L_x_2305:
        /* <DEDUP_REMOVED lines=9> */
[----:B------:R-:W-:Y:S01]  /*8600*/  FFMA.FTZ R33, R28, R33, R31 ;  /* 0x000000211c217223 */ /* 0x000fe2000001001f */
        /* <DEDUP_REMOVED lines=20> */
.L_x_2308:
[----:B------:R-:W-:Y:S05]  /*8750*/  BSYNC.RECONVERGENT B1 ;  /* 0x0000000000017941 */ /* 0x000fea0003800200 */
.L_x_2307:
        /* <DEDUP_REMOVED lines=9> */
[----:B------:R-:W-:Y:S01]  /*87f0*/  FFMA.FTZ R73, R28, R73, R31 ;  /* 0x000000491c497223 */ /* 0x000fe2000001001f */
        /* <DEDUP_REMOVED lines=20> */
.L_x_2310:
[----:B------:R-:W-:Y:S05]  /*8940*/  BSYNC.RECONVERGENT B1 ;  /* 0x0000000000017941 */ /* 0x000fea0003800200 */
.L_x_2309:
        /* <DEDUP_REMOVED lines=9> */
[----:B------:R-:W-:Y:S01]  /*89e0*/  FFMA.FTZ R71, R28, R71, R31 ;  /* 0x000000471c477223 */ /* 0x000fe2000001001f */
        /* <DEDUP_REMOVED lines=20> */
.L_x_2312:
[----:B------:R-:W-:Y:S05]  /*8b30*/  BSYNC.RECONVERGENT B1 ;  /* 0x0000000000017941 */ /* 0x000fea0003800200 */
.L_x_2311:
[----:B------:R-:W-:Y:S04]  /*8b40*/  BSSY.RECONVERGENT B1, `(.L_x_2313) ;  /* 0x000001e000017945 */ /* 0x000fe80003800200 */
[----:B------:R-:W-:Y:S05]  /*8b50*/  @P4 BRA `(.L_x_2314) ;  /* 0x0000000000704947 */ /* 0x000fea0003800000 */
[----:B------:R-:W-:Y:S01]  /*8b60*/  FADD.FTZ R69, R69, -UR7 ;  /* 0x8000000745457e21 */ /* 0x000fe20008010000 */
[----:B------:R-:W-:Y:S01]  /*8b70*/  FADD.FTZ R66, R66, -UR7 ;  /* 0x8000000742427e21 */ /* 0x000fe20008010000 */
[----:B------:R-:W5:Y:S01]  /*8b80*/  LDCU.64 UR12, c[0x0][0x3e0] ;  /* 0x00007c00ff0c77ac */ /* 0x000f620008000a00 */
[----:B01----:R-:W-:Y:S02]  /*8b90*/  IMAD.MOV.U32 R21, RZ, RZ, R91 ;  /* 0x000000ffff157224 */ /* 0x003fe400078e005b */
[----:B------:R-:W-:Y:S01]  /*8ba0*/  FMUL.FTZ R69, R69, UR8 ;  /* 0x0000000845457c20 */ /* 0x000fe20008410000 */
[----:B------:R-:W-:Y:S01]  /*8bb0*/  FMUL.FTZ R66, R66, UR8 ;  /* 0x0000000842427c20 */ /* 0x000fe20008410000 */
[----:B------:R-:W0:Y:S02]  /*8bc0*/  LDCU.64 UR16, c[0x0][0x380] ;  /* 0x00007000ff1077ac */ /* 0x000e240008000a00 */
[----:B------:R-:W-:Y:S01]  /*8bd0*/  FFMA.FTZ R69, R28, R69, R31 ;  /* 0x000000451c457223 */ /* 0x000fe2000001001f */
[----:B--234-:R-:W-:-:S03]  /*8be0*/  FFMA.FTZ R33, R29, R66, R30 ;  /* 0x000000421d217223 */ /* 0x01cfc6000001001e */
[----:B------:R-:W-:Y:S01]  /*8bf0*/  FMUL.FTZ R20, R69, -1.4426950216293334961 ;  /* 0xbfb8aa3b45147820 */ /* 0x000fe20000410000 */
[----:B------:R-:W-:-:S05]  /*8c00*/  FMUL.FTZ R32, R33, -1.4426950216293334961 ;  /* 0xbfb8aa3b21207820 */ /* 0x000fca0000410000 */
[----:B------:R-:W1:Y:S01]  /*8c10*/  MUFU.EX2 R20, R20 ;  /* 0x0000001400147308 */ /* 0x000e620000000800 */
[----:B-----5:R-:W-:-:S04]  /*8c20*/  IMAD R35, R86, UR12, RZ ;  /* 0x0000000c56237c24 */ /* 0x020fc8000f8e02ff */
        /* <DEDUP_REMOVED lines=15> */
.L_x_2314:
[----:B------:R-:W-:Y:S05]  /*8d20*/  BSYNC.RECONVERGENT B1 ;  /* 0x0000000000017941 */ /* 0x000fea0003800200 */
.L_x_2313:
[----:B------:R-:W-:Y:S01]  /*8d30*/  ISETP.GE.U32.AND P5, PT, R22, UR10, PT ;  /* 0x0000000a16007c0c */ /* 0x000fe2000bfa6070 */
[----:B------:R-:W-:Y:S01]  /*8d40*/  BSSY.RECONVERGENT B1, `(.L_x_2315) ;  /* 0x0000033000017945 */ /* 0x000fe20003800200 */
[----:B01----:R-:W-:Y:S02]  /*8d50*/  SHF.R.S32.HI R21, RZ, 0x1f, R22 ;  /* 0x0000001fff157819 */ /* 0x003fe40000011416 */
[----:B------:R-:W-:Y:S02]  /*8d60*/  IADD3 R69, PT, PT, R25, 0xb0, RZ ;  /* 0x000000b019457810 */ /* 0x000fe40007ffe0ff */
[----:B------:R-:W-:Y:S02]  /*8d70*/  ISETP.GE.AND.EX P5, PT, R21, UR11, PT, P5 ;  /* 0x0000000b15007c0c */ /* 0x000fe4000bfa6350 */
[C---:B------:R-:W-:Y:S02]  /*8d80*/  IADD3 R34, PT, PT, R25.reuse, 0xc0, RZ ;  /* 0x000000c019227810 */ /* 0x040fe40007ffe0ff */
[----:B--234-:R-:W-:-:S02]  /*8d90*/  IADD3 R35, PT, PT, R25, 0xd0, RZ ;  /* 0x000000d019237810 */ /* 0x01cfc40007ffe0ff */
        /* <DEDUP_REMOVED lines=45> */
.L_x_2316:
[----:B------:R-:W-:Y:S05]  /*9070*/  BSYNC.RECONVERGENT B1 ;  /* 0x0000000000017941 */ /* 0x000fea0003800200 */
.L_x_2315:
        /* <DEDUP_REMOVED lines=9> */
[----:B------:R-:W-:Y:S01]  /*9110*/  FFMA.FTZ R65, R28, R65, R31 ;  /* 0x000000411c417223 */ /* 0x000fe2000001001f */
[----:B------:R-:W-:-:S03]  /*9120*/  FFMA.FTZ R62, R29, R62, R30 ;  /* 0x0000003e1d3e7223 */ /* 0x000fc6000001001e */
[----:B------:R-:W-:Y:S01]  /*9130*/  FMUL.FTZ R20, R65, -1.4426950216293334961 ;  /* 0xbfb8aa3b41147820 */ /* 0x000fe20000410000 */
[----:B0-----:R-:W-:-:S05]  /*9140*/  FMUL.FTZ R32, R62, -1.4426950216293334961 ;  /* 0xbfb8aa3b3e207820 */ /* 0x001fca0000410000 */
        /* <DEDUP_REMOVED lines=9> */
[----:B--2---:R-:W-:-:S05]  /*91e0*/  LEA R26, P2, R20, UR16, 0x1 ;  /* 0x00000010141a7c11 */ /* 0x004fca000f8408ff */
[----:B------:R-:W1:Y:S01]  /*91f0*/  MUFU.RCP R33, R33 ;  /* 0x0000002100217308 */ /* 0x000e620000001000 */
[----:B------:R-:W-:-:S04]  /*9200*/  IADD3 R27, PT, PT, R21, R27, RZ ;  /* 0x0000001b151b7210 */ /* 0x000fc80007ffe0ff */
[----:B------:R-:W-:Y:S01]  /*9210*/  LEA.HI.X R27, R20, UR17, R27, 0x1, P2 ;  /* 0x00000011141b7c11 */ /* 0x000fe200090f0c1b */
[----:B0-----:R-:W-:Y:S01]  /*9220*/  FMUL.FTZ R32, R65, R22 ;  /* 0x0000001641207220 */ /* 0x001fe20000410000 */
[----:B-1----:R-:W-:-:S05]  /*9230*/  FMUL.FTZ R65, R62, R33 ;  /* 0x000000213e417220 */ /* 0x002fca0000410000 */
[----:B------:R-:W-:-:S05]  /*9240*/  F2FP.BF16.F32.PACK_AB R65, R65, R32 ;  /* 0x000000204141723e */ /* 0x000fca00000010ff */
[----:B------:R1:W-:Y:S02]  /*9250*/  STG.E desc[UR14][R26.64], R65 ;  /* 0x000000411a007986 */ /* 0x0003e4000c10190e */
.L_x_2318:
[----:B------:R-:W-:Y:S05]  /*9260*/  BSYNC.RECONVERGENT B1 ;  /* 0x0000000000017941 */ /* 0x000fea0003800200 */
.L_x_2317:
        /* <DEDUP_REMOVED lines=9> */
[----:B------:R-:W-:Y:S01]  /*9300*/  FFMA.FTZ R63, R28, R63, R31 ;  /* 0x0000003f1c3f7223 */ /* 0x000fe2000001001f */
[----:B0-----:R-:W-:-:S03]  /*9310*/  FFMA.FTZ R33, R29, R60, R30 ;  /* 0x0000003c1d217223 */ /* 0x001fc6000001001e */
[----:B------:R-:W-:Y:S01]  /*9320*/  FMUL.FTZ R20, R63, -1.4426950216293334961 ;  /* 0xbfb8aa3b3f147820 */ /* 0x000fe20000410000 */
[----:B------:R-:W-:-:S05]  /*9330*/  FMUL.FTZ R22, R33, -1.4426950216293334961 ;  /* 0xbfb8aa3b21167820 */ /* 0x000fca0000410000 */
[----:B------:R-:W1:Y:S01]  /*9340*/  MUFU.EX2 R20, R20 ;  /* 0x0000001400147308 */ /* 0x000e620000000800 */
[----:B--2---:R-:W-:-:S07]  /*9350*/  IMAD R60, R71, UR12, RZ ;  /* 0x0000000c473c7c24 */ /* 0x004fce000f8e02ff */
[----:B------:R-:W0:Y:S01]  /*9360*/  MUFU.EX2 R22, R22 ;  /* 0x0000001600167308 */ /* 0x000e220000000800 */
[----:B-1----:R-:W-:Y:S01]  /*9370*/  FADD.FTZ R26, R20, 1 ;  /* 0x3f800000141a7421 */ /* 0x002fe20000010000 */
[----:B------:R-:W-:-:S06]  /*9380*/  MOV R20, R88 ;  /* 0x0000005800147202 */ /* 0x000fcc0000000f00 */
[----:B------:R-:W1:Y:S01]  /*9390*/  MUFU.RCP R26, R26 ;  /* 0x0000001a001a7308 */ /* 0x000e620000001000 */
[----:B------:R-:W-:-:S04]  /*93a0*/  IMAD.WIDE.U32 R20, R23, UR12, R20 ;  /* 0x0000000c17147c25 */ /* 0x000fc8000f8e0014 */
[----:B0-----:R-:W-:Y:S01]  /*93b0*/  FADD.FTZ R32, R22, 1 ;  /* 0x3f80000016207421 */ /* 0x001fe20000010000 */
[----:B------:R-:W-:Y:S01]  /*93c0*/  IMAD R23, R23, UR13, R60 ;  /* 0x0000000d17177c24 */ /* 0x000fe2000f8e023c */
[----:B---3--:R-:W-:-:S04]  /*93d0*/  LEA R22, P1, R20, UR16, 0x1 ;  /* 0x0000001014167c11 */ /* 0x008fc8000f8208ff */
[----:B------:R-:W0:Y:S01]  /*93e0*/  MUFU.RCP R32, R32 ;  /* 0x0000002000207308 */ /* 0x000e220000001000 */
[----:B------:R-:W-:-:S04]  /*93f0*/  IADD3 R23, PT, PT, R21, R23, RZ ;  /* 0x0000001715177210 */ /* 0x000fc80007ffe0ff */
[----:B------:R-:W-:Y:S01]  /*9400*/  LEA.HI.X R23, R20, UR17, R23, 0x1, P1 ;  /* 0x0000001114177c11 */ /* 0x000fe200088f0c17 */
[----:B-1----:R-:W-:Y:S01]  /*9410*/  FMUL.FTZ R27, R63, R26 ;  /* 0x0000001a3f1b7220 */ /* 0x002fe20000410000 */
[----:B0-----:R-:W-:-:S05]  /*9420*/  FMUL.FTZ R60, R33, R32 ;  /* 0x00000020213c7220 */ /* 0x001fca0000410000 */
[----:B------:R-:W-:-:S05]  /*9430*/  F2FP.BF16.F32.PACK_AB R27, R60, R27 ;  /* 0x0000001b3c1b723e */ /* 0x000fca00000010ff */
[----:B------:R2:W-:Y:S02]  /*9440*/  STG.E desc[UR14][R22.64], R27 ;  /* 0x0000001b16007986 */ /* 0x0005e4000c10190e */
.L_x_2320:
[----:B------:R-:W-:Y:S05]  /*9450*/  BSYNC.RECONVERGENT B1 ;  /* 0x0000000000017941 */ /* 0x000fea0003800200 */
.L_x_2319:
[----:B------:R-:W-:Y:S04]  /*9460*/  BSSY.RECONVERGENT B1, `(.L_x_2321) ;  /* 0x000001e000017945 */ /* 0x000fe80003800200 */
[----:B------:R-:W-:Y:S05]  /*9470*/  @P6 BRA `(.L_x_2322) ;  /* 0x0000000000706947 */ /* 0x000fea0003800000 */
[----:B------:R-:W-:Y:S01]  /*9480*/  FADD.FTZ R61, R61, -UR7 ;  /* 0x800000073d3d7e21 */ /* 0x000fe20008010000 */
[----:B------:R-:W-:Y:S01]  /*9490*/  FADD.FTZ R0, R0, -UR7 ;  /* 0x8000000700007e21 */ /* 0x000fe20008010000 */
[----:B------:R-:W3:Y:S01]  /*94a0*/  LDCU.64 UR12, c[0x0][0x3e0] ;  /* 0x00007c00ff0c77ac */ /* 0x000ee20008000a00 */
[----:B--2---:R-:W-:Y:S01]  /*94b0*/  MOV R22, R88 ;  /* 0x0000005800167202 */ /* 0x004fe20000000f00 */
[----:B------:R-:W-:Y:S01]  /*94c0*/  FMUL.FTZ R61, R61, UR8 ;  /* 0x000000083d3d7c20 */ /* 0x000fe20008410000 */
[----:B------:R-:W-:Y:S01]  /*94d0*/  FMUL.FTZ R20, R0, UR8 ;  /* 0x0000000800147c20 */ /* 0x000fe20008410000 */
[----:B------:R-:W2:Y:S01]  /*94e0*/  LDCU.64 UR16, c[0x0][0x380] ;  /* 0x00007000ff1077ac */ /* 0x000ea20008000a00 */
[----:B------:R-:W-:Y:S01]  /*94f0*/  MOV R23, R91 ;  /* 0x0000005b00177202 */ /* 0x000fe20000000f00 */
[----:B------:R-:W-:Y:S01]  /*9500*/  FFMA.FTZ R61, R28, R61, R31 ;  /* 0x0000003d1c3d7223 */ /* 0x000fe2000001001f */
[----:B0-----:R-:W-:-:S03]  /*9510*/  FFMA.FTZ R32, R29, R20, R30 ;  /* 0x000000141d207223 */ /* 0x001fc6000001001e */
[----:B------:R-:W-:Y:S01]  /*9520*/  FMUL.FTZ R0, R61, -1.4426950216293334961 ;  /* 0xbfb8aa3b3d007820 */ /* 0x000fe20000410000 */
[----:B------:R-:W-:-:S05]  /*9530*/  FMUL.FTZ R20, R32, -1.4426950216293334961 ;  /* 0xbfb8aa3b20147820 */ /* 0x000fca0000410000 */
[----:B------:R-:W1:Y:S01]  /*9540*/  MUFU.EX2 R0, R0 ;  /* 0x0000000000007308 */ /* 0x000e620000000800 */
[----:B---3--:R-:W-:Y:S02]  /*9550*/  IMAD R70, R70, UR12, RZ ;  /* 0x0000000c46467c24 */ /* 0x008fe4000f8e02ff */
[----:B------:R-:W-:-:S05]  /*9560*/  IMAD.WIDE.U32 R22, R69, UR12, R22 ;  /* 0x0000000c45167c25 */ /* 0x000fca000f8e0016 */
[----:B------:R-:W0:Y:S01]  /*9570*/  MUFU.EX2 R20, R20 ;  /* 0x0000001400147308 */ /* 0x000e220000000800 */
[----:B------:R-:W-:-:S05]  /*9580*/  IMAD R69, R69, UR13, R70 ;  /* 0x0000000d45457c24 */ /* 0x000fca000f8e0246 */
[----:B------:R-:W-:Y:S01]  /*9590*/  IADD3 R69, PT, PT, R23, R69, RZ ;  /* 0x0000004517457210 */ /* 0x000fe20007ffe0ff */
[----:B-1----:R-:W-:-:S06]  /*95a0*/  FADD.FTZ R26, R0, 1 ;  /* 0x3f800000001a7421 */ /* 0x002fcc0000010000 */
        /* <DEDUP_REMOVED lines=9> */
.L_x_2322:
[----:B------:R-:W-:Y:S05]  /*9640*/  BSYNC.RECONVERGENT B1 ;  /* 0x0000000000017941 */ /* 0x000fea0003800200 */
.L_x_2321:
[----:B------:R-:W-:Y:S04]  /*9650*/  BSSY.RECONVERGENT B1, `(.L_x_2323) ;  /* 0x000001e000017945 */ /* 0x000fe80003800200 */
[----:B------:R-:W-:Y:S05]  /*9660*/  @P3 BRA `(.L_x_2324) ;  /* 0x0000000000703947 */ /* 0x000fea0003800000 */
[----:B------:R-:W-:Y:S01]  /*9670*/  FADD.FTZ R3, R3, -UR7 ;  /* 0x8000000703037e21 */ /* 0x000fe20008010000 */
[----:B------:R-:W-:Y:S01]  /*9680*/  FADD.FTZ R2, R2, -UR7 ;  /* 0x8000000702027e21 */ /* 0x000fe20008010000 */
[----:B------:R-:W2:Y:S02]  /*9690*/  LDCU.64 UR12, c[0x0][0x3e0] ;  /* 0x00007c00ff0c77ac */ /* 0x000ea40008000a00 */
[----:B------:R-:W-:Y:S01]  /*96a0*/  FMUL.FTZ R3, R3, UR8 ;  /* 0x0000000803037c20 */ /* 0x000fe20008410000 */
[----:B------:R-:W-:Y:S01]  /*96b0*/  FMUL.FTZ R2, R2, UR8 ;  /* 0x0000000802027c20 */ /* 0x000fe20008410000 */
[----:B------:R-:W4:Y:S02]  /*96c0*/  LDCU.64 UR16, c[0x0][0x380] ;  /* 0x00007000ff1077ac */ /* 0x000f240008000a00 */
[----:B---3--:R-:W-:Y:S01]  /*96d0*/  FFMA.FTZ R21, R28, R3, R31 ;  /* 0x000000031c157223 */ /* 0x008fe2000001001f */
[----:B-1----:R-:W-:Y:S01]  /*96e0*/  FFMA.FTZ R26, R29, R2, R30 ;  /* 0x000000021d1a7223 */ /* 0x002fe2000001001e */
[----:B------:R-:W-:-:S02]  /*96f0*/  MOV R2, R88 ;  /* 0x0000005800027202 */ /* 0x000fc40000000f00 */
[----:B------:R-:W-:Y:S01]  /*9700*/  FMUL.FTZ R0, R21, -1.4426950216293334961 ;  /* 0xbfb8aa3b15007820 */ /* 0x000fe20000410000 */
[----:B------:R-:W-:Y:S01]  /*9710*/  FMUL.FTZ R20, R26, -1.4426950216293334961 ;  /* 0xbfb8aa3b1a147820 */ /* 0x000fe20000410000 */
[----:B------:R-:W-:-:S04]  /*9720*/  MOV R3, R91 ;  /* 0x0000005b00037202 */ /* 0x000fc80000000f00 */
[----:B------:R-:W1:Y:S01]  /*9730*/  MUFU.EX2 R0, R0 ;  /* 0x0000000000007308 */ /* 0x000e620000000800 */
[----:B--2---:R-:W-:Y:S02]  /*9740*/  IMAD R27, R54, UR12, RZ ;  /* 0x0000000c361b7c24 */ /* 0x004fe4000f8e02ff */
[----:B------:R-:W-:-:S05]  /*9750*/  IMAD.WIDE.U32 R2, R34, UR12, R2 ;  /* 0x0000000c22027c25 */ /* 0x000fca000f8e0002 */
[----:B------:R-:W2:Y:S01]  /*9760*/  MUFU.EX2 R20, R20 ;  /* 0x0000001400147308 */ /* 0x000ea20000000800 */
[----:B0-----:R-:W-:-:S05]  /*9770*/  IMAD R33, R34, UR13, R27 ;  /* 0x0000000d22217c24 */ /* 0x001fca000f8e021b */
[----:B------:R-:W-:Y:S01]  /*9780*/  IADD3 R33, PT, PT, R3, R33, RZ ;  /* 0x0000002103217210 */ /* 0x000fe20007ffe0ff */
[----:B-1----:R-:W-:-:S06]  /*9790*/  FADD.FTZ R22, R0, 1 ;  /* 0x3f80000000167421 */ /* 0x002fcc0000010000 */
[----:B------:R-:W0:Y:S01]  /*97a0*/  MUFU.RCP R22, R22 ;  /* 0x0000001600167308 */ /* 0x000e220000001000 */
[----:B--2---:R-:W-:Y:S01]  /*97b0*/  FADD.FTZ R23, R20, 1 ;  /* 0x3f80000014177421 */ /* 0x004fe20000010000 */
[----:B----4-:R-:W-:-:S06]  /*97c0*/  LEA R20, P1, R2, UR16, 0x1 ;  /* 0x0000001002147c11 */ /* 0x010fcc000f8208ff */
[----:B------:R-:W1:Y:S01]  /*97d0*/  MUFU.RCP R23, R23 ;  /* 0x0000001700177308 */ /* 0x000e620000001000 */
[----:B0-----:R-:W-:Y:S01]  /*97e0*/  FMUL.FTZ R0, R21, R22 ;  /* 0x0000001615007220 */ /* 0x001fe20000410000 */
[----:B------:R-:W-:Y:S01]  /*97f0*/  LEA.HI.X R21, R2, UR17, R33, 0x1, P1 ;  /* 0x0000001102157c11 */ /* 0x000fe200088f0c21 */
[----:B-1----:R-:W-:-:S05]  /*9800*/  FMUL.FTZ R27, R26, R23 ;  /* 0x000000171a1b7220 */ /* 0x002fca0000410000 */
[----:B------:R-:W-:-:S05]  /*9810*/  F2FP.BF16.F32.PACK_AB R27, R27, R0 ;  /* 0x000000001b1b723e */ /* 0x000fca00000010ff */
[----:B------:R4:W-:Y:S02]  /*9820*/  STG.E desc[UR14][R20.64], R27 ;  /* 0x0000001b14007986 */ /* 0x0009e4000c10190e */
.L_x_2324:
[----:B------:R-:W-:Y:S05]  /*9830*/  BSYNC.RECONVERGENT B1 ;  /* 0x0000000000017941 */ /* 0x000fea0003800200 */
.L_x_2323:
        /* <DEDUP_REMOVED lines=8> */
[----:B------:R-:W5:Y:S01]  /*98c0*/  LDCU.64 UR16, c[0x0][0x380] ;  /* 0x00007000ff1077ac */ /* 0x000f620008000a00 */
[----:B------:R-:W-:Y:S01]  /*98d0*/  MOV R3, R91 ;  /* 0x0000005b00037202 */ /* 0x000fe20000000f00 */
[----:B------:R-:W-:Y:S01]  /*98e0*/  FFMA.FTZ R5, R28, R5, R31 ;  /* 0x000000051c057223 */ /* 0x000fe2000001001f */
[----:B--2---:R-:W-:-:S03]  /*98f0*/  FFMA.FTZ R22, R29, R4, R30 ;  /* 0x000000041d167223 */ /* 0x004fc6000001001e */
        /* <DEDUP_REMOVED lines=8> */
[----:B---34-:R-:W-:-:S06]  /*9980*/  FADD.FTZ R20, R0, 1 ;  /* 0x3f80000000147421 */ /* 0x018fcc0000010000 */
[----:B------:R-:W2:Y:S01]  /*9990*/  MUFU.RCP R20, R20 ;  /* 0x0000001400147308 */ /* 0x000ea20000001000 */
[----:B-1----:R-:W-:Y:S01]  /*99a0*/  FADD.FTZ R21, R4, 1 ;  /* 0x3f80000004157421 */ /* 0x002fe20000010000 */
[----:B-----5:R-:W-:-:S06]  /*99b0*/  LEA R4, P1, R2, UR16, 0x1 ;  /* 0x0000001002047c11 */ /* 0x020fcc000f8208ff */
[----:B------:R-:W1:Y:S01]  /*99c0*/  MUFU.RCP R21, R21 ;  /* 0x0000001500157308 */ /* 0x000e620000001000 */
[----:B--2---:R-:W-:Y:S01]  /*99d0*/  FMUL.FTZ R0, R5, R20 ;  /* 0x0000001405007220 */ /* 0x004fe20000410000 */
[----:B------:R-:W-:Y:S01]  /*99e0*/  LEA.HI.X R5, R2, UR17, R35, 0x1, P1 ;  /* 0x0000001102057c11 */ /* 0x000fe200088f0c23 */
[----:B-1----:R-:W-:-:S05]  /*99f0*/  FMUL.FTZ R23, R22, R21 ;  /* 0x0000001516177220 */ /* 0x002fca0000410000 */
[----:B------:R-:W-:-:S05]  /*9a00*/  F2FP.BF16.F32.PACK_AB R23, R23, R0 ;  /* 0x000000001717723e */ /* 0x000fca00000010ff */
[----:B------:R1:W-:Y:S02]  /*9a10*/  STG.E desc[UR14][R4.64], R23 ;  /* 0x0000001704007986 */ /* 0x0003e4000c10190e */
.L_x_2326:
[----:B------:R-:W-:Y:S05]  /*9a20*/  BSYNC.RECONVERGENT B1 ;  /* 0x0000000000017941 */ /* 0x000fea0003800200 */
.L_x_2325:
[----:B------:R-:W-:Y:S01]  /*9a30*/  ISETP.GE.U32.AND P5, PT, R66, UR10, PT ;  /* 0x0000000a42007c0c */ /* 0x000fe2000bfa6070 */
[----:B------:R-:W-:Y:S01]  /*9a40*/  BSSY.RECONVERGENT B1, `(.L_x_2327) ;  /* 0x0000035000017945 */ /* 0x000fe20003800200 */
[----:B------:R-:W-:Y:S02]  /*9a50*/  SHF.R.S32.HI R3, RZ, 0x1f, R66 ;  /* 0x0000001fff037819 */ /* 0x000fe40000011442 */
[----:B0--3--:R-:W-:Y:S02]  /*9a60*/  IADD3 R33, PT, PT, R25, 0x100, RZ ;  /* 0x0000010019217810 */ /* 0x009fe40007ffe0ff */
[----:B------:R-:W-:Y:S02]  /*9a70*/  ISETP.GE.AND.EX P5, PT, R3, UR11, PT, P5 ;  /* 0x0000000b03007c0c */ /* 0x000fe4000bfa6350 */
[C---:B-12-4-:R-:W-:Y:S02]  /*9a80*/  IADD3 R27, PT, PT, R25.reuse, 0x110, RZ ;  /* 0x00000110191b7810 */ /* 0x056fe40007ffe0ff */
        /* <DEDUP_REMOVED lines=48> */
.L_x_2328:
[----:B------:R-:W-:Y:S05]  /*9d90*/  BSYNC.RECONVERGENT B1 ;  /* 0x0000000000017941 */ /* 0x000fea0003800200 */
.L_x_2327:
        /* <DEDUP_REMOVED lines=24> */
[----:B------:R-:W-:Y:S01]  /*9f20*/  IADD3 R35, PT, PT, R3, R35, RZ ;  /* 0x0000002303237210 */ /* 0x000fe20007ffe0ff */
[----:B0-----:R-:W-:Y:S01]  /*9f30*/  FMUL.FTZ R7, R9, R6 ;  /* 0x0000000609077220 */ /* 0x001fe20000410000 */
[----:B-1----:R-:W-:Y:S02]  /*9f40*/  FMUL.FTZ R54, R5, R8 ;  /* 0x0000000805367220 */ /* 0x002fe40000410000 */
[----:B------:R-:W-:-:S03]  /*9f50*/  LEA.HI.X R5, R2, UR17, R35, 0x1, P2 ;  /* 0x0000001102057c11 */ /* 0x000fc600090f0c23 */
[----:B------:R-:W-:-:S05]  /*9f60*/  F2FP.BF16.F32.PACK_AB R7, R54, R7 ;  /* 0x000000073607723e */ /* 0x000fca00000010ff */
[----:B------:R1:W-:Y:S02]  /*9f70*/  STG.E desc[UR14][R4.64], R7 ;  /* 0x0000000704007986 */ /* 0x0003e4000c10190e */
.L_x_2330:
[----:B------:R-:W-:Y:S05]  /*9f80*/  BSYNC.RECONVERGENT B1 ;  /* 0x0000000000017941 */ /* 0x000fea0003800200 */
.L_x_2329:
        /* <DEDUP_REMOVED lines=30> */
.L_x_2332:
[----:B------:R-:W-:Y:S05]  /*a170*/  BSYNC.RECONVERGENT B1 ;  /* 0x0000000000017941 */ /* 0x000fea0003800200 */
.L_x_2331:
        /* <DEDUP_REMOVED lines=8> */
[----:B------:R-:W4:Y:S02]  /*a200*/  LDCU.64 UR16, c[0x0][0x380] ;  /* 0x00007000ff1077ac */ /* 0x000f240008000a00 */
[----:B012---:R-:W-:Y:S01]  /*a210*/  FFMA.FTZ R7, R28, R12, R31 ;  /* 0x0000000c1c077223 */ /* 0x007fe2000001001f */
[----:B------:R-:W-:-:S03]  /*a220*/  FFMA.FTZ R13, R29, R13, R30 ;  /* 0x0000000d1d0d7223 */ /* 0x000fc6000001001e */
        /* <DEDUP_REMOVED lines=13> */
[----:B------:R-:W-:-:S04]  /*a300*/  IADD3 R27, PT, PT, R3, R27, RZ ;  /* 0x0000001b031b7210 */ /* 0x000fc80007ffe0ff */
[----:B------:R-:W-:Y:S01]  /*a310*/  LEA.HI.X R5, R2, UR17, R27, 0x1, P1 ;  /* 0x0000001102057c11 */ /* 0x000fe200088f0c1b */
[----:B0-----:R-:W-:Y:S01]  /*a320*/  FMUL.FTZ R7, R7, R6 ;  /* 0x0000000607077220 */ /* 0x001fe20000410000 */
[----:B-1----:R-:W-:-:S05]  /*a330*/  FMUL.FTZ R10, R13, R8 ;  /* 0x000000080d0a7220 */ /* 0x002fca0000410000 */
[----:B------:R-:W-:-:S05]  /*a340*/  F2FP.BF16.F32.PACK_AB R7, R10, R7 ;  /* 0x000000070a07723e */ /* 0x000fca00000010ff */
[----:B------:R3:W-:Y:S02]  /*a350*/  STG.E desc[UR14][R4.64], R7 ;  /* 0x0000000704007986 */ /* 0x0007e4000c10190e */
.L_x_2334:
[----:B------:R-:W-:Y:S05]  /*a360*/  BSYNC.RECONVERGENT B1 ;  /* 0x0000000000017941 */ /* 0x000fea0003800200 */
.L_x_2333:
[----:B------:R-:W-:Y:S04]  /*a370*/  BSSY.RECONVERGENT B1, `(.L_x_2335) ;  /* 0x000001e000017945 */ /* 0x000fe80003800200 */
[----:B------:R-:W-:Y:S05]  /*a380*/  @P3 BRA `(.L_x_2336) ;  /* 0x0000000000703947 */ /* 0x000fea0003800000 */
[----:B------:R-:W-:Y:S01]  /*a390*/  FADD.FTZ R14, R14, -UR7 ;  /* 0x800000070e0e7e21 */ /* 0x000fe20008010000 */
[----:B------:R-:W-:Y:S01]  /*a3a0*/  FADD.FTZ R15, R15, -UR7 ;  /* 0x800000070f0f7e21 */ /* 0x000fe20008010000 */
[----:B------:R-:W4:Y:S01]  /*a3b0*/  LDCU.64 UR12, c[0x0][0x3e0] ;  /* 0x00007c00ff0c77ac */ /* 0x000f220008000a00 */
[----:B------:R-:W-:Y:S01]  /*a3c0*/  MOV R3, R91 ;  /* 0x0000005b00037202 */ /* 0x000fe20000000f00 */
[----:B------:R-:W-:Y:S01]  /*a3d0*/  FMUL.FTZ R14, R14, UR8 ;  /* 0x000000080e0e7c20 */ /* 0x000fe20008410000 */
[----:B------:R-:W-:Y:S01]  /*a3e0*/  FMUL.FTZ R15, R15, UR8 ;  /* 0x000000080f0f7c20 */ /* 0x000fe20008410000 */
[----:B------:R-:W5:Y:S02]  /*a3f0*/  LDCU.64 UR16, c[0x0][0x380] ;  /* 0x00007000ff1077ac */ /* 0x000f640008000a00 */
[----:B0123--:R-:W-:Y:S01]  /*a400*/  FFMA.FTZ R7, R28, R14, R31 ;  /* 0x0000000e1c077223 */ /* 0x00ffe2000001001f */
[----:B------:R-:W-:-:S03]  /*a410*/  FFMA.FTZ R15, R29, R15, R30 ;  /* 0x0000000f1d0f7223 */ /* 0x000fc6000001001e */
[----:B------:R-:W-:Y:S01]  /*a420*/  FMUL.FTZ R2, R7, -1.4426950216293334961 ;  /* 0xbfb8aa3b07027820 */ /* 0x000fe20000410000 */
[----:B------:R-:W-:-:S05]  /*a430*/  FMUL.FTZ R4, R15, -1.4426950216293334961 ;  /* 0xbfb8aa3b0f047820 */ /* 0x000fca0000410000 */
[----:B------:R-:W0:Y:S01]  /*a440*/  MUFU.EX2 R2, R2 ;  /* 0x0000000200027308 */ /* 0x000e220000000800 */
[----:B----4-:R-:W-:-:S07]  /*a450*/  IMAD R26, R26, UR12, RZ ;  /* 0x0000000c1a1a7c24 */ /* 0x010fce000f8e02ff */
[----:B------:R-:W1:Y:S01]  /*a460*/  MUFU.EX2 R4, R4 ;  /* 0x0000000400047308 */ /* 0x000e620000000800 */
[----:B0-----:R-:W-:Y:S01]  /*a470*/  FADD.FTZ R6, R2, 1 ;  /* 0x3f80000002067421 */ /* 0x001fe20000010000 */
[----:B------:R-:W-:-:S06]  /*a480*/  MOV R2, R88 ;  /* 0x0000005800027202 */ /* 0x000fcc0000000f00 */
[----:B------:R-:W0:Y:S01]  /*a490*/  MUFU.RCP R6, R6 ;  /* 0x0000000600067308 */ /* 0x000e220000001000 */
[----:B------:R-:W-:-:S04]  /*a4a0*/  IMAD.WIDE.U32 R2, R23, UR12, R2 ;  /* 0x0000000c17027c25 */ /* 0x000fc8000f8e0002 */
[----:B-1----:R-:W-:Y:S01]  /*a4b0*/  FADD.FTZ R8, R4, 1 ;  /* 0x3f80000004087421 */ /* 0x002fe20000010000 */
[----:B------:R-:W-:Y:S01]  /*a4c0*/  IMAD R23, R23, UR13, R26 ;  /* 0x0000000d17177c24 */ /* 0x000fe2000f8e021a */
[----:B-----5:R-:W-:-:S04]  /*a4d0*/  LEA R4, P1, R2, UR16, 0x1 ;  /* 0x0000001002047c11 */ /* 0x020fc8000f8208ff */
[----:B------:R-:W1:Y:S01]  /*a4e0*/  MUFU.RCP R8, R8 ;  /* 0x0000000800087308 */ /* 0x000e620000001000 */
[----:B------:R-:W-:-:S04]  /*a4f0*/  IADD3 R23, PT, PT, R3, R23, RZ ;  /* 0x0000001703177210 */ /* 0x000fc80007ffe0ff */
[----:B------:R-:W-:Y:S01]  /*a500*/  LEA.HI.X R5, R2, UR17, R23, 0x1, P1 ;  /* 0x0000001102057c11 */ /* 0x000fe200088f0c17 */
[----:B0-----:R-:W-:Y:S01]  /*a510*/  FMUL.FTZ R7, R7, R6 ;  /* 0x0000000607077220 */ /* 0x001fe20000410000 */
[----:B-1----:R-:W-:-:S05]  /*a520*/  FMUL.FTZ R10, R15, R8 ;  /* 0x000000080f0a7220 */ /* 0x002fca0000410000 */
[----:B------:R-:W-:-:S05]  /*a530*/  F2FP.BF16.F32.PACK_AB R7, R10, R7 ;  /* 0x000000070a07723e */ /* 0x000fca00000010ff */
[----:B------:R4:W-:Y:S02]  /*a540*/  STG.E desc[UR14][R4.64], R7 ;  /* 0x0000000704007986 */ /* 0x0009e4000c10190e */
.L_x_2336:
[----:B------:R-:W-:Y:S05]  /*a550*/  BSYNC.RECONVERGENT B1 ;  /* 0x0000000000017941 */ /* 0x000fea0003800200 */
.L_x_2335:
[----:B------:R-:W-:Y:S04]  /*a560*/  BSSY.RECONVERGENT B1, `(.L_x_2337) ;  /* 0x000001e000017945 */ /* 0x000fe80003800200 */
[----:B------:R-:W-:Y:S05]  /*a570*/  @P4 BRA `(.L_x_2338) ;  /* 0x0000000000704947 */ /* 0x000fea0003800000 */
[----:B------:R-:W-:Y:S01]  /*a580*/  FADD.FTZ R16, R16, -UR7 ;  /* 0x8000000710107e21 */ /* 0x000fe20008010000 */
[----:B------:R-:W-:Y:S01]  /*a590*/  FADD.FTZ R17, R17, -UR7 ;  /* 0x8000000711117e21 */ /* 0x000fe20008010000 */
[----:B------:R-:W5:Y:S01]  /*a5a0*/  LDCU.64 UR12, c[0x0][0x3e0] ;  /* 0x00007c00ff0c77ac */ /* 0x000f620008000a00 */
[----:B------:R-:W-:Y:S02]  /*a5b0*/  IMAD.MOV.U32 R3, RZ, RZ, R91 ;  /* 0x000000ffff037224 */ /* 0x000fe400078e005b */
[----:B------:R-:W-:Y:S01]  /*a5c0*/  FMUL.FTZ R16, R16, UR8 ;  /* 0x0000000810107c20 */ /* 0x000fe20008410000 */
[----:B------:R-:W-:Y:S01]  /*a5d0*/  FMUL.FTZ R17, R17, UR8 ;  /* 0x0000000811117c20 */ /* 0x000fe20008410000 */
[----:B------:R-:W5:Y:S02]  /*a5e0*/  LDCU.64 UR16, c[0x0][0x380] ;  /* 0x00007000ff1077ac */ /* 0x000f640008000a00 */
[----:B01234-:R-:W-:Y:S01]  /*a5f0*/  FFMA.FTZ R7, R28, R16, R31 ;  /* 0x000000101c077223 */ /* 0x01ffe2000001001f */
[----:B------:R-:W-:-:S03]  /*a600*/  FFMA.FTZ R17, R29, R17, R30 ;  /* 0x000000111d117223 */ /* 0x000fc6000001001e */
[----:B------:R-:W-:Y:S01]  /*a610*/  FMUL.FTZ R2, R7, -1.4426950216293334961 ;  /* 0xbfb8aa3b07027820 */ /* 0x000fe20000410000 */
[----:B------:R-:W-:-:S05]  /*a620*/  FMUL.FTZ R4, R17, -1.4426950216293334961 ;  /* 0xbfb8aa3b11047820 */ /* 0x000fca0000410000 */
[----:B------:R-:W0:Y:S01]  /*a630*/  MUFU.EX2 R2, R2 ;  /* 0x0000000200027308 */ /* 0x000e220000000800 */
[----:B-----5:R-:W-:-:S07]  /*a640*/  IMAD R22, R22, UR12, RZ ;  /* 0x0000000c16167c24 */ /* 0x020fce000f8e02ff */
[----:B------:R-:W1:Y:S01]  /*a650*/  MUFU.EX2 R4, R4 ;  /* 0x0000000400047308 */ /* 0x000e620000000800 */
[----:B0-----:R-:W-:Y:S01]  /*a660*/  FADD.FTZ R6, R2, 1 ;  /* 0x3f80000002067421 */ /* 0x001fe20000010000 */
[----:B------:R-:W-:-:S06]  /*a670*/  MOV R2, R88 ;  /* 0x0000005800027202 */ /* 0x000fcc0000000f00 */
[----:B------:R-:W0:Y:S01]  /*a680*/  MUFU.RCP R6, R6 ;  /* 0x0000000600067308 */ /* 0x000e220000001000 */
[----:B------:R-:W-:-:S04]  /*a690*/  IMAD.WIDE.U32 R2, R21, UR12, R2 ;  /* 0x0000000c15027c25 */ /* 0x000fc8000f8e0002 */
[----:B-1----:R-:W-:Y:S01]  /*a6a0*/  FADD.FTZ R8, R4, 1 ;  /* 0x3f80000004087421 */ /* 0x002fe20000010000 */
[----:B------:R-:W-:Y:S01]  /*a6b0*/  IMAD R21, R21, UR13, R22 ;  /* 0x0000000d15157c24 */ /* 0x000fe2000f8e0216 */
[----:B------:R-:W-:-:S04]  /*a6c0*/  LEA R4, P1, R2, UR16, 0x1 ;  /* 0x0000001002047c11 */ /* 0x000fc8000f8208ff */
[----:B------:R-:W1:Y:S01]  /*a6d0*/  MUFU.RCP R8, R8 ;  /* 0x0000000800087308 */ /* 0x000e620000001000 */
[----:B------:R-:W-:-:S04]  /*a6e0*/  IADD3 R21, PT, PT, R3, R21, RZ ;  /* 0x0000001503157210 */ /* 0x000fc80007ffe0ff */
[----:B------:R-:W-:Y:S01]  /*a6f0*/  LEA.HI.X R5, R2, UR17, R21, 0x1, P1 ;  /* 0x0000001102057c11 */ /* 0x000fe200088f0c15 */
[----:B0-----:R-:W-:Y:S01]  /*a700*/  FMUL.FTZ R7, R7, R6 ;  /* 0x0000000607077220 */ /* 0x001fe20000410000 */
[----:B-1----:R-:W-:-:S05]  /*a710*/  FMUL.FTZ R10, R17, R8 ;  /* 0x00000008110a7220 */ /* 0x002fca0000410000 */
[----:B------:R-:W-:-:S05]  /*a720*/  F2FP.BF16.F32.PACK_AB R7, R10, R7 ;  /* 0x000000070a07723e */ /* 0x000fca00000010ff */
[----:B------:R0:W-:Y:S02]  /*a730*/  STG.E desc[UR14][R4.64], R7 ;  /* 0x0000000704007986 */ /* 0x0001e4000c10190e */
.L_x_2338:
[----:B------:R-:W-:Y:S05]  /*a740*/  BSYNC.RECONVERGENT B1 ;  /* 0x0000000000017941 */ /* 0x000fea0003800200 */
.L_x_2337:
        /* <DEDUP_REMOVED lines=54> */
.L_x_2340:
[----:B------:R-:W-:Y:S05]  /*aab0*/  BSYNC.RECONVERGENT B1 ;  /* 0x0000000000017941 */ /* 0x000fea0003800200 */
.L_x_2339:
        /* <DEDUP_REMOVED lines=9> */
[----:B0-----:R-:W-:Y:S01]  /*ab50*/  FFMA.FTZ R7, R28, R36, R31 ;  /* 0x000000241c077223 */ /* 0x001fe2000001001f */
[----:B------:R-:W-:-:S03]  /*ab60*/  FFMA.FTZ R18, R29, R37, R30 ;  /* 0x000000251d127223 */ /* 0x000fc6000001001e */
        /* <DEDUP_REMOVED lines=14> */
[----:B0-----:R-:W-:-:S03]  /*ac50*/  FMUL.FTZ R0, R7, R16 ;  /* 0x0000001007007220 */ /* 0x001fc60000410000 */
[----:B------:R-:W-:Y:S01]  /*ac60*/  LEA.HI.X R7, R2, UR17, R21, 0x1, P2 ;  /* 0x0000001102077c11 */ /* 0x000fe200090f0c15 */
[----:B-1----:R-:W-:-:S05]  /*ac70*/  FMUL.FTZ R19, R18, R17 ;  /* 0x0000001112137220 */ /* 0x002fca0000410000 */
[----:B------:R-:W-:-:S05]  /*ac80*/  F2FP.BF16.F32.PACK_AB R19, R19, R0 ;  /* 0x000000001313723e */ /* 0x000fca00000010ff */
[----:B------:R1:W-:Y:S02]  /*ac90*/  STG.E desc[UR14][R6.64], R19 ;  /* 0x0000001306007986 */ /* 0x0003e4000c10190e */
.L_x_2342:
[----:B------:R-:W-:Y:S05]  /*aca0*/  BSYNC.RECONVERGENT B1 ;  /* 0x0000000000017941 */ /* 0x000fea0003800200 */
.L_x_2341:
        /* <DEDUP_REMOVED lines=10> */
[----:B------:R-:W-:Y:S01]  /*ad50*/  FFMA.FTZ R39, R28, R39, R31 ;  /* 0x000000271c277223 */ /* 0x000fe2000001001f */
        /* <DEDUP_REMOVED lines=19> */
.L_x_2344:
[----:B------:R-:W-:Y:S05]  /*ae90*/  BSYNC.RECONVERGENT B1 ;  /* 0x0000000000017941 */ /* 0x000fea0003800200 */
.L_x_2343:
        /* <DEDUP_REMOVED lines=10> */
[----:B------:R-:W-:Y:S01]  /*af40*/  FFMA.FTZ R41, R28, R41, R31 ;  /* 0x000000291c297223 */ /* 0x000fe2000001001f */
        /* <DEDUP_REMOVED lines=19> */
.L_x_2346:
[----:B------:R-:W-:Y:S05]  /*b080*/  BSYNC.RECONVERGENT B1 ;  /* 0x0000000000017941 */ /* 0x000fea0003800200 */
.L_x_2345:
        /* <DEDUP_REMOVED lines=8> */
[----:B------:R-:W5:Y:S01]  /*b110*/  LDCU.64 UR16, c[0x0][0x380] ;  /* 0x00007000ff1077ac */ /* 0x000f620008000a00 */
[----:B------:R-:W-:Y:S01]  /*b120*/  MOV R3, R91 ;  /* 0x0000005b00037202 */ /* 0x000fe20000000f00 */
[----:B0123--:R-:W-:Y:S01]  /*b130*/  FFMA.FTZ R7, R28, R42, R31 ;  /* 0x0000002a1c077223 */ /* 0x00ffe2000001001f */
[----:B------:R-:W-:-:S03]  /*b140*/  FFMA.FTZ R14, R29, R43, R30 ;  /* 0x0000002b1d0e7223 */ /* 0x000fc6000001001e */
[----:B------:R-:W-:Y:S01]  /*b150*/  FMUL.FTZ R0, R7, -1.4426950216293334961 ;  /* 0xbfb8aa3b07007820 */ /* 0x000fe20000410000 */
[----:B------:R-:W-:-:S05]  /*b160*/  FMUL.FTZ R6, R14, -1.4426950216293334961 ;  /* 0xbfb8aa3b0e067820 */ /* 0x000fca0000410000 */
        /* <DEDUP_REMOVED lines=9> */
[----:B-----5:R-:W-:-:S06]  /*b200*/  LEA R6, P1, R2, UR16, 0x1 ;  /* 0x0000001002067c11 */ /* 0x020fcc000f8208ff */
[----:B------:R-:W1:Y:S01]  /*b210*/  MUFU.RCP R13, R13 ;  /* 0x0000000d000d7308 */ /* 0x000e620000001000 */
[----:B0-----:R-:W-:Y:S01]  /*b220*/  FMUL.FTZ R0, R7, R12 ;  /* 0x0000000c07007220 */ /* 0x001fe20000410000 */
[----:B------:R-:W-:Y:S01]  /*b230*/  LEA.HI.X R7, R2, UR17, R15, 0x1, P1 ;  /* 0x0000001102077c11 */ /* 0x000fe200088f0c0f */
[----:B-1----:R-:W-:-:S05]  /*b240*/  FMUL.FTZ R11, R14, R13 ;  /* 0x0000000d0e0b7220 */ /* 0x002fca0000410000 */
[----:B------:R-:W-:-:S05]  /*b250*/  F2FP.BF16.F32.PACK_AB R11, R11, R0 ;  /* 0x000000000b0b723e */ /* 0x000fca00000010ff */
[----:B------:R4:W-:Y:S02]  /*b260*/  STG.E desc[UR14][R6.64], R11 ;  /* 0x0000000b06007986 */ /* 0x0009e4000c10190e */
.L_x_2348:
[----:B------:R-:W-:Y:S05]  /*b270*/  BSYNC.RECONVERGENT B1 ;  /* 0x0000000000017941 */ /* 0x000fea0003800200 */
.L_x_2347:
[----:B------:R-:W-:Y:S04]  /*b280*/  BSSY.RECONVERGENT B1, `(.L_x_2349) ;  /* 0x000001e000017945 */ /* 0x000fe80003800200 */
[----:B------:R-:W-:Y:S05]  /*b290*/  @P4 BRA `(.L_x_2350) ;  /* 0x0000000000704947 */ /* 0x000fea0003800000 */
[----:B------:R-:W-:Y:S01]  /*b2a0*/  FADD.FTZ R45, R45, -UR7 ;  /* 0x800000072d2d7e21 */ /* 0x000fe20008010000 */
[----:B------:R-:W-:Y:S01]  /*b2b0*/  FADD.FTZ R44, R44, -UR7 ;  /* 0x800000072c2c7e21 */ /* 0x000fe20008010000 */
[----:B------:R-:W5:Y:S01]  /*b2c0*/  LDCU.64 UR12, c[0x0][0x3e0] ;  /* 0x00007c00ff0c77ac */ /* 0x000f620008000a00 */
[----:B------:R-:W-:Y:S01]  /*b2d0*/  MOV R2, R88 ;  /* 0x0000005800027202 */ /* 0x000fe20000000f00 */
[----:B------:R-:W-:Y:S01]  /*b2e0*/  FMUL.FTZ R45, R45, UR8 ;  /* 0x000000082d2d7c20 */ /* 0x000fe20008410000 */
[----:B------:R-:W-:Y:S01]  /*b2f0*/  FMUL.FTZ R44, R44, UR8 ;  /* 0x000000082c2c7c20 */ /* 0x000fe20008410000 */
[----:B------:R-:W5:Y:S01]  /*b300*/  LDCU.64 UR16, c[0x0][0x380] ;  /* 0x00007000ff1077ac */ /* 0x000f620008000a00 */
[----:B------:R-:W-:Y:S01]  /*b310*/  MOV R3, R91 ;  /* 0x0000005b00037202 */ /* 0x000fe20000000f00 */
[----:B------:R-:W-:Y:S01]  /*b320*/  FFMA.FTZ R45, R28, R45, R31 ;  /* 0x0000002d1c2d7223 */ /* 0x000fe2000001001f */
[----:B------:R-:W-:-:S03]  /*b330*/  FFMA.FTZ R44, R29, R44, R30 ;  /* 0x0000002c1d2c7223 */ /* 0x000fc6000001001e */
[----:B------:R-:W-:Y:S01]  /*b340*/  FMUL.FTZ R0, R45, -1.4426950216293334961 ;  /* 0xbfb8aa3b2d007820 */ /* 0x000fe20000410000 */
[----:B01234-:R-:W-:-:S05]  /*b350*/  FMUL.FTZ R6, R44, -1.4426950216293334961 ;  /* 0xbfb8aa3b2c067820 */ /* 0x01ffca0000410000 */
[----:B------:R-:W0:Y:S01]  /*b360*/  MUFU.EX2 R0, R0 ;  /* 0x0000000000007308 */ /* 0x000e220000000800 */
[----:B-----5:R-:W-:Y:S02]  /*b370*/  IMAD R9, R9, UR12, RZ ;  /* 0x0000000c09097c24 */ /* 0x020fe4000f8e02ff */
        /* <DEDUP_REMOVED lines=14> */
.L_x_2350:
[----:B------:R-:W-:Y:S05]  /*b460*/  BSYNC.RECONVERGENT B1 ;  /* 0x0000000000017941 */ /* 0x000fea0003800200 */
.L_x_2349:
[----:B------:R-:W-:Y:S01]  /*b470*/  ISETP.GE.U32.AND P5, PT, R5, UR10, PT ;  /* 0x0000000a05007c0c */ /* 0x000fe2000bfa6070 */
[----:B------:R-:W-:Y:S01]  /*b480*/  BSSY.RECONVERGENT B1, `(.L_x_2351) ;  /* 0x0000033000017945 */ /* 0x000fe20003800200 */
[----:B----4-:R-:W-:Y:S02]  /*b490*/  SHF.R.S32.HI R11, RZ, 0x1f, R5 ;  /* 0x0000001fff0b7819 */ /* 0x010fe40000011405 */
[----:B------:R-:W-:Y:S02]  /*b4a0*/  IADD3 R8, PT, PT, R25, 0x1c0, RZ ;  /* 0x000001c019087810 */ /* 0x000fe40007ffe0ff */
[----:B------:R-:W-:Y:S02]  /*b4b0*/  ISETP.GE.AND.EX P5, PT, R11, UR11, PT, P5 ;  /* 0x0000000b0b007c0c */ /* 0x000fe4000bfa6350 */
[C---:B0123--:R-:W-:Y:S02]  /*b4c0*/  IADD3 R6, PT, PT, R25.reuse, 0x1d0, RZ ;  /* 0x000001d019067810 */ /* 0x04ffe40007ffe0ff */
        /* <DEDUP_REMOVED lines=46> */
.L_x_2352:
[----:B------:R-:W-:Y:S05]  /*b7b0*/  BSYNC.RECONVERGENT B1 ;  /* 0x0000000000017941 */ /* 0x000fea0003800200 */
.L_x_2351:
        /* <DEDUP_REMOVED lines=10> */
[----:B------:R-:W-:Y:S01]  /*b860*/  FFMA.FTZ R49, R28, R49, R31 ;  /* 0x000000311c317223 */ /* 0x000fe2000001001f */
        /* <DEDUP_REMOVED lines=19> */
.L_x_2354:
[----:B------:R-:W-:Y:S05]  /*b9a0*/  BSYNC.RECONVERGENT B1 ;  /* 0x0000000000017941 */ /* 0x000fea0003800200 */
.L_x_2353:
        /* <DEDUP_REMOVED lines=30> */
.L_x_2356:
[----:B------:R-:W-:Y:S05]  /*bb90*/  BSYNC.RECONVERGENT B1 ;  /* 0x0000000000017941 */ /* 0x000fea0003800200 */
.L_x_2355:
        /* <DEDUP_REMOVED lines=30> */
.L_x_2358:
[----:B------:R-:W-:Y:S05]  /*bd80*/  BSYNC.RECONVERGENT B1 ;  /* 0x0000000000017941 */ /* 0x000fea0003800200 */
.L_x_2357:
        /* <DEDUP_REMOVED lines=30> */
.L_x_2360:
[----:B------:R-:W-:Y:S05]  /*bf70*/  BSYNC.RECONVERGENT B1 ;  /* 0x0000000000017941 */ /* 0x000fea0003800200 */
.L_x_2359:
[----:B------:R-:W-:Y:S05]  /*bf80*/  @P4 BRA `(.L_x_2298) ;  /* 0x00000000006c4947 */ /* 0x000fea0003800000 */
[----:B------:R-:W-:Y:S01]  /*bf90*/  FADD.FTZ R59, R59, -UR7 ;  /* 0x800000073b3b7e21 */ /* 0x000fe20008010000 */
[----:B------:R-:W-:Y:S01]  /*bfa0*/  FADD.FTZ R58, R58, -UR7 ;  /* 0x800000073a3a7e21 */ /* 0x000fe20008010000 */
[----:B------:R-:W5:Y:S01]  /*bfb0*/  LDCU.64 UR10, c[0x0][0x3e0] ;  /* 0x00007c00ff0a77ac */ /* 0x000f620008000a00 */
[----:B------:R-:W-:Y:S01]  /*bfc0*/  MOV R89, R91 ;  /* 0x0000005b00597202 */ /* 0x000fe20000000f00 */
[----:B------:R-:W-:Y:S01]  /*bfd0*/  FMUL.FTZ R59, R59, UR8 ;  /* 0x000000083b3b7c20 */ /* 0x000fe20008410000 */
[----:B------:R-:W-:Y:S01]  /*bfe0*/  FMUL.FTZ R58, R58, UR8 ;  /* 0x000000083a3a7c20 */ /* 0x000fe20008410000 */
[----:B------:R-:W0:Y:S02]  /*bff0*/  LDCU.64 UR12, c[0x0][0x380] ;  /* 0x00007000ff0c77ac */ /* 0x000e240008000a00 */
[----:B------:R-:W-:Y:S01]  /*c000*/  FFMA.FTZ R59, R28, R59, R31 ;  /* 0x0000003b1c3b7223 */ /* 0x000fe2000001001f */
[----:B------:R-:W-:-:S03]  /*c010*/  FFMA.FTZ R58, R29, R58, R30 ;  /* 0x0000003a1d3a7223 */ /* 0x000fc6000001001e */
[----:B----4-:R-:W-:Y:S01]  /*c020*/  FMUL.FTZ R2, R59, -1.4426950216293334961 ;  /* 0xbfb8aa3b3b027820 */ /* 0x010fe20000410000 */
[----:B------:R-:W-:-:S05]  /*c030*/  FMUL.FTZ R3, R58, -1.4426950216293334961 ;  /* 0xbfb8aa3b3a037820 */ /* 0x000fca0000410000 */
[----:B------:R-:W1:Y:S01]  /*c040*/  MUFU.EX2 R2, R2 ;  /* 0x0000000200027308 */ /* 0x000e620000000800 */
[----:B-----5:R-:W-:Y:S02]  /*c050*/  IMAD R0, R0, UR10, RZ ;  /* 0x0000000a00007c24 */ /* 0x020fe4000f8e02ff */
[----:B------:R-:W-:-:S05]  /*c060*/  IMAD.WIDE.U32 R88, R25, UR10, R88 ;  /* 0x0000000a19587c25 */ /* 0x000fca000f8e0058 */
[----:B------:R-:W4:Y:S01]  /*c070*/  MUFU.EX2 R3, R3 ;  /* 0x0000000300037308 */ /* 0x000f220000000800 */
[----:B------:R-:W-:-:S05]  /*c080*/  IMAD R25, R25, UR11, R0 ;  /* 0x0000000b19197c24 */ /* 0x000fca000f8e0200 */
[----:B------:R-:W-:Y:S01]  /*c090*/  IADD3 R25, PT, PT, R89, R25, RZ ;  /* 0x0000001959197210 */ /* 0x000fe20007ffe0ff */
[----:B-1----:R-:W-:Y:S01]  /*c0a0*/  FADD.FTZ R4, R2, 1 ;  /* 0x3f80000002047421 */ /* 0x002fe20000010000 */
[----:B0-----:R-:W-:-:S05]  /*c0b0*/  LEA R2, P1, R88, UR12, 0x1 ;  /* 0x0000000c58027c11 */ /* 0x001fca000f8208ff */
[----:B------:R-:W0:Y:S01]  /*c0c0*/  MUFU.RCP R4, R4 ;  /* 0x0000000400047308 */ /* 0x000e220000001000 */
[----:B----4-:R-:W-:Y:S01]  /*c0d0*/  FADD.FTZ R5, R3, 1 ;  /* 0x3f80000003057421 */ /* 0x010fe20000010000 */
[----:B------:R-:W-:-:S06]  /*c0e0*/  LEA.HI.X R3, R88, UR13, R25, 0x1, P1 ;  /* 0x0000000d58037c11 */ /* 0x000fcc00088f0c19 */
[----:B------:R-:W3:Y:S01]  /*c0f0*/  MUFU.RCP R5, R5 ;  /* 0x0000000500057308 */ /* 0x000ee20000001000 */
[----:B0-----:R-:W-:Y:S01]  /*c100*/  FMUL.FTZ R0, R59, R4 ;  /* 0x000000043b007220 */ /* 0x001fe20000410000 */
[----:B---3--:R-:W-:-:S05]  /*c110*/  FMUL.FTZ R7, R58, R5 ;  /* 0x000000053a077220 */ /* 0x008fca0000410000 */
[----:B------:R-:W-:-:S05]  /*c120*/  F2FP.BF16.F32.PACK_AB R7, R7, R0 ;  /* 0x000000000707723e */ /* 0x000fca00000010ff */
[----:B------:R0:W-:Y:S02]  /*c130*/  STG.E desc[UR14][R2.64], R7 ;  /* 0x0000000702007986 */ /* 0x0001e4000c10190e */
.L_x_2298:
[----:B------:R-:W-:Y:S05]  /*c140*/  BSYNC.RECONVERGENT B0 ;  /* 0x0000000000007941 */ /* 0x000fea0003800200 */
.L_x_2234:
[----:B------:R-:W5:Y:S01]  /*c150*/  LDCU UR7, c[0x0][0x374] ;  /* 0x00006e80ff0777ac */ /* 0x000f620008000800 */
[----:B------:R-:W1:Y:S01]  /*c160*/  LDCU UR8, c[0x0][0x3f8] ;  /* 0x00007f00ff0877ac */ /* 0x000e620008000800 */
[----:B------:R-:W1:Y:S01]  /*c170*/  LDCU UR9, c[0x0][0x3c8] ;  /* 0x00007900ff0977ac */ /* 0x000e620008000800 */
[----:B------:R-:W-:Y:S02]  /*c180*/  UIADD3 UR4, UPT, UPT, UR4, 0x1, URZ ;  /* 0x0000000104047890 */ /* 0x000fe4000fffe0ff */
[----:B-----5:R-:W-:Y:S02]  /*c190*/  UIADD3 UR6, UPT, UPT, UR7, UR6, URZ ;  /* 0x0000000607067290 */ /* 0x020fe4000fffe0ff */
[----:B-1----:R-:W-:-:S04]  /*c1a0*/  UIMAD UR8, UR8, UR9, URZ ;  /* 0x00000009080872a4 */ /* 0x002fc8000f8e02ff */
[----:B------:R-:W-:-:S09]  /*c1b0*/  UISETP.GE.AND UP0, UPT, UR6, UR8, UPT ;  /* 0x000000080600728c */ /* 0x000fd2000bf06270 */
[----:B------:R-:W-:Y:S05]  /*c1c0*/  BRA.U !UP0, `(.L_x_2361) ;  /* 0xffffff3d08f47547 */ /* 0x000fea000b83ffff */
[----:B------:R-:W-:Y:S05]  /*c1d0*/  EXIT ;  /* 0x000000000000794d */ /* 0x000fea0003800000 */
.L_x_2362:
        /* <DEDUP_REMOVED lines=10> */
.L_x_4395:


//--------------------- .text._Z35group_norm_nhwc_fwd_one_pass_kernelI11Bf16IOFp16WLi64ELi70ELi560EEv26Group_norm_nhwc_fwd_params --------------------------
	.section	.text._Z35group_norm_nhwc_fwd_one_pass_kernelI11Bf16IOFp16WLi64ELi70ELi560EEv26Group_norm_nhwc_fwd_params,"ax",@progbits
	.align	128
        .global         _Z35group_norm_nhwc_fwd_one_pass_kernelI11Bf16IOFp16WLi64ELi70ELi560EEv26Group_norm_nhwc_fwd_params
        .type           _Z35group_norm_nhwc_fwd_one_pass_kernelI11Bf16IOFp16WLi64ELi70ELi560EEv26Group_norm_nhwc_fwd_params,@function
        .size           _Z35group_norm_nhwc_fwd_one_pass_kernelI11Bf16IOFp16WLi64ELi70ELi560EEv26Group_norm_nhwc_fwd_params,(.L_x_4396 - _Z35group_norm_nhwc_fwd_one_pass_kernelI11Bf16IOFp16WLi64ELi70ELi560EEv26Group_norm_nhwc_fwd_params)
        .other          _Z35group_norm_nhwc_fwd_one_pass_kernelI11Bf16IOFp16WLi64ELi70ELi560EEv26Group_norm_nhwc_fwd_params,@"STO_CUDA_ENTRY STV_DEFAULT"
_Z35group_norm_nhwc_fwd_one_pass_kernelI11Bf16IOFp16WLi64ELi70ELi560EEv26Group_norm_nhwc_fwd_params:
.text._Z35group_norm_nhwc_fwd_one_pass_kernelI11Bf16IOFp16WLi64ELi70ELi560EEv26Group_norm_nhwc_fwd_params:
        /* <DEDUP_REMOVED lines=37> */
.L_x_2388:
[----:B0-----:R-:W0:Y:S01]  /*0250*/  LDCU UR5, c[0x0][0x3f8] ;  /* 0x00007f00ff0577ac */ /* 0x001e220008000800 */
[----:B------:R-:W-:Y:S01]  /*0260*/  IABS R8, UR7 ;  /* 0x0000000700087c13 */ /* 0x000fe20008000000 */
[----:B------:R-:W-:Y:S01]  /*0270*/  HFMA2 R23, -RZ, RZ, 0, 0 ;  /* 0x00000000ff177431 */ /* 0x000fe200000001ff */
[----:B------:R-:W-:Y:S01]  /*0280*/  SHF.R.S32.HI R9, RZ, 0x1f, R0 ;  /* 0x0000001fff097819 */ /* 0x000fe20000011400 */
[----:B-1----:R-:W1:Y:S01]  /*0290*/  LDCU.64 UR12, c[0x0][0x3e8] ;  /* 0x00007d00ff0c77ac */ /* 0x002e620008000a00 */
[----:B------:R-:W-:Y:S02]  /*02a0*/  SHF.R.S32.HI R22, RZ, 0x1f, R28 ;  /* 0x0000001fff167819 */ /* 0x000fe4000001141c */
[----:B------:R-:W-:Y:S02]  /*02b0*/  SHF.R.S32.HI R21, RZ, 0x1f, R27 ;  /* 0x0000001fff157819 */ /* 0x000fe4000001141b */
[----:B------:R-:W-:Y:S02]  /*02c0*/  SHF.R.S32.HI R24, RZ, 0x1f, R29 ;  /* 0x0000001fff187819 */ /* 0x000fe4000001141d */
[----:B0-----:R-:W-:-:S04]  /*02d0*/  MOV R2, UR5 ;  /* 0x0000000500027c02 */ /* 0x001fc80008000f00 */
[----:B---34-:R-:W-:Y:S02]  /*02e0*/  IABS R5, R2 ;  /* 0x0000000200057213 */ /* 0x018fe40000000000 */
        /* <DEDUP_REMOVED lines=8> */
[----:B------:R-:W1:Y:S08]  /*0370*/  @!P2 LDC.64 R14, c[0x0][0x3e0] ;  /* 0x0000f800ff0eab82 */ /* 0x000e700000000a00 */
[----:B--2---:R-:W2:Y:S01]  /*0380*/  @!P3 LDC.64 R18, c[0x0][0x3e0] ;  /* 0x0000f800ff12bb82 */ /* 0x004ea20000000a00 */
[----:B0-----:R-:W-:-:S07]  /*0390*/  IADD3 R2, PT, PT, R4, 0xffffffe, RZ ;  /* 0x0ffffffe04027810 */ /* 0x001fce0007ffe0ff */
[----:B------:R-:W0:Y:S01]  /*03a0*/  @!P2 LDC.64 R10, c[0x0][0x390] ;  /* 0x0000e400ff0aab82 */ /* 0x000e220000000a00 */
[----:B------:R3:W4:Y:S01]  /*03b0*/  F2I.FTZ.U32.TRUNC.NTZ R3, R2 ;  /* 0x0000000200037305 */ /* 0x000722000021f000 */
[----:B-1----:R-:W-:-:S06]  /*03c0*/  @!P2 IMAD R22, R22, R14, RZ ;  /* 0x0000000e1616a224 */ /* 0x002fcc00078e02ff */
[----:B------:R-:W1:Y:S01]  /*03d0*/  @!P3 LDC.64 R12, c[0x0][0x390] ;  /* 0x0000e400ff0cbb82 */ /* 0x000e620000000a00 */
[----:B------:R-:W-:Y:S02]  /*03e0*/  @!P2 IMAD R22, R28, R15, R22 ;  /* 0x0000000f1c16a224 */ /* 0x000fe400078e0216 */
[----:B---3--:R-:W-:Y:S01]  /*03f0*/  HFMA2 R2, -RZ, RZ, 0, 0 ;  /* 0x00000000ff027431 */ /* 0x008fe200000001ff */
[----:B----4-:R-:W-:Y:S01]  /*0400*/  R2UR UR9, R3 ;  /* 0x00000000030972ca */ /* 0x010fe200000e0000 */
[----:B------:R-:W-:-:S03]  /*0410*/  IMAD.MOV R6, RZ, RZ, -R3 ;  /* 0x000000ffff067224 */ /* 0x000fc600078e0a03 */
[----:B------:R-:W-:Y:S01]  /*0420*/  R2UR UR8, R2 ;  /* 0x00000000020872ca */ /* 0x000fe200000e0000 */
[----:B------:R-:W-:Y:S01]  /*0430*/  IMAD R7, R6, R5, RZ ;  /* 0x0000000506077224 */ /* 0x000fe200078e02ff */
[----:B------:R-:W-:-:S04]  /*0440*/  MOV R6, R8 ;  /* 0x0000000800067202 */ /* 0x000fc80000000f00 */
[----:B------:R-:W-:-:S07]  /*0450*/  R2UR UR10, R6 ;  /* 0x00000000060a72ca */ /* 0x000fce00000e0000 */
[----:B------:R-:W-:-:S05]  /*0460*/  IMAD.HI.U32 R7, R3, R7, UR8 ;  /* 0x0000000803077e27 */ /* 0x000fca000f8e0007 */
[----:B------:R-:W-:-:S13]  /*0470*/  R2UR UR8, R7 ;  /* 0x00000000070872ca */ /* 0x000fda00000e0000 */
[----:B------:R-:W-:Y:S02]  /*0480*/  UIMAD.WIDE.U32 UR8, UR8, UR10, URZ ;  /* 0x0000000a080872a5 */ /* 0x000fe4000f8e00ff */
[----:B------:R-:W-:-:S04]  /*0490*/  ULOP3.LUT UR8, UR7, UR5, URZ, 0x3c, !UPT ;  /* 0x0000000507087292 */ /* 0x000fc8000f8e3cff */
[----:B------:R-:W-:-:S05]  /*04a0*/  IADD3 R2, PT, PT, RZ, -UR9, RZ ;  /* 0x80000009ff027c10 */ /* 0x000fca000fffe0ff */
        /* <DEDUP_REMOVED lines=25> */
[----:B------:R-:W-:Y:S01]  /*0640*/  IMAD.U32 R3, RZ, RZ, UR8 ;  /* 0x00000008ff037e24 */ /* 0x000fe2000f8e00ff */
[----:B------:R-:W-:Y:S01]  /*0650*/  IADD3 R2, P5, PT, R2, UR8, RZ ;  /* 0x0000000802027c10 */ /* 0x000fe2000ffbe0ff */
[----:B------:R-:W-:-:S03]  /*0660*/  UIMAD UR5, UR9, UR11, UR5 ;  /* 0x0000000b090572a4 */ /* 0x000fc6000f8e0205 */
[----:B------:R-:W-:Y:S01]  /*0670*/  LEA.HI.X.SX32 R3, R3, RZ, 0x1, P5 ;  /* 0x000000ff03037211 */ /* 0x000fe200028f0eff */
[----:B---3--:R-:W-:Y:S02]  /*0680*/  @!P1 IMAD R20, R9, R6, RZ ;  /* 0x0000000609149224 */ /* 0x008fe400078e02ff */
[----:B------:R-:W3:Y:S01]  /*0690*/  @!P4 LDC.64 R8, c[0x0][0x3e0] ;  /* 0x0000f800ff08cb82 */ /* 0x000ee20000000a00 */
[----:B------:R-:W-:-:S04]  /*06a0*/  IMAD.WIDE.U32 R2, R5, UR9, R2 ;  /* 0x0000000905027c25 */ /* 0x000fc8000f8e0002 */
[----:B------:R-:W-:Y:S01]  /*06b0*/  @!P1 IMAD R20, R0, R7, R20 ;  /* 0x0000000700149224 */ /* 0x000fe200078e0214 */
[----:B------:R-:W-:Y:S02]  /*06c0*/  IADD3 R5, PT, PT, R3, UR5, RZ ;  /* 0x0000000503057c10 */ /* 0x000fe4000fffe0ff */
[----:B------:R-:W-:-:S05]  /*06d0*/  @!P1 MOV R4, R2 ;  /* 0x0000000200049202 */ /* 0x000fca0000000f00 */
        /* <DEDUP_REMOVED lines=13> */
[----:B------:R-:W-:Y:S01]  /*07b0*/  @!P2 IMAD.IADD R22, R15, 0x1, R22 ;  /* 0x000000010f16a824 */ /* 0x000fe200078e0216 */
[----:B0-----:R-:W-:Y:S01]  /*07c0*/  @!P2 LEA R10, P1, R14, R10, 0x1 ;  /* 0x0000000a0e0aa211 */ /* 0x001fe200078208ff */
[----:B---3--:R-:W-:Y:S02]  /*07d0*/  @!P4 IMAD R15, R24, R8, RZ ;  /* 0x00000008180fc224 */ /* 0x008fe400078e02ff */
[----:B------:R-:W-:Y:S01]  /*07e0*/  @!P3 IMAD.WIDE.U32 R20, R27, R18, R20 ;  /* 0x000000121b14b225 */ /* 0x000fe200078e0014 */
[----:B------:R-:W-:Y:S02]  /*07f0*/  @!P2 LEA.HI.X R11, R14, R11, R22, 0x1, P1 ;  /* 0x0000000b0e0ba211 */ /* 0x000fe400008f0c16 */
[----:B------:R-:W-:Y:S01]  /*0800*/  @!P4 MOV R14, R2 ;  /* 0x00000002000ec202 */ /* 0x000fe20000000f00 */
[----:B------:R-:W-:Y:S01]  /*0810*/  @!P4 IMAD R9, R29, R9, R15 ;  /* 0x000000091d09c224 */ /* 0x000fe200078e020f */
[----:B------:R-:W-:-:S02]  /*0820*/  @!P4 MOV R15, R5 ;  /* 0x00000005000fc202 */ /* 0x000fc40000000f00 */
[----:B------:R-:W-:Y:S02]  /*0830*/  CS2R R24, SRZ ;  /* 0x0000000000187805 */ /* 0x000fe4000001ff00 */
[----:B------:R-:W-:Y:S02]  /*0840*/  @!P3 IADD3 R19, PT, PT, R21, R19, RZ ;  /* 0x000000131513b210 */ /* 0x000fe40007ffe0ff */
[C---:B-1----:R-:W-:Y:S01]  /*0850*/  @!P3 LEA R12, P5, R20.reuse, R12, 0x1 ;  /* 0x0000000c140cb211 */ /* 0x042fe200078a08ff */
[----:B------:R-:W-:Y:S01]  /*0860*/  @!P4 IMAD.WIDE.U32 R14, R29, R8, R14 ;  /* 0x000000081d0ec225 */ /* 0x000fe200078e000e */
[----:B------:R0:W3:Y:S02]  /*0870*/  @!P2 LDG.E R24, desc[UR16][R10.64] ;  /* 0x000000100a18a981 */ /* 0x0000e4000c1e1900 */
[----:B------:R-:W-:Y:S02]  /*0880*/  @!P3 LEA.HI.X R13, R20, R13, R19, 0x1, P5 ;  /* 0x0000000d140db211 */ /* 0x000fe400028f0c13 */
[----:B------:R-:W-:-:S02]  /*0890*/  @!P4 IADD3 R9, PT, PT, R15, R9, RZ ;  /* 0x000000090f09c210 */ /* 0x000fc40007ffe0ff */
[C---:B-----5:R-:W-:Y:S01]  /*08a0*/  @!P4 LEA R6, P1, R14.reuse, R6, 0x1 ;  /* 0x000000060e06c211 */ /* 0x060fe200078208ff */
[----:B------:R-:W5:Y:S01]  /*08b0*/  @!P3 LDG.E R25, desc[UR16][R12.64] ;  /* 0x000000100c19b981 */ /* 0x000f62000c1e1900 */
[----:B------:R-:W-:Y:S02]  /*08c0*/  IMAD.MOV.U32 R22, RZ, RZ, RZ ;  /* 0x000000ffff167224 */ /* 0x000fe400078e00ff */
        /* <DEDUP_REMOVED lines=15> */
[C---:B-----5:R-:W-:Y:S02]  /*09c0*/  PRMT R8, R25.reuse, 0x7632, R8 ;  /* 0x0000763219087816 */ /* 0x060fe40000000008 */
[----:B------:R-:W-:Y:S01]  /*09d0*/  SHF.L.U32 R24, R24, 0x10, RZ ;  /* 0x0000001018187819 */ /* 0x000fe200000006ff */
[----:B------:R-:W-:Y:S01]  /*09e0*/  FMUL.FTZ R9, R20, R20 ;  /* 0x0000001414097220 */ /* 0x000fe20000410000 */
[----:B------:R-:W-:Y:S01]  /*09f0*/  SHF.L.U32 R7, R8, 0x10, RZ ;  /* 0x0000001008077819 */ /* 0x000fe200000006ff */
[--C-:B------:R-:W-:Y:S01]  /*0a00*/  FADD.FTZ R8, RZ, R6.reuse ;  /* 0x00000006ff087221 */ /* 0x100fe20000010000 */
[----:B------:R-:W-:Y:S01]  /*0a10*/  PRMT R6, R22, 0x7632, R6 ;  /* 0x0000763216067816 */ /* 0x000fe20000000006 */
[C---:B------:R-:W-:Y:S01]  /*0a20*/  FADD.FTZ R11, R24.reuse, R20 ;  /* 0x00000014180b7221 */ /* 0x040fe20000010000 */
[----:B------:R-:W-:Y:S01]  /*0a30*/  FFMA.FTZ R9, R24, R24, R9 ;  /* 0x0000001818097223 */ /* 0x000fe20000010009 */
[----:B------:R-:W-:Y:S01]  /*0a40*/  FADD.FTZ R12, RZ, R10 ;  /* 0x0000000aff0c7221 */ /* 0x000fe20000010000 */
[----:B------:R-:W-:-:S02]  /*0a50*/  IMAD.U32 R25, R25, 0x10000, RZ ;  /* 0x0001000019197824 */ /* 0x000fc400078e00ff */
        /* <DEDUP_REMOVED lines=102> */
.L_x_2364:
[----:B------:R-:W-:Y:S05]  /*10c0*/  BSYNC.RECONVERGENT B0 ;  /* 0x0000000000007941 */ /* 0x000fea0003800200 */
.L_x_2363:
        /* <DEDUP_REMOVED lines=19> */
[----:B------:R-:W-:Y:S01]  /*1200*/  IMAD.U32 R11, RZ, RZ, UR12 ;  /* 0x0000000cff0b7e24 */ /* 0x000fe2000f8e00ff */
[----:B------:R-:W-:Y:S01]  /*1210*/  UIMAD.WIDE.U32 UR10, UR10, 0x8, UR18 ;  /* 0x000000080a0a78a5 */ /* 0x000fe2000f8e0012 */
[----:B------:R-:W-:-:S03]  /*1220*/  SEL R17, R14, RZ, !P1 ;  /* 0x000000ff0e117207 */ /* 0x000fc60004800000 */
[----:B------:R-:W-:Y:S02]  /*1230*/  MOV R15, UR5 ;  /* 0x00000005000f7c02 */ /* 0x000fe40008000f00 */
        /* <DEDUP_REMOVED lines=10> */
.L_x_2367:
[----:B0-----:R-:W2:Y:S04]  /*12e0*/  LDG.E.STRONG.GPU R10, desc[UR16][R8.64] ;  /* 0x00000010080a7981 */ /* 0x001ea8000c1ef900 */
[----:B--2---:R-:W-:Y:S01]  /*12f0*/  CCTL.IVALL ;  /* 0x00000000ff00798f */ /* 0x004fe20002000000 */
[----:B------:R-:W-:Y:S05]  /*1300*/  YIELD ;  /* 0x0000000000007946 */ /* 0x000fea0003800000 */
[----:B------:R-:W-:-:S13]  /*1310*/  ISETP.NE.AND P1, PT, R10, R17, PT ;  /* 0x000000110a00720c */ /* 0x000fda0003f25270 */
[----:B------:R-:W-:Y:S05]  /*1320*/  @P1 BRA `(.L_x_2367) ;  /* 0xfffffffc00ec1947 */ /* 0x000fea000383ffff */
.L_x_2366:
        /* <DEDUP_REMOVED lines=14> */
.L_x_2369:
[----:B------:R-:W-:Y:S01]  /*1410*/  ISETP.EQ.OR P5, PT, RZ, UR23, P2 ;  /* 0x00000017ff007c0c */ /* 0x000fe200097a2670 */
[----:B------:R-:W-:-:S06]  /*1420*/  UIADD3 UR24, UPT, UPT, UR5, 0x1, URZ ;  /* 0x0000000105187890 */ /* 0x000fcc000fffe0ff */
[----:B0-----:R-:W-:Y:S01]  /*1430*/  MOV R8, UR24 ;  /* 0x0000001800087c02 */ /* 0x001fe20008000f00 */
[----:B------:R-:W-:-:S03]  /*1440*/  UIADD3 UR24, UPT, UPT, UR5, 0x2, URZ ;  /* 0x0000000205187890 */ /* 0x000fc6000fffe0ff */
[----:B------:R-:W-:Y:S02]  /*1450*/  ISETP.EQ.OR P6, PT, R8, UR20, P2 ;  /* 0x0000001408007c0c */ /* 0x000fe400097c2670 */
[----:B------:R-:W-:Y:S01]  /*1460*/  VOTEU.ALL UP0, P5 ;  /* 0x0000000000ff7886 */ /* 0x000fe20002800000 */
[----:B------:R-:W-:-:S04]  /*1470*/  IMAD.U32 R8, RZ, RZ, UR24 ;  /* 0x00000018ff087e24 */ /* 0x000fc8000f8e00ff */
        /* <DEDUP_REMOVED lines=8> */
[----:B------:R-:W-:Y:S02]  /*1500*/  MOV R14, UR24 ;  /* 0x00000018000e7c02 */ /* 0x000fe40008000f00 */
[----:B------:R-:W-:Y:S01]  /*1510*/  MOV R15, UR25 ;  /* 0x00000019000f7c02 */ /* 0x000fe20008000f00 */
[----:B------:R-:W-:-:S05]  /*1520*/  @!UP0 UIMAD.WIDE.U32 UR24, UR21, 0x8, UR18 ;  /* 0x00000008151888a5 */ /* 0x000fca000f8e0012 */
[----:B------:R-:W3:Y:S01]  /*1530*/  @!P6 LDG.E.64 R14, desc[UR16][R14.64] ;  /* 0x000000100e0ee981 */ /* 0x000ee2000c1e1b00 */
[----:B------:R-:W-:Y:S01]  /*1540*/  IMAD.U32 R8, RZ, RZ, UR24 ;  /* 0x00000018ff087e24 */ /* 0x000fe2000f8e00ff */
[----:B------:R-:W-:-:S06]  /*1550*/  MOV R9, UR25 ;  /* 0x0000001900097c02 */ /* 0x000fcc0008000f00 */
[----:B------:R-:W4:Y:S01]  /*1560*/  @!P1 LDG.E.64 R8, desc[UR16][R8.64] ;  /* 0x0000001008089981 */ /* 0x000f22000c1e1b00 */
[----:B------:R-:W-:-:S06]  /*1570*/  UIADD3 UR24, UPT, UPT, UR5, 0x3, URZ ;  /* 0x0000000305187890 */ /* 0x000fcc000fffe0ff */
[----:B------:R-:W-:-:S04]  /*1580*/  MOV R16, UR24 ;  /* 0x0000001800107c02 */ /* 0x000fc80008000f00 */
        /* <DEDUP_REMOVED lines=14> */
[----:B------:R-:W-:Y:S01]  /*1670*/  MOV R17, UR25 ;  /* 0x0000001900117c02 */ /* 0x000fe20008000f00 */
[----:B------:R-:W-:Y:S01]  /*1680*/  IMAD.U32 R10, RZ, RZ, UR26 ;  /* 0x0000001aff0a7e24 */ /* 0x000fe2000f8e00ff */
[----:B------:R-:W-:-:S04]  /*1690*/  UIADD3 UR26, UPT, UPT, UR5, 0x7, URZ ;  /* 0x00000007051a7890 */ /* 0x000fc8000fffe0ff */
[----:B------:R-:W2:Y:S01]  /*16a0*/  @!P3 LDG.E.64 R16, desc[UR16][R16.64] ;  /* 0x000000101010b981 */ /* 0x000ea2000c1e1b00 */
[----:B---3--:R-:W-:Y:S01]  /*16b0*/  @!P6 FADD.FTZ R12, R12, R14 ;  /* 0x0000000e0c0ce221 */ /* 0x008fe20000010000 */
[----:B------:R-:W-:Y:S01]  /*16c0*/  @!P6 FADD.FTZ R13, R13, R15 ;  /* 0x0000000f0d0de221 */ /* 0x000fe20000010000 */
[----:B------:R-:W-:Y:S02]  /*16d0*/  ISETP.EQ.OR P6, PT, R10, UR20, P2 ;  /* 0x000000140a007c0c */ /* 0x000fe400097c2670 */
[----:B------:R-:W-:Y:S01]  /*16e0*/  MOV R10, UR26 ;  /* 0x0000001a000a7c02 */ /* 0x000fe20008000f00 */
[----:B----4-:R-:W-:Y:S01]  /*16f0*/  @!P1 FADD.FTZ R12, R12, R8 ;  /* 0x000000080c0c9221 */ /* 0x010fe20000010000 */
[----:B------:R-:W-:Y:S02]  /*1700*/  @!P1 FADD.FTZ R13, R13, R9 ;  /* 0x000000090d0d9221 */ /* 0x000fe40000010000 */
[----:B------:R-:W-:Y:S01]  /*1710*/  ISETP.EQ.OR P1, PT, R10, UR20, P2 ;  /* 0x000000140a007c0c */ /* 0x000fe20009722670 */
[----:B------:R-:W-:Y:S01]  /*1720*/  @!UP0 UIMAD.WIDE.U32 UR24, UR11, 0x8, UR18 ;  /* 0x000000080b1888a5 */ /* 0x000fe2000f8e0012 */
[----:B------:R-:W-:-:S05]  /*1730*/  VOTEU.ALL UP0, P5 ;  /* 0x0000000000ff7886 */ /* 0x000fca0002800000 */
[----:B------:R-:W-:Y:S01]  /*1740*/  VOTEU.ALL UP1, P6 ;  /* 0x0000000000ff7886 */ /* 0x000fe20003020000 */
[----:B------:R-:W-:Y:S01]  /*1750*/  MOV R14, UR24 ;  /* 0x00000018000e7c02 */ /* 0x000fe20008000f00 */
[----:B------:R-:W-:Y:S01]  /*1760*/  IMAD.U32 R15, RZ, RZ, UR25 ;  /* 0x00000019ff0f7e24 */ /* 0x000fe2000f8e00ff */
[----:B------:R-:W-:Y:S02]  /*1770*/  @!UP0 UIMAD.WIDE.U32 UR24, UR10, 0x8, UR18 ;  /* 0x000000080a1888a5 */ /* 0x000fe4000f8e0012 */
[----:B------:R-:W-:Y:S01]  /*1780*/  @!UP1 UIMAD.WIDE.U32 UR26, UR14, 0x8, UR18 ;  /* 0x000000080e1a98a5 */ /* 0x000fe2000f8e0012 */
[----:B------:R-:W-:Y:S02]  /*1790*/  VOTEU.ALL UP0, P1 ;  /* 0x0000000000ff7886 */ /* 0x000fe40000800000 */
[----:B------:R-:W3:Y:S01]  /*17a0*/  @!P4 LDG.E.64 R14, desc[UR16][R14.64] ;  /* 0x000000100e0ec981 */ /* 0x000ee2000c1e1b00 */
[----:B------:R-:W-:Y:S02]  /*17b0*/  MOV R10, UR24 ;  /* 0x00000018000a7c02 */ /* 0x000fe40008000f00 */
[----:B------:R-:W-:Y:S01]  /*17c0*/  MOV R11, UR25 ;  /* 0x00000019000b7c02 */ /* 0x000fe20008000f00 */
[----:B------:R-:W-:Y:S01]  /*17d0*/  @!UP0 UIMAD.WIDE.U32 UR24, UR13, 0x8, UR18 ;  /* 0x000000080d1888a5 */ /* 0x000fe2000f8e0012 */
[----:B------:R-:W-:-:S02]  /*17e0*/  MOV R8, UR26 ;  /* 0x0000001a00087c02 */ /* 0x000fc40008000f00 */
[----:B------:R-:W-:Y:S02]  /*17f0*/  MOV R9, UR27 ;  /* 0x0000001b00097c02 */ /* 0x000fe40008000f00 */
[----:B------:R-:W4:Y:S01]  /*1800*/  @!P5 LDG.E.64 R10, desc[UR16][R10.64] ;  /* 0x000000100a0ad981 */ /* 0x000f22000c1e1b00 */
[----:B------:R-:W-:Y:S01]  /*1810*/  IMAD.U32 R18, RZ, RZ, UR24 ;  /* 0x00000018ff127e24 */ /* 0x000fe2000f8e00ff */
[----:B------:R-:W-:Y:S02]  /*1820*/  MOV R19, UR25 ;  /* 0x0000001900137c02 */ /* 0x000fe40008000f00 */
[----:B------:R-:W5:Y:S04]  /*1830*/  @!P6 LDG.E.64 R8, desc[UR16][R8.64] ;  /* 0x000000100808e981 */ /* 0x000f68000c1e1b00 */
        /* <DEDUP_REMOVED lines=26> */
.L_x_2368:
        /* <DEDUP_REMOVED lines=13> */
[----:B------:R-:W-:Y:S02]  /*1ab0*/  MOV R8, UR9 ;  /* 0x0000000900087c02 */ /* 0x000fe40008000f00 */
[----:B------:R-:W-:Y:S02]  /*1ac0*/  MOV R9, UR12 ;  /* 0x0000000c00097c02 */ /* 0x000fe40008000f00 */
[----:B------:R-:W-:Y:S01]  /*1ad0*/  ISETP.EQ.OR P3, PT, R8, UR20, P2 ;  /* 0x0000001408007c0c */ /* 0x000fe20009762670 */
[----:B------:R-:W-:Y:S01]  /*1ae0*/  IMAD.U32 R8, RZ, RZ, UR13 ;  /* 0x0000000dff087e24 */ /* 0x000fe2000f8e00ff */
[----:B------:R-:W-:-:S04]  /*1af0*/  ISETP.EQ.OR P4, PT, R9, UR20, P2 ;  /* 0x0000001409007c0c */ /* 0x000fc80009782670 */
[----:B------:R-:W-:Y:S01]  /*1b00*/  VOTEU.ALL UP2, P1 ;  /* 0x0000000000ff7886 */ /* 0x000fe20000840000 */
[----:B------:R-:W-:-:S04]  /*1b10*/  ISETP.EQ.OR P5, PT, R8, UR20, P2 ;  /* 0x0000001408007c0c */ /* 0x000fc800097a2670 */
[----:B------:R-:W-:Y:S02]  /*1b20*/  @!UP2 UIMAD UR10, UR5, UR15, UR6 ;  /* 0x0000000f050aa2a4 */ /* 0x000fe4000f8e0206 */
[----:B------:R-:W-:Y:S02]  /*1b30*/  VOTEU.ALL UP1, P3 ;  /* 0x0000000000ff7886 */ /* 0x000fe40001820000 */
[----:B------:R-:W-:Y:S01]  /*1b40*/  @!UP2 UIMAD.WIDE.U32 UR10, UR10, 0x8, UR18 ;  /* 0x000000080a0aa8a5 */ /* 0x000fe2000f8e0012 */
[----:B------:R-:W-:Y:S02]  /*1b50*/  VOTEU.ALL UP2, P4 ;  /* 0x0000000000ff7886 */ /* 0x000fe40002040000 */
[----:B------:R-:W-:Y:S02]  /*1b60*/  @!UP1 UIMAD UR9, UR9, UR15, UR6 ;  /* 0x0000000f090992a4 */ /* 0x000fe4000f8e0206 */
[----:B------:R-:W-:Y:S01]  /*1b70*/  VOTEU.ALL UP3, P5 ;  /* 0x0000000000ff7886 */ /* 0x000fe20002860000 */
[----:B------:R-:W-:Y:S01]  /*1b80*/  MOV R8, UR10 ;  /* 0x0000000a00087c02 */ /* 0x000fe20008000f00 */
[----:B------:R-:W-:Y:S01]  /*1b90*/  @!UP2 UIMAD UR12, UR12, UR15, UR6 ;  /* 0x0000000f0c0ca2a4 */ /* 0x000fe2000f8e0206 */
[----:B------:R-:W-:Y:S01]  /*1ba0*/  MOV R9, UR11 ;  /* 0x0000000b00097c02 */ /* 0x000fe20008000f00 */
[----:B------:R-:W-:-:S02]  /*1bb0*/  @!UP1 UIMAD.WIDE.U32 UR10, UR9, 0x8, UR18 ;  /* 0x00000008090a98a5 */ /* 0x000fc4000f8e0012 */
[----:B------:R-:W-:-:S03]  /*1bc0*/  @!UP3 UIMAD UR9, UR13, UR15, UR6 ;  /* 0x0000000f0d09b2a4 */ /* 0x000fc6000f8e0206 */
[----:B------:R-:W2:Y:S01]  /*1bd0*/  @!P1 LDG.E.64 R8, desc[UR16][R8.64] ;  /* 0x0000001008089981 */ /* 0x000ea2000c1e1b00 */
[----:B------:R-:W-:Y:S01]  /*1be0*/  @!UP2 UIMAD.WIDE.U32 UR12, UR12, 0x8, UR18 ;  /* 0x000000080c0ca8a5 */ /* 0x000fe2000f8e0012 */
[----:B------:R-:W-:Y:S02]  /*1bf0*/  MOV R10, UR10 ;  /* 0x0000000a000a7c02 */ /* 0x000fe40008000f00 */
[----:B------:R-:W-:Y:S01]  /*1c00*/  MOV R11, UR11 ;  /* 0x0000000b000b7c02 */ /* 0x000fe20008000f00 */
[----:B------:R-:W-:Y:S02]  /*1c10*/  @!UP3 UIMAD.WIDE.U32 UR10, UR9, 0x8, UR18 ;  /* 0x00000008090ab8a5 */ /* 0x000fe4000f8e0012 */
[----:B------:R-:W-:Y:S01]  /*1c20*/  IMAD.U32 R16, RZ, RZ, UR12 ;  /* 0x0000000cff107e24 */ /* 0x000fe2000f8e00ff */
[----:B------:R-:W-:Y:S02]  /*1c30*/  MOV R17, UR13 ;  /* 0x0000000d00117c02 */ /* 0x000fe40008000f00 */
[----:B------:R-:W3:Y:S01]  /*1c40*/  @!P3 LDG.E.64 R10, desc[UR16][R10.64] ;  /* 0x000000100a0ab981 */ /* 0x000ee2000c1e1b00 */
[----:B------:R-:W-:-:S02]  /*1c50*/  MOV R14, UR10 ;  /* 0x0000000a000e7c02 */ /* 0x000fc40008000f00 */
[----:B------:R-:W-:Y:S01]  /*1c60*/  MOV R15, UR11 ;  /* 0x0000000b000f7c02 */ /* 0x000fe20008000f00 */
[----:B------:R-:W4:Y:S05]  /*1c70*/  @!P4 LDG.E.64 R16, desc[UR16][R16.64] ;  /* 0x000000101010c981 */ /* 0x000f2a000c1e1b00 */
[----:B------:R-:W5:Y:S01]  /*1c80*/  @!P5 LDG.E.64 R14, desc[UR16][R14.64] ;  /* 0x000000100e0ed981 */ /* 0x000f62000c1e1b00 */
[----:B--2---:R-:W-:Y:S01]  /*1c90*/  @!P1 FADD.FTZ R12, R12, R8 ;  /* 0x000000080c0c9221 */ /* 0x004fe20000010000 */
[----:B------:R-:W-:Y:S01]  /*1ca0*/  MOV R8, UR5 ;  /* 0x0000000500087c02 */ /* 0x000fe20008000f00 */
[----:B------:R-:W-:-:S04]  /*1cb0*/  @!P1 FADD.FTZ R13, R13, R9 ;  /* 0x000000090d0d9221 */ /* 0x000fc80000010000 */
[----:B------:R-:W-:Y:S02]  /*1cc0*/  VIADD R8, R8, 0x4 ;  /* 0x0000000408087836 */ /* 0x000fe40000000000 */
[----:B---3--:R-:W-:-:S03]  /*1cd0*/  @!P3 FADD.FTZ R12, R12, R10 ;  /* 0x0000000a0c0cb221 */ /* 0x008fc60000010000 */
[----:B------:R-:W-:Y:S01]  /*1ce0*/  R2UR UR5, R8 ;  /* 0x00000000080572ca */ /* 0x000fe200000e0000 */
[----:B------:R-:W-:Y:S01]  /*1cf0*/  @!P3 FADD.FTZ R13, R13, R11 ;  /* 0x0000000b0d0db221 */ /* 0x000fe20000010000 */
[----:B----4-:R-:W-:-:S03]  /*1d00*/  @!P4 FADD.FTZ R12, R12, R16 ;  /* 0x000000100c0cc221 */ /* 0x010fc60000010000 */
[----:B------:R-:W-:Y:S01]  /*1d10*/  @!P4 FADD.FTZ R13, R13, R17 ;  /* 0x000000110d0dc221 */ /* 0x000fe20000010000 */
[----:B-----5:R-:W-:-:S03]  /*1d20*/  @!P5 FADD.FTZ R12, R12, R14 ;  /* 0x0000000e0c0cd221 */ /* 0x020fc60000010000 */
[----:B------:R-:W-:-:S07]  /*1d30*/  @!P5 FADD.FTZ R13, R13, R15 ;  /* 0x0000000f0d0dd221 */ /* 0x000fce0000010000 */
.L_x_2370:
        /* <DEDUP_REMOVED lines=17> */
[----:B------:R-:W-:Y:S01]  /*1e50*/  IMAD.U32 R8, RZ, RZ, UR10 ;  /* 0x0000000aff087e24 */ /* 0x000fe2000f8e00ff */
[----:B------:R-:W-:Y:S01]  /*1e60*/  MOV R9, UR11 ;  /* 0x0000000b00097c02 */ /* 0x000fe20008000f00 */
[----:B------:R-:W2:Y:S05]  /*1e70*/  @!P3 LDG.E.64 R10, desc[UR16][R10.64] ;  /* 0x000000100a0ab981 */ /* 0x000eaa000c1e1b00 */
[----:B------:R-:W3:Y:S01]  /*1e80*/  @!P1 LDG.E.64 R8, desc[UR16][R8.64] ;  /* 0x0000001008089981 */ /* 0x000ee2000c1e1b00 */
[----:B------:R-:W-:-:S04]  /*1e90*/  MOV R14, UR5 ;  /* 0x00000005000e7c02 */ /* 0x000fc80008000f00 */
[----:B------:R-:W-:-:S04]  /*1ea0*/  IADD3 R14, PT, PT, R14, 0x2, RZ ;  /* 0x000000020e0e7810 */ /* 0x000fc80007ffe0ff */
[----:B------:R-:W-:Y:S01]  /*1eb0*/  R2UR UR5, R14 ;  /* 0x000000000e0572ca */ /* 0x000fe200000e0000 */
[----:B--2---:R-:W-:Y:S01]  /*1ec0*/  @!P3 FADD.FTZ R12, R12, R10 ;  /* 0x0000000a0c0cb221 */ /* 0x004fe20000010000 */
[----:B------:R-:W-:-:S03]  /*1ed0*/  @!P3 FADD.FTZ R13, R13, R11 ;  /* 0x0000000b0d0db221 */ /* 0x000fc60000010000 */
[----:B---3--:R-:W-:Y:S01]  /*1ee0*/  @!P1 FADD.FTZ R12, R12, R8 ;  /* 0x000000080c0c9221 */ /* 0x008fe20000010000 */
[----:B------:R-:W-:-:S09]  /*1ef0*/  @!P1 FADD.FTZ R13, R13, R9 ;  /* 0x000000090d0d9221 */ /* 0x000fd20000010000 */
.L_x_2371:
[----:B0-----:R-:W-:Y:S01]  /*1f00*/  MOV R8, UR5 ;  /* 0x0000000500087c02 */ /* 0x001fe20008000f00 */
[----:B------:R-:W-:Y:S01]  /*1f10*/  IMAD.U32 R9, RZ, RZ, UR9 ;  /* 0x00000009ff097e24 */ /* 0x000fe2000f8e00ff */
[----:B------:R-:W-:Y:S02]  /*1f20*/  BSSY.RECONVERGENT B0, `(.L_x_2365) ;  /* 0x000000b000007945 */ /* 0x000fe40003800200 */
        /* <DEDUP_REMOVED lines=10> */
.L_x_2372:
[----:B------:R-:W-:Y:S05]  /*1fd0*/  BSYNC.RECONVERGENT B0 ;  /* 0x0000000000007941 */ /* 0x000fea0003800200 */
.L_x_2365:
        /* <DEDUP_REMOVED lines=32> */
[----:B------:R-:W-:-:S06]  /*21e0*/  IMAD.MOV.U32 R9, RZ, RZ, 0x3f800000 ;  /* 0x3f800000ff097424 */ /* 0x000fcc00078e00ff */
[----:B------:R2:W0:Y:S02]  /*21f0*/  @P1 MUFU.RSQ R9, R10 ;  /* 0x0000000a00091308 */ /* 0x0004240000001400 */
[----:B--2---:R-:W-:Y:S02]  /*2200*/  HADD2.F32 R10, -RZ, R12.H0_H0 ;  /* 0x2000000cff0a7230 */ /* 0x004fe40000004100 */
[----:B---3--:R-:W-:Y:S02]  /*2210*/  HADD2.F32 R12, -RZ, R13.H0_H0 ;  /* 0x2000000dff0c7230 */ /* 0x008fe40000004100 */
[----:B-----5:R-:W-:Y:S02]  /*2220*/  HADD2.F32 R11, -RZ, R11.H0_H0 ;  /* 0x2000000bff0b7230 */ /* 0x020fe40000004100 */
[----:B------:R-:W-:Y:S01]  /*2230*/  HADD2.F32 R13, -RZ, R14.H0_H0 ;  /* 0x2000000eff0d7230 */ /* 0x000fe20000004100 */
        /* <DEDUP_REMOVED lines=29> */
[----:B------:R-:W-:Y:S02]  /*2410*/  F2FP.BF16.F32.PACK_AB R18, R19, R18 ;  /* 0x000000121312723e */ /* 0x000fe400000010ff */
[----:B------:R-:W-:Y:S02]  /*2420*/  IADD3 R15, PT, PT, R15, R16, RZ ;  /* 0x000000100f0f7210 */ /* 0x000fe40007ffe0ff */
[----:B-1----:R-:W-:-:S04]  /*2430*/  LEA R16, P2, R14, UR8, 0x1 ;  /* 0x000000080e107c11 */ /* 0x002fc8000f8408ff */
[----:B------:R-:W-:-:S05]  /*2440*/  LEA.HI.X R17, R14, UR9, R15, 0x1, P2 ;  /* 0x000000090e117c11 */ /* 0x000fca00090f0c0f */
[----:B------:R0:W-:Y:S04]  /*2450*/  STG.E desc[UR16][R16.64], R18 ;  /* 0x0000001210007986 */ /* 0x0001e8000c101910 */
.L_x_2376:
[----:B------:R-:W-:Y:S05]  /*2460*/  BSYNC.RECONVERGENT B1 ;  /* 0x0000000000017941 */ /* 0x000fea0003800200 */
.L_x_2375:
[----:B------:R-:W-:Y:S04]  /*2470*/  BSSY.RECONVERGENT B1, `(.L_x_2377) ;  /* 0x0000015000017945 */ /* 0x000fe80003800200 */
[----:B------:R-:W-:Y:S05]  /*2480*/  @P3 BRA `(.L_x_2378) ;  /* 0x00000000004c3947 */ /* 0x000fea0003800000 */
[----:B------:R-:W1:Y:S01]  /*2490*/  LDCU.64 UR8, c[0x0][0x3e0] ;  /* 0x00007c00ff0877ac */ /* 0x000e620008000a00 */
[----:B0-----:R-:W-:Y:S01]  /*24a0*/  SHF.R.S32.HI R17, RZ, 0x1f, R28 ;  /* 0x0000001fff117819 */ /* 0x001fe2000001141c */
[--C-:B------:R-:W-:Y:S01]  /*24b0*/  FADD.FTZ R18, R24, -R8.reuse ;  /* 0x8000000818127221 */ /* 0x100fe20000010000 */
[----:B------:R-:W-:Y:S01]  /*24c0*/  MOV R14, R2 ;  /* 0x00000002000e7202 */ /* 0x000fe20000000f00 */
[----:B------:R-:W0:Y:S01]  /*24d0*/  LDCU.64 UR12, c[0x0][0x380] ;  /* 0x00007000ff0c77ac */ /* 0x000e220008000a00 */
[----:B------:R-:W-:Y:S01]  /*24e0*/  FADD.FTZ R16, R20, -R8 ;  /* 0x8000000814107221 */ /* 0x000fe20000010000 */
[----:B------:R-:W-:Y:S02]  /*24f0*/  IMAD.MOV.U32 R15, RZ, RZ, R5 ;  /* 0x000000ffff0f7224 */ /* 0x000fe400078e0005 */
[-C--:B------:R-:W-:Y:S01]  /*2500*/  FMUL.FTZ R18, R18, R9.reuse ;  /* 0x0000000912127220 */ /* 0x080fe20000410000 */
[----:B------:R-:W-:-:S03]  /*2510*/  FMUL.FTZ R16, R16, R9 ;  /* 0x0000000910107220 */ /* 0x000fc60000410000 */
[----:B------:R-:W-:Y:S01]  /*2520*/  FFMA.FTZ R18, R10, R18, R12 ;  /* 0x000000120a127223 */ /* 0x000fe2000001000c */
        /* <DEDUP_REMOVED lines=9> */
.L_x_2378:
[----:B------:R-:W-:Y:S05]  /*25c0*/  BSYNC.RECONVERGENT B1 ;  /* 0x0000000000017941 */ /* 0x000fea0003800200 */
.L_x_2377:
[----:B------:R-:W-:Y:S04]  /*25d0*/  BSSY.RECONVERGENT B1, `(.L_x_2379) ;  /* 0x0000015000017945 */ /* 0x000fe80003800200 */
[----:B------:R-:W-:Y:S05]  /*25e0*/  @P4 BRA `(.L_x_2380) ;  /* 0x00000000004c4947 */ /* 0x000fea0003800000 */
[----:B------:R-:W2:Y:S01]  /*25f0*/  LDCU.64 UR8, c[0x0][0x3e0] ;  /* 0x00007c00ff0877ac */ /* 0x000ea20008000a00 */
[----:B01----:R-:W-:Y:S01]  /*2600*/  SHF.R.S32.HI R17, RZ, 0x1f, R27 ;  /* 0x0000001fff117819 */ /* 0x003fe2000001141b */
[--C-:B------:R-:W-:Y:S01]  /*2610*/  FADD.FTZ R16, R25, -R8.reuse ;  /* 0x8000000819107221 */ /* 0x100fe20000010000 */
[----:B------:R-:W-:Y:S01]  /*2620*/  FADD.FTZ R18, R7, -R8 ;  /* 0x8000000807127221 */ /* 0x000fe20000010000 */
[----:B------:R-:W0:Y:S01]  /*2630*/  LDCU.64 UR12, c[0x0][0x380] ;  /* 0x00007000ff0c77ac */ /* 0x000e220008000a00 */
[----:B------:R-:W-:Y:S02]  /*2640*/  MOV R14, R2 ;  /* 0x00000002000e7202 */ /* 0x000fe40000000f00 */
[----:B------:R-:W-:Y:S01]  /*2650*/  MOV R15, R5 ;  /* 0x00000005000f7202 */ /* 0x000fe20000000f00 */
        /* <DEDUP_REMOVED lines=12> */
.L_x_2380:
[----:B------:R-:W-:Y:S05]  /*2720*/  BSYNC.RECONVERGENT B1 ;  /* 0x0000000000017941 */ /* 0x000fea0003800200 */
.L_x_2379:
        /* <DEDUP_REMOVED lines=14> */
[----:B----4-:R-:W-:-:S03]  /*2810*/  LEA R4, P1, R2, UR10, 0x1 ;  /* 0x0000000a02047c11 */ /* 0x010fc6000f8208ff */
[----:B------:R-:W-:Y:S01]  /*2820*/  IMAD.IADD R7, R3, 0x1, R7 ;  /* 0x0000000103077824 */ /* 0x000fe200078e0207 */
[----:B------:R-:W-:-:S04]  /*2830*/  F2FP.BF16.F32.PACK_AB R3, R11, R10 ;  /* 0x0000000a0b03723e */ /* 0x000fc800000010ff */
[----:B------:R-:W-:-:S05]  /*2840*/  LEA.HI.X R5, R2, UR11, R7, 0x1, P1 ;  /* 0x0000000b02057c11 */ /* 0x000fca00088f0c07 */
[----:B------:R4:W-:Y:S01]  /*2850*/  STG.E desc[UR16][R4.64], R3 ;  /* 0x0000000304007986 */ /* 0x0009e2000c101910 */
[----:B------:R-:W-:Y:S05]  /*2860*/  BRA `(.L_x_2381) ;  /* 0x0000000800287947 */ /* 0x000fea0003800000 */
.L_x_2374:
        /* <DEDUP_REMOVED lines=34> */
[----:B--2---:R-:W-:Y:S02]  /*2a90*/  MOV R15, R5 ;  /* 0x00000005000f7202 */ /* 0x004fe40000000f00 */
        /* <DEDUP_REMOVED lines=9> */
.L_x_2383:
[----:B------:R-:W-:Y:S05]  /*2b30*/  BSYNC.RECONVERGENT B1 ;  /* 0x0000000000017941 */ /* 0x000fea0003800200 */
.L_x_2382:
        /* <DEDUP_REMOVED lines=23> */
[----:B------:R-:W-:-:S04]  /*2cb0*/  IMAD.WIDE.U32 R14, R28, UR10, R14 ;  /* 0x0000000a1c0e7c25 */ /* 0x000fc8000f8e000e */
[----:B------:R-:W-:Y:S02]  /*2cc0*/  IMAD.IADD R20, R15, 0x1, R20 ;  /* 0x000000010f147824 */ /* 0x000fe400078e0214 */
[----:B0-----:R-:W-:Y:S01]  /*2cd0*/  FMUL.FTZ R19, R18, R19 ;  /* 0x0000001312137220 */ /* 0x001fe20000410000 */
[----:B------:R-:W-:Y:S01]  /*2ce0*/  FMUL.FTZ R18, R17, R16 ;  /* 0x0000001011127220 */ /* 0x000fe20000410000 */
[----:B--2---:R-:W-:-:S04]  /*2cf0*/  LEA R16, P2, R14, UR12, 0x1 ;  /* 0x0000000c0e107c11 */ /* 0x004fc8000f8408ff */
[----:B------:R-:W-:Y:S02]  /*2d00*/  LEA.HI.X R17, R14, UR13, R20, 0x1, P2 ;  /* 0x0000000d0e117c11 */ /* 0x000fe400090f0c14 */
[----:B------:R-:W-:-:S05]  /*2d10*/  F2FP.BF16.F32.PACK_AB R19, R18, R19 ;  /* 0x000000131213723e */ /* 0x000fca00000010ff */
[----:B------:R1:W-:Y:S02]  /*2d20*/  STG.E desc[UR16][R16.64], R19 ;  /* 0x0000001310007986 */ /* 0x0003e4000c101910 */
.L_x_2385:
[----:B------:R-:W-:Y:S05]  /*2d30*/  BSYNC.RECONVERGENT B1 ;  /* 0x0000000000017941 */ /* 0x000fea0003800200 */
.L_x_2384:
        /* <DEDUP_REMOVED lines=31> */
.L_x_2387:
[----:B------:R-:W-:Y:S05]  /*2f30*/  BSYNC.RECONVERGENT B1 ;  /* 0x0000000000017941 */ /* 0x000fea0003800200 */
.L_x_2386:
        /* <DEDUP_REMOVED lines=29> */
.L_x_2381:
[----:B------:R-:W-:Y:S05]  /*3110*/  BSYNC.RECONVERGENT B0 ;  /* 0x0000000000007941 */ /* 0x000fea0003800200 */
.L_x_2373:
        /* <DEDUP_REMOVED lines=8> */
.L_x_2389:
        /* <DEDUP_REMOVED lines=14> */
.L_x_4396:


//--------------------- .text._Z35group_norm_nhwc_fwd_one_pass_kernelI11Bf16IOFp16WLi128ELi70ELi560EEv26Group_norm_nhwc_fwd_params --------------------------
	.section	.text._Z35group_norm_nhwc_fwd_one_pass_kernelI11Bf16IOFp16WLi128ELi70ELi560EEv26Group_norm_nhwc_fwd_params,"ax",@progbits
	.align	128
        .global         _Z35group_norm_nhwc_fwd_one_pass_kernelI11Bf16IOFp16WLi128ELi70ELi560EEv26Group_norm_nhwc_fwd_params
        .type           _Z35group_norm_nhwc_fwd_one_pass_kernelI11Bf16IOFp16WLi128ELi70ELi560EEv26Group_norm_nhwc_fwd_params,@function
        .size           _Z35group_norm_nhwc_fwd_one_pass_kernelI11Bf16IOFp16WLi128ELi70ELi560EEv26Group_norm_nhwc_fwd_params,(.L_x_4397 - _Z35group_norm_nhwc_fwd_one_pass_kernelI11Bf16IOFp16WLi128ELi70ELi560EEv26Group_norm_nhwc_fwd_params)
        .other          _Z35group_norm_nhwc_fwd_one_pass_kernelI11Bf16IOFp16WLi128ELi70ELi560EEv26Group_norm_nhwc_fwd_params,@"STO_CUDA_ENTRY STV_DEFAULT"
_Z35group_norm_nhwc_fwd_one_pass_kernelI11Bf16IOFp16WLi128ELi70ELi560EEv26Group_norm_nhwc_fwd_params:
.text._Z35group_norm_nhwc_fwd_one_pass_kernelI11Bf16IOFp16WLi128ELi70ELi560EEv26Group_norm_nhwc_fwd_params:
        /* <DEDUP_REMOVED lines=34> */
.L_x_2431:
        /* <DEDUP_REMOVED lines=314> */
.L_x_2391:
[----:B------:R-:W-:Y:S05]  /*15c0*/  BSYNC.RECONVERGENT B0 ;  /* 0x0000000000007941 */ /* 0x000fea0003800200 */
.L_x_2390:
        /* <DEDUP_REMOVED lines=25> */
.L_x_2394:
[----:B-1----:R-:W2:Y:S04]  /*1760*/  LDG.E.STRONG.GPU R16, desc[UR8][R14.64] ;  /* 0x000000080e107981 */ /* 0x002ea8000c1ef900 */
[----:B--2---:R-:W-:Y:S01]  /*1770*/  CCTL.IVALL ;  /* 0x00000000ff00798f */ /* 0x004fe20002000000 */
[----:B------:R-:W-:Y:S05]  /*1780*/  YIELD ;  /* 0x0000000000007946 */ /* 0x000fea0003800000 */
[----:B------:R-:W-:-:S13]  /*1790*/  ISETP.NE.AND P1, PT, R16, R21, PT ;  /* 0x000000151000720c */ /* 0x000fda0003f25270 */
[----:B------:R-:W-:Y:S05]  /*17a0*/  @P1 BRA `(.L_x_2394) ;  /* 0xfffffffc00ec1947 */ /* 0x000fea000383ffff */
.L_x_2393:
        /* <DEDUP_REMOVED lines=15> */
.L_x_2396:
        /* <DEDUP_REMOVED lines=60> */
.L_x_2395:
        /* <DEDUP_REMOVED lines=35> */
.L_x_2397:
        /* <DEDUP_REMOVED lines=18> */
.L_x_2398:
        /* <DEDUP_REMOVED lines=9> */
.L_x_2399:
[----:B------:R-:W-:Y:S05]  /*2040*/  BSYNC.RECONVERGENT B0 ;  /* 0x0000000000007941 */ /* 0x000fea0003800200 */
.L_x_2392:
        /* <DEDUP_REMOVED lines=33> */
[----:B--2---:R-:W-:Y:S02]  /*2260*/  HADD2.F32 R18, -RZ, R22.H0_H0 ;  /* 0x20000016ff127230 */ /* 0x004fe40000004100 */
[----:B---3--:R-:W-:Y:S02]  /*2270*/  HADD2.F32 R19, -RZ, R23.H0_H0 ;  /* 0x20000017ff137230 */ /* 0x008fe40000004100 */
[----:B----4-:R-:W-:Y:S02]  /*2280*/  HADD2.F32 R20, -RZ, R24.H0_H0 ;  /* 0x20000018ff147230 */ /* 0x010fe40000004100 */
[----:B-----5:R-:W-:Y:S01]  /*2290*/  HADD2.F32 R21, -RZ, R25.H0_H0 ;  /* 0x20000019ff157230 */ /* 0x020fe20000004100 */
        /* <DEDUP_REMOVED lines=30> */
.L_x_2403:
[----:B------:R-:W-:Y:S05]  /*2480*/  BSYNC.RECONVERGENT B1 ;  /* 0x0000000000017941 */ /* 0x000fea0003800200 */
.L_x_2402:
        /* <DEDUP_REMOVED lines=20> */
.L_x_2405:
[----:B------:R-:W-:Y:S05]  /*25d0*/  BSYNC.RECONVERGENT B1 ;  /* 0x0000000000017941 */ /* 0x000fea0003800200 */
.L_x_2404:
        /* <DEDUP_REMOVED lines=39> */
.L_x_2407:
[----:B------:R-:W-:Y:S05]  /*2850*/  BSYNC.RECONVERGENT B1 ;  /* 0x0000000000017941 */ /* 0x000fea0003800200 */
.L_x_2406:
        /* <DEDUP_REMOVED lines=20> */
.L_x_2409:
[----:B------:R-:W-:Y:S05]  /*29a0*/  BSYNC.RECONVERGENT B1 ;  /* 0x0000000000017941 */ /* 0x000fea0003800200 */
.L_x_2408:
        /* <DEDUP_REMOVED lines=20> */
.L_x_2411:
[----:B------:R-:W-:Y:S05]  /*2af0*/  BSYNC.RECONVERGENT B1 ;  /* 0x0000000000017941 */ /* 0x000fea0003800200 */
.L_x_2410:
        /* <DEDUP_REMOVED lines=20> */
.L_x_2413:
[----:B------:R-:W-:Y:S05]  /*2c40*/  BSYNC.RECONVERGENT B1 ;  /* 0x0000000000017941 */ /* 0x000fea0003800200 */
.L_x_2412:
        /* <DEDUP_REMOVED lines=20> */
.L_x_2415:
[----:B------:R-:W-:Y:S05]  /*2d90*/  BSYNC.RECONVERGENT B1 ;  /* 0x0000000000017941 */ /* 0x000fea0003800200 */
.L_x_2414:
        /* <DEDUP_REMOVED lines=20> */
.L_x_2401:
        /* <DEDUP_REMOVED lines=39> */
.L_x_2418:
[----:B------:R-:W-:Y:S05]  /*3150*/  BSYNC.RECONVERGENT B1 ;  /* 0x0000000000017941 */ /* 0x000fea0003800200 */
.L_x_2417:
        /* <DEDUP_REMOVED lines=30> */
.L_x_2420:
[----:B------:R-:W-:Y:S05]  /*3340*/  BSYNC.RECONVERGENT B1 ;  /* 0x0000000000017941 */ /* 0x000fea0003800200 */
.L_x_2419:
        /* <DEDUP_REMOVED lines=49> */
.L_x_2422:
[----:B------:R-:W-:Y:S05]  /*3660*/  BSYNC.RECONVERGENT B1 ;  /* 0x0000000000017941 */ /* 0x000fea0003800200 */
.L_x_2421:
        /* <DEDUP_REMOVED lines=30> */
.L_x_2424:
[----:B------:R-:W-:Y:S05]  /*3850*/  BSYNC.RECONVERGENT B1 ;  /* 0x0000000000017941 */ /* 0x000fea0003800200 */
.L_x_2423:
        /* <DEDUP_REMOVED lines=30> */
.L_x_2426:
[----:B------:R-:W-:Y:S05]  /*3a40*/  BSYNC.RECONVERGENT B1 ;  /* 0x0000000000017941 */ /* 0x000fea0003800200 */
.L_x_2425:
        /* <DEDUP_REMOVED lines=30> */
.L_x_2428:
[----:B------:R-:W-:Y:S05]  /*3c30*/  BSYNC.RECONVERGENT B1 ;  /* 0x0000000000017941 */ /* 0x000fea0003800200 */
.L_x_2427:
        /* <DEDUP_REMOVED lines=30> */
.L_x_2430:
[----:B------:R-:W-:Y:S05]  /*3e20*/  BSYNC.RECONVERGENT B1 ;  /* 0x0000000000017941 */ /* 0x000fea0003800200 */
.L_x_2429:
        /* <DEDUP_REMOVED lines=28> */
.L_x_2416:
[----:B------:R-:W-:Y:S05]  /*3ff0*/  BSYNC.RECONVERGENT B0 ;  /* 0x0000000000007941 */ /* 0x000fea0003800200 */
.L_x_2400:
[----:B------:R-:W-:Y:S02]  /*4000*/  IADD3 R41, PT, PT, R37, R41, RZ ;  /* 0x0000002925297210 */ /* 0x000fe40007ffe0ff */
[----:B------:R-:W-:Y:S02]  /*4010*/  IADD3 R42, PT, PT, R42, 0x1, RZ ;  /* 0x000000012a2a7810 */ /* 0x000fe40007ffe0ff */
[----:B------:R-:W-:-:S13]  /*4020*/  ISETP.GE.AND P1, PT, R41, UR5, PT ;  /* 0x0000000529007c0c */ /* 0x000fda000bf26270 */
[----:B------:R-:W-:Y:S05]  /*4030*/  @!P1 BRA `(.L_x_2431) ;  /* 0xffffffc000789947 */ /* 0x000fea000383ffff */
[----:B------:R-:W-:Y:S05]  /*4040*/  EXIT ;  /* 0x000000000000794d */ /* 0x000fea0003800000 */
.L_x_2432:
        /* <DEDUP_REMOVED lines=11> */
.L_x_4397:


//--------------------- .text._Z35group_norm_nhwc_fwd_one_pass_kernelI11Bf16IOFp16WLi256ELi70ELi560EEv26Group_norm_nhwc_fwd_params --------------------------
	.section	.text._Z35group_norm_nhwc_fwd_one_pass_kernelI11Bf16IOFp16WLi256ELi70ELi560EEv26Group_norm_nhwc_fwd_params,"ax",@progbits
	.align	128
        .global         _Z35group_norm_nhwc_fwd_one_pass_kernelI11Bf16IOFp16WLi256ELi70ELi560EEv26Group_norm_nhwc_fwd_params
        .type           _Z35group_norm_nhwc_fwd_one_pass_kernelI11Bf16IOFp16WLi256ELi70ELi560EEv26Group_norm_nhwc_fwd_params,@function
        .size           _Z35group_norm_nhwc_fwd_one_pass_kernelI11Bf16IOFp16WLi256ELi70ELi560EEv26Group_norm_nhwc_fwd_params,(.L_x_4398 - _Z35group_norm_nhwc_fwd_one_pass_kernelI11Bf16IOFp16WLi256ELi70ELi560EEv26Group_norm_nhwc_fwd_params)
        .other          _Z35group_norm_nhwc_fwd_one_pass_kernelI11Bf16IOFp16WLi256ELi70ELi560EEv26Group_norm_nhwc_fwd_params,@"STO_CUDA_ENTRY STV_DEFAULT"
_Z35group_norm_nhwc_fwd_one_pass_kernelI11Bf16IOFp16WLi256ELi70ELi560EEv26Group_norm_nhwc_fwd_params:
.text._Z35group_norm_nhwc_fwd_one_pass_kernelI11Bf16IOFp16WLi256ELi70ELi560EEv26Group_norm_nhwc_fwd_params:
        /* <DEDUP_REMOVED lines=57> */
.L_x_2506:
        /* <DEDUP_REMOVED lines=484> */
.L_x_2434:
[----:B------:R-:W-:Y:S05]  /*21d0*/  BSYNC.RECONVERGENT B0 ;  /* 0x0000000000007941 */ /* 0x000fea0003800200 */
.L_x_2433:
        /* <DEDUP_REMOVED lines=26> */
.L_x_2437:
[----:B0-----:R-:W2:Y:S04]  /*2380*/  LDG.E.STRONG.GPU R22, desc[UR6][R20.64] ;  /* 0x0000000614167981 */ /* 0x001ea8000c1ef900 */
[----:B--2---:R-:W-:Y:S01]  /*2390*/  CCTL.IVALL ;  /* 0x00000000ff00798f */ /* 0x004fe20002000000 */
[----:B------:R-:W-:Y:S05]  /*23a0*/  YIELD ;  /* 0x0000000000007946 */ /* 0x000fea0003800000 */
[----:B------:R-:W-:-:S13]  /*23b0*/  ISETP.NE.AND P1, PT, R22, R29, PT ;  /* 0x0000001d1600720c */ /* 0x000fda0003f25270 */
[----:B------:R-:W-:Y:S05]  /*23c0*/  @P1 BRA `(.L_x_2437) ;  /* 0xfffffffc00ec1947 */ /* 0x000fea000383ffff */
.L_x_2436:
        /* <DEDUP_REMOVED lines=14> */
.L_x_2439:
        /* <DEDUP_REMOVED lines=62> */
.L_x_2438:
        /* <DEDUP_REMOVED lines=36> */
.L_x_2440:
        /* <DEDUP_REMOVED lines=18> */
.L_x_2441:
        /* <DEDUP_REMOVED lines=9> */
.L_x_2442:
[----:B------:R-:W-:Y:S05]  /*2c80*/  BSYNC.RECONVERGENT B0 ;  /* 0x0000000000007941 */ /* 0x000fea0003800200 */
.L_x_2435:
        /* <DEDUP_REMOVED lines=40> */
[----:B-----5:R-:W-:Y:S02]  /*2f10*/  HADD2.F32 R29, -RZ, R33.H0_H0 ;  /* 0x20000021ff1d7230 */ /* 0x020fe40000004100 */
[----:B------:R-:W-:Y:S01]  /*2f20*/  HADD2.F32 R28, -RZ, R34.H0_H0 ;  /* 0x20000022ff1c7230 */ /* 0x000fe20000004100 */
        /* <DEDUP_REMOVED lines=28> */
.L_x_2446:
[----:B------:R-:W-:Y:S05]  /*30f0*/  BSYNC.RECONVERGENT B1 ;  /* 0x0000000000017941 */ /* 0x000fea0003800200 */
.L_x_2445:
        /* <DEDUP_REMOVED lines=20> */
.L_x_2448:
[----:B------:R-:W-:Y:S05]  /*3240*/  BSYNC.RECONVERGENT B1 ;  /* 0x0000000000017941 */ /* 0x000fea0003800200 */
.L_x_2447:
        /* <DEDUP_REMOVED lines=28> */
.L_x_2450:
[----:B------:R-:W-:Y:S05]  /*3410*/  BSYNC.RECONVERGENT B1 ;  /* 0x0000000000017941 */ /* 0x000fea0003800200 */
.L_x_2449:
        /* <DEDUP_REMOVED lines=20> */
.L_x_2452:
[----:B------:R-:W-:Y:S05]  /*3560*/  BSYNC.RECONVERGENT B1 ;  /* 0x0000000000017941 */ /* 0x000fea0003800200 */
.L_x_2451:
        /* <DEDUP_REMOVED lines=20> */
.L_x_2454:
[----:B------:R-:W-:Y:S05]  /*36b0*/  BSYNC.RECONVERGENT B1 ;  /* 0x0000000000017941 */ /* 0x000fea0003800200 */
.L_x_2453:
        /* <DEDUP_REMOVED lines=20> */
.L_x_2456:
[----:B------:R-:W-:Y:S05]  /*3800*/  BSYNC.RECONVERGENT B1 ;  /* 0x0000000000017941 */ /* 0x000fea0003800200 */
.L_x_2455:
        /* <DEDUP_REMOVED lines=28> */
.L_x_2458:
[----:B------:R-:W-:Y:S05]  /*39d0*/  BSYNC.RECONVERGENT B1 ;  /* 0x0000000000017941 */ /* 0x000fea0003800200 */
.L_x_2457:
        /* <DEDUP_REMOVED lines=20> */
.L_x_2460:
[----:B------:R-:W-:Y:S05]  /*3b20*/  BSYNC.RECONVERGENT B1 ;  /* 0x0000000000017941 */ /* 0x000fea0003800200 */
.L_x_2459:
        /* <DEDUP_REMOVED lines=20> */
.L_x_2462:
[----:B------:R-:W-:Y:S05]  /*3c70*/  BSYNC.RECONVERGENT B1 ;  /* 0x0000000000017941 */ /* 0x000fea0003800200 */
.L_x_2461:
        /* <DEDUP_REMOVED lines=20> */
.L_x_2464:
[----:B------:R-:W-:Y:S05]  /*3dc0*/  BSYNC.RECONVERGENT B1 ;  /* 0x0000000000017941 */ /* 0x000fea0003800200 */
.L_x_2463:
        /* <DEDUP_REMOVED lines=30> */
.L_x_2466:
[----:B------:R-:W-:Y:S05]  /*3fb0*/  BSYNC.RECONVERGENT B1 ;  /* 0x0000000000017941 */ /* 0x000fea0003800200 */
.L_x_2465:
        /* <DEDUP_REMOVED lines=20> */
.L_x_2468:
[----:B------:R-:W-:Y:S05]  /*4100*/  BSYNC.RECONVERGENT B1 ;  /* 0x0000000000017941 */ /* 0x000fea0003800200 */
.L_x_2467:
        /* <DEDUP_REMOVED lines=20> */
.L_x_2470:
[----:B------:R-:W-:Y:S05]  /*4250*/  BSYNC.RECONVERGENT B1 ;  /* 0x0000000000017941 */ /* 0x000fea0003800200 */
.L_x_2469:
        /* <DEDUP_REMOVED lines=20> */
.L_x_2472:
[----:B------:R-:W-:Y:S05]  /*43a0*/  BSYNC.RECONVERGENT B1 ;  /* 0x0000000000017941 */ /* 0x000fea0003800200 */
.L_x_2471:
        /* <DEDUP_REMOVED lines=20> */
.L_x_2474:
[----:B------:R-:W-:Y:S05]  /*44f0*/  BSYNC.RECONVERGENT B1 ;  /* 0x0000000000017941 */ /* 0x000fea0003800200 */
.L_x_2473:
        /* <DEDUP_REMOVED lines=19> */
.L_x_2444:
        /* <DEDUP_REMOVED lines=37> */
.L_x_2477:
[----:B------:R-:W-:Y:S05]  /*4880*/  BSYNC.RECONVERGENT B1 ;  /* 0x0000000000017941 */ /* 0x000fea0003800200 */
.L_x_2476:
        /* <DEDUP_REMOVED lines=30> */
.L_x_2479:
[----:B------:R-:W-:Y:S05]  /*4a70*/  BSYNC.RECONVERGENT B1 ;  /* 0x0000000000017941 */ /* 0x000fea0003800200 */
.L_x_2478:
        /* <DEDUP_REMOVED lines=38> */
.L_x_2481:
[----:B------:R-:W-:Y:S05]  /*4ce0*/  BSYNC.RECONVERGENT B1 ;  /* 0x0000000000017941 */ /* 0x000fea0003800200 */
.L_x_2480:
        /* <DEDUP_REMOVED lines=30> */
.L_x_2483:
[----:B------:R-:W-:Y:S05]  /*4ed0*/  BSYNC.RECONVERGENT B1 ;  /* 0x0000000000017941 */ /* 0x000fea0003800200 */
.L_x_2482:
        /* <DEDUP_REMOVED lines=30> */
.L_x_2485:
[----:B------:R-:W-:Y:S05]  /*50c0*/  BSYNC.RECONVERGENT B1 ;  /* 0x0000000000017941 */ /* 0x000fea0003800200 */
.L_x_2484:
        /* <DEDUP_REMOVED lines=30> */
.L_x_2487:
[----:B------:R-:W-:Y:S05]  /*52b0*/  BSYNC.RECONVERGENT B1 ;  /* 0x0000000000017941 */ /* 0x000fea0003800200 */
.L_x_2486:
        /* <DEDUP_REMOVED lines=38> */
.L_x_2489:
[----:B------:R-:W-:Y:S05]  /*5520*/  BSYNC.RECONVERGENT B1 ;  /* 0x0000000000017941 */ /* 0x000fea0003800200 */
.L_x_2488:
        /* <DEDUP_REMOVED lines=30> */
.L_x_2491:
[----:B------:R-:W-:Y:S05]  /*5710*/  BSYNC.RECONVERGENT B1 ;  /* 0x0000000000017941 */ /* 0x000fea0003800200 */
.L_x_2490:
        /* <DEDUP_REMOVED lines=30> */
.L_x_2493:
[----:B------:R-:W-:Y:S05]  /*5900*/  BSYNC.RECONVERGENT B1 ;  /* 0x0000000000017941 */ /* 0x000fea0003800200 */
.L_x_2492:
        /* <DEDUP_REMOVED lines=30> */
.L_x_2495:
[----:B------:R-:W-:Y:S05]  /*5af0*/  BSYNC.RECONVERGENT B1 ;  /* 0x0000000000017941 */ /* 0x000fea0003800200 */
.L_x_2494:
        /* <DEDUP_REMOVED lines=40> */
.L_x_2497:
[----:B------:R-:W-:Y:S05]  /*5d80*/  BSYNC.RECONVERGENT B1 ;  /* 0x0000000000017941 */ /* 0x000fea0003800200 */
.L_x_2496:
        /* <DEDUP_REMOVED lines=30> */
.L_x_2499:
[----:B------:R-:W-:Y:S05]  /*5f70*/  BSYNC.RECONVERGENT B1 ;  /* 0x0000000000017941 */ /* 0x000fea0003800200 */
.L_x_2498:
        /* <DEDUP_REMOVED lines=30> */
.L_x_2501:
[----:B------:R-:W-:Y:S05]  /*6160*/  BSYNC.RECONVERGENT B1 ;  /* 0x0000000000017941 */ /* 0x000fea0003800200 */
.L_x_2500:
        /* <DEDUP_REMOVED lines=30> */
.L_x_2503:
[----:B------:R-:W-:Y:S05]  /*6350*/  BSYNC.RECONVERGENT B1 ;  /* 0x0000000000017941 */ /* 0x000fea0003800200 */
.L_x_2502:
        /* <DEDUP_REMOVED lines=30> */
.L_x_2505:
[----:B------:R-:W-:Y:S05]  /*6540*/  BSYNC.RECONVERGENT B1 ;  /* 0x0000000000017941 */ /* 0x000fea0003800200 */
.L_x_2504:
        /* <DEDUP_REMOVED lines=29> */
.L_x_2475:
[----:B------:R-:W-:Y:S05]  /*6720*/  BSYNC.RECONVERGENT B0 ;  /* 0x0000000000007941 */ /* 0x000fea0003800200 */
.L_x_2443:
        /* <DEDUP_REMOVED lines=8> */
.L_x_2507:
        /* <DEDUP_REMOVED lines=13> */
.L_x_4398:


//--------------------- .text._Z35group_norm_nhwc_fwd_one_pass_kernelI11Bf16IOFp16WLi512ELi70ELi560EEv26Group_norm_nhwc_fwd_params --------------------------
	.section	.text._Z35group_norm_nhwc_fwd_one_pass_kernelI11Bf16IOFp16WLi512ELi70ELi560EEv26Group_norm_nhwc_fwd_params,"ax",@progbits
	.align	128
        .global         _Z35group_norm_nhwc_fwd_one_pass_kernelI11Bf16IOFp16WLi512ELi70ELi560EEv26Group_norm_nhwc_fwd_params
        .type           _Z35group_norm_nhwc_fwd_one_pass_kernelI11Bf16IOFp16WLi512ELi70ELi560EEv26Group_norm_nhwc_fwd_params,@function
        .size           _Z35group_norm_nhwc_fwd_one_pass_kernelI11Bf16IOFp16WLi512ELi70ELi560EEv26Group_norm_nhwc_fwd_params,(.L_x_4399 - _Z35group_norm_nhwc_fwd_one_pass_kernelI11Bf16IOFp16WLi512ELi70ELi560EEv26Group_norm_nhwc_fwd_params)
        .other          _Z35group_norm_nhwc_fwd_one_pass_kernelI11Bf16IOFp16WLi512ELi70ELi560EEv26Group_norm_nhwc_fwd_params,@"STO_CUDA_ENTRY STV_DEFAULT"
_Z35group_norm_nhwc_fwd_one_pass_kernelI11Bf16IOFp16WLi512ELi70ELi560EEv26Group_norm_nhwc_fwd_params:
.text._Z35group_norm_nhwc_fwd_one_pass_kernelI11Bf16IOFp16WLi512ELi70ELi560EEv26Group_norm_nhwc_fwd_params:
        /* <DEDUP_REMOVED lines=26> */
.L_x_2645:
        /* <DEDUP_REMOVED lines=286> */
[----:B------:R-:W-:Y:S02]  /*1380*/  @!P3 LEA.HI.X R13, R8, R13, R0, 0x1, P6 ;  /* 0x0000000d080db211 */ /* 0x000fe400030f0c00 */
[----:B------:R-:W0:Y:S01]  /*1390*/  @!P5 LDC.64 R8, c[0x0][0x390] ;  /* 0x0000e400ff08db82 */ /* 0x000e220000000a00 */
[----:B------:R-:W-:Y:S01]  /*13a0*/  ISETP.GE.AND.EX P2, PT, R35, UR17, PT, P2 ;  /* 0x0000001123007c0c */ /* 0x000fe2000bf46320 */
[----:B------:R-:W-:Y:S01]  /*13b0*/  IMAD.MOV.U32 R5, RZ, RZ, RZ ;  /* 0x000000ffff057224 */ /* 0x000fe200078e00ff */
[----:B------:R-:W-:Y:S01]  /*13c0*/  @!P4 MOV R16, R88 ;  /* 0x000000580010c202 */ /* 0x000fe20000000f00 */
[----:B---3--:R-:W-:Y:S01]  /*13d0*/  @!P4 IMAD R0, R31, R10, RZ ;  /* 0x0000000a1f00c224 */ /* 0x008fe200078e02ff */
[----:B------:R-:W-:Y:S01]  /*13e0*/  @!P4 MOV R17, R91 ;  /* 0x0000005b0011c202 */ /* 0x000fe20000000f00 */
[----:B-1----:R-:W-:Y:S02]  /*13f0*/  @!P5 IMAD R21, R21, R6, RZ ;  /* 0x000000061515d224 */ /* 0x002fe400078e02ff */
[C---:B------:R-:W-:Y:S01]  /*1400*/  @!P4 IMAD R23, R27.reuse, R11, R0 ;  /* 0x0000000b1b17c224 */ /* 0x040fe200078e0200 */
[----:B----4-:R-:W1:Y:S01]  /*1410*/  @!P1 LDC.64 R18, c[0x0][0x3e0] ;  /* 0x0000f800ff129b82 */ /* 0x010e620000000a00 */
[----:B------:R-:W-:Y:S01]  /*1420*/  @!P4 IMAD.WIDE.U32 R16, R27, R10, R16 ;  /* 0x0000000a1b10c225 */ /* 0x000fe200078e0010 */
[----:B------:R3:W4:Y:S01]  /*1430*/  @!P3 LDG.E R5, desc[UR14][R12.64] ;  /* 0x0000000e0c05b981 */ /* 0x000722000c1e1900 */
[----:B------:R-:W-:-:S02]  /*1440*/  IADD3 R0, PT, PT, R3, 0x120, RZ ;  /* 0x0000012003007810 */ /* 0x000fc40007ffe0ff */
[----:B------:R-:W-:Y:S01]  /*1450*/  @!P5 IMAD R27, R2, R7, R21 ;  /* 0x00000007021bd224 */ /* 0x000fe200078e0215 */
[----:B------:R-:W-:Y:S02]  /*1460*/  @!P4 IADD3 R17, PT, PT, R17, R23, RZ ;  /* 0x000000171111c210 */ /* 0x000fe40007ffe0ff */
[----:B------:R-:W1:Y:S01]  /*1470*/  @!P2 LDC.64 R10, c[0x0][0x3e0] ;  /* 0x0000f800ff0aab82 */ /* 0x000e620000000a00 */
[----:B--2---:R-:W-:Y:S02]  /*1480*/  @!P4 LEA R20, P6, R16, R14, 0x1 ;  /* 0x0000000e1014c211 */ /* 0x004fe400078c08ff */
[----:B---3--:R-:W-:Y:S02]  /*1490*/  @!P5 MOV R12, R88 ;  /* 0x00000058000cd202 */ /* 0x008fe40000000f00 */
[----:B------:R-:W-:Y:S02]  /*14a0*/  @!P5 MOV R13, R91 ;  /* 0x0000005b000dd202 */ /* 0x000fe40000000f00 */
        /* <DEDUP_REMOVED lines=93> */
[----:B------:R-:W-:Y:S01]  /*1a80*/  @!P1 MOV R37, R91 ;  /* 0x0000005b00259202 */ /* 0x000fe20000000f00 */
[----:B0-----:R-:W-:Y:S01]  /*1a90*/  @!P1 IMAD R13, R13, R18, RZ ;  /* 0x000000120d0d9224 */ /* 0x001fe200078e02ff */
[----:B------:R2:W3:Y:S01]  /*1aa0*/  @!P4 LDG.E R16, desc[UR14][R32.64] ;  /* 0x0000000e2010c981 */ /* 0x0004e2000c1e1900 */
[----:B------:R-:W-:-:S02]  /*1ab0*/  @!P5 IADD3 R10, PT, PT, R31, R23, RZ ;  /* 0x000000171f0ad210 */ /* 0x000fc40007ffe0ff */
[----:B-1----:R-:W-:Y:S02]  /*1ac0*/  @!P5 LEA R34, P4, R30, R24, 0x1 ;  /* 0x000000181e22d211 */ /* 0x002fe400078808ff */
        /* <DEDUP_REMOVED lines=110> */
[C---:B------:R-:W-:Y:S02]  /*21b0*/  @!P2 LEA R30, P1, R20.reuse, R30, 0x1 ;  /* 0x0000001e141ea211 */ /* 0x040fe400078208ff */
[----:B------:R-:W-:Y:S01]  /*21c0*/  @!P3 MOV R32, R88 ;  /* 0x000000580020b202 */ /* 0x000fe20000000f00 */
[----:B------:R-:W-:Y:S01]  /*21d0*/  @!P3 IMAD.MOV.U32 R33, RZ, RZ, R91 ;  /* 0x000000ffff21b224 */ /* 0x000fe200078e005b */
[----:B------:R-:W-:Y:S01]  /*21e0*/  @!P2 LEA.HI.X R31, R20, R31, R10, 0x1, P1 ;  /* 0x0000001f141fa211 */ /* 0x000fe200008f0c0a */
[C---:B------:R-:W-:Y:S02]  /*21f0*/  @!P3 IMAD R17, R8.reuse, R29, R35 ;  /* 0x0000001d0811b224 */ /* 0x040fe400078e0223 */
        /* <DEDUP_REMOVED lines=245> */
[----:B------:R-:W-:Y:S01]  /*3150*/  FADD.FTZ R22, R45, R44 ;  /* 0x0000002c2d167221 */ /* 0x000fe20000010000 */
[C---:B------:R-:W-:Y:S02]  /*3160*/  PRMT R46, R47.reuse, 0x7632, R46 ;  /* 0x000076322f2e7816 */ /* 0x040fe4000000002e */
        /* <DEDUP_REMOVED lines=17> */
[----:B------:R-:W-:Y:S01]  /*3280*/  SHF.L.U32 R51, R51, 0x10, RZ ;  /* 0x0000001033337819 */ /* 0x000fe200000006ff */
[----:B------:R-:W-:Y:S01]  /*3290*/  IMAD.U32 R50, R50, 0x10000, RZ ;  /* 0x0001000032327824 */ /* 0x000fe200078e00ff */
        /* <DEDUP_REMOVED lines=12> */
[----:B----4-:R-:W-:-:S02]  /*3360*/  PRMT R56, R57, 0x7632, R56 ;  /* 0x0000763239387816 */ /* 0x010fc40000000038 */
[----:B------:R-:W-:Y:S02]  /*3370*/  SHF.L.U32 R57, R57, 0x10, RZ ;  /* 0x0000001039397819 */ /* 0x000fe400000006ff */
        /* <DEDUP_REMOVED lines=109> */
.L_x_2509:
[----:B------:R-:W-:Y:S05]  /*3a50*/  BSYNC.RECONVERGENT B0 ;  /* 0x0000000000007941 */ /* 0x000fea0003800200 */
.L_x_2508:
        /* <DEDUP_REMOVED lines=32> */
.L_x_2512:
[----:B0-----:R-:W2:Y:S04]  /*3c60*/  LDG.E.STRONG.GPU R22, desc[UR14][R20.64] ;  /* 0x0000000e14167981 */ /* 0x001ea8000c1ef900 */
[----:B--2---:R-:W-:Y:S01]  /*3c70*/  CCTL.IVALL ;  /* 0x00000000ff00798f */ /* 0x004fe20002000000 */
[----:B------:R-:W-:Y:S05]  /*3c80*/  YIELD ;  /* 0x0000000000007946 */ /* 0x000fea0003800000 */
[----:B------:R-:W-:-:S13]  /*3c90*/  ISETP.NE.AND P1, PT, R22, R25, PT ;  /* 0x000000191600720c */ /* 0x000fda0003f25270 */
[----:B------:R-:W-:Y:S05]  /*3ca0*/  @P1 BRA `(.L_x_2512) ;  /* 0xfffffffc00ec1947 */ /* 0x000fea000383ffff */
.L_x_2511:
        /* <DEDUP_REMOVED lines=15> */
.L_x_2514:
        /* <DEDUP_REMOVED lines=73> */
.L_x_2513:
        /* <DEDUP_REMOVED lines=42> */
.L_x_2515:
        /* <DEDUP_REMOVED lines=19> */
.L_x_2516:
        /* <DEDUP_REMOVED lines=11> */
.L_x_2517:
[----:B------:R-:W-:Y:S05]  /*46b0*/  BSYNC.RECONVERGENT B0 ;  /* 0x0000000000007941 */ /* 0x000fea0003800200 */
.L_x_2510:
        /* <DEDUP_REMOVED lines=48> */
[----:B--2---:R-:W-:Y:S02]  /*49c0*/  HADD2.F32 R28, -RZ, R35.H0_H0 ;  /* 0x20000023ff1c7230 */ /* 0x004fe40000004100 */
[----:B----4-:R-:W-:Y:S02]  /*49d0*/  HADD2.F32 R29, -RZ, R86.H0_H0 ;  /* 0x20000056ff1d7230 */ /* 0x010fe40000004100 */
[----:B-----5:R-:W-:Y:S02]  /*49e0*/  HADD2.F32 R31, -RZ, R32.H0_H0 ;  /* 0x20000020ff1f7230 */ /* 0x020fe40000004100 */
[----:B------:R-:W-:Y:S01]  /*49f0*/  HADD2.F32 R30, -RZ, R87.H0_H0 ;  /* 0x20000057ff1e7230 */ /* 0x000fe20000004100 */
        /* <DEDUP_REMOVED lines=30> */
.L_x_2521:
[----:B------:R-:W-:Y:S05]  /*4be0*/  BSYNC.RECONVERGENT B1 ;  /* 0x0000000000017941 */ /* 0x000fea0003800200 */
.L_x_2520:
        /* <DEDUP_REMOVED lines=21> */
.L_x_2523:
[----:B------:R-:W-:Y:S05]  /*4d40*/  BSYNC.RECONVERGENT B1 ;  /* 0x0000000000017941 */ /* 0x000fea0003800200 */
.L_x_2522:
        /* <DEDUP_REMOVED lines=40> */
.L_x_2525:
[----:B------:R-:W-:Y:S05]  /*4fd0*/  BSYNC.RECONVERGENT B1 ;  /* 0x0000000000017941 */ /* 0x000fea0003800200 */
.L_x_2524:
        /* <DEDUP_REMOVED lines=22> */
.L_x_2527:
[----:B------:R-:W-:Y:S05]  /*5140*/  BSYNC.RECONVERGENT B1 ;  /* 0x0000000000017941 */ /* 0x000fea0003800200 */
.L_x_2526:
        /* <DEDUP_REMOVED lines=20> */
.L_x_2529:
[----:B------:R-:W-:Y:S05]  /*5290*/  BSYNC.RECONVERGENT B1 ;  /* 0x0000000000017941 */ /* 0x000fea0003800200 */
.L_x_2528:
        /* <DEDUP_REMOVED lines=20> */
.L_x_2531:
[----:B------:R-:W-:Y:S05]  /*53e0*/  BSYNC.RECONVERGENT B1 ;  /* 0x0000000000017941 */ /* 0x000fea0003800200 */
.L_x_2530:
        /* <DEDUP_REMOVED lines=20> */
.L_x_2533:
[----:B------:R-:W-:Y:S05]  /*5530*/  BSYNC.RECONVERGENT B1 ;  /* 0x0000000000017941 */ /* 0x000fea0003800200 */
.L_x_2532:
        /* <DEDUP_REMOVED lines=20> */
.L_x_2535:
[----:B------:R-:W-:Y:S05]  /*5680*/  BSYNC.RECONVERGENT B1 ;  /* 0x0000000000017941 */ /* 0x000fea0003800200 */
.L_x_2534:
[----:B------:R-:W-:Y:S01]  /*5690*/  ISETP.GE.U32.AND P5, PT, R33, UR10, PT ;  /* 0x0000000a21007c0c */ /* 0x000fe2000bfa6070 */
[C---:B------:R-:W-:Y:S01]  /*56a0*/  VIADD R69, R25.reuse, 0xb0 ;  /* 0x000000b019457836 */ /* 0x040fe20000000000 */
[----:B01234-:R-:W-:Y:S01]  /*56b0*/  SHF.R.S32.HI R22, RZ, 0x1f, R33 ;  /* 0x0000001fff167819 */ /* 0x01ffe20000011421 */
[----:B------:R-:W-:Y:S01]  /*56c0*/  BSSY.RECONVERGENT B1, `(.L_x_2536) ;  /* 0x0000027000017945 */ /* 0x000fe20003800200 */
[C---:B------:R-:W-:Y:S02]  /*56d0*/  IADD3 R32, PT, PT, R25.reuse, 0xc0, RZ ;  /* 0x000000c019207810 */ /* 0x040fe40007ffe0ff */
[----:B------:R-:W-:Y:S02]  /*56e0*/  ISETP.GE.AND.EX P5, PT, R22, UR11, PT, P5 ;  /* 0x0000000b16007c0c */ /* 0x000fe4000bfa6350 */
        /* <DEDUP_REMOVED lines=10> */
[----:B------:R-:W-:Y:S02]  /*5790*/  ISETP.GE.AND.EX P2, PT, R27, UR11, PT, P2 ;  /* 0x0000000b1b007c0c */ /* 0x000fe4000bf46320 */
[----:B------:R-:W-:Y:S02]  /*57a0*/  ISETP.GE.AND.EX P1, PT, R71, UR11, PT, P1 ;  /* 0x0000000b47007c0c */ /* 0x000fe4000bf26310 */
[----:B------:R-:W-:Y:S02]  /*57b0*/  ISETP.GE.AND.EX P6, PT, R70, UR11, PT, P6 ;  /* 0x0000000b46007c0c */ /* 0x000fe4000bfc6360 */
[----:B------:R-:W-:-:S02]  /*57c0*/  ISETP.GE.AND.EX P3, PT, R54, UR11, PT, P3 ;  /* 0x0000000b36007c0c */ /* 0x000fc4000bf66330 */
        /* <DEDUP_REMOVED lines=22> */
.L_x_2537:
[----:B------:R-:W-:Y:S05]  /*5930*/  BSYNC.RECONVERGENT B1 ;  /* 0x0000000000017941 */ /* 0x000fea0003800200 */
.L_x_2536:
        /* <DEDUP_REMOVED lines=20> */
.L_x_2539:
[----:B------:R-:W-:Y:S05]  /*5a80*/  BSYNC.RECONVERGENT B1 ;  /* 0x0000000000017941 */ /* 0x000fea0003800200 */
.L_x_2538:
        /* <DEDUP_REMOVED lines=20> */
.L_x_2541:
[----:B------:R-:W-:Y:S05]  /*5bd0*/  BSYNC.RECONVERGENT B1 ;  /* 0x0000000000017941 */ /* 0x000fea0003800200 */
.L_x_2540:
        /* <DEDUP_REMOVED lines=20> */
.L_x_2543:
[----:B------:R-:W-:Y:S05]  /*5d20*/  BSYNC.RECONVERGENT B1 ;  /* 0x0000000000017941 */ /* 0x000fea0003800200 */
.L_x_2542:
        /* <DEDUP_REMOVED lines=20> */
.L_x_2545:
[----:B------:R-:W-:Y:S05]  /*5e70*/  BSYNC.RECONVERGENT B1 ;  /* 0x0000000000017941 */ /* 0x000fea0003800200 */
.L_x_2544:
        /* <DEDUP_REMOVED lines=20> */
.L_x_2547:
[----:B------:R-:W-:Y:S05]  /*5fc0*/  BSYNC.RECONVERGENT B1 ;  /* 0x0000000000017941 */ /* 0x000fea0003800200 */
.L_x_2546:
        /* <DEDUP_REMOVED lines=44> */
.L_x_2549:
[----:B------:R-:W-:Y:S05]  /*6290*/  BSYNC.RECONVERGENT B1 ;  /* 0x0000000000017941 */ /* 0x000fea0003800200 */
.L_x_2548:
        /* <DEDUP_REMOVED lines=20> */
.L_x_2551:
[----:B------:R-:W-:Y:S05]  /*63e0*/  BSYNC.RECONVERGENT B1 ;  /* 0x0000000000017941 */ /* 0x000fea0003800200 */
.L_x_2550:
        /* <DEDUP_REMOVED lines=20> */
.L_x_2553:
[----:B------:R-:W-:Y:S05]  /*6530*/  BSYNC.RECONVERGENT B1 ;  /* 0x0000000000017941 */ /* 0x000fea0003800200 */
.L_x_2552:
        /* <DEDUP_REMOVED lines=20> */
.L_x_2555:
[----:B------:R-:W-:Y:S05]  /*6680*/  BSYNC.RECONVERGENT B1 ;  /* 0x0000000000017941 */ /* 0x000fea0003800200 */
.L_x_2554:
        /* <DEDUP_REMOVED lines=20> */
.L_x_2557:
[----:B------:R-:W-:Y:S05]  /*67d0*/  BSYNC.RECONVERGENT B1 ;  /* 0x0000000000017941 */ /* 0x000fea0003800200 */
.L_x_2556:
        /* <DEDUP_REMOVED lines=20> */
.L_x_2559:
[----:B------:R-:W-:Y:S05]  /*6920*/  BSYNC.RECONVERGENT B1 ;  /* 0x0000000000017941 */ /* 0x000fea0003800200 */
.L_x_2558:
        /* <DEDUP_REMOVED lines=44> */
.L_x_2561:
[----:B------:R-:W-:Y:S05]  /*6bf0*/  BSYNC.RECONVERGENT B1 ;  /* 0x0000000000017941 */ /* 0x000fea0003800200 */
.L_x_2560:
        /* <DEDUP_REMOVED lines=20> */
.L_x_2563:
[----:B------:R-:W-:Y:S05]  /*6d40*/  BSYNC.RECONVERGENT B1 ;  /* 0x0000000000017941 */ /* 0x000fea0003800200 */
.L_x_2562:
        /* <DEDUP_REMOVED lines=20> */
.L_x_2565:
[----:B------:R-:W-:Y:S05]  /*6e90*/  BSYNC.RECONVERGENT B1 ;  /* 0x0000000000017941 */ /* 0x000fea0003800200 */
.L_x_2564:
        /* <DEDUP_REMOVED lines=20> */
.L_x_2567:
[----:B------:R-:W-:Y:S05]  /*6fe0*/  BSYNC.RECONVERGENT B1 ;  /* 0x0000000000017941 */ /* 0x000fea0003800200 */
.L_x_2566:
        /* <DEDUP_REMOVED lines=20> */
.L_x_2569:
[----:B------:R-:W-:Y:S05]  /*7130*/  BSYNC.RECONVERGENT B1 ;  /* 0x0000000000017941 */ /* 0x000fea0003800200 */
.L_x_2568:
        /* <DEDUP_REMOVED lines=20> */
.L_x_2571:
[----:B------:R-:W-:Y:S05]  /*7280*/  BSYNC.RECONVERGENT B1 ;  /* 0x0000000000017941 */ /* 0x000fea0003800200 */
.L_x_2570:
[----:B------:R-:W-:Y:S01]  /*7290*/  ISETP.GE.U32.AND P5, PT, R3, UR10, PT ;  /* 0x0000000a03007c0c */ /* 0x000fe2000bfa6070 */
[C---:B------:R-:W-:Y:S01]  /*72a0*/  VIADD R6, R25.reuse, 0x1d0 ;  /* 0x000001d019067836 */ /* 0x040fe20000000000 */
[----:B0-----:R-:W-:Y:S01]  /*72b0*/  SHF.R.S32.HI R7, RZ, 0x1f, R3 ;  /* 0x0000001fff077819 */ /* 0x001fe20000011403 */
[----:B------:R-:W-:Y:S01]  /*72c0*/  BSSY.RECONVERGENT B1, `(.L_x_2572) ;  /* 0x0000027000017945 */ /* 0x000fe20003800200 */
[----:B------:R-:W-:Y:S02]  /*72d0*/  IADD3 R15, PT, PT, R25, 0x1c0, RZ ;  /* 0x000001c0190f7810 */ /* 0x000fe40007ffe0ff */
[----:B------:R-:W-:Y:S02]  /*72e0*/  ISETP.GE.AND.EX P5, PT, R7, UR11, PT, P5 ;  /* 0x0000000b07007c0c */ /* 0x000fe4000bfa6350 */
[C---:B---34-:R-:W-:Y:S02]  /*72f0*/  IADD3 R4, PT, PT, R25.reuse, 0x1e0, RZ ;  /* 0x000001e019047810 */ /* 0x058fe40007ffe0ff */
        /* <DEDUP_REMOVED lines=9> */
[----:B-12---:R-:W-:Y:S02]  /*7390*/  SHF.R.S32.HI R5, RZ, 0x1f, R4 ;  /* 0x0000001fff057819 */ /* 0x006fe40000011404 */
[----:B------:R-:W-:Y:S02]  /*73a0*/  SHF.R.S32.HI R0, RZ, 0x1f, R25 ;  /* 0x0000001fff007819 */ /* 0x000fe40000011419 */
[----:B------:R-:W-:Y:S02]  /*73b0*/  ISETP.GE.AND.EX P2, PT, R13, UR11, PT, P2 ;  /* 0x0000000b0d007c0c */ /* 0x000fe4000bf46320 */
[----:B------:R-:W-:-:S02]  /*73c0*/  ISETP.GE.AND.EX P1, PT, R14, UR11, PT, P1 ;  /* 0x0000000b0e007c0c */ /* 0x000fc4000bf26310 */
[----:B------:R-:W-:Y:S02]  /*73d0*/  ISETP.GE.AND.EX P6, PT, R16, UR11, PT, P6 ;  /* 0x0000000b10007c0c */ /* 0x000fe4000bfc6360 */
        /* <DEDUP_REMOVED lines=21> */
.L_x_2573:
[----:B------:R-:W-:Y:S05]  /*7530*/  BSYNC.RECONVERGENT B1 ;  /* 0x0000000000017941 */ /* 0x000fea0003800200 */
.L_x_2572:
        /* <DEDUP_REMOVED lines=20> */
.L_x_2575:
[----:B------:R-:W-:Y:S05]  /*7680*/  BSYNC.RECONVERGENT B1 ;  /* 0x0000000000017941 */ /* 0x000fea0003800200 */
.L_x_2574:
        /* <DEDUP_REMOVED lines=20> */
.L_x_2577:
[----:B------:R-:W-:Y:S05]  /*77d0*/  BSYNC.RECONVERGENT B1 ;  /* 0x0000000000017941 */ /* 0x000fea0003800200 */
.L_x_2576:
        /* <DEDUP_REMOVED lines=20> */
.L_x_2579:
[----:B------:R-:W-:Y:S05]  /*7920*/  BSYNC.RECONVERGENT B1 ;  /* 0x0000000000017941 */ /* 0x000fea0003800200 */
.L_x_2578:
        /* <DEDUP_REMOVED lines=20> */
.L_x_2581:
[----:B------:R-:W-:Y:S05]  /*7a70*/  BSYNC.RECONVERGENT B1 ;  /* 0x0000000000017941 */ /* 0x000fea0003800200 */
.L_x_2580:
        /* <DEDUP_REMOVED lines=19> */
.L_x_2519:
        /* <DEDUP_REMOVED lines=39> */
.L_x_2584:
[----:B------:R-:W-:Y:S05]  /*7e20*/  BSYNC.RECONVERGENT B1 ;  /* 0x0000000000017941 */ /* 0x000fea0003800200 */
.L_x_2583:
        /* <DEDUP_REMOVED lines=31> */
.L_x_2586:
[----:B------:R-:W-:Y:S05]  /*8020*/  BSYNC.RECONVERGENT B1 ;  /* 0x0000000000017941 */ /* 0x000fea0003800200 */
.L_x_2585:
        /* <DEDUP_REMOVED lines=50> */
.L_x_2588:
[----:B------:R-:W-:Y:S05]  /*8350*/  BSYNC.RECONVERGENT B1 ;  /* 0x0000000000017941 */ /* 0x000fea0003800200 */
.L_x_2587:
        /* <DEDUP_REMOVED lines=32> */
.L_x_2590:
[----:B------:R-:W-:Y:S05]  /*8560*/  BSYNC.RECONVERGENT B1 ;  /* 0x0000000000017941 */ /* 0x000fea0003800200 */
.L_x_2589:
        /* <DEDUP_REMOVED lines=30> */
.L_x_2592:
[----:B------:R-:W-:Y:S05]  /*8750*/  BSYNC.RECONVERGENT B1 ;  /* 0x0000000000017941 */ /* 0x000fea0003800200 */
.L_x_2591:
        /* <DEDUP_REMOVED lines=30> */
.L_x_2594:
[----:B------:R-:W-:Y:S05]  /*8940*/  BSYNC.RECONVERGENT B1 ;  /* 0x0000000000017941 */ /* 0x000fea0003800200 */
.L_x_2593:
        /* <DEDUP_REMOVED lines=30> */
.L_x_2596:
[----:B------:R-:W-:Y:S05]  /*8b30*/  BSYNC.RECONVERGENT B1 ;  /* 0x0000000000017941 */ /* 0x000fea0003800200 */
.L_x_2595:
[----:B------:R-:W-:Y:S04]  /*8b40*/  BSSY.RECONVERGENT B1, `(.L_x_2597) ;  /* 0x000001e000017945 */ /* 0x000fe80003800200 */
[----:B------:R-:W-:Y:S05]  /*8b50*/  @P4 BRA `(.L_x_2598) ;  /* 0x0000000000704947 */ /* 0x000fea0003800000 */
[----:B------:R-:W-:Y:S01]  /*8b60*/  FADD.FTZ R69, R69, -UR7 ;  /* 0x8000000745457e21 */ /* 0x000fe20008010000 */
[----:B------:R-:W-:Y:S01]  /*8b70*/  FADD.FTZ R66, R66, -UR7 ;  /* 0x8000000742427e21 */ /* 0x000fe20008010000 */
[----:B------:R-:W5:Y:S01]  /*8b80*/  LDCU.64 UR12, c[0x0][0x3e0] ;  /* 0x00007c00ff0c77ac */ /* 0x000f620008000a00 */
[----:B01----:R-:W-:Y:S01]  /*8b90*/  MOV R21, R91 ;  /* 0x0000005b00157202 */ /* 0x003fe20000000f00 */
        /* <DEDUP_REMOVED lines=24> */
.L_x_2598:
[----:B------:R-:W-:Y:S05]  /*8d20*/  BSYNC.RECONVERGENT B1 ;  /* 0x0000000000017941 */ /* 0x000fea0003800200 */
.L_x_2597:
        /* <DEDUP_REMOVED lines=52> */
.L_x_2600:
[----:B------:R-:W-:Y:S05]  /*9070*/  BSYNC.RECONVERGENT B1 ;  /* 0x0000000000017941 */ /* 0x000fea0003800200 */
.L_x_2599:
        /* <DEDUP_REMOVED lines=30> */
.L_x_2602:
[----:B------:R-:W-:Y:S05]  /*9260*/  BSYNC.RECONVERGENT B1 ;  /* 0x0000000000017941 */ /* 0x000fea0003800200 */
.L_x_2601:
        /* <DEDUP_REMOVED lines=30> */
.L_x_2604:
[----:B------:R-:W-:Y:S05]  /*9450*/  BSYNC.RECONVERGENT B1 ;  /* 0x0000000000017941 */ /* 0x000fea0003800200 */
.L_x_2603:
        /* <DEDUP_REMOVED lines=30> */
.L_x_2606:
[----:B------:R-:W-:Y:S05]  /*9640*/  BSYNC.RECONVERGENT B1 ;  /* 0x0000000000017941 */ /* 0x000fea0003800200 */
.L_x_2605:
        /* <DEDUP_REMOVED lines=30> */
.L_x_2608:
[----:B------:R-:W-:Y:S05]  /*9830*/  BSYNC.RECONVERGENT B1 ;  /* 0x0000000000017941 */ /* 0x000fea0003800200 */
.L_x_2607:
        /* <DEDUP_REMOVED lines=9> */
[----:B------:R-:W-:Y:S02]  /*98d0*/  IMAD.MOV.U32 R2, RZ, RZ, R88 ;  /* 0x000000ffff027224 */ /* 0x000fe400078e0058 */
        /* <DEDUP_REMOVED lines=20> */
.L_x_2610:
[----:B------:R-:W-:Y:S05]  /*9a20*/  BSYNC.RECONVERGENT B1 ;  /* 0x0000000000017941 */ /* 0x000fea0003800200 */
.L_x_2609:
        /* <DEDUP_REMOVED lines=54> */
.L_x_2612:
[----:B------:R-:W-:Y:S05]  /*9d90*/  BSYNC.RECONVERGENT B1 ;  /* 0x0000000000017941 */ /* 0x000fea0003800200 */
.L_x_2611:
        /* <DEDUP_REMOVED lines=30> */
.L_x_2614:
[----:B------:R-:W-:Y:S05]  /*9f80*/  BSYNC.RECONVERGENT B1 ;  /* 0x0000000000017941 */ /* 0x000fea0003800200 */
.L_x_2613:
        /* <DEDUP_REMOVED lines=30> */
.L_x_2616:
[----:B------:R-:W-:Y:S05]  /*a170*/  BSYNC.RECONVERGENT B1 ;  /* 0x0000000000017941 */ /* 0x000fea0003800200 */
.L_x_2615:
        /* <DEDUP_REMOVED lines=30> */
.L_x_2618:
[----:B------:R-:W-:Y:S05]  /*a360*/  BSYNC.RECONVERGENT B1 ;  /* 0x0000000000017941 */ /* 0x000fea0003800200 */
.L_x_2617:
        /* <DEDUP_REMOVED lines=30> */
.L_x_2620:
[----:B------:R-:W-:Y:S05]  /*a550*/  BSYNC.RECONVERGENT B1 ;  /* 0x0000000000017941 */ /* 0x000fea0003800200 */
.L_x_2619:
        /* <DEDUP_REMOVED lines=30> */
.L_x_2622:
[----:B------:R-:W-:Y:S05]  /*a740*/  BSYNC.RECONVERGENT B1 ;  /* 0x0000000000017941 */ /* 0x000fea0003800200 */
.L_x_2621:
        /* <DEDUP_REMOVED lines=54> */
.L_x_2624:
[----:B------:R-:W-:Y:S05]  /*aab0*/  BSYNC.RECONVERGENT B1 ;  /* 0x0000000000017941 */ /* 0x000fea0003800200 */
.L_x_2623:
        /* <DEDUP_REMOVED lines=30> */
.L_x_2626:
[----:B------:R-:W-:Y:S05]  /*aca0*/  BSYNC.RECONVERGENT B1 ;  /* 0x0000000000017941 */ /* 0x000fea0003800200 */
.L_x_2625:
        /* <DEDUP_REMOVED lines=30> */
.L_x_2628:
[----:B------:R-:W-:Y:S05]  /*ae90*/  BSYNC.RECONVERGENT B1 ;  /* 0x0000000000017941 */ /* 0x000fea0003800200 */
.L_x_2627:
        /* <DEDUP_REMOVED lines=30> */
.L_x_2630:
[----:B------:R-:W-:Y:S05]  /*b080*/  BSYNC.RECONVERGENT B1 ;  /* 0x0000000000017941 */ /* 0x000fea0003800200 */
.L_x_2629:
        /* <DEDUP_REMOVED lines=30> */
.L_x_2632:
[----:B------:R-:W-:Y:S05]  /*b270*/  BSYNC.RECONVERGENT B1 ;  /* 0x0000000000017941 */ /* 0x000fea0003800200 */
.L_x_2631:
        /* <DEDUP_REMOVED lines=30> */
.L_x_2634:
[----:B------:R-:W-:Y:S05]  /*b460*/  BSYNC.RECONVERGENT B1 ;  /* 0x0000000000017941 */ /* 0x000fea0003800200 */
.L_x_2633:
        /* <DEDUP_REMOVED lines=52> */
.L_x_2636:
[----:B------:R-:W-:Y:S05]  /*b7b0*/  BSYNC.RECONVERGENT B1 ;  /* 0x0000000000017941 */ /* 0x000fea0003800200 */
.L_x_2635:
        /* <DEDUP_REMOVED lines=30> */
.L_x_2638:
[----:B------:R-:W-:Y:S05]  /*b9a0*/  BSYNC.RECONVERGENT B1 ;  /* 0x0000000000017941 */ /* 0x000fea0003800200 */
.L_x_2637:
        /* <DEDUP_REMOVED lines=30> */
.L_x_2640:
[----:B------:R-:W-:Y:S05]  /*bb90*/  BSYNC.RECONVERGENT B1 ;  /* 0x0000000000017941 */ /* 0x000fea0003800200 */
.L_x_2639:
        /* <DEDUP_REMOVED lines=30> */
.L_x_2642:
[----:B------:R-:W-:Y:S05]  /*bd80*/  BSYNC.RECONVERGENT B1 ;  /* 0x0000000000017941 */ /* 0x000fea0003800200 */
.L_x_2641:
        /* <DEDUP_REMOVED lines=30> */
.L_x_2644:
[----:B------:R-:W-:Y:S05]  /*bf70*/  BSYNC.RECONVERGENT B1 ;  /* 0x0000000000017941 */ /* 0x000fea0003800200 */
.L_x_2643:
        /* <DEDUP_REMOVED lines=28> */
.L_x_2582:
[----:B------:R-:W-:Y:S05]  /*c140*/  BSYNC.RECONVERGENT B0 ;  /* 0x0000000000007941 */ /* 0x000fea0003800200 */
.L_x_2518:
        /* <DEDUP_REMOVED lines=9> */
.L_x_2646:
        /* <DEDUP_REMOVED lines=10> */
.L_x_4399:


//--------------------- .text._Z35group_norm_nhwc_fwd_one_pass_kernelI11Fp16IOFp32WLi64ELi70ELi560EEv26Group_norm_nhwc_fwd_params --------------------------
	.section	.text._Z35group_norm_nhwc_fwd_one_pass_kernelI11Fp16IOFp32WLi64ELi70ELi560EEv26Group_norm_nhwc_fwd_params,"ax",@progbits
	.align	128
        .global         _Z35group_norm_nhwc_fwd_one_pass_kernelI11Fp16IOFp32WLi64ELi70ELi560EEv26Group_norm_nhwc_fwd_params
        .type           _Z35group_norm_nhwc_fwd_one_pass_kernelI11Fp16IOFp32WLi64ELi70ELi560EEv26Group_norm_nhwc_fwd_params,@function
        .size           _Z35group_norm_nhwc_fwd_one_pass_kernelI11Fp16IOFp32WLi64ELi70ELi560EEv26Group_norm_nhwc_fwd_params,(.L_x_4400 - _Z35group_norm_nhwc_fwd_one_pass_kernelI11Fp16IOFp32WLi64ELi70ELi560EEv26Group_norm_nhwc_fwd_params)
        .other          _Z35group_norm_nhwc_fwd_one_pass_kernelI11Fp16IOFp32WLi64ELi70ELi560EEv26Group_norm_nhwc_fwd_params,@"STO_CUDA_ENTRY STV_DEFAULT"
_Z35group_norm_nhwc_fwd_one_pass_kernelI11Fp16IOFp32WLi64ELi70ELi560EEv26Group_norm_nhwc_fwd_params:
.text._Z35group_norm_nhwc_fwd_one_pass_kernelI11Fp16IOFp32WLi64ELi70ELi560EEv26Group_norm_nhwc_fwd_params:
        /* <DEDUP_REMOVED lines=26> */
[C---:B------:R-:W-:Y:S02]  /*01a0*/  IADD3 R28, PT, PT, R0.reuse, 0x10, RZ ;  /* 0x00000010001c7810 */ /* 0x040fe40007ffe0ff */
[C---:B------:R-:W-:Y:S02]  /*01b0*/  IADD3 R27, PT, PT, R0.reuse, 0x20, RZ ;  /* 0x00000020001b7810 */ /* 0x040fe40007ffe0ff */
[----:B------:R-:W-:Y:S02]  /*01c0*/  IADD3 R2, PT, PT, RZ, -R2, RZ ;  /* 0x80000002ff027210 */ /* 0x000fe40007ffe0ff */
[----:B------:R-:W-:Y:S02]  /*01d0*/  IADD3 R29, PT, PT, R0, 0x30, RZ ;  /* 0x00000030001d7810 */ /* 0x000fe40007ffe0ff */
[----:B------:R-:W-:Y:S02]  /*01e0*/  PRMT R26, R2, 0x7710, RZ ;  /* 0x00007710021a7816 */ /* 0x000fe400000000ff */
[----:B------:R-:W-:-:S02]  /*01f0*/  SHF.R.S32.HI R3, RZ, 0x1f, R0 ;  /* 0x0000001fff037819 */ /* 0x000fc40000011400 */
[----:B------:R-:W-:Y:S02]  /*0200*/  IADD3 R26, PT, PT, R26, R4, RZ ;  /* 0x000000041a1a7210 */ /* 0x000fe40007ffe0ff */
[----:B------:R-:W-:Y:S02]  /*0210*/  SHF.R.S32.HI R4, RZ, 0x1f, R28 ;  /* 0x0000001fff047819 */ /* 0x000fe4000001141c */
[----:B------:R-:W-:Y:S02]  /*0220*/  SHF.R.S32.HI R3, RZ, 0x1f, R27 ;  /* 0x0000001fff037819 */ /* 0x000fe4000001141b */
[----:B------:R-:W-:Y:S02]  /*0230*/  SHF.R.S32.HI R2, RZ, 0x1f, R29 ;  /* 0x0000001fff027819 */ /* 0x000fe4000001141d */
[----:B----4-:R-:W-:-:S07]  /*0240*/  SHF.L.U32 R26, R26, 0x1, RZ ;  /* 0x000000011a1a7819 */ /* 0x010fce00000006ff */
.L_x_2672:
[----:B0-----:R-:W0:Y:S01]  /*0250*/  LDCU UR5, c[0x0][0x3f8] ;  /* 0x00007f00ff0577ac */ /* 0x001e220008000800 */
[----:B------:R-:W-:Y:S02]  /*0260*/  IABS R8, UR7 ;  /* 0x0000000700087c13 */ /* 0x000fe40008000000 */
[----:B------:R-:W-:Y:S02]  /*0270*/  CS2R R24, SRZ ;  /* 0x0000000000187805 */ /* 0x000fe4000001ff00 */
[----:B------:R-:W-:Y:S01]  /*0280*/  SHF.R.S32.HI R9, RZ, 0x1f, R0 ;  /* 0x0000001fff097819 */ /* 0x000fe20000011400 */
[----:B------:R-:W1:Y:S01]  /*0290*/  LDCU.64 UR12, c[0x0][0x3e8] ;  /* 0x00007d00ff0c77ac */ /* 0x000e620008000a00 */
[----:B------:R-:W-:Y:S02]  /*02a0*/  SHF.R.S32.HI R22, RZ, 0x1f, R28 ;  /* 0x0000001fff167819 */ /* 0x000fe4000001141c */
[----:B------:R-:W-:Y:S02]  /*02b0*/  SHF.R.S32.HI R21, RZ, 0x1f, R27 ;  /* 0x0000001fff157819 */ /* 0x000fe4000001141b */
[----:B------:R-:W-:Y:S01]  /*02c0*/  SHF.R.S32.HI R23, RZ, 0x1f, R29 ;  /* 0x0000001fff177819 */ /* 0x000fe2000001141d */
[----:B0-----:R-:W-:Y:S01]  /*02d0*/  IMAD.U32 R2, RZ, RZ, UR5 ;  /* 0x00000005ff027e24 */ /* 0x001fe2000f8e00ff */
[----:B-1----:R-:W-:-:S04]  /*02e0*/  ISETP.GE.U32.AND P2, PT, R28, UR12, PT ;  /* 0x0000000c1c007c0c */ /* 0x002fc8000bf46070 */
[----:B----4-:R-:W-:Y:S02]  /*02f0*/  IABS R5, R2 ;  /* 0x0000000200057213 */ /* 0x010fe40000000000 */
[----:B------:R-:W-:Y:S02]  /*0300*/  ISETP.GE.AND.EX P2, PT, R22, UR13, PT, P2 ;  /* 0x0000000d16007c0c */ /* 0x000fe4000bf46320 */
[----:B------:R-:W0:Y:S01]  /*0310*/  I2F.RP R4, R5 ;  /* 0x0000000500047306 */ /* 0x000e220000209400 */
[----:B------:R-:W-:Y:S02]  /*0320*/  ISETP.GE.U32.AND P3, PT, R27, UR12, PT ;  /* 0x0000000c1b007c0c */ /* 0x000fe4000bf66070 */
[----:B------:R-:W-:Y:S02]  /*0330*/  ISETP.GE.U32.AND P4, PT, R29, UR12, PT ;  /* 0x0000000c1d007c0c */ /* 0x000fe4000bf86070 */
[----:B------:R-:W-:Y:S02]  /*0340*/  ISETP.GE.AND.EX P3, PT, R21, UR13, PT, P3 ;  /* 0x0000000d15007c0c */ /* 0x000fe4000bf66330 */
[----:B------:R-:W-:-:S04]  /*0350*/  ISETP.GE.AND.EX P4, PT, R23, UR13, PT, P4 ;  /* 0x0000000d17007c0c */ /* 0x000fc8000bf86340 */
[----:B-----5:R-:W1:Y:S01]  /*0360*/  @!P2 LDC.64 R14, c[0x0][0x3e0] ;  /* 0x0000f800ff0eab82 */ /* 0x020e620000000a00 */
[----:B0-----:R-:W0:Y:S07]  /*0370*/  MUFU.RCP R4, R4 ;  /* 0x0000000400047308 */ /* 0x001e2e0000001000 */
[----:B--23--:R-:W2:Y:S08]  /*0380*/  @!P3 LDC.64 R18, c[0x0][0x3e0] ;  /* 0x0000f800ff12bb82 */ /* 0x00ceb00000000a00 */
        /* <DEDUP_REMOVED lines=28> */
[----:B-1----:R-:W-:-:S09]  /*0550*/  MOV R5, UR10 ;  /* 0x0000000a00057c02 */ /* 0x002fd20008000f00 */
        /* <DEDUP_REMOVED lines=29> */
[C---:B------:R-:W-:Y:S01]  /*0730*/  @!P3 IMAD R19, R27.reuse, R19, R20 ;  /* 0x000000131b13b224 */ /* 0x040fe200078e0214 */
[----:B------:R-:W-:Y:S01]  /*0740*/  @!P1 LEA.HI.X R17, R6, R17, R7, 0x1, P5 ;  /* 0x0000001106119211 */ /* 0x000fe200028f0c07 */
[----:B------:R-:W-:Y:S01]  /*0750*/  @!P3 IMAD.MOV.U32 R20, RZ, RZ, R2 ;  /* 0x000000ffff14b224 */ /* 0x000fe200078e0002 */
[----:B------:R-:W-:Y:S02]  /*0760*/  @!P2 MOV R6, R2 ;  /* 0x000000020006a202 */ /* 0x000fe40000000f00 */
[----:B------:R-:W-:Y:S01]  /*0770*/  @!P2 MOV R7, R5 ;  /* 0x000000050007a202 */ /* 0x000fe20000000f00 */
[----:B------:R2:W4:Y:S01]  /*0780*/  @!P1 LDG.E R25, desc[UR16][R16.64] ;  /* 0x0000001010199981 */ /* 0x000522000c1e1900 */
[----:B------:R-:W-:-:S04]  /*0790*/  @!P3 IMAD.WIDE.U32 R20, R27, R18, R20 ;  /* 0x000000121b14b225 */ /* 0x000fc800078e0014 */
[----:B------:R-:W-:Y:S02]  /*07a0*/  @!P2 IMAD.WIDE.U32 R14, R28, R14, R6 ;  /* 0x0000000e1c0ea225 */ /* 0x000fe400078e0006 */
[----:B------:R-:W5:Y:S03]  /*07b0*/  @!P4 LDC.64 R6, c[0x0][0x390] ;  /* 0x0000e400ff06cb82 */ /* 0x000f660000000a00 */
[----:B------:R-:W-:Y:S01]  /*07c0*/  @!P2 IADD3 R22, PT, PT, R15, R22, RZ ;  /* 0x000000160f16a210 */ /* 0x000fe20007ffe0ff */
[----:B-1----:R-:W-:Y:S01]  /*07d0*/  @!P4 IMAD R15, R23, R8, RZ ;  /* 0x00000008170fc224 */ /* 0x002fe200078e02ff */
[----:B---3--:R-:W-:-:S03]  /*07e0*/  @!P2 LEA R10, P1, R14, R10, 0x1 ;  /* 0x0000000a0e0aa211 */ /* 0x008fc600078208ff */
[----:B------:R-:W-:Y:S01]  /*07f0*/  @!P4 IMAD R9, R29, R9, R15 ;  /* 0x000000091d09c224 */ /* 0x000fe200078e020f */
[----:B------:R-:W-:Y:S02]  /*0800*/  @!P2 LEA.HI.X R11, R14, R11, R22, 0x1, P1 ;  /* 0x0000000b0e0ba211 */ /* 0x000fe400008f0c16 */
[----:B------:R-:W-:Y:S02]  /*0810*/  @!P4 MOV R14, R2 ;  /* 0x00000002000ec202 */ /* 0x000fe40000000f00 */
[----:B------:R-:W-:Y:S02]  /*0820*/  @!P4 MOV R15, R5 ;  /* 0x00000005000fc202 */ /* 0x000fe40000000f00 */
[----:B------:R-:W-:Y:S02]  /*0830*/  @!P3 IADD3 R19, PT, PT, R21, R19, RZ ;  /* 0x000000131513b210 */ /* 0x000fe40007ffe0ff */
[C---:B0-----:R-:W-:Y:S01]  /*0840*/  @!P3 LEA R12, P5, R20.reuse, R12, 0x1 ;  /* 0x0000000c140cb211 */ /* 0x041fe200078a08ff */
[----:B------:R-:W-:Y:S01]  /*0850*/  @!P4 IMAD.WIDE.U32 R14, R29, R8, R14 ;  /* 0x000000081d0ec225 */ /* 0x000fe200078e000e */
[----:B------:R-:W-:Y:S01]  /*0860*/  CS2R R22, SRZ ;  /* 0x0000000000167805 */ /* 0x000fe2000001ff00 */
[----:B------:R0:W3:Y:S01]  /*0870*/  @!P2 LDG.E R24, desc[UR16][R10.64] ;  /* 0x000000100a18a981 */ /* 0x0000e2000c1e1900 */
[----:B------:R-:W-:-:S02]  /*0880*/  @!P3 LEA.HI.X R13, R20, R13, R19, 0x1, P5 ;  /* 0x0000000d140db211 */ /* 0x000fc400028f0c13 */
[----:B------:R-:W-:Y:S02]  /*0890*/  @!P4 IADD3 R9, PT, PT, R15, R9, RZ ;  /* 0x000000090f09c210 */ /* 0x000fe40007ffe0ff */
[C---:B-----5:R-:W-:Y:S01]  /*08a0*/  @!P4 LEA R6, P1, R14.reuse, R6, 0x1 ;  /* 0x000000060e06c211 */ /* 0x060fe200078208ff */
[----:B------:R1:W5:Y:S03]  /*08b0*/  @!P3 LDG.E R23, desc[UR16][R12.64] ;  /* 0x000000100c17b981 */ /* 0x000366000c1e1900 */
[----:B------:R-:W-:-:S05]  /*08c0*/  @!P4 LEA.HI.X R7, R14, R7, R9, 0x1, P1 ;  /* 0x000000070e07c211 */ /* 0x000fca00008f0c09 */
[----:B------:R5:W5:Y:S01]  /*08d0*/  @!P4 LDG.E R22, desc[UR16][R6.64] ;  /* 0x000000100616c981 */ /* 0x000b62000c1e1900 */
[----:B--2---:R-:W2:Y:S01]  /*08e0*/  S2R R17, SR_TID.X ;  /* 0x0000000000117919 */ /* 0x004ea20000002100 */
[----:B------:R-:W0:Y:S02]  /*08f0*/  S2R R16, SR_LANEID ;  /* 0x0000000000107919 */ /* 0x000e240000000000 */
[----:B0-----:R-:W-:Y:S02]  /*0900*/  ISETP.NE.AND P3, PT, R16, RZ, PT ;  /* 0x000000ff1000720c */ /* 0x001fe40003f65270 */
[----:B--2---:R-:W-:Y:S01]  /*0910*/  ISETP.NE.AND P2, PT, R17, RZ, PT ;  /* 0x000000ff1100720c */ /* 0x004fe20003f45270 */
[----:B------:R-:W-:Y:S01]  /*0920*/  BSSY.RECONVERGENT B0, `(.L_x_2647) ;  /* 0x0000075000007945 */ /* 0x000fe20003800200 */
[--C-:B----4-:R-:W-:Y:S02]  /*0930*/  HADD2.F32 R21, -RZ, R25.reuse.H1_H1 ;  /* 0x30000019ff157230 */ /* 0x110fe40000004100 */
[----:B------:R-:W-:-:S03]  /*0940*/  HADD2.F32 R25, -RZ, R25.H0_H0 ;  /* 0x20000019ff197230 */ /* 0x000fc60000004100 */
[----:B------:R-:W-:Y:S02]  /*0950*/  FMUL.FTZ R10, R21, R21 ;  /* 0x00000015150a7220 */ /* 0x000fe40000410000 */
[C---:B------:R-:W-:Y:S02]  /*0960*/  FADD.FTZ R8, R25.reuse, R21 ;  /* 0x0000001519087221 */ /* 0x040fe40000010000 */
[----:B------:R-:W-:Y:S02]  /*0970*/  FFMA.FTZ R11, R25, R25, R10 ;  /* 0x00000019190b7223 */ /* 0x000fe4000001000a */
[----:B------:R-:W-:Y:S02]  /*0980*/  FADD.FTZ R8, RZ, R8 ;  /* 0x00000008ff087221 */ /* 0x000fe40000010000 */
[----:B------:R-:W-:Y:S01]  /*0990*/  FADD.FTZ R11, RZ, R11 ;  /* 0x0000000bff0b7221 */ /* 0x000fe20000010000 */
[--C-:B---3--:R-:W-:Y:S02]  /*09a0*/  HADD2.F32 R20, -RZ, R24.reuse.H1_H1 ;  /* 0x30000018ff147230 */ /* 0x108fe40000004100 */
[----:B------:R-:W-:-:S03]  /*09b0*/  HADD2.F32 R24, -RZ, R24.H0_H0 ;  /* 0x20000018ff187230 */ /* 0x000fc60000004100 */
[----:B-1----:R-:W-:Y:S01]  /*09c0*/  FMUL.FTZ R13, R20, R20 ;  /* 0x00000014140d7220 */ /* 0x002fe20000410000 */
[--C-:B-----5:R-:W-:Y:S02]  /*09d0*/  HADD2.F32 R7, -RZ, R23.reuse.H1_H1 ;  /* 0x30000017ff077230 */ /* 0x120fe40000004100 */
[C---:B------:R-:W-:Y:S01]  /*09e0*/  FADD.FTZ R9, R24.reuse, R20 ;  /* 0x0000001418097221 */ /* 0x040fe20000010000 */
[----:B------:R-:W-:Y:S02]  /*09f0*/  HADD2.F32 R23, -RZ, R23.H0_H0 ;  /* 0x20000017ff177230 */ /* 0x000fe40000004100 */
[----:B------:R-:W-:Y:S01]  /*0a00*/  FFMA.FTZ R10, R24, R24, R13 ;  /* 0x00000018180a7223 */ /* 0x000fe2000001000d */
[----:B------:R-:W-:Y:S01]  /*0a10*/  FADD.FTZ R9, R8, R9 ;  /* 0x0000000908097221 */ /* 0x000fe20000010000 */
[----:B------:R-:W-:Y:S01]  /*0a20*/  FMUL.FTZ R8, R7, R7 ;  /* 0x0000000707087220 */ /* 0x000fe20000410000 */
[--C-:B------:R-:W-:Y:S02]  /*0a30*/  HADD2.F32 R6, -RZ, R22.reuse.H1_H1 ;  /* 0x30000016ff067230 */ /* 0x100fe40000004100 */
[----:B------:R-:W-:Y:S01]  /*0a40*/  FADD.FTZ R10, R11, R10 ;  /* 0x0000000a0b0a7221 */ /* 0x000fe20000010000 */
[C---:B------:R-:W-:Y:S01]  /*0a50*/  FFMA.FTZ R11, R23.reuse, R23, R8 ;  /* 0x00000017170b7223 */ /* 0x040fe20000010008 */
[----:B------:R-:W-:Y:S01]  /*0a60*/  FADD.FTZ R12, R23, R7 ;  /* 0x00000007170c7221 */ /* 0x000fe20000010000 */
[----:B------:R-:W-:Y:S01]  /*0a70*/  LOP3.LUT R8, R17, 0x3e0, RZ, 0xc0, !PT ;  /* 0x000003e011087812 */ /* 0x000fe200078ec0ff */
[----:B------:R-:W-:-:S02]  /*0a80*/  HADD2.F32 R22, -RZ, R22.H0_H0 ;  /* 0x20000016ff167230 */ /* 0x000fc40000004100 */
[----:B------:R-:W-:Y:S01]  /*0a90*/  FMUL.FTZ R13, R6, R6 ;  /* 0x00000006060d7220 */ /* 0x000fe20000410000 */
[----:B------:R-:W-:Y:S01]  /*0aa0*/  FADD.FTZ R9, R9, R12 ;  /* 0x0000000c09097221 */ /* 0x000fe20000010000 */
[----:B------:R-:W-:Y:S01]  /*0ab0*/  ISETP.GT.U32.AND P1, PT, R8, 0x210, PT ;  /* 0x000002100800780c */ /* 0x000fe20003f24070 */
[----:B------:R-:W-:Y:S01]  /*0ac0*/  FADD.FTZ R10, R10, R11 ;  /* 0x0000000b0a0a7221 */ /* 0x000fe20000010000 */
        /* <DEDUP_REMOVED lines=13> */
[----:B------:R-:W-:-:S05]  /*0ba0*/  VIADD R9, R16, 0x2 ;  /* 0x0000000210097836 */ /* 0x000fca0000000000 */
        /* <DEDUP_REMOVED lines=76> */
.L_x_2648:
[----:B------:R-:W-:Y:S05]  /*1070*/  BSYNC.RECONVERGENT B0 ;  /* 0x0000000000007941 */ /* 0x000fea0003800200 */
.L_x_2647:
        /* <DEDUP_REMOVED lines=22> */
[----:B------:R-:W-:Y:S02]  /*11e0*/  MOV R15, UR5 ;  /* 0x00000005000f7c02 */ /* 0x000fe40008000f00 */
[----:B------:R-:W-:Y:S01]  /*11f0*/  ISETP.NE.AND P1, PT, R17, -0x1, PT ;  /* 0xffffffff1100780c */ /* 0x000fe20003f25270 */
[----:B------:R-:W-:Y:S02]  /*1200*/  IMAD.U32 R10, RZ, RZ, UR10 ;  /* 0x0000000aff0a7e24 */ /* 0x000fe4000f8e00ff */
        /* <DEDUP_REMOVED lines=8> */
.L_x_2651:
[----:B0-----:R-:W2:Y:S04]  /*1290*/  LDG.E.STRONG.GPU R10, desc[UR16][R8.64] ;  /* 0x00000010080a7981 */ /* 0x001ea8000c1ef900 */
[----:B--2---:R-:W-:Y:S01]  /*12a0*/  CCTL.IVALL ;  /* 0x00000000ff00798f */ /* 0x004fe20002000000 */
[----:B------:R-:W-:Y:S05]  /*12b0*/  YIELD ;  /* 0x0000000000007946 */ /* 0x000fea0003800000 */
[----:B------:R-:W-:-:S13]  /*12c0*/  ISETP.NE.AND P1, PT, R10, R17, PT ;  /* 0x000000110a00720c */ /* 0x000fda0003f25270 */
[----:B------:R-:W-:Y:S05]  /*12d0*/  @P1 BRA `(.L_x_2651) ;  /* 0xfffffffc00ec1947 */ /* 0x000fea000383ffff */
.L_x_2650:
        /* <DEDUP_REMOVED lines=14> */
.L_x_2653:
        /* <DEDUP_REMOVED lines=93> */
.L_x_2652:
        /* <DEDUP_REMOVED lines=54> */
.L_x_2654:
        /* <DEDUP_REMOVED lines=18> */
[----:B------:R-:W-:Y:S01]  /*1e10*/  IMAD.U32 R9, RZ, RZ, UR11 ;  /* 0x0000000bff097e24 */ /* 0x000fe2000f8e00ff */
        /* <DEDUP_REMOVED lines=9> */
.L_x_2655:
        /* <DEDUP_REMOVED lines=13> */
.L_x_2656:
[----:B------:R-:W-:Y:S05]  /*1f80*/  BSYNC.RECONVERGENT B0 ;  /* 0x0000000000007941 */ /* 0x000fea0003800200 */
.L_x_2649:
[----:B------:R-:W1:Y:S01]  /*1f90*/  S2UR UR9, SR_CgaCtaId ;  /* 0x00000000000979c3 */ /* 0x000e620000008800 */
[----:B------:R-:W2:Y:S01]  /*1fa0*/  LDCU UR10, c[0x0][0x414] ;  /* 0x00008280ff0a77ac */ /* 0x000ea20008000800 */
[----:B0-----:R-:W-:Y:S02]  /*1fb0*/  MOV R10, UR7 ;  /* 0x00000007000a7c02 */ /* 0x001fe40008000f00 */
[----:B------:R-:W-:Y:S01]  /*1fc0*/  LOP3.LUT R16, R26, 0xffff, RZ, 0xc0, !PT ;  /* 0x0000ffff1a107812 */ /* 0x000fe200078ec0ff */
[----:B------:R-:W-:-:S03]  /*1fd0*/  UMOV UR5, 0x400 ;  /* 0x0000040000057882 */ /* 0x000fc60000000000 */
[----:B------:R-:W0:Y:S01]  /*1fe0*/  @P0 LDC.64 R8, c[0x0][0x388] ;  /* 0x0000e200ff080b82 */ /* 0x000e220000000a00 */
[----:B------:R-:W-:-:S07]  /*1ff0*/  VIADD R16, R16, UR8 ;  /* 0x0000000810107c36 */ /* 0x000fce0008000000 */
        /* <DEDUP_REMOVED lines=54> */
[----:B------:R-:W-:Y:S02]  /*2360*/  F2FP.F16.F32.PACK_AB R18, R19, R18 ;  /* 0x000000121312723e */ /* 0x000fe400000000ff */
[----:B------:R-:W-:Y:S02]  /*2370*/  IADD3 R11, PT, PT, R11, R12, RZ ;  /* 0x0000000c0b0b7210 */ /* 0x000fe40007ffe0ff */
[----:B0-----:R-:W-:-:S04]  /*2380*/  LEA R12, P2, R10, UR8, 0x1 ;  /* 0x000000080a0c7c11 */ /* 0x001fc8000f8408ff */
[----:B------:R-:W-:-:S05]  /*2390*/  LEA.HI.X R13, R10, UR9, R11, 0x1, P2 ;  /* 0x000000090a0d7c11 */ /* 0x000fca00090f0c0b */
[----:B------:R2:W-:Y:S04]  /*23a0*/  STG.E desc[UR16][R12.64], R18 ;  /* 0x000000120c007986 */ /* 0x0005e8000c101910 */
.L_x_2660:
[----:B------:R-:W-:Y:S05]  /*23b0*/  BSYNC.RECONVERGENT B1 ;  /* 0x0000000000017941 */ /* 0x000fea0003800200 */
.L_x_2659:
        /* <DEDUP_REMOVED lines=14> */
[----:B------:R-:W-:Y:S01]  /*24a0*/  F2FP.F16.F32.PACK_AB R19, R19, R18 ;  /* 0x000000121313723e */ /* 0x000fe200000000ff */
[----:B------:R-:W-:-:S04]  /*24b0*/  IMAD.WIDE.U32 R10, R28, UR8, R10 ;  /* 0x000000081c0a7c25 */ /* 0x000fc8000f8e000a */
[----:B------:R-:W-:Y:S01]  /*24c0*/  IMAD R13, R28, UR9, R13 ;  /* 0x000000091c0d7c24 */ /* 0x000fe2000f8e020d */
[----:B0-----:R-:W-:-:S04]  /*24d0*/  LEA R12, P2, R10, UR12, 0x1 ;  /* 0x0000000c0a0c7c11 */ /* 0x001fc8000f8408ff */
[----:B------:R-:W-:-:S04]  /*24e0*/  IADD3 R13, PT, PT, R11, R13, RZ ;  /* 0x0000000d0b0d7210 */ /* 0x000fc80007ffe0ff */
[----:B------:R-:W-:-:S05]  /*24f0*/  LEA.HI.X R13, R10, UR13, R13, 0x1, P2 ;  /* 0x0000000d0a0d7c11 */ /* 0x000fca00090f0c0d */
[----:B------:R3:W-:Y:S02]  /*2500*/  STG.E desc[UR16][R12.64], R19 ;  /* 0x000000130c007986 */ /* 0x0007e4000c101910 */
.L_x_2662:
[----:B------:R-:W-:Y:S05]  /*2510*/  BSYNC.RECONVERGENT B1 ;  /* 0x0000000000017941 */ /* 0x000fea0003800200 */
.L_x_2661:
[----:B------:R-:W-:Y:S04]  /*2520*/  BSSY.RECONVERGENT B1, `(.L_x_2663) ;  /* 0x0000015000017945 */ /* 0x000fe80003800200 */
[----:B------:R-:W-:Y:S05]  /*2530*/  @P4 BRA `(.L_x_2664) ;  /* 0x00000000004c4947 */ /* 0x000fea0003800000 */
[----:B------:R-:W4:Y:S01]  /*2540*/  LDCU.64 UR8, c[0x0][0x3e0] ;  /* 0x00007c00ff0877ac */ /* 0x000f220008000a00 */
[----:B--23--:R-:W-:Y:S01]  /*2550*/  SHF.R.S32.HI R13, RZ, 0x1f, R27 ;  /* 0x0000001fff0d7819 */ /* 0x00cfe2000001141b */
[--C-:B------:R-:W-:Y:S01]  /*2560*/  FADD.FTZ R12, R23, -R8.reuse ;  /* 0x80000008170c7221 */ /* 0x100fe20000010000 */
[----:B------:R-:W-:Y:S01]  /*2570*/  FADD.FTZ R18, R7, -R8 ;  /* 0x8000000807127221 */ /* 0x000fe20000010000 */
[----:B------:R-:W2:Y:S01]  /*2580*/  LDCU.64 UR12, c[0x0][0x380] ;  /* 0x00007000ff0c77ac */ /* 0x000ea20008000a00 */
[----:B------:R-:W-:Y:S01]  /*2590*/  MOV R11, R5 ;  /* 0x00000005000b7202 */ /* 0x000fe20000000f00 */
[----:B0-----:R-:W-:Y:S02]  /*25a0*/  IMAD.MOV.U32 R10, RZ, RZ, R2 ;  /* 0x000000ffff0a7224 */ /* 0x001fe400078e0002 */
        /* <DEDUP_REMOVED lines=8> */
[----:B------:R-:W-:Y:S02]  /*2630*/  F2FP.F16.F32.PACK_AB R19, R19, R18 ;  /* 0x000000121313723e */ /* 0x000fe400000000ff */
[----:B------:R-:W-:-:S04]  /*2640*/  IADD3 R7, PT, PT, R11, R7, RZ ;  /* 0x000000070b077210 */ /* 0x000fc80007ffe0ff */
[----:B------:R-:W-:-:S05]  /*2650*/  LEA.HI.X R13, R10, UR13, R7, 0x1, P2 ;  /* 0x0000000d0a0d7c11 */ /* 0x000fca00090f0c07 */
[----:B------:R4:W-:Y:S02]  /*2660*/  STG.E desc[UR16][R12.64], R19 ;  /* 0x000000130c007986 */ /* 0x0009e4000c101910 */
.L_x_2664:
[----:B------:R-:W-:Y:S05]  /*2670*/  BSYNC.RECONVERGENT B1 ;  /* 0x0000000000017941 */ /* 0x000fea0003800200 */
.L_x_2663:
        /* <DEDUP_REMOVED lines=16> */
[----:B------:R-:W-:Y:S02]  /*2780*/  F2FP.F16.F32.PACK_AB R3, R15, R14 ;  /* 0x0000000e0f03723e */ /* 0x000fe400000000ff */
[----:B------:R-:W-:-:S05]  /*2790*/  LEA.HI.X R5, R2, UR11, R7, 0x1, P1 ;  /* 0x0000000b02057c11 */ /* 0x000fca00088f0c07 */
[----:B------:R0:W-:Y:S01]  /*27a0*/  STG.E desc[UR16][R4.64], R3 ;  /* 0x0000000304007986 */ /* 0x0001e2000c101910 */
[----:B------:R-:W-:Y:S05]  /*27b0*/  BRA `(.L_x_2665) ;  /* 0x0000000800287947 */ /* 0x000fea0003800000 */
.L_x_2658:
        /* <DEDUP_REMOVED lines=41> */
[----:B------:R-:W-:Y:S02]  /*2a50*/  F2FP.F16.F32.PACK_AB R18, R19, R18 ;  /* 0x000000121312723e */ /* 0x000fe400000000ff */
[----:B------:R-:W-:-:S05]  /*2a60*/  LEA.HI.X R13, R10, UR13, R21, 0x1, P2 ;  /* 0x0000000d0a0d7c11 */ /* 0x000fca00090f0c15 */
[----:B------:R0:W-:Y:S04]  /*2a70*/  STG.E desc[UR16][R12.64], R18 ;  /* 0x000000120c007986 */ /* 0x0001e8000c101910 */
.L_x_2667:
[----:B------:R-:W-:Y:S05]  /*2a80*/  BSYNC.RECONVERGENT B1 ;  /* 0x0000000000017941 */ /* 0x000fea0003800200 */
.L_x_2666:
        /* <DEDUP_REMOVED lines=18> */
[----:B------:R-:W-:-:S06]  /*2bb0*/  IMAD.MOV.U32 R10, RZ, RZ, R2 ;  /* 0x000000ffff0a7224 */ /* 0x000fcc00078e0002 */
        /* <DEDUP_REMOVED lines=10> */
[----:B------:R-:W-:-:S05]  /*2c60*/  F2FP.F16.F32.PACK_AB R19, R18, R19 ;  /* 0x000000131213723e */ /* 0x000fca00000000ff */
[----:B------:R2:W-:Y:S02]  /*2c70*/  STG.E desc[UR16][R12.64], R19 ;  /* 0x000000130c007986 */ /* 0x0005e4000c101910 */
.L_x_2669:
[----:B------:R-:W-:Y:S05]  /*2c80*/  BSYNC.RECONVERGENT B1 ;  /* 0x0000000000017941 */ /* 0x000fea0003800200 */
.L_x_2668:
        /* <DEDUP_REMOVED lines=29> */
[----:B------:R-:W-:-:S05]  /*2e60*/  F2FP.F16.F32.PACK_AB R7, R7, R18 ;  /* 0x000000120707723e */ /* 0x000fca00000000ff */
[----:B------:R3:W-:Y:S02]  /*2e70*/  STG.E desc[UR16][R12.64], R7 ;  /* 0x000000070c007986 */ /* 0x0007e4000c101910 */
.L_x_2671:
[----:B------:R-:W-:Y:S05]  /*2e80*/  BSYNC.RECONVERGENT B1 ;  /* 0x0000000000017941 */ /* 0x000fea0003800200 */
.L_x_2670:
        /* <DEDUP_REMOVED lines=27> */
[----:B------:R-:W-:-:S05]  /*3040*/  F2FP.F16.F32.PACK_AB R7, R10, R7 ;  /* 0x000000070a07723e */ /* 0x000fca00000000ff */
[----:B------:R4:W-:Y:S02]  /*3050*/  STG.E desc[UR16][R4.64], R7 ;  /* 0x0000000704007986 */ /* 0x0009e4000c101910 */
.L_x_2665:
[----:B------:R-:W-:Y:S05]  /*3060*/  BSYNC.RECONVERGENT B0 ;  /* 0x0000000000007941 */ /* 0x000fea0003800200 */
.L_x_2657:
        /* <DEDUP_REMOVED lines=8> */
.L_x_2673:
        /* <DEDUP_REMOVED lines=9> */
.L_x_4400:


//--------------------- .text._Z35group_norm_nhwc_fwd_one_pass_kernelI11Fp16IOFp32WLi128ELi70ELi560EEv26Group_norm_nhwc_fwd_params --------------------------
	.section	.text._Z35group_norm_nhwc_fwd_one_pass_kernelI11Fp16IOFp32WLi128ELi70ELi560EEv26Group_norm_nhwc_fwd_params,"ax",@progbits
	.align	128
        .global         _Z35group_norm_nhwc_fwd_one_pass_kernelI11Fp16IOFp32WLi128ELi70ELi560EEv26Group_norm_nhwc_fwd_params
        .type           _Z35group_norm_nhwc_fwd_one_pass_kernelI11Fp16IOFp32WLi128ELi70ELi560EEv26Group_norm_nhwc_fwd_params,@function
        .size           _Z35group_norm_nhwc_fwd_one_pass_kernelI11Fp16IOFp32WLi128ELi70ELi560EEv26Group_norm_nhwc_fwd_params,(.L_x_4401 - _Z35group_norm_nhwc_fwd_one_pass_kernelI11Fp16IOFp32WLi128ELi70ELi560EEv26Group_norm_nhwc_fwd_params)
        .other          _Z35group_norm_nhwc_fwd_one_pass_kernelI11Fp16IOFp32WLi128ELi70ELi560EEv26Group_norm_nhwc_fwd_params,@"STO_CUDA_ENTRY STV_DEFAULT"
_Z35group_norm_nhwc_fwd_one_pass_kernelI11Fp16IOFp32WLi128ELi70ELi560EEv26Group_norm_nhwc_fwd_params:
.text._Z35group_norm_nhwc_fwd_one_pass_kernelI11Fp16IOFp32WLi128ELi70ELi560EEv26Group_norm_nhwc_fwd_params:
        /* <DEDUP_REMOVED lines=34> */
.L_x_2715:
[----:B-1----:R-:W1:Y:S01]  /*0220*/  LDC R10, c[0x0][0x3f8] ;  /* 0x0000fe00ff0a7b82 */ /* 0x002e620000000800 */
[----:B--2---:R-:W2:Y:S01]  /*0230*/  LDCU.64 UR6, c[0x0][0x3e8] ;  /* 0x00007d00ff0677ac */ /* 0x004ea20008000a00 */
[C---:B0-----:R-:W-:Y:S02]  /*0240*/  IADD3 R21, PT, PT, R46.reuse, 0x10, RZ ;  /* 0x000000102e157810 */ /* 0x041fe40007ffe0ff */
[----:B------:R-:W-:Y:S01]  /*0250*/  IADD3 R17, PT, PT, R46, 0x30, RZ ;  /* 0x000000302e117810 */ /* 0x000fe20007ffe0ff */
[----:B---3--:R-:W3:Y:S01]  /*0260*/  LDCU.64 UR10, c[0x0][0x3f0] ;  /* 0x00007e00ff0a77ac */ /* 0x008ee20008000a00 */
[----:B-----5:R-:W-:Y:S02]  /*0270*/  SHF.R.S32.HI R13, RZ, 0x1f, R21 ;  /* 0x0000001fff0d7819 */ /* 0x020fe40000011415 */
[----:B------:R-:W-:Y:S02]  /*0280*/  LOP3.LUT R50, R43, 0xffff, RZ, 0xc0, !PT ;  /* 0x0000ffff2b327812 */ /* 0x000fe400078ec0ff */
[----:B------:R-:W-:-:S02]  /*0290*/  SHF.R.S32.HI R19, RZ, 0x1f, R17 ;  /* 0x0000001fff137819 */ /* 0x000fc40000011411 */
[----:B------:R-:W-:Y:S02]  /*02a0*/  MOV R22, RZ ;  /* 0x000000ff00167202 */ /* 0x000fe40000000f00 */
[----:B--2---:R-:W-:-:S04]  /*02b0*/  ISETP.GE.U32.AND P3, PT, R21, UR6, PT ;  /* 0x0000000615007c0c */ /* 0x004fc8000bf66070 */
[----:B------:R-:W-:Y:S02]  /*02c0*/  ISETP.GE.AND.EX P3, PT, R13, UR7, PT, P3 ;  /* 0x000000070d007c0c */ /* 0x000fe4000bf66330 */
[----:B-1--4-:R-:W-:-:S04]  /*02d0*/  IABS R7, R10 ;  /* 0x0000000a00077213 */ /* 0x012fc80000000000 */
        /* <DEDUP_REMOVED lines=13> */
[----:B------:R-:W-:Y:S01]  /*03b0*/  IMAD R6, R7, R6, R8 ;  /* 0x0000000607067224 */ /* 0x000fe200078e0208 */
[----:B------:R-:W-:-:S04]  /*03c0*/  IADD3 R8, PT, PT, R46, 0x20, RZ ;  /* 0x000000202e087810 */ /* 0x000fc80007ffe0ff */
[----:B------:R-:W-:Y:S02]  /*03d0*/  ISETP.GT.U32.AND P2, PT, R7, R6, PT ;  /* 0x000000060700720c */ /* 0x000fe40003f44070 */
[----:B------:R-:W-:Y:S02]  /*03e0*/  ISETP.GE.U32.AND P5, PT, R8, UR6, PT ;  /* 0x0000000608007c0c */ /* 0x000fe4000bfa6070 */
[----:B------:R-:W-:-:S04]  /*03f0*/  SHF.R.S32.HI R23, RZ, 0x1f, R8 ;  /* 0x0000001fff177819 */ /* 0x000fc80000011408 */
[----:B------:R-:W-:-:S05]  /*0400*/  ISETP.GE.AND.EX P5, PT, R23, UR7, PT, P5 ;  /* 0x0000000717007c0c */ /* 0x000fca000bfa6350 */
[-C--:B------:R-:W-:Y:S02]  /*0410*/  @!P2 IADD3 R6, PT, PT, R6, -R7.reuse, RZ ;  /* 0x800000070606a210 */ /* 0x080fe40007ffe0ff */
[----:B------:R-:W-:Y:S02]  /*0420*/  @!P2 IADD3 R5, PT, PT, R5, 0x1, RZ ;  /* 0x000000010505a810 */ /* 0x000fe40007ffe0ff */
[----:B------:R-:W-:Y:S02]  /*0430*/  ISETP.GE.U32.AND P1, PT, R6, R7, PT ;  /* 0x000000070600720c */ /* 0x000fe40003f26070 */
[----:B------:R-:W-:Y:S02]  /*0440*/  ISETP.NE.AND P2, PT, R10, RZ, PT ;  /* 0x000000ff0a00720c */ /* 0x000fe40003f45270 */
[----:B------:R-:W1:Y:S09]  /*0450*/  @!P5 LDC.64 R14, c[0x0][0x3e0] ;  /* 0x0000f800ff0edb82 */ /* 0x000e720000000a00 */
[----:B------:R-:W-:-:S04]  /*0460*/  @P1 IADD3 R5, PT, PT, R5, 0x1, RZ ;  /* 0x0000000105051810 */ /* 0x000fc80007ffe0ff */
[----:B------:R-:W-:Y:S02]  /*0470*/  MOV R9, R5 ;  /* 0x0000000500097202 */ /* 0x000fe40000000f00 */
[----:B------:R-:W2:Y:S02]  /*0480*/  @!P3 LDC.64 R4, c[0x0][0x3e0] ;  /* 0x0000f800ff04bb82 */ /* 0x000ea40000000a00 */
[----:B------:R-:W-:Y:S02]  /*0490*/  @!P4 IADD3 R9, PT, PT, -R9, RZ, RZ ;  /* 0x000000ff0909c210 */ /* 0x000fe40007ffe1ff */
[----:B------:R-:W-:Y:S02]  /*04a0*/  @!P2 LOP3.LUT R9, RZ, R10, RZ, 0x33, !PT ;  /* 0x0000000aff09a212 */ /* 0x000fe400078e33ff */
[----:B------:R-:W-:Y:S02]  /*04b0*/  ISETP.GE.U32.AND P2, PT, R17, UR6, PT ;  /* 0x0000000611007c0c */ /* 0x000fe4000bf46070 */
[----:B------:R-:W-:-:S02]  /*04c0*/  IADD3 R6, PT, PT, -R9, RZ, RZ ;  /* 0x000000ff09067210 */ /* 0x000fc40007ffe1ff */
[----:B------:R-:W-:-:S03]  /*04d0*/  ISETP.GE.AND.EX P2, PT, R19, UR7, PT, P2 ;  /* 0x0000000713007c0c */ /* 0x000fc6000bf46320 */
[----:B------:R-:W-:Y:S01]  /*04e0*/  IMAD R47, R10, R6, R41 ;  /* 0x000000060a2f7224 */ /* 0x000fe200078e0229 */
[----:B------:R-:W-:Y:S01]  /*04f0*/  SHF.R.S32.HI R10, RZ, 0x1f, R9 ;  /* 0x0000001fff0a7819 */ /* 0x000fe20000011409 */
[----:B------:R-:W4:Y:S02]  /*0500*/  @!P3 LDC.64 R6, c[0x0][0x390] ;  /* 0x0000e400ff06bb82 */ /* 0x000f240000000a00 */
[----:B------:R-:W-:Y:S02]  /*0510*/  IMAD R47, R47, 0x46, RZ ;  /* 0x000000462f2f7824 */ /* 0x000fe400078e02ff */
[----:B---3--:R-:W-:-:S03]  /*0520*/  IMAD R10, R10, UR10, RZ ;  /* 0x0000000a0a0a7c24 */ /* 0x008fc6000f8e02ff */
[----:B------:R-:W-:Y:S01]  /*0530*/  IADD3 R50, P1, PT, R47, R50, RZ ;  /* 0x000000322f327210 */ /* 0x000fe20007f3e0ff */
[----:B------:R-:W-:Y:S02]  /*0540*/  IMAD R49, R9, UR11, R10 ;  /* 0x0000000b09317c24 */ /* 0x000fe4000f8e020a */
[----:B--2---:R-:W-:Y:S01]  /*0550*/  @!P3 IMAD R16, R13, R4, RZ ;  /* 0x000000040d10b224 */ /* 0x004fe200078e02ff */
[----:B------:R-:W-:Y:S01]  /*0560*/  LEA.HI.X.SX32 R51, R47, RZ, 0x1, P1 ;  /* 0x000000ff2f337211 */ /* 0x000fe200008f0eff */
[----:B------:R-:W2:Y:S01]  /*0570*/  @!P2 LDC.64 R10, c[0x0][0x3e0] ;  /* 0x0000f800ff0aab82 */ /* 0x000ea20000000a00 */
[----:B------:R-:W-:Y:S01]  /*0580*/  ISETP.GE.U32.AND P1, PT, R46, UR6, PT ;  /* 0x000000062e007c0c */ /* 0x000fe2000bf26070 */
[----:B------:R-:W-:-:S03]  /*0590*/  IMAD.WIDE.U32 R50, R9, UR10, R50 ;  /* 0x0000000a09327c25 */ /* 0x000fc6000f8e0032 */
[----:B------:R-:W-:-:S03]  /*05a0*/  ISETP.GE.AND.EX P1, PT, R2, UR7, PT, P1 ;  /* 0x0000000702007c0c */ /* 0x000fc6000bf26310 */
[----:B------:R-:W3:Y:S01]  /*05b0*/  @!P5 LDC.64 R12, c[0x0][0x390] ;  /* 0x0000e400ff0cdb82 */ /* 0x000ee20000000a00 */
[----:B------:R-:W-:Y:S01]  /*05c0*/  IADD3 R49, PT, PT, R51, R49, RZ ;  /* 0x0000003133317210 */ /* 0x000fe20007ffe0ff */
[----:B------:R-:W-:Y:S01]  /*05d0*/  @!P3 IMAD R9, R21, R5, R16 ;  /* 0x000000051509b224 */ /* 0x000fe200078e0210 */
[----:B------:R-:W-:-:S05]  /*05e0*/  @!P3 MOV R48, R50 ;  /* 0x000000320030b202 */ /* 0x000fca0000000f00 */
[----:B------:R-:W-:-:S05]  /*05f0*/  @!P3 IMAD.WIDE.U32 R4, R21, R4, R48 ;  /* 0x000000041504b225 */ /* 0x000fca00078e0030 */
[----:B------:R-:W-:Y:S01]  /*0600*/  @!P3 IADD3 R5, PT, PT, R5, R9, RZ ;  /* 0x000000090505b210 */ /* 0x000fe20007ffe0ff */
[----:B-1----:R-:W-:Y:S01]  /*0610*/  @!P5 IMAD R9, R23, R14, RZ ;  /* 0x0000000e1709d224 */ /* 0x002fe200078e02ff */
[----:B----4-:R-:W-:Y:S01]  /*0620*/  @!P3 LEA R6, P4, R4, R6, 0x1 ;  /* 0x000000060406b211 */ /* 0x010fe200078808ff */
[----:B--2---:R-:W-:Y:S02]  /*0630*/  @!P2 IMAD R16, R19, R10, RZ ;  /* 0x0000000a1310a224 */ /* 0x004fe400078e02ff */
[----:B------:R-:W-:Y:S01]  /*0640*/  @!P5 IMAD R21, R8, R15, R9 ;  /* 0x0000000f0815d224 */ /* 0x000fe200078e0209 */
[----:B------:R-:W-:Y:S02]  /*0650*/  @!P3 LEA.HI.X R7, R4, R7, R5, 0x1, P4 ;  /* 0x000000070407b211 */ /* 0x000fe400020f0c05 */
[----:B------:R-:W-:Y:S02]  /*0660*/  @!P5 MOV R4, R50 ;  /* 0x000000320004d202 */ /* 0x000fe40000000f00 */
[----:B------:R-:W-:Y:S01]  /*0670*/  @!P5 MOV R5, R49 ;  /* 0x000000310005d202 */ /* 0x000fe20000000f00 */
[----:B------:R1:W2:Y:S02]  /*0680*/  @!P3 LDG.E R22, desc[UR8][R6.64] ;  /* 0x000000080616b981 */ /* 0x0002a4000c1e1900 */
[----:B------:R-:W-:-:S03]  /*0690*/  @!P5 IMAD.WIDE.U32 R14, R8, R14, R4 ;  /* 0x0000000e080ed225 */ /* 0x000fc600078e0004 */
[----:B------:R-:W4:Y:S01]  /*06a0*/  @!P2 LDC.64 R4, c[0x0][0x390] ;  /* 0x0000e400ff04ab82 */ /* 0x000f220000000a00 */
[----:B------:R-:W-:Y:S02]  /*06b0*/  IADD3 R19, PT, PT, R46, 0x40, RZ ;  /* 0x000000402e137810 */ /* 0x000fe40007ffe0ff */
[----:B------:R-:W-:Y:S02]  /*06c0*/  @!P5 IADD3 R15, PT, PT, R15, R21, RZ ;  /* 0x000000150f0fd210 */ /* 0x000fe40007ffe0ff */
[----:B---3--:R-:W-:-:S03]  /*06d0*/  @!P5 LEA R12, P4, R14, R12, 0x1 ;  /* 0x0000000c0e0cd211 */ /* 0x008fc600078808ff */
[----:B------:R-:W3:Y:S01]  /*06e0*/  @!P1 LDC.64 R8, c[0x0][0x3e0] ;  /* 0x0000f800ff089b82 */ /* 0x000ee20000000a00 */
[----:B------:R-:W-:Y:S02]  /*06f0*/  @!P5 LEA.HI.X R13, R14, R13, R15, 0x1, P4 ;  /* 0x0000000d0e0dd211 */ /* 0x000fe400020f0c0f */
[----:B------:R-:W-:Y:S02]  /*0700*/  IADD3 R24, PT, PT, R46, 0x50, RZ ;  /* 0x000000502e187810 */ /* 0x000fe40007ffe0ff */
[----:B------:R-:W-:Y:S02]  /*0710*/  ISETP.GE.U32.AND P4, PT, R19, UR6, PT ;  /* 0x0000000613007c0c */ /* 0x000fe4000bf86070 */
[----:B------:R-:W-:Y:S02]  /*0720*/  SHF.R.S32.HI R26, RZ, 0x1f, R19 ;  /* 0x0000001fff1a7819 */ /* 0x000fe40000011413 */
[----:B-1----:R-:W-:Y:S02]  /*0730*/  @!P2 MOV R6, R50 ;  /* 0x000000320006a202 */ /* 0x002fe40000000f00 */
[----:B------:R-:W-:-:S02]  /*0740*/  @!P2 MOV R7, R49 ;  /* 0x000000310007a202 */ /* 0x000fc40000000f00 */
[----:B------:R-:W-:Y:S02]  /*0750*/  ISETP.GE.U32.AND P3, PT, R24, UR6, PT ;  /* 0x0000000618007c0c */ /* 0x000fe4000bf66070 */
[----:B------:R-:W-:Y:S01]  /*0760*/  SHF.R.S32.HI R25, RZ, 0x1f, R24 ;  /* 0x0000001fff197819 */ /* 0x000fe20000011418 */
[C---:B------:R-:W-:Y:S01]  /*0770*/  @!P2 IMAD R15, R17.reuse, R11, R16 ;  /* 0x0000000b110fa224 */ /* 0x040fe200078e0210 */
[----:B------:R-:W-:Y:S01]  /*0780*/  ISETP.GE.AND.EX P4, PT, R26, UR7, PT, P4 ;  /* 0x000000071a007c0c */ /* 0x000fe2000bf86340 */
[----:B------:R-:W-:Y:S01]  /*0790*/  @!P2 IMAD.WIDE.U32 R10, R17, R10, R6 ;  /* 0x0000000a110aa225 */ /* 0x000fe200078e0006 */
[----:B------:R-:W-:Y:S01]  /*07a0*/  ISETP.GE.AND.EX P3, PT, R25, UR7, PT, P3 ;  /* 0x0000000719007c0c */ /* 0x000fe2000bf66330 */
[----:B------:R-:W1:Y:S01]  /*07b0*/  @!P1 LDC.64 R6, c[0x0][0x390] ;  /* 0x0000e400ff069b82 */ /* 0x000e620000000a00 */
[----:B------:R-:W-:Y:S02]  /*07c0*/  CS2R R20, SRZ ;  /* 0x0000000000147805 */ /* 0x000fe4000001ff00 */
[----:B------:R-:W-:-:S02]  /*07d0*/  SHF.R.S32.HI R18, RZ, 0x1f, R45 ;  /* 0x0000001fff127819 */ /* 0x000fc4000001142d */
[----:B------:R-:W-:Y:S02]  /*07e0*/  ISETP.GE.U32.AND P6, PT, R45, UR6, PT ;  /* 0x000000062d007c0c */ /* 0x000fe4000bfc6070 */
[----:B------:R5:W2:Y:S02]  /*07f0*/  @!P5 LDG.E R21, desc[UR8][R12.64] ;  /* 0x000000080c15d981 */ /* 0x000aa4000c1e1900 */
[----:B------:R-:W-:Y:S02]  /*0800*/  ISETP.GE.AND.EX P5, PT, R18, UR7, PT, P6 ;  /* 0x0000000712007c0c */ /* 0x000fe4000bfa6360 */
[----:B------:R-:W-:Y:S02]  /*0810*/  @!P2 IADD3 R11, PT, PT, R11, R15, RZ ;  /* 0x0000000f0b0ba210 */ /* 0x000fe40007ffe0ff */
[----:B----4-:R-:W-:Y:S01]  /*0820*/  @!P2 LEA R4, P6, R10, R4, 0x1 ;  /* 0x000000040a04a211 */ /* 0x010fe200078c08ff */
[----:B------:R-:W4:Y:S01]  /*0830*/  @!P3 LDC.64 R16, c[0x0][0x3e0] ;  /* 0x0000f800ff10bb82 */ /* 0x000f220000000a00 */
[----:B---3--:R-:W-:-:S02]  /*0840*/  @!P1 IMAD R14, R2, R8, RZ ;  /* 0x00000008020e9224 */ /* 0x008fc400078e02ff */
[----:B------:R-:W-:-:S05]  /*0850*/  @!P2 LEA.HI.X R5, R10, R5, R11, 0x1, P6 ;  /* 0x000000050a05a211 */ /* 0x000fca00030f0c0b */
[----:B-----5:R-:W3:Y:S01]  /*0860*/  @!P4 LDC.64 R12, c[0x0][0x3e0] ;  /* 0x0000f800ff0ccb82 */ /* 0x020ee20000000a00 */
[----:B------:R-:W-:Y:S01]  /*0870*/  @!P1 MOV R10, R50 ;  /* 0x00000032000a9202 */ /* 0x000fe20000000f00 */
[----:B------:R-:W-:Y:S01]  /*0880*/  @!P1 IMAD R23, R46, R9, R14 ;  /* 0x000000092e179224 */ /* 0x000fe200078e020e */
[----:B------:R-:W-:Y:S01]  /*0890*/  @!P1 MOV R11, R49 ;  /* 0x00000031000b9202 */ /* 0x000fe20000000f00 */
[----:B------:R5:W2:Y:S01]  /*08a0*/  @!P2 LDG.E R20, desc[UR8][R4.64] ;  /* 0x000000080414a981 */ /* 0x000aa2000c1e1900 */
[----:B------:R-:W-:Y:S01]  /*08b0*/  ISETP.GE.U32.AND P6, PT, R44, UR6, PT ;  /* 0x000000062c007c0c */ /* 0x000fe2000bfc6070 */
[----:B------:R-:W-:Y:S02]  /*08c0*/  @!P1 IMAD.WIDE.U32 R8, R46, R8, R10 ;  /* 0x000000082e089225 */ /* 0x000fe400078e000a */
[----:B------:R-:W0:Y:S01]  /*08d0*/  @!P5 LDC.64 R14, c[0x0][0x3e0] ;  /* 0x0000f800ff0edb82 */ /* 0x000e220000000a00 */
[----:B------:R-:W-:Y:S02]  /*08e0*/  ISETP.GE.AND.EX P2, PT, R3, UR7, PT, P6 ;  /* 0x0000000703007c0c */ /* 0x000fe4000bf46360 */
[----:B------:R-:W-:-:S05]  /*08f0*/  @!P1 IADD3 R9, PT, PT, R9, R23, RZ ;  /* 0x0000001709099210 */ /* 0x000fca0007ffe0ff */
[----:B-----5:R-:W5:Y:S01]  /*0900*/  @!P4 LDC.64 R4, c[0x0][0x390] ;  /* 0x0000e400ff04cb82 */ /* 0x020f620000000a00 */
[C---:B-1----:R-:W-:Y:S02]  /*0910*/  @!P1 LEA R6, P6, R8.reuse, R6, 0x1 ;  /* 0x0000000608069211 */ /* 0x042fe400078c08ff */
[----:B------:R-:W-:Y:S02]  /*0920*/  MOV R23, RZ ;  /* 0x000000ff00177202 */ /* 0x000fe40000000f00 */
[----:B------:R-:W-:Y:S01]  /*0930*/  @!P1 LEA.HI.X R7, R8, R7, R9, 0x1, P6 ;  /* 0x0000000708079211 */ /* 0x000fe200030f0c09 */
[----:B---3--:R-:W-:Y:S02]  /*0940*/  @!P4 IMAD R26, R26, R12, RZ ;  /* 0x0000000c1a1ac224 */ /* 0x008fe400078e02ff */
[----:B------:R-:W1:Y:S02]  /*0950*/  @!P3 LDC.64 R10, c[0x0][0x390] ;  /* 0x0000e400ff0abb82 */ /* 0x000e640000000a00 */
[----:B------:R3:W2:Y:S01]  /*0960*/  @!P1 LDG.E R23, desc[UR8][R6.64] ;  /* 0x0000000806179981 */ /* 0x0006a2000c1e1900 */
[----:B----4-:R-:W-:-:S02]  /*0970*/  @!P3 IMAD R27, R25, R16, RZ ;  /* 0x00000010191bb224 */ /* 0x010fc400078e02ff */
[----:B------:R-:W-:-:S03]  /*0980*/  @!P4 IMAD R25, R19, R13, R26 ;  /* 0x0000000d1319c224 */ /* 0x000fc600078e021a */
[----:B------:R-:W4:Y:S01]  /*0990*/  @!P2 LDC.64 R8, c[0x0][0x3e0] ;  /* 0x0000f800ff08ab82 */ /* 0x000f220000000a00 */
[----:B---3--:R-:W-:Y:S02]  /*09a0*/  @!P4 MOV R6, R50 ;  /* 0x000000320006c202 */ /* 0x008fe40000000f00 */
[----:B------:R-:W-:-:S03]  /*09b0*/  @!P4 MOV R7, R49 ;  /* 0x000000310007c202 */ /* 0x000fc60000000f00 */
[----:B------:R-:W-:-:S03]  /*09c0*/  @!P4 IMAD.WIDE.U32 R12, R19, R12, R6 ;  /* 0x0000000c130cc225 */ /* 0x000fc600078e0006 */
[----:B------:R-:W3:Y:S02]  /*09d0*/  @!P5 LDC.64 R6, c[0x0][0x390] ;  /* 0x0000e400ff06db82 */ /* 0x000ee40000000a00 */
[----:B------:R-:W-:Y:S01]  /*09e0*/  @!P4 IADD3 R13, PT, PT, R13, R25, RZ ;  /* 0x000000190d0dc210 */ /* 0x000fe20007ffe0ff */
[----:B0-----:R-:W-:Y:S01]  /*09f0*/  @!P5 IMAD R26, R18, R14, RZ ;  /* 0x0000000e121ad224 */ /* 0x001fe200078e02ff */
[C---:B-----5:R-:W-:Y:S02]  /*0a00*/  @!P4 LEA R4, P1, R12.reuse, R4, 0x1 ;  /* 0x000000040c04c211 */ /* 0x060fe400078208ff */
[----:B------:R-:W-:Y:S02]  /*0a10*/  @!P3 MOV R18, R50 ;  /* 0x000000320012b202 */ /* 0x000fe40000000f00 */
[----:B------:R-:W-:Y:S02]  /*0a20*/  @!P3 MOV R19, R49 ;  /* 0x000000310013b202 */ /* 0x000fe40000000f00 */
[----:B------:R-:W-:-:S02]  /*0a30*/  @!P4 LEA.HI.X R5, R12, R5, R13, 0x1, P1 ;  /* 0x000000050c05c211 */ /* 0x000fc400008f0c0d */
[----:B------:R-:W0:Y:S01]  /*0a40*/  @!P2 LDC.64 R12, c[0x0][0x390] ;  /* 0x0000e400ff0cab82 */ /* 0x000e220000000a00 */
[C---:B------:R-:W-:Y:S02]  /*0a50*/  @!P3 IMAD R17, R24.reuse, R17, R27 ;  /* 0x000000111811b224 */ /* 0x040fe400078e021b */
[----:B------:R-:W-:Y:S01]  /*0a60*/  @!P3 IMAD.WIDE.U32 R18, R24, R16, R18 ;  /* 0x000000101812b225 */ /* 0x000fe200078e0012 */
[----:B------:R-:W-:-:S03]  /*0a70*/  MOV R29, RZ ;  /* 0x000000ff001d7202 */ /* 0x000fc60000000f00 */
[----:B------:R-:W-:Y:S01]  /*0a80*/  @!P5 IMAD R25, R45, R15, R26 ;  /* 0x0000000f2d19d224 */ /* 0x000fe200078e021a */
[----:B------:R-:W-:Y:S02]  /*0a90*/  @!P3 IADD3 R15, PT, PT, R19, R17, RZ ;  /* 0x00000011130fb210 */ /* 0x000fe40007ffe0ff */
[----:B------:R-:W-:Y:S01]  /*0aa0*/  @!P5 MOV R16, R50 ;  /* 0x000000320010d202 */ /* 0x000fe20000000f00 */
[----:B------:R5:W2:Y:S01]  /*0ab0*/  @!P4 LDG.E R29, desc[UR8][R4.64] ;  /* 0x00000008041dc981 */ /* 0x000aa2000c1e1900 */
[----:B------:R-:W-:Y:S02]  /*0ac0*/  @!P5 MOV R17, R49 ;  /* 0x000000310011d202 */ /* 0x000fe40000000f00 */
[----:B-1----:R-:W-:Y:S01]  /*0ad0*/  @!P3 LEA R10, P1, R18, R10, 0x1 ;  /* 0x0000000a120ab211 */ /* 0x002fe200078208ff */
[----:B------:R-:W-:-:S03]  /*0ae0*/  @!P5 IMAD.WIDE.U32 R16, R45, R14, R16 ;  /* 0x0000000e2d10d225 */ /* 0x000fc600078e0010 */
[----:B------:R-:W-:Y:S01]  /*0af0*/  @!P3 LEA.HI.X R11, R18, R11, R15, 0x1, P1 ;  /* 0x0000000b120bb211 */ /* 0x000fe200008f0c0f */
[----:B----4-:R-:W-:Y:S01]  /*0b00*/  @!P2 IMAD R14, R3, R8, RZ ;  /* 0x00000008030ea224 */ /* 0x010fe200078e02ff */
[----:B-----5:R-:W-:Y:S02]  /*0b10*/  @!P2 MOV R4, R50 ;  /* 0x000000320004a202 */ /* 0x020fe40000000f00 */
[----:B------:R-:W-:Y:S01]  /*0b20*/  @!P2 MOV R5, R49 ;  /* 0x000000310005a202 */ /* 0x000fe20000000f00 */
[C---:B------:R-:W-:Y:S01]  /*0b30*/  @!P2 IMAD R15, R44.reuse, R9, R14 ;  /* 0x000000092c0fa224 */ /* 0x040fe200078e020e */
[----:B------:R-:W-:Y:S02]  /*0b40*/  MOV R31, RZ ;  /* 0x000000ff001f7202 */ /* 0x000fe40000000f00 */
[----:B------:R-:W-:Y:S01]  /*0b50*/  @!P5 IADD3 R9, PT, PT, R17, R25, RZ ;  /* 0x000000191109d210 */ /* 0x000fe20007ffe0ff */
[----:B------:R-:W-:Y:S01]  /*0b60*/  @!P2 IMAD.WIDE.U32 R4, R44, R8, R4 ;  /* 0x000000082c04a225 */ /* 0x000fe200078e0004 */
[----:B---3--:R-:W-:-:S02]  /*0b70*/  @!P5 LEA R6, P1, R16, R6, 0x1 ;  /* 0x000000061006d211 */ /* 0x008fc400078208ff */
[----:B------:R-:W-:Y:S01]  /*0b80*/  MOV R33, RZ ;  /* 0x000000ff00217202 */ /* 0x000fe20000000f00 */
[----:B------:R-:W3:Y:S01]  /*0b90*/  @!P3 LDG.E R31, desc[UR8][R10.64] ;  /* 0x000000080a1fb981 */ /* 0x000ee2000c1e1900 */
[----:B------:R-:W-:Y:S02]  /*0ba0*/  @!P5 LEA.HI.X R7, R16, R7, R9, 0x1, P1 ;  /* 0x000000071007d211 */ /* 0x000fe400008f0c09 */
[----:B------:R-:W-:Y:S02]  /*0bb0*/  @!P2 IADD3 R8, PT, PT, R5, R15, RZ ;  /* 0x0000000f0508a210 */ /* 0x000fe40007ffe0ff */
[C---:B0-----:R-:W-:Y:S01]  /*0bc0*/  @!P2 LEA R12, P1, R4.reuse, R12, 0x1 ;  /* 0x0000000c040ca211 */ /* 0x041fe200078208ff */
[----:B------:R2:W4:Y:S01]  /*0bd0*/  @!P5 LDG.E R33, desc[UR8][R6.64] ;  /* 0x000000080621d981 */ /* 0x000522000c1e1900 */
[----:B------:R-:W-:Y:S02]  /*0be0*/  MOV R35, RZ ;  /* 0x000000ff00237202 */ /* 0x000fe40000000f00 */
[----:B------:R-:W-:-:S05]  /*0bf0*/  @!P2 LEA.HI.X R13, R4, R13, R8, 0x1, P1 ;  /* 0x0000000d040da211 */ /* 0x000fca00008f0c08 */
[----:B------:R0:W5:Y:S01]  /*0c00*/  @!P2 LDG.E R35, desc[UR8][R12.64] ;  /* 0x000000080c23a981 */ /* 0x000162000c1e1900 */
[--C-:B--2---:R-:W-:Y:S02]  /*0c10*/  HADD2.F32 R6, -RZ, R22.reuse.H0_H0 ;  /* 0x20000016ff067230 */ /* 0x104fe40000004100 */
[----:B------:R-:W-:-:S05]  /*0c20*/  HADD2.F32 R7, -RZ, R22.H1_H1 ;  /* 0x30000016ff077230 */ /* 0x000fca0000004100 */
[----:B------:R-:W-:Y:S01]  /*0c30*/  FADD.FTZ R15, R6, R7 ;  /* 0x00000007060f7221 */ /* 0x000fe20000010000 */
[----:B0-----:R-:W-:-:S04]  /*0c40*/  FMUL.FTZ R13, R7, R7 ;  /* 0x00000007070d7220 */ /* 0x001fc80000410000 */
[----:B------:R-:W-:Y:S01]  /*0c50*/  FFMA.FTZ R13, R6, R6, R13 ;  /* 0x00000006060d7223 */ /* 0x000fe2000001000d */
[----:B------:R-:W-:Y:S02]  /*0c60*/  HADD2.F32 R8, -RZ, R21.H0_H0 ;  /* 0x20000015ff087230 */ /* 0x000fe40000004100 */
[--C-:B------:R-:W-:Y:S02]  /*0c70*/  HADD2.F32 R4, -RZ, R23.reuse.H0_H0 ;  /* 0x20000017ff047230 */ /* 0x100fe40000004100 */
[----:B------:R-:W-:-:S05]  /*0c80*/  HADD2.F32 R5, -RZ, R23.H1_H1 ;  /* 0x30000017ff057230 */ /* 0x000fca0000004100 */
[----:B------:R-:W-:Y:S01]  /*0c90*/  FADD.FTZ R9, R4, R5 ;  /* 0x0000000504097221 */ /* 0x000fe20000010000 */
[----:B------:R-:W-:-:S03]  /*0ca0*/  FMUL.FTZ R11, R5, R5 ;  /* 0x00000005050b7220 */ /* 0x000fc60000410000 */
[----:B------:R-:W-:Y:S01]  /*0cb0*/  FADD.FTZ R10, RZ, R9 ;  /* 0x00000009ff0a7221 */ /* 0x000fe20000010000 */
[----:B------:R-:W-:Y:S02]  /*0cc0*/  HADD2.F32 R9, -RZ, R21.H1_H1 ;  /* 0x30000015ff097230 */ /* 0x000fe40000004100 */
[----:B------:R-:W-:Y:S01]  /*0cd0*/  FFMA.FTZ R11, R4, R4, R11 ;  /* 0x00000004040b7223 */ /* 0x000fe2000001000b */
[----:B------:R-:W-:-:S03]  /*0ce0*/  FADD.FTZ R15, R10, R15 ;  /* 0x0000000f0a0f7221 */ /* 0x000fc60000010000 */
[----:B------:R-:W-:Y:S01]  /*0cf0*/  FADD.FTZ R12, RZ, R11 ;  /* 0x0000000bff0c7221 */ /* 0x000fe20000010000 */
[----:B------:R-:W-:Y:S01]  /*0d00*/  FADD.FTZ R14, R8, R9 ;  /* 0x00000009080e7221 */ /* 0x000fe20000010000 */
[--C-:B------:R-:W-:Y:S02]  /*0d10*/  HADD2.F32 R11, -RZ, R20.reuse.H1_H1 ;  /* 0x30000014ff0b7230 */ /* 0x100fe40000004100 */
[----:B------:R-:W-:Y:S01]  /*0d20*/  FMUL.FTZ R17, R9, R9 ;  /* 0x0000000909117220 */ /* 0x000fe20000410000 */
[----:B------:R-:W-:Y:S02]  /*0d30*/  HADD2.F32 R10, -RZ, R20.H0_H0 ;  /* 0x20000014ff0a7230 */ /* 0x000fe40000004100 */
[----:B------:R-:W-:Y:S01]  /*0d40*/  FADD.FTZ R14, R15, R14 ;  /* 0x0000000e0f0e7221 */ /* 0x000fe20000010000 */
[----:B------:R-:W-:Y:S01]  /*0d50*/  FADD.FTZ R12, R12, R13 ;  /* 0x0000000d0c0c7221 */ /* 0x000fe20000010000 */
[----:B------:R-:W-:Y:S01]  /*0d60*/  FFMA.FTZ R17, R8, R8, R17 ;  /* 0x0000000808117223 */ /* 0x000fe20000010011 */
[----:B------:R-:W-:Y:S01]  /*0d70*/  FMUL.FTZ R15, R11, R11 ;  /* 0x0000000b0b0f7220 */ /* 0x000fe20000410000 */
[----:B------:R-:W-:-:S02]  /*0d80*/  FADD.FTZ R13, R10, R11 ;  /* 0x0000000b0a0d7221 */ /* 0x000fc40000010000 */
[----:B------:R-:W-:Y:S01]  /*0d90*/  FADD.FTZ R12, R12, R17 ;  /* 0x000000110c0c7221 */ /* 0x000fe20000010000 */
[----:B------:R-:W-:Y:S01]  /*0da0*/  FFMA.FTZ R15, R10, R10, R15 ;  /* 0x0000000a0a0f7223 */ /* 0x000fe2000001000f */
[----:B------:R-:W-:-:S03]  /*0db0*/  FADD.FTZ R13, R14, R13 ;  /* 0x0000000d0e0d7221 */ /* 0x000fc60000010000 */
[----:B------:R-:W-:Y:S01]  /*0dc0*/  FADD.FTZ R12, R12, R15 ;  /* 0x0000000f0c0c7221 */ /* 0x000fe20000010000 */
[--C-:B------:R-:W-:Y:S02]  /*0dd0*/  HADD2.F32 R28, -RZ, R29.reuse.H1_H1 ;  /* 0x3000001dff1c7230 */ /* 0x100fe40000004100 */
[----:B------:R-:W-:-:S03]  /*0de0*/  HADD2.F32 R29, -RZ, R29.H0_H0 ;  /* 0x2000001dff1d7230 */ /* 0x000fc60000004100 */
[----:B------:R-:W-:Y:S02]  /*0df0*/  FMUL.FTZ R16, R28, R28 ;  /* 0x0000001c1c107220 */ /* 0x000fe40000410000 */
[C---:B------:R-:W-:Y:S02]  /*0e00*/  FADD.FTZ R14, R29.reuse, R28 ;  /* 0x0000001c1d0e7221 */ /* 0x040fe40000010000 */
[----:B------:R-:W-:Y:S02]  /*0e10*/  FFMA.FTZ R15, R29, R29, R16 ;  /* 0x0000001d1d0f7223 */ /* 0x000fe40000010010 */
[----:B------:R-:W-:Y:S02]  /*0e20*/  FADD.FTZ R13, R13, R14 ;  /* 0x0000000e0d0d7221 */ /* 0x000fe40000010000 */
[----:B------:R-:W-:Y:S01]  /*0e30*/  FADD.FTZ R12, R12, R15 ;  /* 0x0000000f0c0c7221 */ /* 0x000fe20000010000 */
[--C-:B---3--:R-:W-:Y:S02]  /*0e40*/  HADD2.F32 R30, -RZ, R31.reuse.H1_H1 ;  /* 0x3000001fff1e7230 */ /* 0x108fe40000004100 */
[----:B------:R-:W-:-:S03]  /*0e50*/  HADD2.F32 R31, -RZ, R31.H0_H0 ;  /* 0x2000001fff1f7230 */ /* 0x000fc60000004100 */
[----:B------:R-:W-:Y:S01]  /*0e60*/  FMUL.FTZ R16, R30, R30 ;  /* 0x0000001e1e107220 */ /* 0x000fe20000410000 */
[--C-:B----4-:R-:W-:Y:S02]  /*0e70*/  HADD2.F32 R32, -RZ, R33.reuse.H0_H0 ;  /* 0x20000021ff207230 */ /* 0x110fe40000004100 */
[----:B------:R-:W-:Y:S02]  /*0e80*/  HADD2.F32 R33, -RZ, R33.H1_H1 ;  /* 0x30000021ff217230 */ /* 0x000fe40000004100 */
[C---:B------:R-:W-:Y:S01]  /*0e90*/  FADD.FTZ R14, R31.reuse, R30 ;  /* 0x0000001e1f0e7221 */ /* 0x040fe20000010000 */
[----:B------:R-:W-:Y:S02]  /*0ea0*/  FFMA.FTZ R15, R31, R31, R16 ;  /* 0x0000001f1f0f7223 */ /* 0x000fe40000010010 */
[----:B------:R-:W-:Y:S01]  /*0eb0*/  FMUL.FTZ R17, R33, R33 ;  /* 0x0000002121117220 */ /* 0x000fe20000410000 */
[--C-:B-----5:R-:W-:Y:S02]  /*0ec0*/  HADD2.F32 R34, -RZ, R35.reuse.H1_H1 ;  /* 0x30000023ff227230 */ /* 0x120fe40000004100 */
[----:B------:R-:W-:Y:S01]  /*0ed0*/  FADD.FTZ R13, R13, R14 ;  /* 0x0000000e0d0d7221 */ /* 0x000fe20000010000 */
[----:B------:R-:W-:-:S02]  /*0ee0*/  HADD2.F32 R35, -RZ, R35.H0_H0 ;  /* 0x20000023ff237230 */ /* 0x000fc40000004100 */
[----:B------:R-:W-:Y:S01]  /*0ef0*/  FADD.FTZ R15, R12, R15 ;  /* 0x0000000f0c0f7221 */ /* 0x000fe20000010000 */
[C---:B------:R-:W-:Y:S01]  /*0f00*/  FADD.FTZ R14, R32.reuse, R33 ;  /* 0x00000021200e7221 */ /* 0x040fe20000010000 */
[----:B------:R-:W-:Y:S01]  /*0f10*/  LOP3.LUT R12, R39, 0x3e0, RZ, 0xc0, !PT ;  /* 0x000003e0270c7812 */ /* 0x000fe200078ec0ff */
[----:B------:R-:W-:Y:S01]  /*0f20*/  FFMA.FTZ R16, R32, R32, R17 ;  /* 0x0000002020107223 */ /* 0x000fe20000010011 */
[----:B------:R-:W-:Y:S01]  /*0f30*/  FMUL.FTZ R18, R34, R34 ;  /* 0x0000002222127220 */ /* 0x000fe20000410000 */
[----:B------:R-:W-:Y:S01]  /*0f40*/  FADD.FTZ R14, R13, R14 ;  /* 0x0000000e0d0e7221 */ /* 0x000fe20000010000 */
[----:B------:R-:W-:Y:S01]  /*0f50*/  FADD.FTZ R17, R35, R34 ;  /* 0x0000002223117221 */ /* 0x000fe20000010000 */
[C---:B------:R-:W-:Y:S01]  /*0f60*/  ISETP.GT.U32.AND P1, PT, R12.reuse, 0x210, PT ;  /* 0x000002100c00780c */ /* 0x040fe20003f24070 */
[----:B------:R-:W-:Y:S01]  /*0f70*/  FADD.FTZ R15, R15, R16 ;  /* 0x000000100f0f7221 */ /* 0x000fe20000010000 */
[----:B------:R-:W-:Y:S01]  /*0f80*/  IADD3 R13, PT, PT, -R12, 0x22f, RZ ;  /* 0x0000022f0c0d7810 */ /* 0x000fe20007ffe1ff */
[----:B------:R-:W-:Y:S01]  /*0f90*/  FFMA.FTZ R18, R35, R35, R18 ;  /* 0x0000002323127223 */ /* 0x000fe20000010012 */
[----:B------:R-:W-:-:S02]  /*0fa0*/  FADD.FTZ R12, R14, R17 ;  /* 0x000000110e0c7221 */ /* 0x000fc40000010000 */
[----:B------:R-:W-:Y:S01]  /*0fb0*/  SEL R13, R13, 0x1f, P1 ;  /* 0x0000001f0d0d7807 */ /* 0x000fe20000800000 */
[----:B------:R-:W-:-:S05]  /*0fc0*/  FADD.FTZ R14, R15, R18 ;  /* 0x000000120f0e7221 */ /* 0x000fca0000010000 */
        /* <DEDUP_REMOVED lines=15> */
[C---:B------:R-:W-:Y:S02]  /*10c0*/  IADD3 R16, PT, PT, R36.reuse, 0x8, RZ ;  /* 0x0000000824107810 */ /* 0x040fe40007ffe0ff */
[----:B------:R-:W-:-:S09]  /*10d0*/  ISETP.NE.AND P2, PT, R36, RZ, PT ;  /* 0x000000ff2400720c */ /* 0x000fd20003f45270 */
        /* <DEDUP_REMOVED lines=72> */
.L_x_2675:
[----:B------:R-:W-:Y:S05]  /*1560*/  BSYNC.RECONVERGENT B0 ;  /* 0x0000000000007941 */ /* 0x000fea0003800200 */
.L_x_2674:
        /* <DEDUP_REMOVED lines=25> */
.L_x_2678:
[----:B-1----:R-:W2:Y:S04]  /*1700*/  LDG.E.STRONG.GPU R16, desc[UR8][R14.64] ;  /* 0x000000080e107981 */ /* 0x002ea8000c1ef900 */
[----:B--2---:R-:W-:Y:S01]  /*1710*/  CCTL.IVALL ;  /* 0x00000000ff00798f */ /* 0x004fe20002000000 */
[----:B------:R-:W-:Y:S05]  /*1720*/  YIELD ;  /* 0x0000000000007946 */ /* 0x000fea0003800000 */
[----:B------:R-:W-:-:S13]  /*1730*/  ISETP.NE.AND P1, PT, R16, R21, PT ;  /* 0x000000151000720c */ /* 0x000fda0003f25270 */
[----:B------:R-:W-:Y:S05]  /*1740*/  @P1 BRA `(.L_x_2678) ;  /* 0xfffffffc00ec1947 */ /* 0x000fea000383ffff */
.L_x_2677:
        /* <DEDUP_REMOVED lines=15> */
.L_x_2680:
        /* <DEDUP_REMOVED lines=60> */
.L_x_2679:
        /* <DEDUP_REMOVED lines=35> */
.L_x_2681:
        /* <DEDUP_REMOVED lines=18> */
.L_x_2682:
        /* <DEDUP_REMOVED lines=9> */
.L_x_2683:
[----:B------:R-:W-:Y:S05]  /*1fe0*/  BSYNC.RECONVERGENT B0 ;  /* 0x0000000000007941 */ /* 0x000fea0003800200 */
.L_x_2676:
        /* <DEDUP_REMOVED lines=12> */
[----:B------:R-:W-:Y:S04]  /*20b0*/  @!P2 STS.64 [UR4+0xb0], R12 ;  /* 0x0000b00cff00a988 */ /* 0x000fe80008000a04 */
[----:B------:R1:W-:Y:S01]  /*20c0*/  @P0 STG.E.64 desc[UR8][R20.64], R14 ;  /* 0x0000000e14000986 */ /* 0x0003e2000c101b08 */
[C---:B---3--:R-:W-:Y:S01]  /*20d0*/  IMAD.WIDE R16, R47.reuse, 0x4, R16 ;  /* 0x000000042f107825 */ /* 0x048fe200078e0210 */
[----:B------:R-:W-:Y:S03]  /*20e0*/  BAR.SYNC.DEFER_BLOCKING 0x0 ;  /* 0x0000000000007b1d */ /* 0x000fe60000010000 */
[----:B0-----:R-:W-:-:S03]  /*20f0*/  IMAD.WIDE R18, R47, 0x4, R18 ;  /* 0x000000042f127825 */ /* 0x001fc600078e0212 */
[----:B-1----:R0:W5:Y:S04]  /*2100*/  LDG.E.64 R14, desc[UR8][R16.64] ;  /* 0x00000008100e7981 */ /* 0x002168000c1e1b00 */
[----:B------:R1:W5:Y:S04]  /*2110*/  LDG.E.64 R12, desc[UR8][R18.64] ;  /* 0x00000008120c7981 */ /* 0x000368000c1e1b00 */
[----:B0-----:R-:W1:Y:S01]  /*2120*/  LDS.64 R16, [UR4+0xb0] ;  /* 0x0000b004ff107984 */ /* 0x001e620008000a00 */
[----:B------:R-:W0:Y:S01]  /*2130*/  LDCU.U8 UR4, c[0x0][0x3fc] ;  /* 0x00007f80ff0477ac */ /* 0x000e220008000000 */
[----:B-1----:R-:W-:-:S04]  /*2140*/  FMUL.FTZ R18, R16, UR7 ;  /* 0x0000000710127c20 */ /* 0x002fc80008410000 */
[----:B------:R-:W-:-:S04]  /*2150*/  FMUL.FTZ R22, R18, R18 ;  /* 0x0000001212167220 */ /* 0x000fc80000410000 */
[----:B------:R-:W-:-:S05]  /*2160*/  FFMA.FTZ R22, R17, UR7, -R22 ;  /* 0x0000000711167c23 */ /* 0x000fca0008010816 */
[----:B------:R-:W-:-:S13]  /*2170*/  FSETP.GTU.FTZ.AND P1, PT, R22, RZ, PT ;  /* 0x000000ff1600720b */ /* 0x000fda0003f3c000 */
[----:B------:R-:W1:Y:S01]  /*2180*/  @P1 LDC R23, c[0x0][0x3a8] ;  /* 0x0000ea00ff171b82 */ /* 0x000e620000000800 */
[----:B------:R-:W-:Y:S01]  /*2190*/  HFMA2 R19, -RZ, RZ, 1.875, 0 ;  /* 0x3f800000ff137431 */ /* 0x000fe200000001ff */
[----:B0-----:R-:W-:Y:S01]  /*21a0*/  UISETP.NE.AND UP0, UPT, UR4, URZ, UPT ;  /* 0x000000ff0400728c */ /* 0x001fe2000bf05270 */
[----:B------:R-:W-:Y:S01]  /*21b0*/  BSSY.RECONVERGENT B0, `(.L_x_2684) ;  /* 0x00001d7000007945 */ /* 0x000fe20003800200 */
[----:B-1----:R-:W-:-:S04]  /*21c0*/  @P1 FADD.FTZ R22, R22, R23 ;  /* 0x0000001716161221 */ /* 0x002fc80000010000 */
[----:B------:R0:W1:Y:S03]  /*21d0*/  @P1 MUFU.RSQ R19, R22 ;  /* 0x0000001600131308 */ /* 0x0000660000001400 */
[----:B------:R-:W-:Y:S05]  /*21e0*/  BRA.U UP0, `(.L_x_2685) ;  /* 0x0000000d00087547 */ /* 0x000fea000b800000 */
[----:B------:R-:W2:Y:S01]  /*21f0*/  LDCU.64 UR10, c[0x0][0x3e8] ;  /* 0x00007d00ff0a77ac */ /* 0x000ea20008000a00 */
[C---:B------:R-:W-:Y:S01]  /*2200*/  IADD3 R23, PT, PT, R46.reuse, 0x10, RZ ;  /* 0x000000102e177810 */ /* 0x040fe20007ffe0ff */
[----:B------:R-:W-:Y:S01]  /*2210*/  BSSY.RECONVERGENT B1, `(.L_x_2686) ;  /* 0x000001b000017945 */ /* 0x000fe20003800200 */
[C---:B------:R-:W-:Y:S02]  /*2220*/  IADD3 R20, PT, PT, R46.reuse, 0x20, RZ ;  /* 0x000000202e147810 */ /* 0x040fe40007ffe0ff */
[----:B0-----:R-:W-:Y:S02]  /*2230*/  SHF.R.S32.HI R22, RZ, 0x1f, R23 ;  /* 0x0000001fff167819 */ /* 0x001fe40000011417 */
[C---:B------:R-:W-:Y:S02]  /*2240*/  IADD3 R21, PT, PT, R46.reuse, 0x30, RZ ;  /* 0x000000302e157810 */ /* 0x040fe40007ffe0ff */
[----:B--2---:R-:W-:Y:S02]  /*2250*/  ISETP.GE.U32.AND P1, PT, R46, UR10, PT ;  /* 0x0000000a2e007c0c */ /* 0x004fe4000bf26070 */
[----:B------:R-:W-:-:S02]  /*2260*/  ISETP.GE.U32.AND P2, PT, R23, UR10, PT ;  /* 0x0000000a17007c0c */ /* 0x000fc4000bf46070 */
[----:B------:R-:W-:Y:S02]  /*2270*/  ISETP.GE.AND.EX P1, PT, R2, UR11, PT, P1 ;  /* 0x0000000b02007c0c */ /* 0x000fe4000bf26310 */
[----:B------:R-:W-:-:S11]  /*2280*/  ISETP.GE.AND.EX P2, PT, R22, UR11, PT, P2 ;  /* 0x0000000b16007c0c */ /* 0x000fd6000bf46320 */
[----:B------:R-:W-:Y:S05]  /*2290*/  @P1 BRA `(.L_x_2687) ;  /* 0x0000000000481947 */ /* 0x000fea0003800000 */
[----:B------:R-:W0:Y:S01]  /*22a0*/  LDCU.64 UR12, c[0x0][0x3e0] ;  /* 0x00007c00ff0c77ac */ /* 0x000e220008000a00 */
[--C-:B------:R-:W-:Y:S01]  /*22b0*/  FADD.FTZ R16, R4, -R18.reuse ;  /* 0x8000001204107221 */ /* 0x100fe20000010000 */
[----:B------:R-:W-:Y:S01]  /*22c0*/  FADD.FTZ R24, R5, -R18 ;  /* 0x8000001205187221 */ /* 0x000fe20000010000 */
[----:B------:R-:W-:Y:S01]  /*22d0*/  MOV R4, R50 ;  /* 0x0000003200047202 */ /* 0x000fe20000000f00 */
[----:B------:R-:W2:Y:S01]  /*22e0*/  LDCU.64 UR6, c[0x0][0x380] ;  /* 0x00007000ff0677ac */ /* 0x000ea20008000a00 */
[----:B------:R-:W-:Y:S01]  /*22f0*/  MOV R5, R49 ;  /* 0x0000003100057202 */ /* 0x000fe20000000f00 */
[----:B-1----:R-:W-:-:S04]  /*2300*/  FMUL.FTZ R24, R24, R19 ;  /* 0x0000001318187220 */ /* 0x002fc80000410000 */
[----:B-----5:R-:W-:Y:S01]  /*2310*/  FFMA.FTZ R24, R13, R24, R15 ;  /* 0x000000180d187223 */ /* 0x020fe2000001000f */
[----:B0-----:R-:W-:Y:S02]  /*2320*/  IMAD R17, R2, UR12, RZ ;  /* 0x0000000c02117c24 */ /* 0x001fe4000f8e02ff */
[----:B------:R-:W-:-:S04]  /*2330*/  IMAD.WIDE.U32 R4, R46, UR12, R4 ;  /* 0x0000000c2e047c25 */ /* 0x000fc8000f8e0004 */
[----:B------:R-:W-:Y:S02]  /*2340*/  IMAD R27, R46, UR13, R17 ;  /* 0x0000000d2e1b7c24 */ /* 0x000fe4000f8e0211 */
[----:B------:R-:W-:Y:S01]  /*2350*/  FMUL.FTZ R17, R16, R19 ;  /* 0x0000001310117220 */ /* 0x000fe20000410000 */
[----:B--2---:R-:W-:-:S03]  /*2360*/  LEA R16, P1, R4, UR6, 0x1 ;  /* 0x0000000604107c11 */ /* 0x004fc6000f8208ff */
[----:B------:R-:W-:Y:S01]  /*2370*/  FFMA.FTZ R25, R12, R17, R14 ;  /* 0x000000110c197223 */ /* 0x000fe2000001000e */
[----:B------:R-:W-:-:S04]  /*2380*/  IADD3 R27, PT, PT, R5, R27, RZ ;  /* 0x0000001b051b7210 */ /* 0x000fc80007ffe0ff */
[----:B------:R-:W-:Y:S02]  /*2390*/  LEA.HI.X R17, R4, UR7, R27, 0x1, P1 ;  /* 0x0000000704117c11 */ /* 0x000fe400088f0c1b */
[----:B------:R-:W-:-:S05]  /*23a0*/  F2FP.F16.F32.PACK_AB R5, R24, R25 ;  /* 0x000000191805723e */ /* 0x000fca00000000ff */
[----:B------:R0:W-:Y:S02]  /*23b0*/  STG.E desc[UR8][R16.64], R5 ;  /* 0x0000000510007986 */ /* 0x0001e4000c101908 */
.L_x_2687:
[----:B------:R-:W-:Y:S05]  /*23c0*/  BSYNC.RECONVERGENT B1 ;  /* 0x0000000000017941 */ /* 0x000fea0003800200 */
.L_x_2686:
[----:B------:R-:W-:Y:S04]  /*23d0*/  BSSY.RECONVERGENT B1, `(.L_x_2688) ;  /* 0x0000014000017945 */ /* 0x000fe80003800200 */
[----:B------:R-:W-:Y:S05]  /*23e0*/  @P2 BRA `(.L_x_2689) ;  /* 0x0000000000482947 */ /* 0x000fea0003800000 */
[----:B------:R-:W2:Y:S01]  /*23f0*/  LDCU.64 UR6, c[0x0][0x3e0] ;  /* 0x00007c00ff0677ac */ /* 0x000ea20008000a00 */
[----:B------:R-:W-:Y:S01]  /*2400*/  MOV R4, R50 ;  /* 0x0000003200047202 */ /* 0x000fe20000000f00 */
[--C-:B------:R-:W-:Y:S01]  /*2410*/  FADD.FTZ R6, R6, -R18.reuse ;  /* 0x8000001206067221 */ /* 0x100fe20000010000 */
[----:B0-----:R-:W-:Y:S01]  /*2420*/  MOV R5, R49 ;  /* 0x0000003100057202 */ /* 0x001fe20000000f00 */
[----:B------:R-:W0:Y:S01]  /*2430*/  LDCU.64 UR12, c[0x0][0x380] ;  /* 0x00007000ff0c77ac */ /* 0x000e220008000a00 */
[----:B------:R-:W-:Y:S01]  /*2440*/  FADD.FTZ R16, R7, -R18 ;  /* 0x8000001207107221 */ /* 0x000fe20000010000 */
[----:B-1----:R-:W-:-:S03]  /*2450*/  FMUL.FTZ R7, R6, R19 ;  /* 0x0000001306077220 */ /* 0x002fc60000410000 */
[----:B------:R-:W-:Y:S01]  /*2460*/  FMUL.FTZ R16, R16, R19 ;  /* 0x0000001310107220 */ /* 0x000fe20000410000 */
[----:B-----5:R-:W-:-:S03]  /*2470*/  FFMA.FTZ R17, R12, R7, R14 ;  /* 0x000000070c117223 */ /* 0x020fc6000001000e */
[----:B------:R-:W-:Y:S01]  /*2480*/  FFMA.FTZ R16, R13, R16, R15 ;  /* 0x000000100d107223 */ /* 0x000fe2000001000f */
        /* <DEDUP_REMOVED lines=8> */
.L_x_2689:
[----:B------:R-:W-:Y:S05]  /*2510*/  BSYNC.RECONVERGENT B1 ;  /* 0x0000000000017941 */ /* 0x000fea0003800200 */
.L_x_2688:
[----:B------:R-:W-:Y:S01]  /*2520*/  ISETP.GE.U32.AND P5, PT, R20, UR10, PT ;  /* 0x0000000a14007c0c */ /* 0x000fe2000bfa6070 */
[----:B------:R-:W-:Y:S01]  /*2530*/  BSSY.RECONVERGENT B1, `(.L_x_2690) ;  /* 0x0000026000017945 */ /* 0x000fe20003800200 */
[----:B--2---:R-:W-:Y:S02]  /*2540*/  SHF.R.S32.HI R7, RZ, 0x1f, R20 ;  /* 0x0000001fff077819 */ /* 0x004fe40000011414 */
[C---:B0-----:R-:W-:Y:S02]  /*2550*/  IADD3 R16, PT, PT, R46.reuse, 0x40, RZ ;  /* 0x000000402e107810 */ /* 0x041fe40007ffe0ff */
        /* <DEDUP_REMOVED lines=32> */
[----:B------:R-:W-:Y:S02]  /*2760*/  F2FP.F16.F32.PACK_AB R5, R9, R8 ;  /* 0x000000080905723e */ /* 0x000fe400000000ff */
[----:B------:R-:W-:-:S05]  /*2770*/  LEA.HI.X R7, R4, UR13, R27, 0x1, P5 ;  /* 0x0000000d04077c11 */ /* 0x000fca000a8f0c1b */
[----:B------:R0:W-:Y:S02]  /*2780*/  STG.E desc[UR8][R6.64], R5 ;  /* 0x0000000506007986 */ /* 0x0001e4000c101908 */
.L_x_2691:
[----:B------:R-:W-:Y:S05]  /*2790*/  BSYNC.RECONVERGENT B1 ;  /* 0x0000000000017941 */ /* 0x000fea0003800200 */
.L_x_2690:
        /* <DEDUP_REMOVED lines=17> */
[----:B------:R-:W-:Y:S02]  /*28b0*/  F2FP.F16.F32.PACK_AB R5, R9, R8 ;  /* 0x000000080905723e */ /* 0x000fe400000000ff */
[----:B------:R-:W-:-:S05]  /*28c0*/  LEA.HI.X R7, R4, UR13, R21, 0x1, P2 ;  /* 0x0000000d04077c11 */ /* 0x000fca00090f0c15 */
[----:B------:R2:W-:Y:S02]  /*28d0*/  STG.E desc[UR8][R6.64], R5 ;  /* 0x0000000506007986 */ /* 0x0005e4000c101908 */
.L_x_2693:
[----:B------:R-:W-:Y:S05]  /*28e0*/  BSYNC.RECONVERGENT B1 ;  /* 0x0000000000017941 */ /* 0x000fea0003800200 */
.L_x_2692:
        /* <DEDUP_REMOVED lines=20> */
.L_x_2695:
[----:B------:R-:W-:Y:S05]  /*2a30*/  BSYNC.RECONVERGENT B1 ;  /* 0x0000000000017941 */ /* 0x000fea0003800200 */
.L_x_2694:
        /* <DEDUP_REMOVED lines=17> */
[----:B------:R-:W-:Y:S02]  /*2b50*/  F2FP.F16.F32.PACK_AB R5, R9, R8 ;  /* 0x000000080905723e */ /* 0x000fe400000000ff */
[----:B------:R-:W-:-:S05]  /*2b60*/  LEA.HI.X R7, R4, UR13, R17, 0x1, P1 ;  /* 0x0000000d04077c11 */ /* 0x000fca00088f0c11 */
[----:B------:R4:W-:Y:S02]  /*2b70*/  STG.E desc[UR8][R6.64], R5 ;  /* 0x0000000506007986 */ /* 0x0009e4000c101908 */
.L_x_2697:
[----:B------:R-:W-:Y:S05]  /*2b80*/  BSYNC.RECONVERGENT B1 ;  /* 0x0000000000017941 */ /* 0x000fea0003800200 */
.L_x_2696:
        /* <DEDUP_REMOVED lines=17> */
[----:B------:R-:W-:Y:S02]  /*2ca0*/  F2FP.F16.F32.PACK_AB R5, R9, R8 ;  /* 0x000000080905723e */ /* 0x000fe400000000ff */
[----:B------:R-:W-:-:S05]  /*2cb0*/  LEA.HI.X R7, R4, UR13, R11, 0x1, P1 ;  /* 0x0000000d04077c11 */ /* 0x000fca00088f0c0b */
[----:B------:R0:W-:Y:S02]  /*2cc0*/  STG.E desc[UR8][R6.64], R5 ;  /* 0x0000000506007986 */ /* 0x0001e4000c101908 */
.L_x_2699:
[----:B------:R-:W-:Y:S05]  /*2cd0*/  BSYNC.RECONVERGENT B1 ;  /* 0x0000000000017941 */ /* 0x000fea0003800200 */
.L_x_2698:
        /* <DEDUP_REMOVED lines=15> */
[----:B------:R-:W-:Y:S02]  /*2dd0*/  F2FP.F16.F32.PACK_AB R7, R18, R7 ;  /* 0x000000071207723e */ /* 0x000fe400000000ff */
[----:B------:R-:W-:-:S05]  /*2de0*/  LEA.HI.X R5, R48, UR11, R9, 0x1, P1 ;  /* 0x0000000b30057c11 */ /* 0x000fca00088f0c09 */
[----:B------:R0:W-:Y:S01]  /*2df0*/  STG.E desc[UR8][R4.64], R7 ;  /* 0x0000000704007986 */ /* 0x0001e2000c101908 */
[----:B------:R-:W-:Y:S05]  /*2e00*/  BRA `(.L_x_2700) ;  /* 0x0000001000447947 */ /* 0x000fea0003800000 */
.L_x_2685:
        /* <DEDUP_REMOVED lines=11> */
[--C-:B------:R-:W-:Y:S01]  /*2ec0*/  FADD.FTZ R4, R4, -R18.reuse ;  /* 0x8000001204047221 */ /* 0x100fe20000010000 */
[----:B------:R-:W0:Y:S03]  /*2ed0*/  LDCU.64 UR10, c[0x0][0x3e0] ;  /* 0x00007c00ff0a77ac */ /* 0x000e260008000a00 */
[----:B-1----:R-:W-:Y:S01]  /*2ee0*/  FMUL.FTZ R17, R4, R19 ;  /* 0x0000001304117220 */ /* 0x002fe20000410000 */
[----:B------:R-:W-:Y:S01]  /*2ef0*/  FADD.FTZ R4, R5, -R18 ;  /* 0x8000001205047221 */ /* 0x000fe20000010000 */
[----:B------:R-:W1:Y:S02]  /*2f00*/  LDCU.64 UR12, c[0x0][0x380] ;  /* 0x00007000ff0c77ac */ /* 0x000e640008000a00 */
[----:B-----5:R-:W-:Y:S01]  /*2f10*/  FFMA.FTZ R5, R12, R17, R14 ;  /* 0x000000110c057223 */ /* 0x020fe2000001000e */
[----:B------:R-:W-:Y:S01]  /*2f20*/  FMUL.FTZ R4, R4, R19 ;  /* 0x0000001304047220 */ /* 0x000fe20000410000 */
[----:B------:R-:W-:-:S02]  /*2f30*/  MOV R17, R49 ;  /* 0x0000003100117202 */ /* 0x000fc40000000f00 */
[----:B------:R-:W-:Y:S01]  /*2f40*/  FMUL.FTZ R16, R5, -1.4426950216293334961 ;  /* 0xbfb8aa3b05107820 */ /* 0x000fe20000410000 */
[----:B------:R-:W-:-:S04]  /*2f50*/  FFMA.FTZ R4, R13, R4, R15 ;  /* 0x000000040d047223 */ /* 0x000fc8000001000f */
[----:B------:R-:W-:Y:S01]  /*2f60*/  FMUL.FTZ R25, R4, -1.4426950216293334961 ;  /* 0xbfb8aa3b04197820 */ /* 0x000fe20000410000 */
        /* <DEDUP_REMOVED lines=12> */
[----:B0-----:R-:W-:Y:S01]  /*3030*/  FMUL.FTZ R52, R4, R27 ;  /* 0x0000001b04347220 */ /* 0x001fe20000410000 */
[----:B-1----:R-:W-:-:S04]  /*3040*/  LEA R4, P1, R16, UR12, 0x1 ;  /* 0x0000000c10047c11 */ /* 0x002fc8000f8208ff */
[----:B------:R-:W-:Y:S02]  /*3050*/  LEA.HI.X R5, R16, UR13, R47, 0x1, P1 ;  /* 0x0000000d10057c11 */ /* 0x000fe400088f0c2f */
[----:B------:R-:W-:-:S05]  /*3060*/  F2FP.F16.F32.PACK_AB R25, R52, R25 ;  /* 0x000000193419723e */ /* 0x000fca00000000ff */
[----:B------:R0:W-:Y:S02]  /*3070*/  STG.E desc[UR8][R4.64], R25 ;  /* 0x0000001904007986 */ /* 0x0001e4000c101908 */
.L_x_2702:
[----:B------:R-:W-:Y:S05]  /*3080*/  BSYNC.RECONVERGENT B1 ;  /* 0x0000000000017941 */ /* 0x000fea0003800200 */
.L_x_2701:
[----:B------:R-:W-:Y:S04]  /*3090*/  BSSY.RECONVERGENT B1, `(.L_x_2703) ;  /* 0x000001e000017945 */ /* 0x000fe80003800200 */
[----:B------:R-:W-:Y:S05]  /*30a0*/  @P2 BRA `(.L_x_2704) ;  /* 0x0000000000702947 */ /* 0x000fea0003800000 */
[--C-:B------:R-:W-:Y:S01]  /*30b0*/  FADD.FTZ R6, R6, -R18.reuse ;  /* 0x8000001206067221 */ /* 0x100fe20000010000 */
[----:B0-----:R-:W-:Y:S01]  /*30c0*/  FADD.FTZ R4, R7, -R18 ;  /* 0x8000001207047221 */ /* 0x001fe20000010000 */
[----:B------:R-:W0:Y:S01]  /*30d0*/  LDCU.64 UR10, c[0x0][0x3e0] ;  /* 0x00007c00ff0a77ac */ /* 0x000e220008000a00 */
[----:B------:R-:W-:Y:S01]  /*30e0*/  MOV R7, R49 ;  /* 0x0000003100077202 */ /* 0x000fe20000000f00 */
        /* <DEDUP_REMOVED lines=8> */
[----:B0-----:R-:W-:-:S07]  /*3170*/  IMAD R22, R22, UR10, RZ ;  /* 0x0000000a16167c24 */ /* 0x001fce000f8e02ff */
[----:B------:R-:W0:Y:S01]  /*3180*/  MUFU.EX2 R17, R17 ;  /* 0x0000001100117308 */ /* 0x000e220000000800 */
[----:B--2---:R-:W-:Y:S01]  /*3190*/  FADD.FTZ R16, R6, 1 ;  /* 0x3f80000006107421 */ /* 0x004fe20000010000 */
[----:B------:R-:W-:-:S06]  /*31a0*/  MOV R6, R50 ;  /* 0x0000003200067202 */ /* 0x000fcc0000000f00 */
[----:B------:R-:W2:Y:S01]  /*31b0*/  MUFU.RCP R16, R16 ;  /* 0x0000001000107308 */ /* 0x000ea20000001000 */
[----:B------:R-:W-:-:S04]  /*31c0*/  IMAD.WIDE.U32 R6, R23, UR10, R6 ;  /* 0x0000000a17067c25 */ /* 0x000fc8000f8e0006 */
[----:B0-----:R-:W-:Y:S01]  /*31d0*/  FADD.FTZ R24, R17, 1 ;  /* 0x3f80000011187421 */ /* 0x001fe20000010000 */
[----:B------:R-:W-:-:S03]  /*31e0*/  IMAD R23, R23, UR11, R22 ;  /* 0x0000000b17177c24 */ /* 0x000fc6000f8e0216 */
[----:B------:R-:W0:Y:S02]  /*31f0*/  MUFU.RCP R25, R24 ;  /* 0x0000001800197308 */ /* 0x000e240000001000 */
[----:B------:R-:W-:Y:S01]  /*3200*/  IADD3 R23, PT, PT, R7, R23, RZ ;  /* 0x0000001707177210 */ /* 0x000fe20007ffe0ff */
[----:B--2---:R-:W-:Y:S01]  /*3210*/  FMUL.FTZ R17, R5, R16 ;  /* 0x0000001005117220 */ /* 0x004fe20000410000 */
[----:B0-----:R-:W-:Y:S01]  /*3220*/  FMUL.FTZ R22, R4, R25 ;  /* 0x0000001904167220 */ /* 0x001fe20000410000 */
[----:B-1----:R-:W-:-:S04]  /*3230*/  LEA R4, P1, R6, UR12, 0x1 ;  /* 0x0000000c06047c11 */ /* 0x002fc8000f8208ff */
[----:B------:R-:W-:Y:S02]  /*3240*/  LEA.HI.X R5, R6, UR13, R23, 0x1, P1 ;  /* 0x0000000d06057c11 */ /* 0x000fe400088f0c17 */
[----:B------:R-:W-:-:S05]  /*3250*/  F2FP.F16.F32.PACK_AB R17, R22, R17 ;  /* 0x000000111611723e */ /* 0x000fca00000000ff */
[----:B------:R2:W-:Y:S02]  /*3260*/  STG.E desc[UR8][R4.64], R17 ;  /* 0x0000001104007986 */ /* 0x0005e4000c101908 */
.L_x_2704:
[----:B------:R-:W-:Y:S05]  /*3270*/  BSYNC.RECONVERGENT B1 ;  /* 0x0000000000017941 */ /* 0x000fea0003800200 */
.L_x_2703:
[----:B------:R-:W-:Y:S01]  /*3280*/  ISETP.GE.U32.AND P5, PT, R21, UR6, PT ;  /* 0x0000000615007c0c */ /* 0x000fe2000bfa6070 */
[----:B------:R-:W-:Y:S01]  /*3290*/  BSSY.RECONVERGENT B1, `(.L_x_2705) ;  /* 0x0000030000017945 */ /* 0x000fe20003800200 */
[----:B0-2---:R-:W-:Y:S02]  /*32a0*/  SHF.R.S32.HI R4, RZ, 0x1f, R21 ;  /* 0x0000001fff047819 */ /* 0x005fe40000011415 */
[----:B------:R-:W-:Y:S02]  /*32b0*/  IADD3 R16, PT, PT, R46, 0x40, RZ ;  /* 0x000000402e107810 */ /* 0x000fe40007ffe0ff */
        /* <DEDUP_REMOVED lines=43> */
[----:B------:R-:W-:-:S05]  /*3570*/  F2FP.F16.F32.PACK_AB R21, R26, R21 ;  /* 0x000000151a15723e */ /* 0x000fca00000000ff */
[----:B------:R0:W-:Y:S02]  /*3580*/  STG.E desc[UR8][R6.64], R21 ;  /* 0x0000001506007986 */ /* 0x0001e4000c101908 */
.L_x_2706:
[----:B------:R-:W-:Y:S05]  /*3590*/  BSYNC.RECONVERGENT B1 ;  /* 0x0000000000017941 */ /* 0x000fea0003800200 */
.L_x_2705:
        /* <DEDUP_REMOVED lines=30> */
.L_x_2708:
[----:B------:R-:W-:Y:S05]  /*3780*/  BSYNC.RECONVERGENT B1 ;  /* 0x0000000000017941 */ /* 0x000fea0003800200 */
.L_x_2707:
        /* <DEDUP_REMOVED lines=28> */
[----:B------:R-:W-:-:S05]  /*3950*/  F2FP.F16.F32.PACK_AB R9, R16, R9 ;  /* 0x000000091009723e */ /* 0x000fca00000000ff */
[----:B------:R3:W-:Y:S02]  /*3960*/  STG.E desc[UR8][R6.64], R9 ;  /* 0x0000000906007986 */ /* 0x0007e4000c101908 */
.L_x_2710:
[----:B------:R-:W-:Y:S05]  /*3970*/  BSYNC.RECONVERGENT B1 ;  /* 0x0000000000017941 */ /* 0x000fea0003800200 */
.L_x_2709:
        /* <DEDUP_REMOVED lines=28> */
[----:B------:R-:W-:-:S05]  /*3b40*/  F2FP.F16.F32.PACK_AB R9, R16, R9 ;  /* 0x000000091009723e */ /* 0x000fca00000000ff */
[----:B------:R4:W-:Y:S02]  /*3b50*/  STG.E desc[UR8][R6.64], R9 ;  /* 0x0000000906007986 */ /* 0x0009e4000c101908 */
.L_x_2712:
[----:B------:R-:W-:Y:S05]  /*3b60*/  BSYNC.RECONVERGENT B1 ;  /* 0x0000000000017941 */ /* 0x000fea0003800200 */
.L_x_2711:
        /* <DEDUP_REMOVED lines=28> */
[----:B------:R-:W-:-:S05]  /*3d30*/  F2FP.F16.F32.PACK_AB R9, R16, R9 ;  /* 0x000000091009723e */ /* 0x000fca00000000ff */
[----:B------:R0:W-:Y:S02]  /*3d40*/  STG.E desc[UR8][R6.64], R9 ;  /* 0x0000000906007986 */ /* 0x0001e4000c101908 */
.L_x_2714:
[----:B------:R-:W-:Y:S05]  /*3d50*/  BSYNC.RECONVERGENT B1 ;  /* 0x0000000000017941 */ /* 0x000fea0003800200 */
.L_x_2713:
        /* <DEDUP_REMOVED lines=26> */
[----:B------:R-:W-:-:S05]  /*3f00*/  F2FP.F16.F32.PACK_AB R7, R10, R7 ;  /* 0x000000070a07723e */ /* 0x000fca00000000ff */
[----:B------:R0:W-:Y:S02]  /*3f10*/  STG.E desc[UR8][R4.64], R7 ;  /* 0x0000000704007986 */ /* 0x0001e4000c101908 */
.L_x_2700:
[----:B------:R-:W-:Y:S05]  /*3f20*/  BSYNC.RECONVERGENT B0 ;  /* 0x0000000000007941 */ /* 0x000fea0003800200 */
.L_x_2684:
[----:B------:R-:W-:Y:S02]  /*3f30*/  IADD3 R41, PT, PT, R37, R41, RZ ;  /* 0x0000002925297210 */ /* 0x000fe40007ffe0ff */
[----:B------:R-:W-:Y:S02]  /*3f40*/  IADD3 R42, PT, PT, R42, 0x1, RZ ;  /* 0x000000012a2a7810 */ /* 0x000fe40007ffe0ff */
[----:B------:R-:W-:-:S13]  /*3f50*/  ISETP.GE.AND P1, PT, R41, UR5, PT ;  /* 0x0000000529007c0c */ /* 0x000fda000bf26270 */
[----:B------:R-:W-:Y:S05]  /*3f60*/  @!P1 BRA `(.L_x_2715) ;  /* 0xffffffc000ac9947 */ /* 0x000fea000383ffff */
[----:B------:R-:W-:Y:S05]  /*3f70*/  EXIT ;  /* 0x000000000000794d */ /* 0x000fea0003800000 */
.L_x_2716:
        /* <DEDUP_REMOVED lines=16> */
.L_x_4401:


//--------------------- .text._Z35group_norm_nhwc_fwd_one_pass_kernelI11Fp16IOFp32WLi256ELi70ELi560EEv26Group_norm_nhwc_fwd_params --------------------------
	.section	.text._Z35group_norm_nhwc_fwd_one_pass_kernelI11Fp16IOFp32WLi256ELi70ELi560EEv26Group_norm_nhwc_fwd_params,"ax",@progbits
	.align	128
        .global         _Z35group_norm_nhwc_fwd_one_pass_kernelI11Fp16IOFp32WLi256ELi70ELi560EEv26Group_norm_nhwc_fwd_params
        .type           _Z35group_norm_nhwc_fwd_one_pass_kernelI11Fp16IOFp32WLi256ELi70ELi560EEv26Group_norm_nhwc_fwd_params,@function
        .size           _Z35group_norm_nhwc_fwd_one_pass_kernelI11Fp16IOFp32WLi256ELi70ELi560EEv26Group_norm_nhwc_fwd_params,(.L_x_4402 - _Z35group_norm_nhwc_fwd_one_pass_kernelI11Fp16IOFp32WLi256ELi70ELi560EEv26Group_norm_nhwc_fwd_params)
        .other          _Z35group_norm_nhwc_fwd_one_pass_kernelI11Fp16IOFp32WLi256ELi70ELi560EEv26Group_norm_nhwc_fwd_params,@"STO_CUDA_ENTRY STV_DEFAULT"
_Z35group_norm_nhwc_fwd_one_pass_kernelI11Fp16IOFp32WLi256ELi70ELi560EEv26Group_norm_nhwc_fwd_params:
.text._Z35group_norm_nhwc_fwd_one_pass_kernelI11Fp16IOFp32WLi256ELi70ELi560EEv26Group_norm_nhwc_fwd_params:
        /* <DEDUP_REMOVED lines=57> */
.L_x_2790:
        /* <DEDUP_REMOVED lines=77> */
[----:B------:R-:W-:Y:S01]  /*0860*/  @!P1 MOV R26, R88 ;  /* 0x00000058001a9202 */ /* 0x000fe20000000f00 */
[----:B------:R-:W-:Y:S01]  /*0870*/  @!P1 IMAD R13, R83, R13, R30 ;  /* 0x0000000d530d9224 */ /* 0x000fe200078e021e */
[----:B------:R-:W-:-:S02]  /*0880*/  @!P1 MOV R27, R91 ;  /* 0x0000005b001b9202 */ /* 0x000fc40000000f00 */
[----:B------:R-:W-:-:S03]  /*0890*/  ISETP.GE.AND.EX P5, PT, R2, UR5, PT, P5 ;  /* 0x0000000502007c0c */ /* 0x000fc6000bfa6350 */
        /* <DEDUP_REMOVED lines=8> */
[C---:B-1----:R-:W-:Y:S01]  /*0920*/  @!P1 LEA R16, P6, R26.reuse, R16, 0x1 ;  /* 0x000000101a109211 */ /* 0x042fe200078c08ff */
[----:B------:R0:W5:Y:S01]  /*0930*/  @!P3 LDG.E R25, desc[UR6][R20.64] ;  /* 0x000000061419b981 */ /* 0x000162000c1e1900 */
[----:B------:R-:W-:Y:S01]  /*0940*/  ISETP.GE.U32.AND P3, PT, R79, UR4, PT ;  /* 0x000000044f007c0c */ /* 0x000fe2000bf66070 */
[----:B------:R-:W1:Y:S01]  /*0950*/  @!P4 LDC.64 R12, c[0x0][0x390] ;  /* 0x0000e400ff0ccb82 */ /* 0x000e620000000a00 */
[----:B------:R-:W-:-:S02]  /*0960*/  @!P1 LEA.HI.X R17, R26, R17, R22, 0x1, P6 ;  /* 0x000000111a119211 */ /* 0x000fc400030f0c16 */
[----:B------:R-:W-:Y:S02]  /*0970*/  CS2R R26, SRZ ;  /* 0x00000000001a7805 */ /* 0x000fe4000001ff00 */
[----:B------:R-:W-:Y:S01]  /*0980*/  ISETP.GE.AND.EX P3, PT, R3, UR5, PT, P3 ;  /* 0x0000000503007c0c */ /* 0x000fe2000bf66330 */
[----:B------:R-:W-:Y:S02]  /*0990*/  @!P2 IMAD R23, R82, R23, R29 ;  /* 0x000000175217a224 */ /* 0x000fe400078e021d */
[----:B0-----:R-:W0:Y:S01]  /*09a0*/  @!P5 LDC.64 R20, c[0x0][0x3e0] ;  /* 0x0000f800ff14db82 */ /* 0x001e220000000a00 */
[----:B------:R3:W5:Y:S01]  /*09b0*/  @!P1 LDG.E R26, desc[UR6][R16.64] ;  /* 0x00000006101a9981 */ /* 0x000762000c1e1900 */
[----:B--2---:R-:W-:Y:S01]  /*09c0*/  @!P2 LEA R22, P6, R30, R18, 0x1 ;  /* 0x000000121e16a211 */ /* 0x004fe200078c08ff */
[----:B---3--:R-:W-:Y:S01]  /*09d0*/  @!P4 IMAD R18, R0, R14, RZ ;  /* 0x0000000e0012c224 */ /* 0x008fe200078e02ff */
[----:B------:R-:W-:-:S03]  /*09e0*/  @!P2 IADD3 R23, PT, PT, R31, R23, RZ ;  /* 0x000000171f17a210 */ /* 0x000fc60007ffe0ff */
        /* <DEDUP_REMOVED lines=11> */
[----:B------:R-:W-:Y:S02]  /*0aa0*/  ISETP.GE.AND.EX P1, PT, R4, UR5, PT, P1 ;  /* 0x0000000504007c0c */ /* 0x000fe4000bf26310 */
[----:B-1----:R-:W-:Y:S01]  /*0ab0*/  @!P4 LEA R22, P6, R14, R12, 0x1 ;  /* 0x0000000c0e16c211 */ /* 0x002fe200078c08ff */
[----:B0-----:R-:W-:Y:S01]  /*0ac0*/  @!P5 IMAD R12, R2, R20, RZ ;  /* 0x00000014020cd224 */ /* 0x001fe200078e02ff */
[----:B------:R-:W-:Y:S02]  /*0ad0*/  @!P4 IADD3 R15, PT, PT, R15, R29, RZ ;  /* 0x0000001d0f0fc210 */ /* 0x000fe40007ffe0ff */
[----:B------:R-:W-:Y:S01]  /*0ae0*/  @!P5 MOV R30, R88 ;  /* 0x00000058001ed202 */ /* 0x000fe20000000f00 */
[----:B------:R-:W-:Y:S01]  /*0af0*/  @!P5 IMAD R21, R80, R21, R12 ;  /* 0x000000155015d224 */ /* 0x000fe200078e020c */
[----:B------:R-:W-:-:S02]  /*0b00*/  @!P5 MOV R31, R91 ;  /* 0x0000005b001fd202 */ /* 0x000fc40000000f00 */
[----:B------:R-:W-:Y:S02]  /*0b10*/  @!P4 LEA.HI.X R23, R14, R13, R15, 0x1, P6 ;  /* 0x0000000d0e17c211 */ /* 0x000fe400030f0c0f */
[----:B------:R-:W-:Y:S01]  /*0b20*/  MOV R37, RZ ;  /* 0x000000ff00257202 */ /* 0x000fe20000000f00 */
[----:B------:R-:W0:Y:S01]  /*0b30*/  @!P3 LDC.64 R12, c[0x0][0x390] ;  /* 0x0000e400ff0cbb82 */ /* 0x000e220000000a00 */
[----:B------:R-:W-:-:S04]  /*0b40*/  @!P5 IMAD.WIDE.U32 R30, R80, R20, R30 ;  /* 0x00000014501ed225 */ /* 0x000fc800078e001e */
[----:B------:R1:W3:Y:S01]  /*0b50*/  @!P4 LDG.E R37, desc[UR6][R22.64] ;  /* 0x000000061625c981 */ /* 0x0002e2000c1e1900 */
[----:B------:R-:W-:Y:S02]  /*0b60*/  ISETP.GE.U32.AND P4, PT, R76, UR4, PT ;  /* 0x000000044c007c0c */ /* 0x000fe4000bf86070 */
[----:B------:R-:W0:Y:S01]  /*0b70*/  @!P1 LDC.64 R14, c[0x0][0x3e0] ;  /* 0x0000f800ff0e9b82 */ /* 0x000e220000000a00 */
[----:B--2---:R-:W-:Y:S01]  /*0b80*/  @!P5 LEA R20, P6, R30, R16, 0x1 ;  /* 0x000000101e14d211 */ /* 0x004fe200078c08ff */
[----:B------:R-:W-:Y:S01]  /*0b90*/  @!P3 IMAD R16, R3, R18, RZ ;  /* 0x000000120310b224 */ /* 0x000fe200078e02ff */
[----:B------:R-:W-:Y:S02]  /*0ba0*/  @!P5 IADD3 R21, PT, PT, R31, R21, RZ ;  /* 0x000000151f15d210 */ /* 0x000fe40007ffe0ff */
[----:B------:R-:W-:-:S03]  /*0bb0*/  ISETP.GE.AND.EX P4, PT, R6, UR5, PT, P4 ;  /* 0x0000000506007c0c */ /* 0x000fc6000bf86340 */
[----:B-1----:R-:W1:Y:S01]  /*0bc0*/  @!P2 LDC.64 R22, c[0x0][0x3e0] ;  /* 0x0000f800ff16ab82 */ /* 0x002e620000000a00 */
[----:B------:R-:W-:Y:S01]  /*0bd0*/  @!P5 LEA.HI.X R21, R30, R17, R21, 0x1, P6 ;  /* 0x000000111e15d211 */ /* 0x000fe200030f0c15 */
[----:B------:R-:W-:Y:S01]  /*0be0*/  @!P3 IMAD R29, R79, R19, R16 ;  /* 0x000000134f1db224 */ /* 0x000fe200078e0210 */
[----:B------:R-:W-:Y:S02]  /*0bf0*/  @!P3 MOV R30, R88 ;  /* 0x00000058001eb202 */ /* 0x000fe40000000f00 */
[----:B------:R-:W-:-:S03]  /*0c00*/  @!P3 MOV R31, R91 ;  /* 0x0000005b001fb202 */ /* 0x000fc60000000f00 */
[----:B------:R-:W2:Y:S01]  /*0c10*/  @!P1 LDC.64 R16, c[0x0][0x390] ;  /* 0x0000e400ff109b82 */ /* 0x000ea20000000a00 */
[----:B------:R-:W-:Y:S01]  /*0c20*/  MOV R39, RZ ;  /* 0x000000ff00277202 */ /* 0x000fe20000000f00 */
[----:B------:R-:W-:Y:S01]  /*0c30*/  @!P3 IMAD.WIDE.U32 R30, R79, R18, R30 ;  /* 0x000000124f1eb225 */ /* 0x000fe200078e001e */
[----:B------:R-:W-:-:S04]  /*0c40*/  MOV R41, RZ ;  /* 0x000000ff00297202 */ /* 0x000fc80000000f00 */
[----:B------:R0:W3:Y:S01]  /*0c50*/  @!P5 LDG.E R39, desc[UR6][R20.64] ;  /* 0x000000061427d981 */ /* 0x0000e2000c1e1900 */
[----:B------:R-:W2:Y:S01]  /*0c60*/  @!P2 LDC.64 R18, c[0x0][0x390] ;  /* 0x0000e400ff12ab82 */ /* 0x000ea20000000a00 */
[----:B------:R-:W-:Y:S02]  /*0c70*/  @!P3 IADD3 R29, PT, PT, R31, R29, RZ ;  /* 0x0000001d1f1db210 */ /* 0x000fe40007ffe0ff */
[----:B0-----:R-:W-:Y:S02]  /*0c80*/  @!P3 LEA R12, P6, R30, R12, 0x1 ;  /* 0x0000000c1e0cb211 */ /* 0x001fe400078c08ff */
[----:B------:R-:W-:-:S03]  /*0c90*/  ISETP.GE.U32.AND P5, PT, R75, UR4, PT ;  /* 0x000000044b007c0c */ /* 0x000fc6000bfa6070 */
[----:B------:R-:W0:Y:S01]  /*0ca0*/  @!P4 LDC.64 R20, c[0x0][0x3e0] ;  /* 0x0000f800ff14cb82 */ /* 0x000e220000000a00 */
[----:B------:R-:W-:Y:S01]  /*0cb0*/  @!P3 LEA.HI.X R13, R30, R13, R29, 0x1, P6 ;  /* 0x0000000d1e0db211 */ /* 0x000fe200030f0c1d */
[----:B------:R-:W-:Y:S01]  /*0cc0*/  @!P1 IMAD R31, R4, R14, RZ ;  /* 0x0000000e041f9224 */ /* 0x000fe200078e02ff */
[----:B------:R-:W-:Y:S02]  /*0cd0*/  ISETP.GE.AND.EX P5, PT, R7, UR5, PT, P5 ;  /* 0x0000000507007c0c */ /* 0x000fe4000bfa6350 */
[----:B------:R-:W-:Y:S01]  /*0ce0*/  @!P1 MOV R32, R88 ;  /* 0x0000005800209202 */ /* 0x000fe20000000f00 */
[----:B------:R1:W3:Y:S01]  /*0cf0*/  @!P3 LDG.E R41, desc[UR6][R12.64] ;  /* 0x000000060c29b981 */ /* 0x0002e2000c1e1900 */
[----:B------:R-:W-:Y:S01]  /*0d00*/  @!P1 MOV R33, R91 ;  /* 0x0000005b00219202 */ /* 0x000fe20000000f00 */
[----:B------:R-:W-:Y:S02]  /*0d10*/  @!P1 IMAD R15, R78, R15, R31 ;  /* 0x0000000f4e0f9224 */ /* 0x000fe400078e021f */
[----:B-1----:R-:W-:-:S02]  /*0d20*/  @!P2 IMAD R30, R5, R22, RZ ;  /* 0x00000016051ea224 */ /* 0x002fc400078e02ff */
[----:B------:R-:W-:Y:S01]  /*0d30*/  @!P1 IMAD.WIDE.U32 R32, R78, R14, R32 ;  /* 0x0000000e4e209225 */ /* 0x000fe200078e0020 */
[----:B------:R-:W-:Y:S02]  /*0d40*/  @!P2 MOV R12, R88 ;  /* 0x00000058000ca202 */ /* 0x000fe40000000f00 */
[----:B------:R-:W-:Y:S01]  /*0d50*/  @!P2 MOV R13, R91 ;  /* 0x0000005b000da202 */ /* 0x000fe20000000f00 */
[----:B------:R-:W-:Y:S01]  /*0d60*/  @!P2 IMAD R35, R77, R23, R30 ;  /* 0x000000174d23a224 */ /* 0x000fe200078e021e */
[----:B------:R-:W-:Y:S02]  /*0d70*/  ISETP.GE.U32.AND P3, PT, R74, UR4, PT ;  /* 0x000000044a007c0c */ /* 0x000fe4000bf66070 */
[----:B------:R-:W-:Y:S01]  /*0d80*/  @!P1 IADD3 R29, PT, PT, R33, R15, RZ ;  /* 0x0000000f211d9210 */ /* 0x000fe20007ffe0ff */
[----:B------:R-:W-:Y:S01]  /*0d90*/  @!P2 IMAD.WIDE.U32 R22, R77, R22, R12 ;  /* 0x000000164d16a225 */ /* 0x000fe200078e000c */
[----:B--2---:R-:W-:Y:S01]  /*0da0*/  @!P1 LEA R30, P6, R32, R16, 0x1 ;  /* 0x00000010201e9211 */ /* 0x004fe200078c08ff */
[----:B------:R-:W1:Y:S01]  /*0db0*/  @!P4 LDC.64 R12, c[0x0][0x390] ;  /* 0x0000e400ff0ccb82 */ /* 0x000e620000000a00 */
[----:B------:R-:W-:-:S02]  /*0dc0*/  ISETP.GE.AND.EX P3, PT, R8, UR5, PT, P3 ;  /* 0x0000000508007c0c */ /* 0x000fc4000bf66330 */
[----:B------:R-:W-:Y:S02]  /*0dd0*/  @!P1 LEA.HI.X R31, R32, R17, R29, 0x1, P6 ;  /* 0x00000011201f9211 */ /* 0x000fe400030f0c1d */
[----:B------:R-:W-:-:S03]  /*0de0*/  @!P2 IADD3 R17, PT, PT, R23, R35, RZ ;  /* 0x000000231711a210 */ /* 0x000fc60007ffe0ff */
[----:B------:R-:W2:Y:S01]  /*0df0*/  @!P5 LDC.64 R14, c[0x0][0x3e0] ;  /* 0x0000f800ff0edb82 */ /* 0x000ea20000000a00 */
[----:B------:R-:W-:Y:S01]  /*0e00*/  @!P2 LEA R16, P6, R22, R18, 0x1 ;  /* 0x000000121610a211 */ /* 0x000fe200078c08ff */
[----:B0-----:R-:W-:Y:S01]  /*0e10*/  @!P4 IMAD R18, R6, R20, RZ ;  /* 0x000000140612c224 */ /* 0x001fe200078e02ff */
[----:B------:R-:W-:Y:S02]  /*0e20*/  MOV R43, RZ ;  /* 0x000000ff002b7202 */ /* 0x000fe40000000f00 */
[----:B------:R-:W-:Y:S02]  /*0e30*/  @!P2 LEA.HI.X R17, R22, R19, R17, 0x1, P6 ;  /* 0x000000131611a211 */ /* 0x000fe400030f0c11 */
[----:B------:R-:W-:Y:S02]  /*0e40*/  @!P4 MOV R22, R88 ;  /* 0x000000580016c202 */ /* 0x000fe40000000f00 */
[----:B------:R-:W-:Y:S01]  /*0e50*/  @!P4 MOV R23, R91 ;  /* 0x0000005b0017c202 */ /* 0x000fe20000000f00 */
[C---:B------:R-:W-:Y:S01]  /*0e60*/  @!P4 IMAD R29, R76.reuse, R21, R18 ;  /* 0x000000154c1dc224 */ /* 0x040fe200078e0212 */
[----:B------:R0:W3:Y:S01]  /*0e70*/  @!P1 LDG.E R43, desc[UR6][R30.64] ;  /* 0x000000061e2b9981 */ /* 0x0000e2000c1e1900 */
[----:B------:R-:W2:Y:S01]  /*0e80*/  @!P5 LDC.64 R18, c[0x0][0x390] ;  /* 0x0000e400ff12db82 */ /* 0x000ea20000000a00 */
[----:B------:R-:W-:Y:S01]  /*0e90*/  @!P4 IMAD.WIDE.U32 R22, R76, R20, R22 ;  /* 0x000000144c16c225 */ /* 0x000fe200078e0016 */
[----:B------:R-:W-:-:S02]  /*0ea0*/  ISETP.GE.U32.AND P1, PT, R73, UR4, PT ;  /* 0x0000000449007c0c */ /* 0x000fc4000bf26070 */
[----:B------:R-:W-:-:S04]  /*0eb0*/  MOV R45, RZ ;  /* 0x000000ff002d7202 */ /* 0x000fc80000000f00 */
[----:B------:R-:W4:Y:S01]  /*0ec0*/  @!P3 LDC.64 R20, c[0x0][0x3e0] ;  /* 0x0000f800ff14bb82 */ /* 0x000f220000000a00 */
[----:B------:R-:W-:Y:S02]  /*0ed0*/  ISETP.GE.U32.AND P6, PT, R72, UR4, PT ;  /* 0x0000000448007c0c */ /* 0x000fe4000bfc6070 */
[----:B------:R-:W-:Y:S01]  /*0ee0*/  ISETP.GE.AND.EX P1, PT, R9, UR5, PT, P1 ;  /* 0x0000000509007c0c */ /* 0x000fe2000bf26310 */
[----:B------:R1:W3:Y:S01]  /*0ef0*/  @!P2 LDG.E R45, desc[UR6][R16.64] ;  /* 0x00000006102da981 */ /* 0x0002e2000c1e1900 */
[----:B------:R-:W-:Y:S02]  /*0f00*/  ISETP.GE.AND.EX P2, PT, R10, UR5, PT, P6 ;  /* 0x000000050a007c0c */ /* 0x000fe4000bf46360 */
[----:B------:R-:W-:Y:S02]  /*0f10*/  @!P4 IADD3 R23, PT, PT, R23, R29, RZ ;  /* 0x0000001d1717c210 */ /* 0x000fe40007ffe0ff */
[----:B0-----:R-:W-:Y:S02]  /*0f20*/  @!P5 MOV R30, R88 ;  /* 0x00000058001ed202 */ /* 0x001fe40000000f00 */
[----:B------:R-:W-:-:S02]  /*0f30*/  @!P5 MOV R31, R91 ;  /* 0x0000005b001fd202 */ /* 0x000fc40000000f00 */
        /* <DEDUP_REMOVED lines=9> */
[----:B------:R-:W-:Y:S01]  /*0fd0*/  @!P5 LEA R22, P6, R30, R18, 0x1 ;  /* 0x000000121e16d211 */ /* 0x000fe200078c08ff */
[----:B----4-:R-:W-:Y:S01]  /*0fe0*/  @!P3 IMAD R18, R8, R20, RZ ;  /* 0x000000140812b224 */ /* 0x010fe200078e02ff */
[----:B------:R-:W-:-:S05]  /*0ff0*/  @!P5 IADD3 R23, PT, PT, R31, R23, RZ ;  /* 0x000000171f17d210 */ /* 0x000fca0007ffe0ff */
[----:B-1----:R-:W1:Y:S01]  /*1000*/  @!P2 LDC.64 R16, c[0x0][0x3e0] ;  /* 0x0000f800ff10ab82 */ /* 0x002e620000000a00 */
[----:B------:R-:W-:Y:S02]  /*1010*/  ISETP.GE.U32.AND P4, PT, R71, UR4, PT ;  /* 0x0000000447007c0c */ /* 0x000fe4000bf86070 */
[----:B------:R-:W-:Y:S01]  /*1020*/  IADD3 R34, PT, PT, R28, 0xf0, RZ ;  /* 0x000000f01c227810 */ /* 0x000fe20007ffe0ff */
[----:B------:R-:W-:Y:S01]  /*1030*/  @!P3 IMAD R29, R74, R21, R18 ;  /* 0x000000154a1db224 */ /* 0x000fe200078e0212 */
[----:B------:R-:W-:Y:S02]  /*1040*/  @!P5 LEA.HI.X R23, R30, R19, R23, 0x1, P6 ;  /* 0x000000131e17d211 */ /* 0x000fe400030f0c17 */
        /* <DEDUP_REMOVED lines=14> */
[----:B------:R-:W-:Y:S02]  /*1130*/  @!P1 MOV R32, R88 ;  /* 0x0000005800209202 */ /* 0x000fe40000000f00 */
[----:B------:R-:W-:Y:S01]  /*1140*/  @!P1 MOV R33, R91 ;  /* 0x0000005b00219202 */ /* 0x000fe20000000f00 */
[----:B------:R-:W0:Y:S01]  /*1150*/  @!P4 LDC.64 R22, c[0x0][0x3e0] ;  /* 0x0000f800ff16cb82 */ /* 0x000e220000000a00 */
[C---:B------:R-:W-:Y:S01]  /*1160*/  @!P1 IMAD R53, R73.reuse, R15, R12 ;  /* 0x0000000f49359224 */ /* 0x040fe200078e020c */
[----:B------:R-:W-:Y:S01]  /*1170*/  @!P3 LEA.HI.X R29, R30, R13, R29, 0x1, P5 ;  /* 0x0000000d1e1db211 */ /* 0x000fe200028f0c1d */
[----:B-1----:R-:W-:Y:S02]  /*1180*/  @!P2 IMAD R15, R10, R16, RZ ;  /* 0x000000100a0fa224 */ /* 0x002fe400078e02ff */
[----:B------:R-:W-:-:S03]  /*1190*/  @!P1 IMAD.WIDE.U32 R32, R73, R14, R32 ;  /* 0x0000000e49209225 */ /* 0x000fc600078e0020 */
[----:B------:R-:W1:Y:S01]  /*11a0*/  @!P6 LDC.64 R12, c[0x0][0x3e0] ;  /* 0x0000f800ff0ceb82 */ /* 0x000e620000000a00 */
[----:B------:R-:W-:Y:S01]  /*11b0*/  @!P2 IMAD R55, R72, R17, R15 ;  /* 0x000000114837a224 */ /* 0x000fe200078e020f */
[----:B------:R-:W-:Y:S02]  /*11c0*/  @!P2 MOV R30, R88 ;  /* 0x00000058001ea202 */ /* 0x000fe40000000f00 */
[----:B------:R-:W-:Y:S02]  /*11d0*/  @!P2 MOV R31, R91 ;  /* 0x0000005b001fa202 */ /* 0x000fe40000000f00 */
[----:B------:R-:W-:Y:S02]  /*11e0*/  @!P1 IADD3 R17, PT, PT, R33, R53, RZ ;  /* 0x0000003521119210 */ /* 0x000fe40007ffe0ff */
[----:B------:R-:W1:Y:S01]  /*11f0*/  @!P4 LDC.64 R14, c[0x0][0x390] ;  /* 0x0000e400ff0ecb82 */ /* 0x000e620000000a00 */
[----:B----4-:R-:W-:Y:S02]  /*1200*/  @!P1 LEA R18, P5, R32, R18, 0x1 ;  /* 0x0000001220129211 */ /* 0x010fe400078a08ff */
[----:B------:R-:W-:Y:S01]  /*1210*/  MOV R51, RZ ;  /* 0x000000ff00337202 */ /* 0x000fe20000000f00 */
[----:B------:R-:W-:Y:S01]  /*1220*/  @!P2 IMAD.WIDE.U32 R30, R72, R16, R30 ;  /* 0x00000010481ea225 */ /* 0x000fe200078e001e */
[----:B------:R-:W-:-:S02]  /*1230*/  @!P1 LEA.HI.X R19, R32, R19, R17, 0x1, P5 ;  /* 0x0000001320139211 */ /* 0x000fc400028f0c11 */
[----:B------:R-:W-:Y:S01]  /*1240*/  MOV R53, RZ ;  /* 0x000000ff00357202 */ /* 0x000fe20000000f00 */
[----:B------:R-:W4:Y:S01]  /*1250*/  @!P6 LDC.64 R16, c[0x0][0x390] ;  /* 0x0000e400ff10eb82 */ /* 0x000f220000000a00 */
[----:B------:R-:W2:Y:S01]  /*1260*/  @!P3 LDG.E R51, desc[UR6][R28.64] ;  /* 0x000000061c33b981 */ /* 0x000ea2000c1e1900 */
[----:B------:R-:W-:Y:S02]  /*1270*/  @!P2 IADD3 R31, PT, PT, R31, R55, RZ ;  /* 0x000000371f1fa210 */ /* 0x000fe40007ffe0ff */
[C---:B-----5:R-:W-:Y:S01]  /*1280*/  @!P2 LEA R20, P3, R30.reuse, R20, 0x1 ;  /* 0x000000141e14a211 */ /* 0x060fe200078608ff */
[----:B------:R5:W2:Y:S01]  /*1290*/  @!P1 LDG.E R53, desc[UR6][R18.64] ;  /* 0x0000000612359981 */ /* 0x000aa2000c1e1900 */
[----:B------:R-:W-:Y:S01]  /*12a0*/  MOV R55, RZ ;  /* 0x000000ff00377202 */ /* 0x000fe20000000f00 */
[----:B0-----:R-:W-:Y:S01]  /*12b0*/  @!P4 IMAD R32, R11, R22, RZ ;  /* 0x000000160b20c224 */ /* 0x001fe200078e02ff */
[----:B------:R-:W-:Y:S01]  /*12c0*/  @!P2 LEA.HI.X R21, R30, R21, R31, 0x1, P3 ;  /* 0x000000151e15a211 */ /* 0x000fe200018f0c1f */
[----:B-1----:R-:W-:Y:S01]  /*12d0*/  @!P6 IMAD R35, R35, R12, RZ ;  /* 0x0000000c2323e224 */ /* 0x002fe200078e02ff */
[----:B-----5:R-:W-:-:S02]  /*12e0*/  @!P4 MOV R18, R88 ;  /* 0x000000580012c202 */ /* 0x020fc40000000f00 */
[----:B------:R-:W-:Y:S01]  /*12f0*/  @!P4 MOV R19, R91 ;  /* 0x0000005b0013c202 */ /* 0x000fe20000000f00 */
[C---:B------:R-:W-:Y:S01]  /*1300*/  @!P4 IMAD R23, R71.reuse, R23, R32 ;  /* 0x000000174717c224 */ /* 0x040fe200078e0220 */
[----:B------:R0:W5:Y:S01]  /*1310*/  @!P2 LDG.E R55, desc[UR6][R20.64] ;  /* 0x000000061437a981 */ /* 0x000162000c1e1900 */
[----:B------:R-:W-:-:S04]  /*1320*/  @!P4 IMAD.WIDE.U32 R18, R71, R22, R18 ;  /* 0x000000164712c225 */ /* 0x000fc800078e0012 */
[----:B------:R-:W-:Y:S01]  /*1330*/  @!P6 IMAD R35, R34, R13, R35 ;  /* 0x0000000d2223e224 */ /* 0x000fe200078e0223 */
[----:B0-----:R-:W-:Y:S02]  /*1340*/  @!P6 MOV R20, R88 ;  /* 0x000000580014e202 */ /* 0x001fe40000000f00 */
[----:B------:R-:W-:Y:S02]  /*1350*/  @!P6 MOV R21, R91 ;  /* 0x0000005b0015e202 */ /* 0x000fe40000000f00 */
[----:B------:R-:W-:Y:S02]  /*1360*/  @!P4 IADD3 R13, PT, PT, R19, R23, RZ ;  /* 0x00000017130dc210 */ /* 0x000fe40007ffe0ff */
[----:B------:R-:W-:Y:S01]  /*1370*/  @!P4 LEA R14, P1, R18, R14, 0x1 ;  /* 0x0000000e120ec211 */ /* 0x000fe200078208ff */
[----:B------:R-:W-:Y:S01]  /*1380*/  @!P6 IMAD.WIDE.U32 R20, R34, R12, R20 ;  /* 0x0000000c2214e225 */ /* 0x000fe200078e0014 */
[----:B------:R-:W-:Y:S02]  /*1390*/  MOV R57, RZ ;  /* 0x000000ff00397202 */ /* 0x000fe40000000f00 */
[----:B------:R-:W-:-:S02]  /*13a0*/  @!P4 LEA.HI.X R15, R18, R15, R13, 0x1, P1 ;  /* 0x0000000f120fc211 */ /* 0x000fc400008f0c0d */
[----:B------:R-:W-:Y:S02]  /*13b0*/  @!P6 IADD3 R12, PT, PT, R21, R35, RZ ;  /* 0x00000023150ce210 */ /* 0x000fe40007ffe0ff */
[C---:B----4-:R-:W-:Y:S01]  /*13c0*/  @!P6 LEA R16, P1, R20.reuse, R16, 0x1 ;  /* 0x000000101410e211 */ /* 0x050fe200078208ff */
[----:B------:R0:W4:Y:S01]  /*13d0*/  @!P4 LDG.E R57, desc[UR6][R14.64] ;  /* 0x000000060e39c981 */ /* 0x000122000c1e1900 */
[----:B------:R-:W-:Y:S02]  /*13e0*/  MOV R59, RZ ;  /* 0x000000ff003b7202 */ /* 0x000fe40000000f00 */
[----:B------:R-:W-:-:S05]  /*13f0*/  @!P6 LEA.HI.X R17, R20, R17, R12, 0x1, P1 ;  /* 0x000000111411e211 */ /* 0x000fca00008f0c0c */
[----:B------:R1:W4:Y:S01]  /*1400*/  @!P6 LDG.E R59, desc[UR6][R16.64] ;  /* 0x00000006103be981 */ /* 0x000322000c1e1900 */
[--C-:B------:R-:W-:Y:S02]  /*1410*/  HADD2.F32 R12, -RZ, R24.reuse.H0_H0 ;  /* 0x20000018ff0c7230 */ /* 0x100fe40000004100 */
[----:B------:R-:W-:Y:S02]  /*1420*/  HADD2.F32 R13, -RZ, R24.H1_H1 ;  /* 0x30000018ff0d7230 */ /* 0x000fe40000004100 */
[--C-:B0-----:R-:W-:Y:S02]  /*1430*/  HADD2.F32 R14, -RZ, R25.reuse.H0_H0 ;  /* 0x20000019ff0e7230 */ /* 0x101fe40000004100 */
[----:B------:R-:W-:Y:S02]  /*1440*/  HADD2.F32 R15, -RZ, R25.H1_H1 ;  /* 0x30000019ff0f7230 */ /* 0x000fe40000004100 */
[----:B------:R-:W-:Y:S01]  /*1450*/  FADD.FTZ R18, R12, R13 ;  /* 0x0000000d0c127221 */ /* 0x000fe20000010000 */
[----:B------:R-:W-:-:S02]  /*1460*/  FMUL.FTZ R19, R13, R13 ;  /* 0x0000000d0d137220 */ /* 0x000fc40000410000 */
[----:B------:R-:W-:Y:S01]  /*1470*/  FADD.FTZ R21, R14, R15 ;  /* 0x0000000f0e157221 */ /* 0x000fe20000010000 */
[----:B------:R-:W-:Y:S01]  /*1480*/  FADD.FTZ R18, RZ, R18 ;  /* 0x00000012ff127221 */ /* 0x000fe20000010000 */
[----:B------:R-:W-:Y:S01]  /*1490*/  FFMA.FTZ R19, R12, R12, R19 ;  /* 0x0000000c0c137223 */ /* 0x000fe20000010013 */
[--C-:B-1----:R-:W-:Y:S02]  /*14a0*/  HADD2.F32 R16, -RZ, R26.reuse.H0_H0 ;  /* 0x2000001aff107230 */ /* 0x102fe40000004100 */
[----:B------:R-:W-:Y:S02]  /*14b0*/  HADD2.F32 R17, -RZ, R26.H1_H1 ;  /* 0x3000001aff117230 */ /* 0x000fe40000004100 */
[----:B------:R-:W-:Y:S01]  /*14c0*/  FADD.FTZ R21, R18, R21 ;  /* 0x0000001512157221 */ /* 0x000fe20000010000 */
[----:B------:R-:W-:Y:S01]  /*14d0*/  FADD.FTZ R20, RZ, R19 ;  /* 0x00000013ff147221 */ /* 0x000fe20000010000 */
[----:B------:R-:W-:Y:S01]  /*14e0*/  FMUL.FTZ R23, R15, R15 ;  /* 0x0000000f0f177220 */ /* 0x000fe20000410000 */
[----:B------:R-:W-:Y:S01]  /*14f0*/  FADD.FTZ R22, R16, R17 ;  /* 0x0000001110167221 */ /* 0x000fe20000010000 */
[----:B------:R-:W-:-:S02]  /*1500*/  FMUL.FTZ R25, R17, R17 ;  /* 0x0000001111197220 */ /* 0x000fc40000410000 */
[----:B------:R-:W-:Y:S01]  /*1510*/  FFMA.FTZ R23, R14, R14, R23 ;  /* 0x0000000e0e177223 */ /* 0x000fe20000010017 */
[----:B------:R-:W-:Y:S01]  /*1520*/  FADD.FTZ R21, R21, R22 ;  /* 0x0000001615157221 */ /* 0x000fe20000010000 */
[--C-:B---3--:R-:W-:Y:S02]  /*1530*/  HADD2.F32 R18, -RZ, R27.reuse.H0_H0 ;  /* 0x2000001bff127230 */ /* 0x108fe40000004100 */
[----:B------:R-:W-:-:S05]  /*1540*/  HADD2.F32 R19, -RZ, R27.H1_H1 ;  /* 0x3000001bff137230 */ /* 0x000fca0000004100 */
[----:B------:R-:W-:Y:S01]  /*1550*/  FADD.FTZ R22, R18, R19 ;  /* 0x0000001312167221 */ /* 0x000fe20000010000 */
[----:B------:R-:W-:Y:S01]  /*1560*/  FADD.FTZ R20, R20, R23 ;  /* 0x0000001714147221 */ /* 0x000fe20000010000 */
[----:B------:R-:W-:Y:S02]  /*1570*/  FFMA.FTZ R25, R16, R16, R25 ;  /* 0x0000001010197223 */ /* 0x000fe40000010019 */
[----:B------:R-:W-:Y:S01]  /*1580*/  FADD.FTZ R21, R21, R22 ;  /* 0x0000001615157221 */ /* 0x000fe20000010000 */
[----:B------:R-:W-:Y:S01]  /*1590*/  FMUL.FTZ R23, R19, R19 ;  /* 0x0000001313177220 */ /* 0x000fe20000410000 */
[----:B------:R-:W-:-:S03]  /*15a0*/  FADD.FTZ R20, R20, R25 ;  /* 0x0000001914147221 */ /* 0x000fc60000010000 */
[----:B------:R-:W-:Y:S01]  /*15b0*/  FFMA.FTZ R23, R18, R18, R23 ;  /* 0x0000001212177223 */ /* 0x000fe20000010017 */
[--C-:B------:R-:W-:Y:S02]  /*15c0*/  HADD2.F32 R36, -RZ, R37.reuse.H0_H0 ;  /* 0x20000025ff247230 */ /* 0x100fe40000004100 */
[----:B------:R-:W-:-:S05]  /*15d0*/  HADD2.F32 R37, -RZ, R37.H1_H1 ;  /* 0x30000025ff257230 */ /* 0x000fca0000004100 */
[----:B------:R-:W-:Y:S01]  /*15e0*/  FADD.FTZ R22, R36, R37 ;  /* 0x0000002524167221 */ /* 0x000fe20000010000 */
[----:B------:R-:W-:-:S03]  /*15f0*/  FMUL.FTZ R25, R37, R37 ;  /* 0x0000002525197220 */ /* 0x000fc60000410000 */
[----:B------:R-:W-:Y:S01]  /*1600*/  FADD.FTZ R21, R21, R22 ;  /* 0x0000001615157221 */ /* 0x000fe20000010000 */
[----:B------:R-:W-:Y:S01]  /*1610*/  FADD.FTZ R20, R20, R23 ;  /* 0x0000001714147221 */ /* 0x000fe20000010000 */
[----:B------:R-:W-:Y:S01]  /*1620*/  FFMA.FTZ R25, R36, R36, R25 ;  /* 0x0000002424197223 */ /* 0x000fe20000010019 */
[--C-:B------:R-:W-:Y:S02]  /*1630*/  HADD2.F32 R38, -RZ, R39.reuse.H0_H0 ;  /* 0x20000027ff267230 */ /* 0x100fe40000004100 */
[----:B------:R-:W-:-:S05]  /*1640*/  HADD2.F32 R39, -RZ, R39.H1_H1 ;  /* 0x30000027ff277230 */ /* 0x000fca0000004100 */
[----:B------:R-:W-:Y:S01]  /*1650*/  FADD.FTZ R22, R38, R39 ;  /* 0x0000002726167221 */ /* 0x000fe20000010000 */
[----:B------:R-:W-:-:S03]  /*1660*/  FMUL.FTZ R23, R39, R39 ;  /* 0x0000002727177220 */ /* 0x000fc60000410000 */
[----:B------:R-:W-:Y:S01]  /*1670*/  FADD.FTZ R21, R21, R22 ;  /* 0x0000001615157221 */ /* 0x000fe20000010000 */
[--C-:B------:R-:W-:Y:S02]  /*1680*/  HADD2.F32 R40, -RZ, R41.reuse.H0_H0 ;  /* 0x20000029ff287230 */ /* 0x100fe40000004100 */
[----:B------:R-:W-:Y:S02]  /*1690*/  HADD2.F32 R41, -RZ, R41.H1_H1 ;  /* 0x30000029ff297230 */ /* 0x000fe40000004100 */
        /* <DEDUP_REMOVED lines=8> */
[--C-:B------:R-:W-:Y:S02]  /*1720*/  HADD2.F32 R42, -RZ, R43.reuse.H0_H0 ;  /* 0x2000002bff2a7230 */ /* 0x100fe40000004100 */
[----:B------:R-:W-:-:S05]  /*1730*/  HADD2.F32 R43, -RZ, R43.H1_H1 ;  /* 0x3000002bff2b7230 */ /* 0x000fca0000004100 */
[C---:B------:R-:W-:Y:S01]  /*1740*/  FADD.FTZ R22, R42.reuse, R43 ;  /* 0x0000002b2a167221 */ /* 0x040fe20000010000 */
[----:B------:R-:W-:Y:S01]  /*1750*/  FMUL.FTZ R23, R43, R43 ;  /* 0x0000002b2b177220 */ /* 0x000fe20000410000 */
[--C-:B------:R-:W-:Y:S02]  /*1760*/  HADD2.F32 R44, -RZ, R45.reuse.H0_H0 ;  /* 0x2000002dff2c7230 */ /* 0x100fe40000004100 */
[----:B------:R-:W-:Y:S02]  /*1770*/  HADD2.F32 R45, -RZ, R45.H1_H1 ;  /* 0x3000002dff2d7230 */ /* 0x000fe40000004100 */
[----:B------:R-:W-:Y:S01]  /*1780*/  FADD.FTZ R21, R21, R22 ;  /* 0x0000001615157221 */ /* 0x000fe20000010000 */
[----:B------:R-:W-:Y:S02]  /*1790*/  FFMA.FTZ R23, R42, R42, R23 ;  /* 0x0000002a2a177223 */ /* 0x000fe40000010017 */
[----:B------:R-:W-:Y:S01]  /*17a0*/  FADD.FTZ R22, R44, R45 ;  /* 0x0000002d2c167221 */ /* 0x000fe20000010000 */
[----:B------:R-:W-:-:S03]  /*17b0*/  FMUL.FTZ R25, R45, R45 ;  /* 0x0000002d2d197220 */ /* 0x000fc60000410000 */
[----:B------:R-:W-:Y:S01]  /*17c0*/  FADD.FTZ R21, R21, R22 ;  /* 0x0000001615157221 */ /* 0x000fe20000010000 */
[--C-:B--2---:R-:W-:Y:S02]  /*17d0*/  HADD2.F32 R46, -RZ, R47.reuse.H0_H0 ;  /* 0x2000002fff2e7230 */ /* 0x104fe40000004100 */
[----:B------:R-:W-:Y:S02]  /*17e0*/  HADD2.F32 R47, -RZ, R47.H1_H1 ;  /* 0x3000002fff2f7230 */ /* 0x000fe40000004100 */
[----:B------:R-:W-:Y:S01]  /*17f0*/  FADD.FTZ R20, R20, R23 ;  /* 0x0000001714147221 */ /* 0x000fe20000010000 */
[----:B------:R-:W-:Y:S02]  /*1800*/  FFMA.FTZ R25, R44, R44, R25 ;  /* 0x0000002c2c197223 */ /* 0x000fe40000010019 */
[----:B------:R-:W-:Y:S01]  /*1810*/  FADD.FTZ R22, R46, R47 ;  /* 0x0000002f2e167221 */ /* 0x000fe20000010000 */
[----:B------:R-:W-:Y:S01]  /*1820*/  FMUL.FTZ R23, R47, R47 ;  /* 0x0000002f2f177220 */ /* 0x000fe20000410000 */
[----:B------:R-:W-:-:S02]  /*1830*/  FADD.FTZ R20, R20, R25 ;  /* 0x0000001914147221 */ /* 0x000fc40000010000 */
[----:B------:R-:W-:Y:S01]  /*1840*/  FADD.FTZ R21, R21, R22 ;  /* 0x0000001615157221 */ /* 0x000fe20000010000 */
[----:B------:R-:W-:-:S04]  /*1850*/  FFMA.FTZ R23, R46, R46, R23 ;  /* 0x0000002e2e177223 */ /* 0x000fc80000010017 */
[----:B------:R-:W-:Y:S01]  /*1860*/  FADD.FTZ R20, R20, R23 ;  /* 0x0000001714147221 */ /* 0x000fe20000010000 */
[--C-:B------:R-:W-:Y:S02]  /*1870*/  HADD2.F32 R48, -RZ, R49.reuse.H0_H0 ;  /* 0x20000031ff307230 */ /* 0x100fe40000004100 */
[----:B------:R-:W-:-:S05]  /*1880*/  HADD2.F32 R49, -RZ, R49.H1_H1 ;  /* 0x30000031ff317230 */ /* 0x000fca0000004100 */
[----:B------:R-:W-:Y:S01]  /*1890*/  FADD.FTZ R22, R48, R49 ;  /* 0x0000003130167221 */ /* 0x000fe20000010000 */
[----:B------:R-:W-:-:S03]  /*18a0*/  FMUL.FTZ R25, R49, R49 ;  /* 0x0000003131197220 */ /* 0x000fc60000410000 */
[----:B------:R-:W-:Y:S01]  /*18b0*/  FADD.FTZ R21, R21, R22 ;  /* 0x0000001615157221 */ /* 0x000fe20000010000 */
[----:B------:R-:W-:-:S04]  /*18c0*/  FFMA.FTZ R25, R48, R48, R25 ;  /* 0x0000003030197223 */ /* 0x000fc80000010019 */
[----:B------:R-:W-:Y:S01]  /*18d0*/  FADD.FTZ R20, R20, R25 ;  /* 0x0000001914147221 */ /* 0x000fe20000010000 */
[--C-:B------:R-:W-:Y:S02]  /*18e0*/  HADD2.F32 R50, -RZ, R51.reuse.H0_H0 ;  /* 0x20000033ff327230 */ /* 0x100fe40000004100 */
[----:B------:R-:W-:Y:S02]  /*18f0*/  HADD2.F32 R51, -RZ, R51.H1_H1 ;  /* 0x30000033ff337230 */ /* 0x000fe40000004100 */
[--C-:B------:R-:W-:Y:S02]  /*1900*/  HADD2.F32 R52, -RZ, R53.reuse.H0_H0 ;  /* 0x20000035ff347230 */ /* 0x100fe40000004100 */
[----:B------:R-:W-:Y:S02]  /*1910*/  HADD2.F32 R53, -RZ, R53.H1_H1 ;  /* 0x30000035ff357230 */ /* 0x000fe40000004100 */
[----:B------:R-:W-:Y:S01]  /*1920*/  FADD.FTZ R22, R50, R51 ;  /* 0x0000003332167221 */ /* 0x000fe20000010000 */
[----:B------:R-:W-:-:S03]  /*1930*/  FMUL.FTZ R23, R51, R51 ;  /* 0x0000003333177220 */ /* 0x000fc60000410000 */
[----:B------:R-:W-:Y:S01]  /*1940*/  FADD.FTZ R21, R21, R22 ;  /* 0x0000001615157221 */ /* 0x000fe20000010000 */
[----:B------:R-:W-:Y:S01]  /*1950*/  FADD.FTZ R22, R52, R53 ;  /* 0x0000003534167221 */ /* 0x000fe20000010000 */
[----:B------:R-:W-:Y:S01]  /*1960*/  FFMA.FTZ R23, R50, R50, R23 ;  /* 0x0000003232177223 */ /* 0x000fe20000010017 */
[----:B------:R-:W-:Y:S01]  /*1970*/  FMUL.FTZ R25, R53, R53 ;  /* 0x0000003535197220 */ /* 0x000fe20000410000 */
[--C-:B-----5:R-:W-:Y:S02]  /*1980*/  HADD2.F32 R54, -RZ, R55.reuse.H1_H1 ;  /* 0x30000037ff367230 */ /* 0x120fe40000004100 */
        /* <DEDUP_REMOVED lines=10> */
[----:B------:R-:W-:Y:S01]  /*1a30*/  LOP3.LUT R20, R66, 0x3e0, RZ, 0xc0, !PT ;  /* 0x000003e042147812 */ /* 0x000fe200078ec0ff */
[--C-:B----4-:R-:W-:Y:S02]  /*1a40*/  HADD2.F32 R56, -RZ, R57.reuse.H1_H1 ;  /* 0x30000039ff387230 */ /* 0x110fe40000004100 */
[----:B------:R-:W-:-:S03]  /*1a50*/  HADD2.F32 R57, -RZ, R57.H0_H0 ;  /* 0x20000039ff397230 */ /* 0x000fc60000004100 */
[----:B------:R-:W-:Y:S02]  /*1a60*/  FMUL.FTZ R24, R56, R56 ;  /* 0x0000003838187220 */ /* 0x000fe40000410000 */
[C---:B------:R-:W-:Y:S01]  /*1a70*/  FADD.FTZ R22, R57.reuse, R56 ;  /* 0x0000003839167221 */ /* 0x040fe20000010000 */
[--C-:B------:R-:W-:Y:S02]  /*1a80*/  HADD2.F32 R58, -RZ, R59.reuse.H1_H1 ;  /* 0x3000003bff3a7230 */ /* 0x100fe40000004100 */
[----:B------:R-:W-:Y:S01]  /*1a90*/  FFMA.FTZ R24, R57, R57, R24 ;  /* 0x0000003939187223 */ /* 0x000fe20000010018 */
[----:B------:R-:W-:Y:S02]  /*1aa0*/  HADD2.F32 R59, -RZ, R59.H0_H0 ;  /* 0x2000003bff3b7230 */ /* 0x000fe40000004100 */
[----:B------:R-:W-:Y:S01]  /*1ab0*/  FADD.FTZ R21, R21, R22 ;  /* 0x0000001615157221 */ /* 0x000fe20000010000 */
[----:B------:R-:W-:Y:S01]  /*1ac0*/  FMUL.FTZ R22, R58, R58 ;  /* 0x0000003a3a167220 */ /* 0x000fe20000410000 */
[----:B------:R-:W-:Y:S01]  /*1ad0*/  FADD.FTZ R23, R23, R24 ;  /* 0x0000001817177221 */ /* 0x000fe20000010000 */
[C---:B------:R-:W-:Y:S01]  /*1ae0*/  ISETP.GT.U32.AND P1, PT, R20.reuse, 0x210, PT ;  /* 0x000002101400780c */ /* 0x040fe20003f24070 */
[C---:B------:R-:W-:Y:S01]  /*1af0*/  FADD.FTZ R24, R59.reuse, R58 ;  /* 0x0000003a3b187221 */ /* 0x040fe20000010000 */
[----:B------:R-:W-:Y:S01]  /*1b00*/  IADD3 R20, PT, PT, -R20, 0x22f, RZ ;  /* 0x0000022f14147810 */ /* 0x000fe20007ffe1ff */
[----:B------:R-:W-:-:S02]  /*1b10*/  FFMA.FTZ R22, R59, R59, R22 ;  /* 0x0000003b3b167223 */ /* 0x000fc40000010016 */
        /* <DEDUP_REMOVED lines=90> */
.L_x_2718:
[----:B------:R-:W-:Y:S05]  /*20c0*/  BSYNC.RECONVERGENT B0 ;  /* 0x0000000000007941 */ /* 0x000fea0003800200 */
.L_x_2717:
        /* <DEDUP_REMOVED lines=26> */
.L_x_2721:
[----:B0-----:R-:W2:Y:S04]  /*2270*/  LDG.E.STRONG.GPU R22, desc[UR6][R20.64] ;  /* 0x0000000614167981 */ /* 0x001ea8000c1ef900 */
[----:B--2---:R-:W-:Y:S01]  /*2280*/  CCTL.IVALL ;  /* 0x00000000ff00798f */ /* 0x004fe20002000000 */
[----:B------:R-:W-:Y:S05]  /*2290*/  YIELD ;  /* 0x0000000000007946 */ /* 0x000fea0003800000 */
[----:B------:R-:W-:-:S13]  /*22a0*/  ISETP.NE.AND P1, PT, R22, R29, PT ;  /* 0x0000001d1600720c */ /* 0x000fda0003f25270 */
[----:B------:R-:W-:Y:S05]  /*22b0*/  @P1 BRA `(.L_x_2721) ;  /* 0xfffffffc00ec1947 */ /* 0x000fea000383ffff */
.L_x_2720:
        /* <DEDUP_REMOVED lines=14> */
.L_x_2723:
        /* <DEDUP_REMOVED lines=62> */
.L_x_2722:
        /* <DEDUP_REMOVED lines=36> */
.L_x_2724:
        /* <DEDUP_REMOVED lines=18> */
.L_x_2725:
        /* <DEDUP_REMOVED lines=9> */
.L_x_2726:
[----:B------:R-:W-:Y:S05]  /*2b70*/  BSYNC.RECONVERGENT B0 ;  /* 0x0000000000007941 */ /* 0x000fea0003800200 */
.L_x_2719:
        /* <DEDUP_REMOVED lines=64> */
.L_x_2730:
[----:B------:R-:W-:Y:S05]  /*2f80*/  BSYNC.RECONVERGENT B1 ;  /* 0x0000000000017941 */ /* 0x000fea0003800200 */
.L_x_2729:
        /* <DEDUP_REMOVED lines=17> */
[----:B------:R-:W-:Y:S02]  /*30a0*/  F2FP.F16.F32.PACK_AB R13, R24, R25 ;  /* 0x00000019180d723e */ /* 0x000fe400000000ff */
[----:B------:R-:W-:-:S05]  /*30b0*/  LEA.HI.X R15, R12, UR11, R31, 0x1, P1 ;  /* 0x0000000b0c0f7c11 */ /* 0x000fca00088f0c1f */
[----:B------:R3:W-:Y:S02]  /*30c0*/  STG.E desc[UR6][R14.64], R13 ;  /* 0x0000000d0e007986 */ /* 0x0007e4000c101906 */
.L_x_2732:
[----:B------:R-:W-:Y:S05]  /*30d0*/  BSYNC.RECONVERGENT B1 ;  /* 0x0000000000017941 */ /* 0x000fea0003800200 */
.L_x_2731:
        /* <DEDUP_REMOVED lines=25> */
[----:B------:R-:W-:Y:S02]  /*3270*/  F2FP.F16.F32.PACK_AB R13, R17, R16 ;  /* 0x00000010110d723e */ /* 0x000fe400000000ff */
[----:B------:R-:W-:-:S05]  /*3280*/  LEA.HI.X R15, R12, UR11, R25, 0x1, P5 ;  /* 0x0000000b0c0f7c11 */ /* 0x000fca000a8f0c19 */
[----:B------:R4:W-:Y:S02]  /*3290*/  STG.E desc[UR6][R14.64], R13 ;  /* 0x0000000d0e007986 */ /* 0x0009e4000c101906 */
.L_x_2734:
[----:B------:R-:W-:Y:S05]  /*32a0*/  BSYNC.RECONVERGENT B1 ;  /* 0x0000000000017941 */ /* 0x000fea0003800200 */
.L_x_2733:
[----:B------:R-:W-:Y:S04]  /*32b0*/  BSSY.RECONVERGENT B1, `(.L_x_2735) ;  /* 0x0000014000017945 */ /* 0x000fe80003800200 */
[----:B------:R-:W-:Y:S05]  /*32c0*/  @P6 BRA `(.L_x_2736) ;  /* 0x0000000000486947 */ /* 0x000fea0003800000 */
[----:B------:R-:W0:Y:S01]  /*32d0*/  LDCU.64 UR4, c[0x0][0x3e0] ;  /* 0x00007c00ff0477ac */ /* 0x000e220008000a00 */
[----:B------:R-:W-:Y:S01]  /*32e0*/  MOV R12, R88 ;  /* 0x00000058000c7202 */ /* 0x000fe20000000f00 */
[--C-:B------:R-:W-:Y:S01]  /*32f0*/  FADD.FTZ R18, R18, -R26.reuse ;  /* 0x8000001a12127221 */ /* 0x100fe20000010000 */
[----:B--234-:R-:W-:Y:S01]  /*3300*/  MOV R13, R91 ;  /* 0x0000005b000d7202 */ /* 0x01cfe20000000f00 */
        /* <DEDUP_REMOVED lines=11> */
[----:B------:R-:W-:Y:S02]  /*33c0*/  F2FP.F16.F32.PACK_AB R13, R17, R16 ;  /* 0x00000010110d723e */ /* 0x000fe400000000ff */
[----:B------:R-:W-:-:S05]  /*33d0*/  LEA.HI.X R15, R12, UR11, R19, 0x1, P5 ;  /* 0x0000000b0c0f7c11 */ /* 0x000fca000a8f0c13 */
[----:B------:R0:W-:Y:S02]  /*33e0*/  STG.E desc[UR6][R14.64], R13 ;  /* 0x0000000d0e007986 */ /* 0x0001e4000c101906 */
.L_x_2736:
[----:B------:R-:W-:Y:S05]  /*33f0*/  BSYNC.RECONVERGENT B1 ;  /* 0x0000000000017941 */ /* 0x000fea0003800200 */
.L_x_2735:
        /* <DEDUP_REMOVED lines=20> */
.L_x_2738:
[----:B------:R-:W-:Y:S05]  /*3540*/  BSYNC.RECONVERGENT B1 ;  /* 0x0000000000017941 */ /* 0x000fea0003800200 */
.L_x_2737:
        /* <DEDUP_REMOVED lines=20> */
.L_x_2740:
[----:B------:R-:W-:Y:S05]  /*3690*/  BSYNC.RECONVERGENT B1 ;  /* 0x0000000000017941 */ /* 0x000fea0003800200 */
.L_x_2739:
        /* <DEDUP_REMOVED lines=28> */
.L_x_2742:
[----:B------:R-:W-:Y:S05]  /*3860*/  BSYNC.RECONVERGENT B1 ;  /* 0x0000000000017941 */ /* 0x000fea0003800200 */
.L_x_2741:
        /* <DEDUP_REMOVED lines=20> */
.L_x_2744:
[----:B------:R-:W-:Y:S05]  /*39b0*/  BSYNC.RECONVERGENT B1 ;  /* 0x0000000000017941 */ /* 0x000fea0003800200 */
.L_x_2743:
        /* <DEDUP_REMOVED lines=20> */
.L_x_2746:
[----:B------:R-:W-:Y:S05]  /*3b00*/  BSYNC.RECONVERGENT B1 ;  /* 0x0000000000017941 */ /* 0x000fea0003800200 */
.L_x_2745:
        /* <DEDUP_REMOVED lines=20> */
.L_x_2748:
[----:B------:R-:W-:Y:S05]  /*3c50*/  BSYNC.RECONVERGENT B1 ;  /* 0x0000000000017941 */ /* 0x000fea0003800200 */
.L_x_2747:
        /* <DEDUP_REMOVED lines=30> */
.L_x_2750:
[----:B------:R-:W-:Y:S05]  /*3e40*/  BSYNC.RECONVERGENT B1 ;  /* 0x0000000000017941 */ /* 0x000fea0003800200 */
.L_x_2749:
        /* <DEDUP_REMOVED lines=20> */
.L_x_2752:
[----:B------:R-:W-:Y:S05]  /*3f90*/  BSYNC.RECONVERGENT B1 ;  /* 0x0000000000017941 */ /* 0x000fea0003800200 */
.L_x_2751:
        /* <DEDUP_REMOVED lines=20> */
.L_x_2754:
[----:B------:R-:W-:Y:S05]  /*40e0*/  BSYNC.RECONVERGENT B1 ;  /* 0x0000000000017941 */ /* 0x000fea0003800200 */
.L_x_2753:
        /* <DEDUP_REMOVED lines=20> */
.L_x_2756:
[----:B------:R-:W-:Y:S05]  /*4230*/  BSYNC.RECONVERGENT B1 ;  /* 0x0000000000017941 */ /* 0x000fea0003800200 */
.L_x_2755:
        /* <DEDUP_REMOVED lines=20> */
.L_x_2758:
[----:B------:R-:W-:Y:S05]  /*4380*/  BSYNC.RECONVERGENT B1 ;  /* 0x0000000000017941 */ /* 0x000fea0003800200 */
.L_x_2757:
        /* <DEDUP_REMOVED lines=10> */
[----:B------:R-:W-:Y:S01]  /*4430*/  F2FP.F16.F32.PACK_AB R15, R26, R15 ;  /* 0x0000000f1a0f723e */ /* 0x000fe200000000ff */
        /* <DEDUP_REMOVED lines=8> */
.L_x_2728:
        /* <DEDUP_REMOVED lines=35> */
[----:B------:R-:W-:-:S05]  /*46f0*/  F2FP.F16.F32.PACK_AB R31, R32, R31 ;  /* 0x0000001f201f723e */ /* 0x000fca00000000ff */
[----:B------:R2:W-:Y:S02]  /*4700*/  STG.E desc[UR6][R12.64], R31 ;  /* 0x0000001f0c007986 */ /* 0x0005e4000c101906 */
.L_x_2761:
[----:B------:R-:W-:Y:S05]  /*4710*/  BSYNC.RECONVERGENT B1 ;  /* 0x0000000000017941 */ /* 0x000fea0003800200 */
.L_x_2760:
        /* <DEDUP_REMOVED lines=28> */
[----:B------:R-:W-:-:S05]  /*48e0*/  F2FP.F16.F32.PACK_AB R25, R32, R25 ;  /* 0x000000192019723e */ /* 0x000fca00000000ff */
[----:B------:R3:W-:Y:S02]  /*48f0*/  STG.E desc[UR6][R12.64], R25 ;  /* 0x000000190c007986 */ /* 0x0007e4000c101906 */
.L_x_2763:
[----:B------:R-:W-:Y:S05]  /*4900*/  BSYNC.RECONVERGENT B1 ;  /* 0x0000000000017941 */ /* 0x000fea0003800200 */
.L_x_2762:
        /* <DEDUP_REMOVED lines=36> */
[----:B------:R-:W-:-:S05]  /*4b50*/  F2FP.F16.F32.PACK_AB R17, R30, R17 ;  /* 0x000000111e11723e */ /* 0x000fca00000000ff */
[----:B------:R4:W-:Y:S02]  /*4b60*/  STG.E desc[UR6][R12.64], R17 ;  /* 0x000000110c007986 */ /* 0x0009e4000c101906 */
.L_x_2765:
[----:B------:R-:W-:Y:S05]  /*4b70*/  BSYNC.RECONVERGENT B1 ;  /* 0x0000000000017941 */ /* 0x000fea0003800200 */
.L_x_2764:
[----:B------:R-:W-:Y:S04]  /*4b80*/  BSSY.RECONVERGENT B1, `(.L_x_2766) ;  /* 0x000001e000017945 */ /* 0x000fe80003800200 */
[----:B------:R-:W-:Y:S05]  /*4b90*/  @P6 BRA `(.L_x_2767) ;  /* 0x0000000000706947 */ /* 0x000fea0003800000 */
[--C-:B------:R-:W-:Y:S01]  /*4ba0*/  FADD.FTZ R18, R18, -R26.reuse ;  /* 0x8000001a12127221 */ /* 0x100fe20000010000 */
[----:B--234-:R-:W-:Y:S01]  /*4bb0*/  FADD.FTZ R12, R19, -R26 ;  /* 0x8000001a130c7221 */ /* 0x01cfe20000010000 */
[----:B------:R-:W2:Y:S01]  /*4bc0*/  LDCU.64 UR8, c[0x0][0x3e0] ;  /* 0x00007c00ff0877ac */ /* 0x000ea20008000a00 */
        /* <DEDUP_REMOVED lines=23> */
[----:B------:R-:W-:-:S05]  /*4d40*/  F2FP.F16.F32.PACK_AB R17, R24, R17 ;  /* 0x000000111811723e */ /* 0x000fca00000000ff */
[----:B------:R1:W-:Y:S02]  /*4d50*/  STG.E desc[UR6][R12.64], R17 ;  /* 0x000000110c007986 */ /* 0x0003e4000c101906 */
.L_x_2767:
[----:B------:R-:W-:Y:S05]  /*4d60*/  BSYNC.RECONVERGENT B1 ;  /* 0x0000000000017941 */ /* 0x000fea0003800200 */
.L_x_2766:
[----:B------:R-:W-:Y:S04]  /*4d70*/  BSSY.RECONVERGENT B1, `(.L_x_2768) ;  /* 0x000001e000017945 */ /* 0x000fe80003800200 */
[----:B------:R-:W-:Y:S05]  /*4d80*/  @P1 BRA `(.L_x_2769) ;  /* 0x0000000000701947 */ /* 0x000fea0003800000 */
[--C-:B------:R-:W-:Y:S01]  /*4d90*/  FADD.FTZ R36, R36, -R26.reuse ;  /* 0x8000001a24247221 */ /* 0x100fe20000010000 */
[----:B-1234-:R-:W-:Y:S01]  /*4da0*/  FADD.FTZ R12, R37, -R26 ;  /* 0x8000001a250c7221 */ /* 0x01efe20000010000 */
[----:B------:R-:W1:Y:S01]  /*4db0*/  LDCU.64 UR8, c[0x0][0x3e0] ;  /* 0x00007c00ff0877ac */ /* 0x000e620008000a00 */
[----:B------:R-:W-:Y:S01]  /*4dc0*/  MOV R15, R91 ;  /* 0x0000005b000f7202 */ /* 0x000fe20000000f00 */
        /* <DEDUP_REMOVED lines=22> */
[----:B------:R-:W-:-:S05]  /*4f30*/  F2FP.F16.F32.PACK_AB R17, R24, R17 ;  /* 0x000000111811723e */ /* 0x000fca00000000ff */
[----:B------:R1:W-:Y:S02]  /*4f40*/  STG.E desc[UR6][R12.64], R17 ;  /* 0x000000110c007986 */ /* 0x0003e4000c101906 */
.L_x_2769:
[----:B------:R-:W-:Y:S05]  /*4f50*/  BSYNC.RECONVERGENT B1 ;  /* 0x0000000000017941 */ /* 0x000fea0003800200 */
.L_x_2768:
        /* <DEDUP_REMOVED lines=30> */
.L_x_2771:
[----:B------:R-:W-:Y:S05]  /*5140*/  BSYNC.RECONVERGENT B1 ;  /* 0x0000000000017941 */ /* 0x000fea0003800200 */
.L_x_2770:
        /* <DEDUP_REMOVED lines=38> */
.L_x_2773:
[----:B------:R-:W-:Y:S05]  /*53b0*/  BSYNC.RECONVERGENT B1 ;  /* 0x0000000000017941 */ /* 0x000fea0003800200 */
.L_x_2772:
        /* <DEDUP_REMOVED lines=30> */
.L_x_2775:
[----:B------:R-:W-:Y:S05]  /*55a0*/  BSYNC.RECONVERGENT B1 ;  /* 0x0000000000017941 */ /* 0x000fea0003800200 */
.L_x_2774:
        /* <DEDUP_REMOVED lines=30> */
.L_x_2777:
[----:B------:R-:W-:Y:S05]  /*5790*/  BSYNC.RECONVERGENT B1 ;  /* 0x0000000000017941 */ /* 0x000fea0003800200 */
.L_x_2776:
        /* <DEDUP_REMOVED lines=30> */
.L_x_2779:
[----:B------:R-:W-:Y:S05]  /*5980*/  BSYNC.RECONVERGENT B1 ;  /* 0x0000000000017941 */ /* 0x000fea0003800200 */
.L_x_2778:
        /* <DEDUP_REMOVED lines=40> */
.L_x_2781:
[----:B------:R-:W-:Y:S05]  /*5c10*/  BSYNC.RECONVERGENT B1 ;  /* 0x0000000000017941 */ /* 0x000fea0003800200 */
.L_x_2780:
        /* <DEDUP_REMOVED lines=30> */
.L_x_2783:
[----:B------:R-:W-:Y:S05]  /*5e00*/  BSYNC.RECONVERGENT B1 ;  /* 0x0000000000017941 */ /* 0x000fea0003800200 */
.L_x_2782:
        /* <DEDUP_REMOVED lines=30> */
.L_x_2785:
[----:B------:R-:W-:Y:S05]  /*5ff0*/  BSYNC.RECONVERGENT B1 ;  /* 0x0000000000017941 */ /* 0x000fea0003800200 */
.L_x_2784:
        /* <DEDUP_REMOVED lines=30> */
.L_x_2787:
[----:B------:R-:W-:Y:S05]  /*61e0*/  BSYNC.RECONVERGENT B1 ;  /* 0x0000000000017941 */ /* 0x000fea0003800200 */
.L_x_2786:
        /* <DEDUP_REMOVED lines=30> */
.L_x_2789:
[----:B------:R-:W-:Y:S05]  /*63d0*/  BSYNC.RECONVERGENT B1 ;  /* 0x0000000000017941 */ /* 0x000fea0003800200 */
.L_x_2788:
        /* <DEDUP_REMOVED lines=27> */
[----:B------:R-:W-:-:S05]  /*6590*/  F2FP.F16.F32.PACK_AB R17, R20, R17 ;  /* 0x000000111411723e */ /* 0x000fca00000000ff */
[----:B------:R1:W-:Y:S02]  /*65a0*/  STG.E desc[UR6][R14.64], R17 ;  /* 0x000000110e007986 */ /* 0x0003e4000c101906 */
.L_x_2759:
[----:B------:R-:W-:Y:S05]  /*65b0*/  BSYNC.RECONVERGENT B0 ;  /* 0x0000000000007941 */ /* 0x000fea0003800200 */
.L_x_2727:
        /* <DEDUP_REMOVED lines=8> */
.L_x_2791:
        /* <DEDUP_REMOVED lines=12> */
.L_x_4402:


//--------------------- .text._Z35group_norm_nhwc_fwd_one_pass_kernelI11Fp16IOFp32WLi512ELi70ELi560EEv26Group_norm_nhwc_fwd_params --------------------------
	.section	.text._Z35group_norm_nhwc_fwd_one_pass_kernelI11Fp16IOFp32WLi512ELi70ELi560EEv26Group_norm_nhwc_fwd_params,"ax",@progbits
	.align	128
        .global         _Z35group_norm_nhwc_fwd_one_pass_kernelI11Fp16IOFp32WLi512ELi70ELi560EEv26Group_norm_nhwc_fwd_params
        .type           _Z35group_norm_nhwc_fwd_one_pass_kernelI11Fp16IOFp32WLi512ELi70ELi560EEv26Group_norm_nhwc_fwd_params,@function
        .size           _Z35group_norm_nhwc_fwd_one_pass_kernelI11Fp16IOFp32WLi512ELi70ELi560EEv26Group_norm_nhwc_fwd_params,(.L_x_4403 - _Z35group_norm_nhwc_fwd_one_pass_kernelI11Fp16IOFp32WLi512ELi70ELi560EEv26Group_norm_nhwc_fwd_params)
        .other          _Z35group_norm_nhwc_fwd_one_pass_kernelI11Fp16IOFp32WLi512ELi70ELi560EEv26Group_norm_nhwc_fwd_params,@"STO_CUDA_ENTRY STV_DEFAULT"
_Z35group_norm_nhwc_fwd_one_pass_kernelI11Fp16IOFp32WLi512ELi70ELi560EEv26Group_norm_nhwc_fwd_params:
.text._Z35group_norm_nhwc_fwd_one_pass_kernelI11Fp16IOFp32WLi512ELi70ELi560EEv26Group_norm_nhwc_fwd_params:
        /* <DEDUP_REMOVED lines=26> */
.L_x_2929:
        /* <DEDUP_REMOVED lines=91> */
[----:B------:R-:W-:Y:S01]  /*0750*/  HFMA2 R78, -RZ, RZ, 0, 0 ;  /* 0x00000000ff4e7431 */ /* 0x000fe200000001ff */
[----:B------:R-:W-:Y:S01]  /*0760*/  ISETP.GE.U32.AND P5, PT, R17, UR16, PT ;  /* 0x0000001011007c0c */ /* 0x000fe2000bfa6070 */
[----:B------:R-:W5:Y:S01]  /*0770*/  @!P3 LDC.64 R34, c[0x0][0x390] ;  /* 0x0000e400ff22bb82 */ /* 0x000f620000000a00 */
[----:B------:R-:W-:Y:S02]  /*0780*/  SHF.R.S32.HI R25, RZ, 0x1f, R17 ;  /* 0x0000001fff197819 */ /* 0x000fe40000011411 */
[C---:B-1----:R-:W-:Y:S02]  /*0790*/  @!P6 LEA R8, P1, R4.reuse, R26, 0x1 ;  /* 0x0000001a0408e211 */ /* 0x042fe400078208ff */
[----:B------:R-:W-:Y:S02]  /*07a0*/  ISETP.GE.AND.EX P5, PT, R25, UR17, PT, P5 ;  /* 0x0000001119007c0c */ /* 0x000fe4000bfa6350 */
[----:B------:R-:W-:Y:S01]  /*07b0*/  @!P6 LEA.HI.X R9, R4, R27, R0, 0x1, P1 ;  /* 0x0000001b0409e211 */ /* 0x000fe200008f0c00 */
[----:B0-----:R-:W-:Y:S01]  /*07c0*/  @!P2 IMAD R0, R19, R28, RZ ;  /* 0x0000001c1300a224 */ /* 0x001fe200078e02ff */
[----:B---3--:R-:W-:Y:S01]  /*07d0*/  @!P2 MOV R6, R88 ;  /* 0x000000580006a202 */ /* 0x008fe20000000f00 */
[----:B------:R-:W0:Y:S01]  /*07e0*/  @!P4 LDC.64 R36, c[0x0][0x3e0] ;  /* 0x0000f800ff24cb82 */ /* 0x000e220000000a00 */
[----:B------:R-:W-:Y:S01]  /*07f0*/  @!P2 MOV R7, R91 ;  /* 0x0000005b0007a202 */ /* 0x000fe20000000f00 */
[----:B------:R-:W-:Y:S01]  /*0800*/  @!P2 IMAD R27, R11, R29, R0 ;  /* 0x0000001d0b1ba224 */ /* 0x000fe200078e0200 */
[----:B------:R5:W3:Y:S01]  /*0810*/  @!P6 LDG.E R78, desc[UR14][R8.64] ;  /* 0x0000000e084ee981 */ /* 0x000ae2000c1e1900 */
[----:B--2---:R-:W-:-:S02]  /*0820*/  @!P3 IMAD R0, R21, R32, RZ ;  /* 0x000000201500b224 */ /* 0x004fc400078e02ff */
[----:B------:R-:W-:Y:S01]  /*0830*/  @!P2 IMAD.WIDE.U32 R6, R11, R28, R6 ;  /* 0x0000001c0b06a225 */ /* 0x000fe200078e0006 */
[----:B------:R-:W-:Y:S01]  /*0840*/  IADD3 R19, PT, PT, R3, 0x60, RZ ;  /* 0x0000006003137810 */ /* 0x000fe20007ffe0ff */
[----:B------:R-:W1:Y:S02]  /*0850*/  @!P5 LDC.64 R4, c[0x0][0x3e0] ;  /* 0x0000f800ff04db82 */ /* 0x000e640000000a00 */
[----:B------:R-:W-:Y:S01]  /*0860*/  @!P3 IMAD R29, R13, R33, R0 ;  /* 0x000000210d1db224 */ /* 0x000fe200078e0200 */
[----:B------:R-:W-:Y:S02]  /*0870*/  @!P2 IADD3 R0, PT, PT, R7, R27, RZ ;  /* 0x0000001b0700a210 */ /* 0x000fe40007ffe0ff */
[----:B-----5:R-:W-:Y:S02]  /*0880*/  @!P2 LEA R8, P6, R6, R30, 0x1 ;  /* 0x0000001e0608a211 */ /* 0x020fe400078c08ff */
[----:B------:R-:W-:Y:S02]  /*0890*/  ISETP.GE.U32.AND P1, PT, R19, UR16, PT ;  /* 0x0000001013007c0c */ /* 0x000fe4000bf26070 */
[----:B------:R-:W-:-:S02]  /*08a0*/  SHF.R.S32.HI R21, RZ, 0x1f, R19 ;  /* 0x0000001fff157819 */ /* 0x000fc40000011413 */
[----:B------:R-:W-:Y:S02]  /*08b0*/  @!P3 MOV R10, R88 ;  /* 0x00000058000ab202 */ /* 0x000fe40000000f00 */
[----:B------:R-:W-:Y:S02]  /*08c0*/  @!P3 MOV R11, R91 ;  /* 0x0000005b000bb202 */ /* 0x000fe40000000f00 */
[----:B------:R-:W-:Y:S01]  /*08d0*/  @!P2 LEA.HI.X R9, R6, R31, R0, 0x1, P6 ;  /* 0x0000001f0609a211 */ /* 0x000fe200030f0c00 */
[----:B------:R-:W-:Y:S01]  /*08e0*/  HFMA2 R76, -RZ, RZ, 0, 0 ;  /* 0x00000000ff4c7431 */ /* 0x000fe200000001ff */
[----:B------:R-:W-:Y:S01]  /*08f0*/  ISETP.GE.AND.EX P1, PT, R21, UR17, PT, P1 ;  /* 0x0000001115007c0c */ /* 0x000fe2000bf26310 */
[----:B------:R-:W2:Y:S01]  /*0900*/  @!P4 LDC.64 R30, c[0x0][0x390] ;  /* 0x0000e400ff1ecb82 */ /* 0x000ea20000000a00 */
[----:B------:R-:W-:Y:S01]  /*0910*/  @!P3 IMAD.WIDE.U32 R10, R13, R32, R10 ;  /* 0x000000200d0ab225 */ /* 0x000fe200078e000a */
[----:B------:R-:W-:-:S03]  /*0920*/  IADD3 R13, PT, PT, R3, 0x70, RZ ;  /* 0x00000070030d7810 */ /* 0x000fc60007ffe0ff */
[----:B------:R-:W-:Y:S01]  /*0930*/  HFMA2 R74, -RZ, RZ, 0, 0 ;  /* 0x00000000ff4a7431 */ /* 0x000fe200000001ff */
[----:B------:R-:W-:Y:S02]  /*0940*/  @!P3 IADD3 R0, PT, PT, R11, R29, RZ ;  /* 0x0000001d0b00b210 */ /* 0x000fe40007ffe0ff */
[----:B------:R-:W5:Y:S01]  /*0950*/  @!P5 LDC.64 R32, c[0x0][0x390] ;  /* 0x0000e400ff20db82 */ /* 0x000f620000000a00 */
[C---:B------:R-:W-:Y:S01]  /*0960*/  @!P3 LEA R6, P6, R10.reuse, R34, 0x1 ;  /* 0x000000220a06b211 */ /* 0x040fe200078c08ff */
[----:B0-----:R-:W-:Y:S01]  /*0970*/  @!P4 IMAD R2, R23, R36, RZ ;  /* 0x000000241702c224 */ /* 0x001fe200078e02ff */
[----:B------:R-:W3:Y:S01]  /*0980*/  @!P2 LDG.E R76, desc[UR14][R8.64] ;  /* 0x0000000e084ca981 */ /* 0x000ee2000c1e1900 */
[----:B------:R-:W-:Y:S02]  /*0990*/  ISETP.GE.U32.AND P2, PT, R13, UR16, PT ;  /* 0x000000100d007c0c */ /* 0x000fe4000bf46070 */
[----:B------:R-:W-:Y:S02]  /*09a0*/  @!P3 LEA.HI.X R7, R10, R35, R0, 0x1, P6 ;  /* 0x000000230a07b211 */ /* 0x000fe400030f0c00 */
[----:B------:R-:W-:Y:S01]  /*09b0*/  SHF.R.S32.HI R23, RZ, 0x1f, R13 ;  /* 0x0000001fff177819 */ /* 0x000fe2000001140d */
[----:B------:R-:W0:Y:S01]  /*09c0*/  @!P1 LDC.64 R34, c[0x0][0x3e0] ;  /* 0x0000f800ff229b82 */ /* 0x000e220000000a00 */
[----:B------:R-:W-:-:S02]  /*09d0*/  @!P4 MOV R10, R88 ;  /* 0x00000058000ac202 */ /* 0x000fc40000000f00 */
[----:B------:R-:W-:Y:S01]  /*09e0*/  @!P4 MOV R11, R91 ;  /* 0x0000005b000bc202 */ /* 0x000fe20000000f00 */
[----:B------:R-:W-:Y:S01]  /*09f0*/  @!P4 IMAD R27, R15, R37, R2 ;  /* 0x000000250f1bc224 */ /* 0x000fe200078e0202 */
[----:B------:R-:W-:Y:S01]  /*0a00*/  ISETP.GE.AND.EX P2, PT, R23, UR17, PT, P2 ;  /* 0x0000001117007c0c */ /* 0x000fe2000bf46320 */
[----:B-1----:R-:W-:Y:S01]  /*0a10*/  @!P5 IMAD R0, R25, R4, RZ ;  /* 0x000000041900d224 */ /* 0x002fe200078e02ff */
[----:B------:R1:W3:Y:S01]  /*0a20*/  @!P3 LDG.E R74, desc[UR14][R6.64] ;  /* 0x0000000e064ab981 */ /* 0x0002e2000c1e1900 */
[----:B------:R-:W-:Y:S01]  /*0a30*/  @!P4 IMAD.WIDE.U32 R10, R15, R36, R10 ;  /* 0x000000240f0ac225 */ /* 0x000fe200078e000a */
[----:B------:R-:W-:-:S03]  /*0a40*/  IADD3 R15, PT, PT, R3, 0x80, RZ ;  /* 0x00000080030f7810 */ /* 0x000fc60007ffe0ff */
[----:B------:R-:W-:Y:S02]  /*0a50*/  HFMA2 R72, -RZ, RZ, 0, 0 ;  /* 0x00000000ff487431 */ /* 0x000fe400000001ff */
[----:B------:R-:W-:Y:S01]  /*0a60*/  @!P5 IMAD R29, R17, R5, R0 ;  /* 0x00000005111dd224 */ /* 0x000fe200078e0200 */
[----:B------:R-:W-:Y:S02]  /*0a70*/  @!P4 IADD3 R0, PT, PT, R11, R27, RZ ;  /* 0x0000001b0b00c210 */ /* 0x000fe40007ffe0ff */
[----:B-1----:R-:W-:Y:S01]  /*0a80*/  @!P5 MOV R6, R88 ;  /* 0x000000580006d202 */ /* 0x002fe20000000f00 */
[----:B------:R-:W1:Y:S01]  /*0a90*/  @!P2 LDC.64 R36, c[0x0][0x3e0] ;  /* 0x0000f800ff24ab82 */ /* 0x000e620000000a00 */
[----:B------:R-:W-:Y:S02]  /*0aa0*/  @!P5 MOV R7, R91 ;  /* 0x0000005b0007d202 */ /* 0x000fe40000000f00 */
[----:B--2---:R-:W-:Y:S02]  /*0ab0*/  @!P4 LEA R8, P6, R10, R30, 0x1 ;  /* 0x0000001e0a08c211 */ /* 0x004fe400078c08ff */
[----:B------:R-:W-:Y:S01]  /*0ac0*/  ISETP.GE.U32.AND P3, PT, R15, UR16, PT ;  /* 0x000000100f007c0c */ /* 0x000fe2000bf66070 */
[----:B------:R-:W-:Y:S01]  /*0ad0*/  @!P5 IMAD.WIDE.U32 R4, R17, R4, R6 ;  /* 0x000000041104d225 */ /* 0x000fe200078e0006 */
[----:B------:R-:W-:-:S02]  /*0ae0*/  SHF.R.S32.HI R25, RZ, 0x1f, R15 ;  /* 0x0000001fff197819 */ /* 0x000fc4000001140f */
[----:B------:R-:W-:Y:S02]  /*0af0*/  @!P4 LEA.HI.X R9, R10, R31, R0, 0x1, P6 ;  /* 0x0000001f0a09c211 */ /* 0x000fe400030f0c00 */
[----:B------:R-:W-:Y:S01]  /*0b00*/  IADD3 R17, PT, PT, R3, 0x90, RZ ;  /* 0x0000009003117810 */ /* 0x000fe20007ffe0ff */
[----:B------:R-:W2:Y:S01]  /*0b10*/  @!P1 LDC.64 R30, c[0x0][0x390] ;  /* 0x0000e400ff1e9b82 */ /* 0x000ea20000000a00 */
[----:B------:R-:W-:Y:S01]  /*0b20*/  ISETP.GE.AND.EX P3, PT, R25, UR17, PT, P3 ;  /* 0x0000001119007c0c */ /* 0x000fe2000bf66330 */
[----:B------:R-:W3:Y:S01]  /*0b30*/  @!P4 LDG.E R72, desc[UR14][R8.64] ;  /* 0x0000000e0848c981 */ /* 0x000ee2000c1e1900 */
[----:B------:R-:W-:Y:S02]  /*0b40*/  @!P5 IADD3 R0, PT, PT, R5, R29, RZ ;  /* 0x0000001d0500d210 */ /* 0x000fe40007ffe0ff */
[----:B-----5:R-:W-:Y:S01]  /*0b50*/  @!P5 LEA R6, P6, R4, R32, 0x1 ;  /* 0x000000200406d211 */ /* 0x020fe200078c08ff */
[----:B------:R-:W-:Y:S01]  /*0b60*/  HFMA2 R70, -RZ, RZ, 0, 0 ;  /* 0x00000000ff467431 */ /* 0x000fe200000001ff */
[----:B------:R-:W-:-:S02]  /*0b70*/  ISETP.GE.U32.AND P4, PT, R17, UR16, PT ;  /* 0x0000001011007c0c */ /* 0x000fc4000bf86070 */
[----:B------:R-:W-:Y:S02]  /*0b80*/  SHF.R.S32.HI R27, RZ, 0x1f, R17 ;  /* 0x0000001fff1b7819 */ /* 0x000fe40000011411 */
[----:B------:R-:W-:Y:S01]  /*0b90*/  @!P5 LEA.HI.X R7, R4, R33, R0, 0x1, P6 ;  /* 0x000000210407d211 */ /* 0x000fe200030f0c00 */
[----:B0-----:R-:W-:Y:S01]  /*0ba0*/  @!P1 IMAD R2, R21, R34, RZ ;  /* 0x0000002215029224 */ /* 0x001fe200078e02ff */
[----:B------:R-:W-:Y:S01]  /*0bb0*/  @!P1 MOV R4, R88 ;  /* 0x0000005800049202 */ /* 0x000fe20000000f00 */
[----:B------:R-:W0:Y:S01]  /*0bc0*/  @!P2 LDC.64 R20, c[0x0][0x390] ;  /* 0x0000e400ff14ab82 */ /* 0x000e220000000a00 */
[----:B------:R-:W-:Y:S02]  /*0bd0*/  @!P1 MOV R5, R91 ;  /* 0x0000005b00059202 */ /* 0x000fe40000000f00 */
[----:B------:R-:W-:Y:S01]  /*0be0*/  ISETP.GE.AND.EX P4, PT, R27, UR17, PT, P4 ;  /* 0x000000111b007c0c */ /* 0x000fe2000bf86340 */
[C---:B------:R-:W-:Y:S01]  /*0bf0*/  @!P1 IMAD R11, R19.reuse, R35, R2 ;  /* 0x00000023130b9224 */ /* 0x040fe200078e0202 */
[----:B------:R5:W3:Y:S01]  /*0c00*/  @!P5 LDG.E R70, desc[UR14][R6.64] ;  /* 0x0000000e0646d981 */ /* 0x000ae2000c1e1900 */
[----:B------:R-:W-:Y:S01]  /*0c10*/  @!P1 IMAD.WIDE.U32 R4, R19, R34, R4 ;  /* 0x0000002213049225 */ /* 0x000fe200078e0004 */
[----:B------:R-:W-:Y:S01]  /*0c20*/  IADD3 R19, PT, PT, R3, 0xa0, RZ ;  /* 0x000000a003137810 */ /* 0x000fe20007ffe0ff */
[----:B------:R-:W0:Y:S03]  /*0c30*/  @!P3 LDC.64 R32, c[0x0][0x3e0] ;  /* 0x0000f800ff20bb82 */ /* 0x000e260000000a00 */
[----:B------:R-:W-:-:S02]  /*0c40*/  ISETP.GE.U32.AND P5, PT, R19, UR16, PT ;  /* 0x0000001013007c0c */ /* 0x000fc4000bfa6070 */
[----:B------:R-:W-:Y:S02]  /*0c50*/  SHF.R.S32.HI R29, RZ, 0x1f, R19 ;  /* 0x0000001fff1d7819 */ /* 0x000fe40000011413 */
[----:B------:R-:W-:Y:S01]  /*0c60*/  @!P1 IADD3 R0, PT, PT, R5, R11, RZ ;  /* 0x0000000b05009210 */ /* 0x000fe20007ffe0ff */
[----:B-----5:R-:W5:Y:S01]  /*0c70*/  @!P4 LDC.64 R6, c[0x0][0x3e0] ;  /* 0x0000f800ff06cb82 */ /* 0x020f620000000a00 */
[----:B------:R-:W-:Y:S01]  /*0c80*/  ISETP.GE.AND.EX P5, PT, R29, UR17, PT, P5 ;  /* 0x000000111d007c0c */ /* 0x000fe2000bfa6350 */
[----:B-1----:R-:W-:Y:S01]  /*0c90*/  @!P2 IMAD R2, R23, R36, RZ ;  /* 0x000000241702a224 */ /* 0x002fe200078e02ff */
[----:B------:R-:W-:Y:S02]  /*0ca0*/  @!P2 MOV R10, R88 ;  /* 0x00000058000aa202 */ /* 0x000fe40000000f00 */
[----:B------:R-:W-:-:S03]  /*0cb0*/  @!P2 MOV R11, R91 ;  /* 0x0000005b000ba202 */ /* 0x000fc60000000f00 */
[----:B------:R-:W1:Y:S01]  /*0cc0*/  @!P3 LDC.64 R34, c[0x0][0x390] ;  /* 0x0000e400ff22bb82 */ /* 0x000e620000000a00 */
[----:B--2---:R-:W-:Y:S01]  /*0cd0*/  @!P1 LEA R8, P6, R4, R30, 0x1 ;  /* 0x0000001e04089211 */ /* 0x004fe200078c08ff */
[C---:B------:R-:W-:Y:S02]  /*0ce0*/  @!P2 IMAD R5, R13.reuse, R37, R2 ;  /* 0x000000250d05a224 */ /* 0x040fe400078e0202 */
[----:B------:R-:W-:-:S04]  /*0cf0*/  @!P2 IMAD.WIDE.U32 R10, R13, R36, R10 ;  /* 0x000000240d0aa225 */ /* 0x000fc800078e000a */
[----:B------:R-:W-:Y:S01]  /*0d00*/  HFMA2 R68, -RZ, RZ, 0, 0 ;  /* 0x00000000ff447431 */ /* 0x000fe200000001ff */
[----:B------:R-:W-:Y:S01]  /*0d10*/  @!P1 LEA.HI.X R9, R4, R31, R0, 0x1, P6 ;  /* 0x0000001f04099211 */ /* 0x000fe200030f0c00 */
[----:B------:R-:W-:Y:S02]  /*0d20*/  HFMA2 R66, -RZ, RZ, 0, 0 ;  /* 0x00000000ff427431 */ /* 0x000fe400000001ff */
[----:B0-----:R-:W-:Y:S01]  /*0d30*/  @!P3 IMAD R2, R25, R32, RZ ;  /* 0x000000201902b224 */ /* 0x001fe200078e02ff */
[----:B------:R-:W-:Y:S01]  /*0d40*/  @!P2 IADD3 R0, PT, PT, R11, R5, RZ ;  /* 0x000000050b00a210 */ /* 0x000fe20007ffe0ff */
[----:B------:R-:W0:Y:S01]  /*0d50*/  @!P4 LDC.64 R36, c[0x0][0x390] ;  /* 0x0000e400ff24cb82 */ /* 0x000e220000000a00 */
[C---:B------:R-:W-:Y:S02]  /*0d60*/  @!P2 LEA R12, P6, R10.reuse, R20, 0x1 ;  /* 0x000000140a0ca211 */ /* 0x040fe400078c08ff */
[----:B------:R-:W-:Y:S02]  /*0d70*/  @!P3 MOV R11, R91 ;  /* 0x0000005b000bb202 */ /* 0x000fe40000000f00 */
[----:B------:R-:W-:Y:S01]  /*0d80*/  @!P2 LEA.HI.X R13, R10, R21, R0, 0x1, P6 ;  /* 0x000000150a0da211 */ /* 0x000fe200030f0c00 */
[----:B------:R2:W3:Y:S02]  /*0d90*/  @!P1 LDG.E R68, desc[UR14][R8.64] ;  /* 0x0000000e08449981 */ /* 0x0004e4000c1e1900 */
[----:B------:R-:W0:Y:S01]  /*0da0*/  @!P5 LDC.64 R4, c[0x0][0x3e0] ;  /* 0x0000f800ff04db82 */ /* 0x000e220000000a00 */
[----:B------:R-:W-:Y:S01]  /*0db0*/  IADD3 R21, PT, PT, R3, 0xb0, RZ ;  /* 0x000000b003157810 */ /* 0x000fe20007ffe0ff */
[----:B------:R-:W-:Y:S01]  /*0dc0*/  @!P3 IMAD R31, R15, R33, R2 ;  /* 0x000000210f1fb224 */ /* 0x000fe200078e0202 */
[----:B------:R-:W-:Y:S01]  /*0dd0*/  @!P3 MOV R10, R88 ;  /* 0x00000058000ab202 */ /* 0x000fe20000000f00 */
[----:B------:R0:W3:Y:S01]  /*0de0*/  @!P2 LDG.E R66, desc[UR14][R12.64] ;  /* 0x0000000e0c42a981 */ /* 0x0000e2000c1e1900 */
[----:B------:R-:W-:-:S02]  /*0df0*/  ISETP.GE.U32.AND P1, PT, R21, UR16, PT ;  /* 0x0000001015007c0c */ /* 0x000fc4000bf26070 */
[----:B------:R-:W-:Y:S01]  /*0e00*/  SHF.R.S32.HI R25, RZ, 0x1f, R21 ;  /* 0x0000001fff197819 */ /* 0x000fe20000011415 */
[----:B------:R-:W-:Y:S01]  /*0e10*/  @!P3 IMAD.WIDE.U32 R10, R15, R32, R10 ;  /* 0x000000200f0ab225 */ /* 0x000fe200078e000a */
[----:B------:R-:W-:Y:S01]  /*0e20*/  IADD3 R23, PT, PT, R3, 0xc0, RZ ;  /* 0x000000c003177810 */ /* 0x000fe20007ffe0ff */
[----:B--2---:R-:W2:Y:S01]  /*0e30*/  @!P5 LDC.64 R8, c[0x0][0x390] ;  /* 0x0000e400ff08db82 */ /* 0x004ea20000000a00 */
[----:B------:R-:W-:Y:S01]  /*0e40*/  ISETP.GE.AND.EX P1, PT, R25, UR17, PT, P1 ;  /* 0x0000001119007c0c */ /* 0x000fe2000bf26310 */
[----:B-----5:R-:W-:Y:S01]  /*0e50*/  @!P4 IMAD R2, R27, R6, RZ ;  /* 0x000000061b02c224 */ /* 0x020fe200078e02ff */
[----:B------:R-:W-:Y:S02]  /*0e60*/  ISETP.GE.U32.AND P2, PT, R23, UR16, PT ;  /* 0x0000001017007c0c */ /* 0x000fe4000bf46070 */
[----:B------:R-:W-:Y:S02]  /*0e70*/  SHF.R.S32.HI R27, RZ, 0x1f, R23 ;  /* 0x0000001fff1b7819 */ /* 0x000fe40000011417 */
[----:B------:R-:W-:-:S02]  /*0e80*/  @!P3 IADD3 R0, PT, PT, R11, R31, RZ ;  /* 0x0000001f0b00b210 */ /* 0x000fc40007ffe0ff */
[C---:B-1----:R-:W-:Y:S02]  /*0e90*/  @!P3 LEA R14, P6, R10.reuse, R34, 0x1 ;  /* 0x000000220a0eb211 */ /* 0x042fe400078c08ff */
[----:B------:R-:W-:Y:S02]  /*0ea0*/  ISETP.GE.AND.EX P2, PT, R27, UR17, PT, P2 ;  /* 0x000000111b007c0c */ /* 0x000fe4000bf46320 */
[----:B------:R-:W-:Y:S02]  /*0eb0*/  @!P3 LEA.HI.X R15, R10, R35, R0, 0x1, P6 ;  /* 0x000000230a0fb211 */ /* 0x000fe400030f0c00 */
[----:B------:R-:W-:Y:S02]  /*0ec0*/  @!P4 MOV R10, R88 ;  /* 0x00000058000ac202 */ /* 0x000fe40000000f00 */
[----:B------:R-:W-:Y:S02]  /*0ed0*/  @!P4 MOV R11, R91 ;  /* 0x0000005b000bc202 */ /* 0x000fe40000000f00 */
[----:B------:R-:W-:Y:S01]  /*0ee0*/  MOV R64, RZ ;  /* 0x000000ff00407202 */ /* 0x000fe20000000f00 */
[----:B------:R-:W-:-:S02]  /*0ef0*/  @!P4 IMAD R31, R17, R7, R2 ;  /* 0x00000007111fc224 */ /* 0x000fc400078e0202 */
[----:B0-----:R-:W-:Y:S02]  /*0f00*/  @!P5 IMAD R0, R29, R4, RZ ;  /* 0x000000041d00d224 */ /* 0x001fe400078e02ff */
[----:B------:R-:W-:Y:S01]  /*0f10*/  @!P4 IMAD.WIDE.U32 R10, R17, R6, R10 ;  /* 0x00000006110ac225 */ /* 0x000fe200078e000a */
[----:B------:R0:W5:Y:S01]  /*0f20*/  @!P3 LDG.E R64, desc[UR14][R14.64] ;  /* 0x0000000e0e40b981 */ /* 0x000162000c1e1900 */
[----:B------:R-:W1:Y:S02]  /*0f30*/  @!P1 LDC.64 R6, c[0x0][0x3e0] ;  /* 0x0000f800ff069b82 */ /* 0x000e640000000a00 */
[----:B------:R-:W-:Y:S01]  /*0f40*/  @!P5 IMAD R33, R19, R5, R0 ;  /* 0x000000051321d224 */ /* 0x000fe200078e0200 */
[----:B------:R-:W-:Y:S02]  /*0f50*/  @!P4 IADD3 R0, PT, PT, R11, R31, RZ ;  /* 0x0000001f0b00c210 */ /* 0x000fe40007ffe0ff */
[----:B------:R-:W-:Y:S02]  /*0f60*/  @!P4 LEA R12, P3, R10, R36, 0x1 ;  /* 0x000000240a0cc211 */ /* 0x000fe400078608ff */
[----:B------:R-:W-:Y:S01]  /*0f70*/  IADD3 R17, PT, PT, R3, 0xd0, RZ ;  /* 0x000000d003117810 */ /* 0x000fe20007ffe0ff */
[----:B------:R-:W4:Y:S01]  /*0f80*/  @!P2 LDC.64 R34, c[0x0][0x3e0] ;  /* 0x0000f800ff22ab82 */ /* 0x000f220000000a00 */
[----:B0-----:R-:W-:-:S02]  /*0f90*/  @!P5 MOV R14, R88 ;  /* 0x00000058000ed202 */ /* 0x001fc40000000f00 */
[----:B------:R-:W-:Y:S02]  /*0fa0*/  @!P5 MOV R15, R91 ;  /* 0x0000005b000fd202 */ /* 0x000fe40000000f00 */
[----:B------:R-:W-:Y:S02]  /*0fb0*/  @!P4 LEA.HI.X R13, R10, R37, R0, 0x1, P3 ;  /* 0x000000250a0dc211 */ /* 0x000fe400018f0c00 */
[----:B------:R-:W-:Y:S01]  /*0fc0*/  ISETP.GE.U32.AND P3, PT, R17, UR16, PT ;  /* 0x0000001011007c0c */ /* 0x000fe2000bf66070 */
[----:B------:R-:W-:Y:S01]  /*0fd0*/  @!P5 IMAD.WIDE.U32 R4, R19, R4, R14 ;  /* 0x000000041304d225 */ /* 0x000fe200078e000e */
[----:B------:R-:W-:Y:S01]  /*0fe0*/  SHF.R.S32.HI R29, RZ, 0x1f, R17 ;  /* 0x0000001fff1d7819 */ /* 0x000fe20000011411 */
[----:B------:R-:W0:Y:S03]  /*0ff0*/  @!P1 LDC.64 R30, c[0x0][0x390] ;  /* 0x0000e400ff1e9b82 */ /* 0x000e260000000a00 */
[----:B------:R-:W-:-:S02]  /*1000*/  ISETP.GE.AND.EX P3, PT, R29, UR17, PT, P3 ;  /* 0x000000111d007c0c */ /* 0x000fc4000bf66330 */
[----:B------:R-:W-:Y:S02]  /*1010*/  @!P5 IADD3 R0, PT, PT, R5, R33, RZ ;  /* 0x000000210500d210 */ /* 0x000fe40007ffe0ff */
[C---:B--2---:R-:W-:Y:S01]  /*1020*/  @!P5 LEA R10, P6, R4.reuse, R8, 0x1 ;  /* 0x00000008040ad211 */ /* 0x044fe200078c08ff */
[----:B------:R-:W-:Y:S01]  /*1030*/  HFMA2 R62, -RZ, RZ, 0, 0 ;  /* 0x00000000ff3e7431 */ /* 0x000fe200000001ff */
[----:B------:R-:W-:Y:S02]  /*1040*/  MOV R60, RZ ;  /* 0x000000ff003c7202 */ /* 0x000fe40000000f00 */
[----:B------:R-:W-:Y:S01]  /*1050*/  @!P5 LEA.HI.X R11, R4, R9, R0, 0x1, P6 ;  /* 0x00000009040bd211 */ /* 0x000fe200030f0c00 */
[----:B-1----:R-:W-:Y:S01]  /*1060*/  @!P1 IMAD R0, R25, R6, RZ ;  /* 0x0000000619009224 */ /* 0x002fe200078e02ff */
[----:B------:R-:W-:Y:S01]  /*1070*/  IADD3 R25, PT, PT, R3, 0xe0, RZ ;  /* 0x000000e003197810 */ /* 0x000fe20007ffe0ff */
[----:B------:R-:W1:Y:S02]  /*1080*/  @!P2 LDC.64 R4, c[0x0][0x390] ;  /* 0x0000e400ff04ab82 */ /* 0x000e640000000a00 */
[----:B------:R2:W5:Y:S01]  /*1090*/  @!P5 LDG.E R60, desc[UR14][R10.64] ;  /* 0x0000000e0a3cd981 */ /* 0x000562000c1e1900 */
[----:B------:R-:W-:Y:S01]  /*10a0*/  @!P1 IMAD R15, R21, R7, R0 ;  /* 0x00000007150f9224 */ /* 0x000fe200078e0200 */
[----:B------:R-:W-:Y:S01]  /*10b0*/  SHF.R.S32.HI R33, RZ, 0x1f, R25 ;  /* 0x0000001fff217819 */ /* 0x000fe20000011419 */
[----:B----4-:R-:W-:Y:S01]  /*10c0*/  @!P2 IMAD R0, R27, R34, RZ ;  /* 0x000000221b00a224 */ /* 0x010fe200078e02ff */
[----:B------:R4:W5:Y:S02]  /*10d0*/  @!P4 LDG.E R62, desc[UR14][R12.64] ;  /* 0x0000000e0c3ec981 */ /* 0x000964000c1e1900 */
[----:B------:R-:W1:Y:S01]  /*10e0*/  @!P3 LDC.64 R8, c[0x0][0x3e0] ;  /* 0x0000f800ff08bb82 */ /* 0x000e620000000a00 */
[----:B--2---:R-:W-:-:S02]  /*10f0*/  @!P1 MOV R10, R88 ;  /* 0x00000058000a9202 */ /* 0x004fc40000000f00 */
[----:B------:R-:W-:Y:S02]  /*1100*/  @!P1 MOV R11, R91 ;  /* 0x0000005b000b9202 */ /* 0x000fe40000000f00 */
[----:B------:R-:W-:-:S03]  /*1110*/  ISETP.GE.U32.AND P4, PT, R25, UR16, PT ;  /* 0x0000001019007c0c */ /* 0x000fc6000bf86070 */
[----:B----4-:R-:W2:Y:S01]  /*1120*/  @!P3 LDC.64 R12, c[0x0][0x390] ;  /* 0x0000e400ff0cbb82 */ /* 0x010ea20000000a00 */
[----:B------:R-:W-:Y:S01]  /*1130*/  @!P2 MOV R18, R88 ;  /* 0x000000580012a202 */ /* 0x000fe20000000f00 */
[----:B------:R-:W-:Y:S01]  /*1140*/  @!P1 IMAD.WIDE.U32 R6, R21, R6, R10 ;  /* 0x0000000615069225 */ /* 0x000fe200078e000a */
[----:B------:R-:W-:Y:S02]  /*1150*/  @!P2 MOV R19, R91 ;  /* 0x0000005b0013a202 */ /* 0x000fe40000000f00 */
[----:B------:R-:W-:Y:S01]  /*1160*/  IADD3 R16, PT, PT, R3, 0xf0, RZ ;  /* 0x000000f003107810 */ /* 0x000fe20007ffe0ff */
[----:B------:R-:W-:Y:S01]  /*1170*/  @!P2 IMAD R21, R23, R35, R0 ;  /* 0x000000231715a224 */ /* 0x000fe200078e0200 */
[----:B------:R-:W-:Y:S01]  /*1180*/  ISETP.GE.AND.EX P4, PT, R33, UR17, PT, P4 ;  /* 0x0000001121007c0c */ /* 0x000fe2000bf86340 */
[----:B------:R-:W-:Y:S01]  /*1190*/  @!P2 IMAD.WIDE.U32 R18, R23, R34, R18 ;  /* 0x000000221712a225 */ /* 0x000fe200078e0012 */
[----:B------:R-:W-:Y:S02]  /*11a0*/  @!P1 IADD3 R0, PT, PT, R7, R15, RZ ;  /* 0x0000000f07009210 */ /* 0x000fe40007ffe0ff */
[----:B0-----:R-:W-:-:S02]  /*11b0*/  @!P1 LEA R14, P6, R6, R30, 0x1 ;  /* 0x0000001e060e9211 */ /* 0x001fc400078c08ff */
[----:B------:R-:W-:Y:S02]  /*11c0*/  ISETP.GE.U32.AND P5, PT, R16, UR16, PT ;  /* 0x0000001010007c0c */ /* 0x000fe4000bfa6070 */
[----:B------:R-:W-:Y:S02]  /*11d0*/  SHF.R.S32.HI R23, RZ, 0x1f, R16 ;  /* 0x0000001fff177819 */ /* 0x000fe40000011410 */
[----:B------:R-:W-:Y:S01]  /*11e0*/  @!P1 LEA.HI.X R15, R6, R31, R0, 0x1, P6 ;  /* 0x0000001f060f9211 */ /* 0x000fe200030f0c00 */
[----:B------:R-:W-:Y:S01]  /*11f0*/  HFMA2 R0, -RZ, RZ, 0, 0 ;  /* 0x00000000ff007431 */ /* 0x000fe200000001ff */
[----:B------:R-:W-:Y:S01]  /*1200*/  ISETP.GE.AND.EX P5, PT, R23, UR17, PT, P5 ;  /* 0x0000001117007c0c */ /* 0x000fe2000bfa6350 */
[----:B------:R-:W0:Y:S01]  /*1210*/  @!P4 LDC.64 R10, c[0x0][0x3e0] ;  /* 0x0000f800ff0acb82 */ /* 0x000e220000000a00 */
[----:B------:R-:W-:Y:S02]  /*1220*/  @!P2 IADD3 R2, PT, PT, R19, R21, RZ ;  /* 0x000000151302a210 */ /* 0x000fe40007ffe0ff */
[C---:B-1----:R-:W-:Y:S01]  /*1230*/  @!P2 LEA R20, P6, R18.reuse, R4, 0x1 ;  /* 0x000000041214a211 */ /* 0x042fe200078c08ff */
[----:B------:R-:W-:Y:S01]  /*1240*/  @!P3 IMAD R4, R29, R8, RZ ;  /* 0x000000081d04b224 */ /* 0x000fe200078e02ff */
[----:B------:R1:W4:Y:S02]  /*1250*/  @!P1 LDG.E R0, desc[UR14][R14.64] ;  /* 0x0000000e0e009981 */ /* 0x000324000c1e1900 */
[----:B------:R-:W-:Y:S01]  /*1260*/  @!P2 LEA.HI.X R21, R18, R5, R2, 0x1, P6 ;  /* 0x000000051215a211 */ /* 0x000fe200030f0c02 */
[----:B------:R-:W-:Y:S01]  /*1270*/  @!P3 IMAD R5, R17, R9, R4 ;  /* 0x000000091105b224 */ /* 0x000fe200078e0204 */
[----:B------:R-:W-:-:S03]  /*1280*/  IADD3 R27, PT, PT, R3, 0x100, RZ ;  /* 0x00000100031b7810 */ /* 0x000fc60007ffe0ff */
[----:B------:R-:W0:Y:S01]  /*1290*/  @!P5 LDC.64 R6, c[0x0][0x3e0] ;  /* 0x0000f800ff06db82 */ /* 0x000e220000000a00 */
[----:B------:R-:W-:Y:S02]  /*12a0*/  MOV R4, RZ ;  /* 0x000000ff00047202 */ /* 0x000fe40000000f00 */
[----:B-1----:R-:W-:-:S04]  /*12b0*/  @!P3 MOV R14, R88 ;  /* 0x00000058000eb202 */ /* 0x002fc80000000f00 */
[----:B------:R1:W4:Y:S01]  /*12c0*/  @!P2 LDG.E R4, desc[UR14][R20.64] ;  /* 0x0000000e1404a981 */ /* 0x000322000c1e1900 */
[----:B------:R-:W-:Y:S02]  /*12d0*/  @!P3 MOV R15, R91 ;  /* 0x0000005b000fb202 */ /* 0x000fe40000000f00 */
[----:B------:R-:W-:Y:S01]  /*12e0*/  ISETP.GE.U32.AND P1, PT, R27, UR16, PT ;  /* 0x000000101b007c0c */ /* 0x000fe2000bf26070 */
[----:B------:R-:W-:Y:S01]  /*12f0*/  @!P3 IMAD.WIDE.U32 R8, R17, R8, R14 ;  /* 0x000000081108b225 */ /* 0x000fe200078e000e */
[----:B------:R-:W-:Y:S02]  /*1300*/  SHF.R.S32.HI R29, RZ, 0x1f, R27 ;  /* 0x0000001fff1d7819 */ /* 0x000fe4000001141b */
[----:B------:R-:W1:Y:S01]  /*1310*/  @!P4 LDC.64 R14, c[0x0][0x390] ;  /* 0x0000e400ff0ecb82 */ /* 0x000e620000000a00 */
[----:B------:R-:W-:Y:S02]  /*1320*/  IADD3 R31, PT, PT, R3, 0x110, RZ ;  /* 0x00000110031f7810 */ /* 0x000fe40007ffe0ff */
[----:B------:R-:W-:-:S02]  /*1330*/  @!P3 IADD3 R2, PT, PT, R9, R5, RZ ;  /* 0x000000050902b210 */ /* 0x000fc40007ffe0ff */
[C---:B--2---:R-:W-:Y:S02]  /*1340*/  @!P3 LEA R12, P6, R8.reuse, R12, 0x1 ;  /* 0x0000000c080cb211 */ /* 0x044fe400078c08ff */
[----:B------:R-:W-:Y:S02]  /*1350*/  ISETP.GE.AND.EX P1, PT, R29, UR17, PT, P1 ;  /* 0x000000111d007c0c */ /* 0x000fe4000bf26310 */
[----:B------:R-:W-:Y:S02]  /*1360*/  ISETP.GE.U32.AND P2, PT, R31, UR16, PT ;  /* 0x000000101f007c0c */ /* 0x000fe4000bf46070 */
[----:B------:R-:W-:Y:S02]  /*1370*/  SHF.R.S32.HI R35, RZ, 0x1f, R31 ;  /* 0x0000001fff237819 */ /* 0x000fe4000001141f */
[----:B------:R-:W-:Y:S02]  /*1380*/  @!P3 LEA.HI.X R13, R8, R13, R2, 0x1, P6 ;  /* 0x0000000d080db211 */ /* 0x000fe400030f0c02 */
[----:B------:R-:W2:Y:S01]  /*1390*/  @!P5 LDC.64 R8, c[0x0][0x390] ;  /* 0x0000e400ff08db82 */ /* 0x000ea20000000a00 */
[----:B------:R-:W-:Y:S01]  /*13a0*/  ISETP.GE.AND.EX P2, PT, R35, UR17, PT, P2 ;  /* 0x0000001123007c0c */ /* 0x000fe2000bf46320 */
[----:B------:R-:W-:-:S02]  /*13b0*/  HFMA2 R5, -RZ, RZ, 0, 0 ;  /* 0x00000000ff057431 */ /* 0x000fc400000001ff */
[----:B0-----:R-:W-:Y:S01]  /*13c0*/  @!P4 IMAD R2, R33, R10, RZ ;  /* 0x0000000a2102c224 */ /* 0x001fe200078e02ff */
[----:B-1----:R-:W-:Y:S02]  /*13d0*/  @!P4 MOV R20, R88 ;  /* 0x000000580014c202 */ /* 0x002fe40000000f00 */
[----:B------:R-:W-:Y:S01]  /*13e0*/  @!P4 MOV R21, R91 ;  /* 0x0000005b0015c202 */ /* 0x000fe20000000f00 */
[----:B------:R-:W-:Y:S01]  /*13f0*/  @!P4 IMAD R17, R25, R11, R2 ;  /* 0x0000000b1911c224 */ /* 0x000fe200078e0202 */
[----:B------:R-:W0:Y:S01]  /*1400*/  @!P1 LDC.64 R18, c[0x0][0x3e0] ;  /* 0x0000f800ff129b82 */ /* 0x000e220000000a00 */
[----:B------:R-:W-:Y:S01]  /*1410*/  IADD3 R2, PT, PT, R3, 0x120, RZ ;  /* 0x0000012003027810 */ /* 0x000fe20007ffe0ff */
[----:B------:R-:W-:Y:S02]  /*1420*/  @!P5 IMAD R23, R23, R6, RZ ;  /* 0x000000061717d224 */ /* 0x000fe400078e02ff */
[----:B------:R-:W-:Y:S01]  /*1430*/  @!P4 IMAD.WIDE.U32 R20, R25, R10, R20 ;  /* 0x0000000a1914c225 */ /* 0x000fe200078e0014 */
[----:B------:R1:W4:Y:S01]  /*1440*/  @!P3 LDG.E R5, desc[UR14][R12.64] ;  /* 0x0000000e0c05b981 */ /* 0x000322000c1e1900 */
[----:B------:R-:W-:-:S02]  /*1450*/  ISETP.GE.U32.AND P3, PT, R2, UR16, PT ;  /* 0x0000001002007c0c */ /* 0x000fc4000bf66070 */
[----:B------:R-:W0:Y:S01]  /*1460*/  @!P2 LDC.64 R10, c[0x0][0x3e0] ;  /* 0x0000f800ff0aab82 */ /* 0x000e220000000a00 */
[----:B------:R-:W-:Y:S01]  /*1470*/  SHF.R.S32.HI R25, RZ, 0x1f, R2 ;  /* 0x0000001fff197819 */ /* 0x000fe20000011402 */
[----:B------:R-:W-:Y:S01]  /*1480*/  @!P5 IMAD R33, R16, R7, R23 ;  /* 0x000000071021d224 */ /* 0x000fe200078e0217 */
[----:B------:R-:W-:Y:S02]  /*1490*/  @!P4 IADD3 R7, PT, PT, R21, R17, RZ ;  /* 0x000000111507c210 */ /* 0x000fe40007ffe0ff */
[----:B-1----:R-:W-:Y:S02]  /*14a0*/  @!P5 MOV R12, R88 ;  /* 0x00000058000cd202 */ /* 0x002fe40000000f00 */
[----:B------:R-:W-:Y:S02]  /*14b0*/  @!P5 MOV R13, R91 ;  /* 0x0000005b000dd202 */ /* 0x000fe40000000f00 */
[----:B------:R-:W-:Y:S02]  /*14c0*/  @!P4 LEA R22, P6, R20, R14, 0x1 ;  /* 0x0000000e1416c211 */ /* 0x000fe400078c08ff */
[----:B------:R-:W-:Y:S01]  /*14d0*/  ISETP.GE.AND.EX P3, PT, R25, UR17, PT, P3 ;  /* 0x0000001119007c0c */ /* 0x000fe2000bf66330 */
[----:B------:R-:W-:Y:S01]  /*14e0*/  @!P5 IMAD.WIDE.U32 R16, R16, R6, R12 ;  /* 0x000000061010d225 */ /* 0x000fe200078e000c */
[----:B------:R-:W-:-:S03]  /*14f0*/  @!P4 LEA.HI.X R23, R20, R15, R7, 0x1, P6 ;  /* 0x0000000f1417c211 */ /* 0x000fc600030f0c07 */
[----:B------:R-:W-:Y:S01]  /*1500*/  HFMA2 R7, -RZ, RZ, 0, 0 ;  /* 0x00000000ff077431 */ /* 0x000fe200000001ff */
[----:B------:R-:W1:Y:S01]  /*1510*/  @!P1 LDC.64 R14, c[0x0][0x390] ;  /* 0x0000e400ff0e9b82 */ /* 0x000e620000000a00 */
[----:B------:R-:W-:Y:S02]  /*1520*/  @!P5 IADD3 R6, PT, PT, R17, R33, RZ ;  /* 0x000000211106d210 */ /* 0x000fe40007ffe0ff */
[----:B--2---:R-:W-:-:S04]  /*1530*/  @!P5 LEA R20, P6, R16, R8, 0x1 ;  /* 0x000000081014d211 */ /* 0x004fc800078c08ff */
[----:B------:R-:W-:Y:S01]  /*1540*/  @!P5 LEA.HI.X R21, R16, R9, R6, 0x1, P6 ;  /* 0x000000091015d211 */ /* 0x000fe200030f0c06 */
[----:B------:R-:W2:Y:S01]  /*1550*/  @!P3 LDC.64 R12, c[0x0][0x3e0] ;  /* 0x0000f800ff0cbb82 */ /* 0x000ea20000000a00 */
[----:B------:R-:W-:Y:S01]  /*1560*/  IADD3 R26, PT, PT, R3, 0x130, RZ ;  /* 0x00000130031a7810 */ /* 0x000fe20007ffe0ff */
[----:B------:R0:W4:Y:S02]  /*1570*/  @!P4 LDG.E R7, desc[UR14][R22.64] ;  /* 0x0000000e1607c981 */ /* 0x000124000c1e1900 */
[----:B0-----:R-:W-:-:S04]  /*1580*/  @!P1 IMAD R6, R29, R18, RZ ;  /* 0x000000121d069224 */ /* 0x001fc800078e02ff */
[----:B------:R-:W0:Y:S01]  /*1590*/  @!P2 LDC.64 R16, c[0x0][0x390] ;  /* 0x0000e400ff10ab82 */ /* 0x000e220000000a00 */
[----:B------:R-:W-:Y:S02]  /*15a0*/  ISETP.GE.U32.AND P4, PT, R26, UR16, PT ;  /* 0x000000101a007c0c */ /* 0x000fe4000bf86070 */
[----:B------:R-:W-:Y:S02]  /*15b0*/  @!P1 MOV R22, R88 ;  /* 0x0000005800169202 */ /* 0x000fe40000000f00 */
[----:B------:R-:W-:Y:S02]  /*15c0*/  @!P1 MOV R23, R91 ;  /* 0x0000005b00179202 */ /* 0x000fe40000000f00 */
[----:B------:R-:W-:Y:S01]  /*15d0*/  SHF.R.S32.HI R33, RZ, 0x1f, R26 ;  /* 0x0000001fff217819 */ /* 0x000fe2000001141a */
[----:B------:R-:W-:Y:S02]  /*15e0*/  @!P1 IMAD R19, R27, R19, R6 ;  /* 0x000000131b139224 */ /* 0x000fe400078e0206 */
[----:B------:R-:W-:Y:S01]  /*15f0*/  @!P2 IMAD R6, R35, R10, RZ ;  /* 0x0000000a2306a224 */ /* 0x000fe200078e02ff */
[----:B------:R-:W-:Y:S01]  /*1600*/  ISETP.GE.AND.EX P4, PT, R33, UR17, PT, P4 ;  /* 0x0000001121007c0c */ /* 0x000fe2000bf86340 */
[----:B------:R-:W-:Y:S01]  /*1610*/  @!P1 IMAD.WIDE.U32 R22, R27, R18, R22 ;  /* 0x000000121b169225 */ /* 0x000fe200078e0016 */
[----:B------:R-:W-:-:S02]  /*1620*/  @!P2 MOV R28, R88 ;  /* 0x00000058001ca202 */ /* 0x000fc40000000f00 */
[----:B------:R-:W-:Y:S01]  /*1630*/  @!P2 MOV R29, R91 ;  /* 0x0000005b001da202 */ /* 0x000fe20000000f00 */
[----:B------:R-:W-:Y:S01]  /*1640*/  @!P2 IMAD R27, R31, R11, R6 ;  /* 0x0000000b1f1ba224 */ /* 0x000fe200078e0206 */
[----:B------:R-:W-:Y:S01]  /*1650*/  @!P1 IADD3 R6, PT, PT, R23, R19, RZ ;  /* 0x0000001317069210 */ /* 0x000fe20007ffe0ff */
[----:B------:R-:W-:Y:S01]  /*1660*/  HFMA2 R11, -RZ, RZ, 0, 0 ;  /* 0x00000000ff0b7431 */ /* 0x000fe200000001ff */
[----:B------:R-:W3:Y:S01]  /*1670*/  @!P3 LDC.64 R18, c[0x0][0x390] ;  /* 0x0000e400ff12bb82 */ /* 0x000ee20000000a00 */
[----:B------:R-:W-:Y:S02]  /*1680*/  MOV R9, RZ ;  /* 0x000000ff00097202 */ /* 0x000fe40000000f00 */
[C---:B-1----:R-:W-:Y:S01]  /*1690*/  @!P1 LEA R14, P6, R22.reuse, R14, 0x1 ;  /* 0x0000000e160e9211 */ /* 0x042fe200078c08ff */
[----:B------:R-:W-:Y:S01]  /*16a0*/  @!P2 IMAD.WIDE.U32 R28, R31, R10, R28 ;  /* 0x0000000a1f1ca225 */ /* 0x000fe200078e001c */
[C---:B------:R-:W-:Y:S02]  /*16b0*/  IADD3 R34, PT, PT, R3.reuse, 0x140, RZ ;  /* 0x0000014003227810 */ /* 0x040fe40007ffe0ff */
[----:B------:R-:W-:Y:S01]  /*16c0*/  @!P1 LEA.HI.X R15, R22, R15, R6, 0x1, P6 ;  /* 0x0000000f160f9211 */ /* 0x000fe200030f0c06 */
[----:B------:R1:W4:Y:S01]  /*16d0*/  @!P5 LDG.E R9, desc[UR14][R20.64] ;  /* 0x0000000e1409d981 */ /* 0x000322000c1e1900 */
[----:B------:R-:W-:Y:S01]  /*16e0*/  IADD3 R6, PT, PT, R3, 0x150, RZ ;  /* 0x0000015003067810 */ /* 0x000fe20007ffe0ff */
[----:B--2---:R-:W-:Y:S01]  /*16f0*/  @!P3 IMAD R10, R25, R12, RZ ;  /* 0x0000000c190ab224 */ /* 0x004fe200078e02ff */
[----:B------:R-:W-:Y:S01]  /*1700*/  @!P2 IADD3 R8, PT, PT, R29, R27, RZ ;  /* 0x0000001b1d08a210 */ /* 0x000fe20007ffe0ff */
[----:B------:R2:W4:Y:S01]  /*1710*/  @!P1 LDG.E R11, desc[UR14][R14.64] ;  /* 0x0000000e0e0b9981 */ /* 0x000522000c1e1900 */
[----:B0-----:R-:W-:Y:S01]  /*1720*/  @!P2 LEA R24, P6, R28, R16, 0x1 ;  /* 0x000000101c18a211 */ /* 0x001fe200078c08ff */
[----:B------:R-:W0:Y:S01]  /*1730*/  @!P4 LDC.64 R22, c[0x0][0x390] ;  /* 0x0000e400ff16cb82 */ /* 0x000e220000000a00 */
[----:B------:R-:W-:-:S02]  /*1740*/  ISETP.GE.U32.AND P5, PT, R34, UR16, PT ;  /* 0x0000001022007c0c */ /* 0x000fc4000bfa6070 */
[----:B------:R-:W-:-:S05]  /*1750*/  SHF.R.S32.HI R35, RZ, 0x1f, R34 ;  /* 0x0000001fff237819 */ /* 0x000fca0000011422 */
[----:B-1----:R-:W1:Y:S01]  /*1760*/  @!P4 LDC.64 R20, c[0x0][0x3e0] ;  /* 0x0000f800ff14cb82 */ /* 0x002e620000000a00 */
[----:B------:R-:W-:Y:S02]  /*1770*/  ISETP.GE.U32.AND P1, PT, R6, UR16, PT ;  /* 0x0000001006007c0c */ /* 0x000fe4000bf26070 */
[----:B------:R-:W-:Y:S02]  /*1780*/  SHF.R.S32.HI R37, RZ, 0x1f, R6 ;  /* 0x0000001fff257819 */ /* 0x000fe40000011406 */
[----:B------:R-:W-:Y:S01]  /*1790*/  @!P2 LEA.HI.X R25, R28, R17, R8, 0x1, P6 ;  /* 0x000000111c19a211 */ /* 0x000fe200030f0c08 */
[C---:B------:R-:W-:Y:S01]  /*17a0*/  @!P3 IMAD R27, R2.reuse, R13, R10 ;  /* 0x0000000d021bb224 */ /* 0x040fe200078e020a */
[----:B------:R-:W-:Y:S02]  /*17b0*/  ISETP.GE.AND.EX P5, PT, R35, UR17, PT, P5 ;  /* 0x0000001123007c0c */ /* 0x000fe4000bfa6350 */
[----:B------:R-:W-:Y:S02]  /*17c0*/  @!P3 MOV R28, R88 ;  /* 0x00000058001cb202 */ /* 0x000fe40000000f00 */
[----:B------:R-:W-:Y:S01]  /*17d0*/  @!P3 MOV R29, R91 ;  /* 0x0000005b001db202 */ /* 0x000fe20000000f00 */
[----:B------:R-:W-:Y:S01]  /*17e0*/  HFMA2 R13, -RZ, RZ, 0, 0 ;  /* 0x00000000ff0d7431 */ /* 0x000fe200000001ff */
[----:B------:R-:W-:Y:S01]  /*17f0*/  ISETP.GE.AND.EX P1, PT, R37, UR17, PT, P1 ;  /* 0x0000001125007c0c */ /* 0x000fe2000bf26310 */
[----:B------:R-:W-:Y:S01]  /*1800*/  @!P3 IMAD.WIDE.U32 R28, R2, R12, R28 ;  /* 0x0000000c021cb225 */ /* 0x000fe200078e001c */
[----:B------:R-:W-:-:S05]  /*1810*/  IADD3 R8, PT, PT, R3, 0x160, RZ ;  /* 0x0000016003087810 */ /* 0x000fca0007ffe0ff */
[----:B------:R-:W0:Y:S01]  /*1820*/  @!P5 LDC.64 R16, c[0x0][0x3e0] ;  /* 0x0000f800ff10db82 */ /* 0x000e220000000a00 */
[----:B------:R-:W-:Y:S01]  /*1830*/  @!P3 IADD3 R2, PT, PT, R29, R27, RZ ;  /* 0x0000001b1d02b210 */ /* 0x000fe20007ffe0ff */
[----:B------:R2:W4:Y:S01]  /*1840*/  @!P2 LDG.E R13, desc[UR14][R24.64] ;  /* 0x0000000e180da981 */ /* 0x000522000c1e1900 */
[----:B---3--:R-:W-:Y:S02]  /*1850*/  @!P3 LEA R30, P6, R28, R18, 0x1 ;  /* 0x000000121c1eb211 */ /* 0x008fe400078c08ff */
[----:B------:R-:W-:Y:S02]  /*1860*/  ISETP.GE.U32.AND P2, PT, R8, UR16, PT ;  /* 0x0000001008007c0c */ /* 0x000fe4000bf46070 */
[----:B------:R-:W-:Y:S02]  /*1870*/  SHF.R.S32.HI R39, RZ, 0x1f, R8 ;  /* 0x0000001fff277819 */ /* 0x000fe40000011408 */
[----:B------:R-:W-:Y:S02]  /*1880*/  @!P3 LEA.HI.X R31, R28, R19, R2, 0x1, P6 ;  /* 0x000000131c1fb211 */ /* 0x000fe400030f0c02 */
[----:B------:R-:W3:Y:S01]  /*1890*/  @!P1 LDC.64 R18, c[0x0][0x3e0] ;  /* 0x0000f800ff129b82 */ /* 0x000ee20000000a00 */
[----:B------:R-:W-:Y:S01]  /*18a0*/  ISETP.GE.AND.EX P2, PT, R39, UR17, PT, P2 ;  /* 0x0000001127007c0c */ /* 0x000fe2000bf46320 */
[----:B-1----:R-:W-:Y:S01]  /*18b0*/  @!P4 IMAD R33, R33, R20, RZ ;  /* 0x000000142121c224 */ /* 0x002fe200078e02ff */
[----:B--2---:R-:W-:-:S02]  /*18c0*/  @!P4 MOV R14, R88 ;  /* 0x00000058000ec202 */ /* 0x004fc40000000f00 */
[----:B------:R-:W-:Y:S01]  /*18d0*/  @!P4 MOV R15, R91 ;  /* 0x0000005b000fc202 */ /* 0x000fe20000000f00 */
[C---:B------:R-:W-:Y:S02]  /*18e0*/  @!P4 IMAD R33, R26.reuse, R21, R33 ;  /* 0x000000151a21c224 */ /* 0x040fe400078e0221 */
[----:B------:R-:W1:Y:S01]  /*18f0*/  @!P5 LDC.64 R24, c[0x0][0x390] ;  /* 0x0000e400ff18db82 */ /* 0x000e620000000a00 */
[----:B------:R-:W-:-:S04]  /*1900*/  @!P4 IMAD.WIDE.U32 R20, R26, R20, R14 ;  /* 0x000000141a14c225 */ /* 0x000fc800078e000e */
[----:B------:R-:W-:Y:S01]  /*1910*/  HFMA2 R15, -RZ, RZ, 0, 0 ;  /* 0x00000000ff0f7431 */ /* 0x000fe200000001ff */
[----:B------:R-:W-:Y:S02]  /*1920*/  IADD3 R10, PT, PT, R3, 0x170, RZ ;  /* 0x00000170030a7810 */ /* 0x000fe40007ffe0ff */
[----:B------:R-:W-:Y:S01]  /*1930*/  @!P4 IADD3 R12, PT, PT, R21, R33, RZ ;  /* 0x00000021150cc210 */ /* 0x000fe20007ffe0ff */
[----:B------:R-:W2:Y:S01]  /*1940*/  @!P1 LDC.64 R26, c[0x0][0x390] ;  /* 0x0000e400ff1a9b82 */ /* 0x000ea20000000a00 */
[C---:B0-----:R-:W-:Y:S02]  /*1950*/  @!P4 LEA R32, P6, R20.reuse, R22, 0x1 ;  /* 0x000000161420c211 */ /* 0x041fe400078c08ff */
[----:B------:R-:W-:Y:S02]  /*1960*/  SHF.R.S32.HI R41, RZ, 0x1f, R10 ;  /* 0x0000001fff297819 */ /* 0x000fe4000001140a */
[----:B------:R-:W-:Y:S01]  /*1970*/  @!P4 LEA.HI.X R33, R20, R23, R12, 0x1, P6 ;  /* 0x000000171421c211 */ /* 0x000fe200030f0c0c */
[----:B------:R0:W4:Y:S02]  /*1980*/  @!P3 LDG.E R15, desc[UR14][R30.64] ;  /* 0x0000000e1e0fb981 */ /* 0x000124000c1e1900 */
[----:B------:R-:W5:Y:S01]  /*1990*/  @!P2 LDC.64 R28, c[0x0][0x3e0] ;  /* 0x0000f800ff1cab82 */ /* 0x000f620000000a00 */
[----:B------:R-:W-:-:S02]  /*19a0*/  ISETP.GE.U32.AND P6, PT, R10, UR16, PT ;  /* 0x000000100a007c0c */ /* 0x000fc4000bfc6070 */
[----:B------:R-:W-:Y:S01]  /*19b0*/  IADD3 R2, PT, PT, R3, 0x180, RZ ;  /* 0x0000018003027810 */ /* 0x000fe20007ffe0ff */
[----:B------:R-:W-:Y:S01]  /*19c0*/  @!P5 IMAD R35, R35, R16, RZ ;  /* 0x000000102323d224 */ /* 0x000fe200078e02ff */
[----:B------:R-:W-:Y:S01]  /*19d0*/  ISETP.GE.AND.EX P6, PT, R41, UR17, PT, P6 ;  /* 0x0000001129007c0c */ /* 0x000fe2000bfc6360 */
[----:B---3--:R-:W-:Y:S01]  /*19e0*/  @!P1 IMAD R37, R37, R18, RZ ;  /* 0x0000001225259224 */ /* 0x008fe200078e02ff */
[----:B------:R-:W-:Y:S01]  /*19f0*/  ISETP.GE.U32.AND P3, PT, R2, UR16, PT ;  /* 0x0000001002007c0c */ /* 0x000fe2000bf66070 */
[----:B------:R-:W3:Y:S01]  /*1a00*/  @!P2 LDC.64 R20, c[0x0][0x390] ;  /* 0x0000e400ff14ab82 */ /* 0x000ee20000000a00 */
[----:B------:R-:W-:Y:S02]  /*1a10*/  SHF.R.S32.HI R43, RZ, 0x1f, R2 ;  /* 0x0000001fff2b7819 */ /* 0x000fe40000011402 */
[----:B0-----:R-:W-:Y:S02]  /*1a20*/  @!P5 MOV R30, R88 ;  /* 0x00000058001ed202 */ /* 0x001fe40000000f00 */
[----:B------:R-:W-:Y:S01]  /*1a30*/  @!P5 MOV R31, R91 ;  /* 0x0000005b001fd202 */ /* 0x000fe20000000f00 */
[----:B------:R-:W-:Y:S01]  /*1a40*/  @!P5 IMAD R35, R34, R17, R35 ;  /* 0x000000112223d224 */ /* 0x000fe200078e0223 */
[----:B------:R-:W-:Y:S01]  /*1a50*/  MOV R17, RZ ;  /* 0x000000ff00117202 */ /* 0x000fe20000000f00 */
[----:B------:R-:W-:Y:S01]  /*1a60*/  @!P1 IMAD R45, R6, R19, R37 ;  /* 0x00000013062d9224 */ /* 0x000fe200078e0225 */
[----:B------:R-:W-:Y:S01]  /*1a70*/  ISETP.GE.AND.EX P3, PT, R43, UR17, PT, P3 ;  /* 0x000000112b007c0c */ /* 0x000fe2000bf66330 */
[----:B------:R-:W-:Y:S01]  /*1a80*/  @!P5 IMAD.WIDE.U32 R30, R34, R16, R30 ;  /* 0x00000010221ed225 */ /* 0x000fe200078e001e */
[----:B------:R-:W-:Y:S01]  /*1a90*/  @!P1 MOV R36, R88 ;  /* 0x0000005800249202 */ /* 0x000fe20000000f00 */
[----:B------:R-:W0:Y:S01]  /*1aa0*/  @!P6 LDC.64 R22, c[0x0][0x3e0] ;  /* 0x0000f800ff16eb82 */ /* 0x000e220000000a00 */
[----:B------:R-:W-:Y:S01]  /*1ab0*/  @!P1 MOV R37, R91 ;  /* 0x0000005b00259202 */ /* 0x000fe20000000f00 */
[----:B------:R2:W4:Y:S01]  /*1ac0*/  @!P4 LDG.E R17, desc[UR14][R32.64] ;  /* 0x0000000e2011c981 */ /* 0x000522000c1e1900 */
[----:B------:R-:W-:-:S02]  /*1ad0*/  @!P5 IADD3 R12, PT, PT, R31, R35, RZ ;  /* 0x000000231f0cd210 */ /* 0x000fc40007ffe0ff */
[----:B-1----:R-:W-:Y:S01]  /*1ae0*/  @!P5 LEA R34, P4, R30, R24, 0x1 ;  /* 0x000000181e22d211 */ /* 0x002fe200078808ff */
[----:B------:R-:W-:Y:S01]  /*1af0*/  @!P1 IMAD.WIDE.U32 R36, R6, R18, R36 ;  /* 0x0000001206249225 */ /* 0x000fe200078e0024 */
[----:B------:R-:W-:Y:S02]  /*1b00*/  IADD3 R6, PT, PT, R3, 0x190, RZ ;  /* 0x0000019003067810 */ /* 0x000fe40007ffe0ff */
[----:B------:R-:W-:Y:S01]  /*1b10*/  @!P5 LEA.HI.X R35, R30, R25, R12, 0x1, P4 ;  /* 0x000000191e23d211 */ /* 0x000fe200020f0c0c */
[----:B-----5:R-:W-:Y:S01]  /*1b20*/  @!P2 IMAD R39, R39, R28, RZ ;  /* 0x0000001c2727a224 */ /* 0x020fe200078e02ff */
[----:B------:R-:W-:Y:S01]  /*1b30*/  @!P1 IADD3 R12, PT, PT, R37, R45, RZ ;  /* 0x0000002d250c9210 */ /* 0x000fe20007ffe0ff */
[----:B------:R-:W1:Y:S01]  /*1b40*/  @!P3 LDC.64 R24, c[0x0][0x3e0] ;  /* 0x0000f800ff18bb82 */ /* 0x000e620000000a00 */
[----:B--2---:R-:W-:Y:S01]  /*1b50*/  @!P1 LEA R30, P4, R36, R26, 0x1 ;  /* 0x0000001a241e9211 */ /* 0x004fe200078808ff */
[----:B------:R-:W-:Y:S01]  /*1b60*/  @!P2 IMAD R33, R8, R29, R39 ;  /* 0x0000001d0821a224 */ /* 0x000fe200078e0227 */
[----:B------:R-:W-:-:S02]  /*1b70*/  SHF.R.S32.HI R45, RZ, 0x1f, R6 ;  /* 0x0000001fff2d7819 */ /* 0x000fc40000011406 */
[----:B------:R-:W-:Y:S01]  /*1b80*/  @!P1 LEA.HI.X R31, R36, R27, R12, 0x1, P4 ;  /* 0x0000001b241f9211 */ /* 0x000fe200020f0c0c */
[----:B------:R-:W-:Y:S01]  /*1b90*/  HFMA2 R19, -RZ, RZ, 0, 0 ;  /* 0x00000000ff137431 */ /* 0x000fe200000001ff */
[----:B------:R-:W-:Y:S01]  /*1ba0*/  ISETP.GE.U32.AND P4, PT, R6, UR16, PT ;  /* 0x0000001006007c0c */ /* 0x000fe2000bf86070 */
[----:B------:R-:W2:Y:S01]  /*1bb0*/  @!P6 LDC.64 R26, c[0x0][0x390] ;  /* 0x0000e400ff1aeb82 */ /* 0x000ea20000000a00 */
[----:B------:R-:W-:Y:S02]  /*1bc0*/  @!P2 MOV R38, R88 ;  /* 0x000000580026a202 */ /* 0x000fe40000000f00 */
[----:B------:R-:W-:Y:S02]  /*1bd0*/  @!P2 MOV R39, R91 ;  /* 0x0000005b0027a202 */ /* 0x000fe40000000f00 */
[----:B------:R-:W-:Y:S01]  /*1be0*/  ISETP.GE.AND.EX P4, PT, R45, UR17, PT, P4 ;  /* 0x000000112d007c0c */ /* 0x000fe2000bf86340 */
[----:B------:R-:W-:Y:S02]  /*1bf0*/  HFMA2 R37, -RZ, RZ, 0, 0 ;  /* 0x00000000ff257431 */ /* 0x000fe400000001ff */
[----:B------:R-:W-:Y:S01]  /*1c00*/  @!P2 IMAD.WIDE.U32 R38, R8, R28, R38 ;  /* 0x0000001c0826a225 */ /* 0x000fe200078e0026 */
[----:B------:R5:W4:Y:S01]  /*1c10*/  @!P5 LDG.E R19, desc[UR14][R34.64] ;  /* 0x0000000e2213d981 */ /* 0x000b22000c1e1900 */
[----:B------:R-:W2:Y:S01]  /*1c20*/  @!P3 LDC.64 R28, c[0x0][0x390] ;  /* 0x0000e400ff1cbb82 */ /* 0x000ea20000000a00 */
[----:B------:R-:W-:-:S02]  /*1c30*/  IADD3 R47, PT, PT, R3, 0x1a0, RZ ;  /* 0x000001a0032f7810 */ /* 0x000fc40007ffe0ff */
[----:B------:R-:W-:Y:S02]  /*1c40*/  @!P2 IADD3 R8, PT, PT, R39, R33, RZ ;  /* 0x000000212708a210 */ /* 0x000fe40007ffe0ff */
[C---:B---3--:R-:W-:Y:S01]  /*1c50*/  @!P2 LEA R32, P5, R38.reuse, R20, 0x1 ;  /* 0x000000142620a211 */ /* 0x048fe200078a08ff */
[----:B0-----:R-:W-:Y:S02]  /*1c60*/  @!P6 IMAD R41, R41, R22, RZ ;  /* 0x000000162929e224 */ /* 0x001fe400078e02ff */
[----:B------:R-:W-:Y:S01]  /*1c70*/  HFMA2 R39, -RZ, RZ, 0, 0 ;  /* 0x00000000ff277431 */ /* 0x000fe200000001ff */
[----:B------:R-:W3:Y:S01]  /*1c80*/  @!P1 LDG.E R37, desc[UR14][R30.64] ;  /* 0x0000000e1e259981 */ /* 0x000ee2000c1e1900 */
[----:B-----5:R-:W-:Y:S02]  /*1c90*/  @!P6 MOV R34, R88 ;  /* 0x000000580022e202 */ /* 0x020fe40000000f00 */
[----:B------:R-:W-:Y:S02]  /*1ca0*/  @!P6 MOV R35, R91 ;  /* 0x0000005b0023e202 */ /* 0x000fe40000000f00 */
[----:B------:R-:W-:-:S02]  /*1cb0*/  @!P2 LEA.HI.X R33, R38, R21, R8, 0x1, P5 ;  /* 0x000000152621a211 */ /* 0x000fc400028f0c08 */
[----:B------:R-:W0:Y:S01]  /*1cc0*/  @!P4 LDC.64 R20, c[0x0][0x3e0] ;  /* 0x0000f800ff14cb82 */ /* 0x000e220000000a00 */
[----:B------:R-:W-:Y:S01]  /*1cd0*/  ISETP.GE.U32.AND P1, PT, R47, UR16, PT ;  /* 0x000000102f007c0c */ /* 0x000fe2000bf26070 */
[C---:B------:R-:W-:Y:S01]  /*1ce0*/  @!P6 IMAD R41, R10.reuse, R23, R41 ;  /* 0x000000170a29e224 */ /* 0x040fe200078e0229 */
[----:B------:R-:W-:Y:S01]  /*1cf0*/  SHF.R.S32.HI R49, RZ, 0x1f, R47 ;  /* 0x0000001fff317819 */ /* 0x000fe2000001142f */
[----:B------:R-:W-:Y:S01]  /*1d00*/  @!P6 IMAD.WIDE.U32 R34, R10, R22, R34 ;  /* 0x000000160a22e225 */ /* 0x000fe200078e0022 */
[----:B------:R-:W-:Y:S01]  /*1d10*/  @!P3 MOV R22, R88 ;  /* 0x000000580016b202 */ /* 0x000fe20000000f00 */
[----:B------:R5:W3:Y:S01]  /*1d20*/  @!P2 LDG.E R39, desc[UR14][R32.64] ;  /* 0x0000000e2027a981 */ /* 0x000ae2000c1e1900 */
[----:B------:R-:W-:Y:S01]  /*1d30*/  @!P3 MOV R23, R91 ;  /* 0x0000005b0017b202 */ /* 0x000fe20000000f00 */
[----:B-1----:R-:W-:Y:S01]  /*1d40*/  @!P3 IMAD R43, R43, R24, RZ ;  /* 0x000000182b2bb224 */ /* 0x002fe200078e02ff */
[----:B------:R-:W-:-:S03]  /*1d50*/  ISETP.GE.AND.EX P1, PT, R49, UR17, PT, P1 ;  /* 0x0000001131007c0c */ /* 0x000fc6000bf26310 */
[C---:B------:R-:W-:Y:S02]  /*1d60*/  @!P3 IMAD R43, R2.reuse, R25, R43 ;  /* 0x00000019022bb224 */ /* 0x040fe400078e022b */
[----:B------:R-:W-:Y:S01]  /*1d70*/  @!P3 IMAD.WIDE.U32 R24, R2, R24, R22 ;  /* 0x000000180218b225 */ /* 0x000fe200078e0016 */
[----:B------:R-:W-:Y:S01]  /*1d80*/  @!P6 IADD3 R8, PT, PT, R35, R41, RZ ;  /* 0x000000292308e210 */ /* 0x000fe20007ffe0ff */
[----:B------:R-:W1:Y:S01]  /*1d90*/  @!P4 LDC.64 R22, c[0x0][0x390] ;  /* 0x0000e400ff16cb82 */ /* 0x000e620000000a00 */
[----:B--2---:R-:W-:Y:S02]  /*1da0*/  @!P6 LEA R26, P2, R34, R26, 0x1 ;  /* 0x0000001a221ae211 */ /* 0x004fe400078408ff */
[----:B------:R-:W-:Y:S02]  /*1db0*/  IADD3 R35, PT, PT, R3, 0x1b0, RZ ;  /* 0x000001b003237810 */ /* 0x000fe40007ffe0ff */
[----:B------:R-:W-:Y:S02]  /*1dc0*/  @!P3 IADD3 R2, PT, PT, R25, R43, RZ ;  /* 0x0000002b1902b210 */ /* 0x000fe40007ffe0ff */
[----:B------:R-:W-:Y:S01]  /*1dd0*/  @!P3 LEA R28, P5, R24, R28, 0x1 ;  /* 0x0000001c181cb211 */ /* 0x000fe200078a08ff */
[----:B0-----:R-:W-:Y:S01]  /*1de0*/  @!P4 IMAD R45, R45, R20, RZ ;  /* 0x000000142d2dc224 */ /* 0x001fe200078e02ff */
[----:B------:R-:W-:Y:S01]  /*1df0*/  @!P6 LEA.HI.X R27, R34, R27, R8, 0x1, P2 ;  /* 0x0000001b221be211 */ /* 0x000fe200010f0c08 */
[----:B-----5:R-:W0:Y:S01]  /*1e00*/  @!P1 LDC.64 R32, c[0x0][0x390] ;  /* 0x0000e400ff209b82 */ /* 0x020e220000000a00 */
[----:B------:R-:W-:-:S02]  /*1e10*/  ISETP.GE.U32.AND P2, PT, R35, UR16, PT ;  /* 0x0000001023007c0c */ /* 0x000fc4000bf46070 */
[----:B------:R-:W-:Y:S02]  /*1e20*/  SHF.R.S32.HI R55, RZ, 0x1f, R35 ;  /* 0x0000001fff377819 */ /* 0x000fe40000011423 */
[----:B------:R-:W-:Y:S02]  /*1e30*/  @!P3 LEA.HI.X R29, R24, R29, R2, 0x1, P5 ;  /* 0x0000001d181db211 */ /* 0x000fe400028f0c02 */
[----:B------:R-:W-:Y:S01]  /*1e40*/  ISETP.GE.AND.EX P2, PT, R55, UR17, PT, P2 ;  /* 0x0000001137007c0c */ /* 0x000fe2000bf46320 */
[----:B------:R-:W2:Y:S01]  /*1e50*/  @!P1 LDC.64 R24, c[0x0][0x3e0] ;  /* 0x0000f800ff189b82 */ /* 0x000ea20000000a00 */
[----:B------:R-:W-:Y:S01]  /*1e60*/  MOV R43, RZ ;  /* 0x000000ff002b7202 */ /* 0x000fe20000000f00 */
[----:B------:R-:W-:Y:S01]  /*1e70*/  HFMA2 R41, -RZ, RZ, 0, 0 ;  /* 0x00000000ff297431 */ /* 0x000fe200000001ff */
[----:B------:R-:W-:Y:S02]  /*1e80*/  @!P4 MOV R30, R88 ;  /* 0x00000058001ec202 */ /* 0x000fe40000000f00 */
[----:B------:R-:W-:-:S02]  /*1e90*/  @!P4 MOV R31, R91 ;  /* 0x0000005b001fc202 */ /* 0x000fc40000000f00 */
[C---:B------:R-:W-:Y:S01]  /*1ea0*/  IADD3 R10, PT, PT, R3.reuse, 0x1c0, RZ ;  /* 0x000001c0030a7810 */ /* 0x040fe20007ffe0ff */
[----:B------:R-:W5:Y:S01]  /*1eb0*/  @!P3 LDG.E R43, desc[UR14][R28.64] ;  /* 0x0000000e1c2bb981 */ /* 0x000f62000c1e1900 */
[C---:B------:R-:W-:Y:S02]  /*1ec0*/  @!P4 IMAD R45, R6.reuse, R21, R45 ;  /* 0x00000015062dc224 */ /* 0x040fe400078e022d */
[----:B------:R-:W-:Y:S01]  /*1ed0*/  @!P4 IMAD.WIDE.U32 R30, R6, R20, R30 ;  /* 0x00000014061ec225 */ /* 0x000fe200078e001e */
[----:B------:R-:W-:Y:S01]  /*1ee0*/  ISETP.GE.U32.AND P3, PT, R10, UR16, PT ;  /* 0x000000100a007c0c */ /* 0x000fe2000bf66070 */
[----:B------:R-:W0:Y:S01]  /*1ef0*/  @!P2 LDC.64 R20, c[0x0][0x3e0] ;  /* 0x0000f800ff14ab82 */ /* 0x000e220000000a00 */
[----:B------:R-:W-:Y:S01]  /*1f00*/  SHF.R.S32.HI R57, RZ, 0x1f, R10 ;  /* 0x0000001fff397819 */ /* 0x000fe2000001140a */
[----:B------:R1:W5:Y:S01]  /*1f10*/  @!P6 LDG.E R41, desc[UR14][R26.64] ;  /* 0x0000000e1a29e981 */ /* 0x000362000c1e1900 */
[----:B------:R-:W-:Y:S02]  /*1f20*/  IADD3 R51, PT, PT, R3, 0x1d0, RZ ;  /* 0x000001d003337810 */ /* 0x000fe40007ffe0ff */
[----:B------:R-:W-:Y:S01]  /*1f30*/  @!P4 IADD3 R2, PT, PT, R31, R45, RZ ;  /* 0x0000002d1f02c210 */ /* 0x000fe20007ffe0ff */
[----:B------:R-:W-:Y:S01]  /*1f40*/  HFMA2 R45, -RZ, RZ, 0, 0 ;  /* 0x00000000ff2d7431 */ /* 0x000fe200000001ff */
[----:B------:R-:W-:-:S02]  /*1f50*/  ISETP.GE.AND.EX P3, PT, R57, UR17, PT, P3 ;  /* 0x0000001139007c0c */ /* 0x000fc4000bf66330 */
[----:B------:R-:W-:Y:S02]  /*1f60*/  ISETP.GE.U32.AND P5, PT, R51, UR16, PT ;  /* 0x0000001033007c0c */ /* 0x000fe4000bfa6070 */
[----:B------:R-:W-:Y:S02]  /*1f70*/  SHF.R.S32.HI R59, RZ, 0x1f, R51 ;  /* 0x0000001fff3b7819 */ /* 0x000fe40000011433 */
[C---:B-1----:R-:W-:Y:S02]  /*1f80*/  @!P4 LEA R26, P6, R30.reuse, R22, 0x1 ;  /* 0x000000161e1ac211 */ /* 0x042fe400078c08ff */
[----:B------:R-:W-:Y:S02]  /*1f90*/  ISETP.GE.AND.EX P5, PT, R59, UR17, PT, P5 ;  /* 0x000000113b007c0c */ /* 0x000fe4000bfa6350 */
[----:B------:R-:W-:Y:S01]  /*1fa0*/  @!P4 LEA.HI.X R27, R30, R23, R2, 0x1, P6 ;  /* 0x000000171e1bc211 */ /* 0x000fe200030f0c02 */
[----:B--2---:R-:W-:Y:S01]  /*1fb0*/  @!P1 IMAD R2, R49, R24, RZ ;  /* 0x0000001831029224 */ /* 0x004fe200078e02ff */
[----:B------:R-:W-:Y:S01]  /*1fc0*/  IADD3 R6, PT, PT, R3, 0x1e0, RZ ;  /* 0x000001e003067810 */ /* 0x000fe20007ffe0ff */
[----:B------:R-:W1:Y:S01]  /*1fd0*/  @!P2 LDC.64 R30, c[0x0][0x390] ;  /* 0x0000e400ff1eab82 */ /* 0x000e620000000a00 */
[----:B------:R-:W-:Y:S01]  /*1fe0*/  @!P1 MOV R22, R88 ;  /* 0x0000005800169202 */ /* 0x000fe20000000f00 */
[----:B------:R2:W5:Y:S01]  /*1ff0*/  @!P4 LDG.E R45, desc[UR14][R26.64] ;  /* 0x0000000e1a2dc981 */ /* 0x000562000c1e1900 */
[----:B------:R-:W-:Y:S01]  /*2000*/  @!P1 MOV R23, R91 ;  /* 0x0000005b00179202 */ /* 0x000fe20000000f00 */
[----:B------:R-:W-:Y:S01]  /*2010*/  @!P1 IMAD R49, R47, R25, R2 ;  /* 0x000000192f319224 */ /* 0x000fe200078e0202 */
[----:B------:R-:W-:-:S02]  /*2020*/  ISETP.GE.U32.AND P4, PT, R6, UR16, PT ;  /* 0x0000001006007c0c */ /* 0x000fc4000bf86070 */
[----:B------:R-:W-:Y:S01]  /*2030*/  SHF.R.S32.HI R53, RZ, 0x1f, R6 ;  /* 0x0000001fff357819 */ /* 0x000fe20000011406 */
[----:B------:R-:W-:Y:S01]  /*2040*/  @!P1 IMAD.WIDE.U32 R22, R47, R24, R22 ;  /* 0x000000182f169225 */ /* 0x000fe200078e0016 */
[----:B------:R-:W1:Y:S02]  /*2050*/  @!P3 LDC.64 R28, c[0x0][0x3e0] ;  /* 0x0000f800ff1cbb82 */ /* 0x000e640000000a00 */
[----:B------:R-:W-:Y:S02]  /*2060*/  ISETP.GE.AND.EX P4, PT, R53, UR17, PT, P4 ;  /* 0x0000001135007c0c */ /* 0x000fe4000bf86340 */
[----:B------:R-:W-:Y:S02]  /*2070*/  @!P1 IADD3 R2, PT, PT, R23, R49, RZ ;  /* 0x0000003117029210 */ /* 0x000fe40007ffe0ff */
[C---:B0-----:R-:W-:Y:S02]  /*2080*/  @!P1 LEA R32, P6, R22.reuse, R32, 0x1 ;  /* 0x0000002016209211 */ /* 0x041fe400078c08ff */
[----:B------:R-:W0:Y:S01]  /*2090*/  @!P5 LDC.64 R24, c[0x0][0x3e0] ;  /* 0x0000f800ff18db82 */ /* 0x000e220000000a00 */
[----:B------:R-:W-:Y:S01]  /*20a0*/  IADD3 R8, PT, PT, R3, 0x1f0, RZ ;  /* 0x000001f003087810 */ /* 0x000fe20007ffe0ff */
[----:B------:R-:W-:Y:S01]  /*20b0*/  @!P2 IMAD R12, R55, R20, RZ ;  /* 0x00000014370ca224 */ /* 0x000fe200078e02ff */
[----:B------:R-:W-:-:S02]  /*20c0*/  @!P1 LEA.HI.X R33, R22, R33, R2, 0x1, P6 ;  /* 0x0000002116219211 */ /* 0x000fc400030f0c02 */
[----:B------:R-:W-:Y:S02]  /*20d0*/  @!P2 MOV R2, R88 ;  /* 0x000000580002a202 */ /* 0x000fe40000000f00 */
[----:B------:R-:W-:Y:S01]  /*20e0*/  @!P2 MOV R3, R91 ;  /* 0x0000005b0003a202 */ /* 0x000fe20000000f00 */
[----:B--2---:R-:W2:Y:S01]  /*20f0*/  @!P3 LDC.64 R26, c[0x0][0x390] ;  /* 0x0000e400ff1abb82 */ /* 0x004ea20000000a00 */
[----:B------:R-:W-:Y:S01]  /*2100*/  ISETP.GE.U32.AND P6, PT, R8, UR16, PT ;  /* 0x0000001008007c0c */ /* 0x000fe2000bfc6070 */
[----:B------:R-:W-:Y:S01]  /*2110*/  HFMA2 R47, -RZ, RZ, 0, 0 ;  /* 0x00000000ff2f7431 */ /* 0x000fe200000001ff */
[----:B------:R-:W-:Y:S01]  /*2120*/  SHF.R.S32.HI R55, RZ, 0x1f, R8 ;  /* 0x0000001fff377819 */ /* 0x000fe20000011408 */
[C---:B------:R-:W-:Y:S02]  /*2130*/  @!P2 IMAD R49, R35.reuse, R21, R12 ;  /* 0x000000152331a224 */ /* 0x040fe400078e020c */
[----:B------:R-:W-:Y:S01]  /*2140*/  @!P2 IMAD.WIDE.U32 R20, R35, R20, R2 ;  /* 0x000000142314a225 */ /* 0x000fe200078e0002 */
[----:B------:R-:W-:Y:S01]  /*2150*/  ISETP.GE.AND.EX P6, PT, R55, UR17, PT, P6 ;  /* 0x0000001137007c0c */ /* 0x000fe2000bfc6360 */
[----:B------:R-:W2:Y:S08]  /*2160*/  @!P4 LDC.64 R2, c[0x0][0x3e0] ;  /* 0x0000f800ff02cb82 */ /* 0x000eb00000000a00 */
[----:B------:R-:W2:Y:S01]  /*2170*/  @!P5 LDC.64 R22, c[0x0][0x390] ;  /* 0x0000e400ff16db82 */ /* 0x000ea20000000a00 */
[----:B------:R1:W5:Y:S01]  /*2180*/  @!P1 LDG.E R47, desc[UR14][R32.64] ;  /* 0x0000000e202f9981 */ /* 0x000362000c1e1900 */
[----:B------:R-:W-:Y:S01]  /*2190*/  @!P2 IADD3 R12, PT, PT, R21, R49, RZ ;  /* 0x00000031150ca210 */ /* 0x000fe20007ffe0ff */
[----:B-1----:R-:W-:Y:S01]  /*21a0*/  @!P3 IMAD R57, R57, R28, RZ ;  /* 0x0000001c3939b224 */ /* 0x002fe200078e02ff */
[----:B------:R-:W-:-:S02]  /*21b0*/  @!P2 LEA R30, P1, R20, R30, 0x1 ;  /* 0x0000001e141ea211 */ /* 0x000fc400078208ff */
[----:B------:R-:W-:Y:S02]  /*21c0*/  @!P3 MOV R32, R88 ;  /* 0x000000580020b202 */ /* 0x000fe40000000f00 */
[----:B------:R-:W-:Y:S01]  /*21d0*/  @!P3 MOV R33, R91 ;  /* 0x0000005b0021b202 */ /* 0x000fe20000000f00 */
[----:B------:R-:W-:Y:S01]  /*21e0*/  @!P3 IMAD R57, R10, R29, R57 ;  /* 0x0000001d0a39b224 */ /* 0x000fe200078e0239 */
[----:B------:R-:W-:Y:S02]  /*21f0*/  @!P2 LEA.HI.X R31, R20, R31, R12, 0x1, P1 ;  /* 0x0000001f141fa211 */ /* 0x000fe400008f0c0c */
[----:B------:R-:W1:Y:S01]  /*2200*/  @!P6 LDC.64 R20, c[0x0][0x3e0] ;  /* 0x0000f800ff14eb82 */ /* 0x000e620000000a00 */
[----:B------:R-:W-:Y:S01]  /*2210*/  @!P3 IMAD.WIDE.U32 R32, R10, R28, R32 ;  /* 0x0000001c0a20b225 */ /* 0x000fe200078e0020 */
[----:B------:R-:W-:Y:S02]  /*2220*/  @!P5 MOV R34, R88 ;  /* 0x000000580022d202 */ /* 0x000fe40000000f00 */
[----:B------:R-:W-:Y:S01]  /*2230*/  @!P5 MOV R35, R91 ;  /* 0x0000005b0023d202 */ /* 0x000fe20000000f00 */
[----:B0-----:R-:W-:Y:S01]  /*2240*/  @!P5 IMAD R12, R59, R24, RZ ;  /* 0x000000183b0cd224 */ /* 0x001fe200078e02ff */
[----:B------:R-:W-:-:S02]  /*2250*/  @!P3 IADD3 R10, PT, PT, R33, R57, RZ ;  /* 0x00000039210ab210 */ /* 0x000fc40007ffe0ff */
[----:B------:R-:W0:Y:S01]  /*2260*/  @!P4 LDC.64 R28, c[0x0][0x390] ;  /* 0x0000e400ff1ccb82 */ /* 0x000e220000000a00 */
[C---:B--2---:R-:W-:Y:S01]  /*2270*/  @!P3 LEA R26, P1, R32.reuse, R26, 0x1 ;  /* 0x0000001a201ab211 */ /* 0x044fe200078208ff */
[C---:B------:R-:W-:Y:S02]  /*2280*/  @!P5 IMAD R59, R51.reuse, R25, R12 ;  /* 0x00000019333bd224 */ /* 0x040fe400078e020c */
[----:B------:R-:W-:Y:S01]  /*2290*/  @!P5 IMAD.WIDE.U32 R24, R51, R24, R34 ;  /* 0x000000183318d225 */ /* 0x000fe200078e0022 */
[----:B------:R-:W-:-:S03]  /*22a0*/  @!P3 LEA.HI.X R27, R32, R27, R10, 0x1, P1 ;  /* 0x0000001b201bb211 */ /* 0x000fc600008f0c0a */
[----:B------:R-:W-:Y:S01]  /*22b0*/  HFMA2 R49, -RZ, RZ, 0, 0 ;  /* 0x00000000ff317431 */ /* 0x000fe200000001ff */
[----:B------:R-:W2:Y:S01]  /*22c0*/  @!P6 LDC.64 R32, c[0x0][0x390] ;  /* 0x0000e400ff20eb82 */ /* 0x000ea20000000a00 */
[----:B------:R-:W-:Y:S01]  /*22d0*/  @!P4 IMAD R53, R53, R2, RZ ;  /* 0x000000023535c224 */ /* 0x000fe200078e02ff */
[----:B------:R-:W-:Y:S02]  /*22e0*/  @!P5 IADD3 R10, PT, PT, R25, R59, RZ ;  /* 0x0000003b190ad210 */ /* 0x000fe40007ffe0ff */
[----:B------:R-:W-:Y:S01]  /*22f0*/  @!P5 LEA R22, P1, R24, R22, 0x1 ;  /* 0x000000161816d211 */ /* 0x000fe200078208ff */
[----:B------:R-:W-:Y:S02]  /*2300*/  HFMA2 R51, -RZ, RZ, 0, 0 ;  /* 0x00000000ff337431 */ /* 0x000fe400000001ff */
[----:B------:R-:W-:Y:S01]  /*2310*/  @!P4 IMAD R35, R6, R3, R53 ;  /* 0x000000030623c224 */ /* 0x000fe200078e0235 */
[----:B------:R-:W-:Y:S01]  /*2320*/  MOV R53, RZ ;  /* 0x000000ff00357202 */ /* 0x000fe20000000f00 */
[----:B------:R-:W5:Y:S01]  /*2330*/  @!P2 LDG.E R49, desc[UR14][R30.64] ;  /* 0x0000000e1e31a981 */ /* 0x000f62000c1e1900 */
[----:B------:R-:W-:-:S02]  /*2340*/  @!P5 LEA.HI.X R23, R24, R23, R10, 0x1, P1 ;  /* 0x000000171817d211 */ /* 0x000fc400008f0c0a */
[----:B------:R-:W-:Y:S02]  /*2350*/  @!P4 MOV R24, R88 ;  /* 0x000000580018c202 */ /* 0x000fe40000000f00 */
[----:B------:R-:W-:Y:S01]  /*2360*/  @!P4 MOV R25, R91 ;  /* 0x0000005b0019c202 */ /* 0x000fe20000000f00 */
[----:B------:R1:W5:Y:S02]  /*2370*/  @!P5 LDG.E R53, desc[UR14][R22.64] ;  /* 0x0000000e1635d981 */ /* 0x000364000c1e1900 */
[----:B-1----:R-:W-:Y:S02]  /*2380*/  @!P6 IMAD R55, R55, R20, RZ ;  /* 0x000000143737e224 */ /* 0x002fe400078e02ff */
[----:B------:R-:W-:Y:S01]  /*2390*/  @!P4 IMAD.WIDE.U32 R2, R6, R2, R24 ;  /* 0x000000020602c225 */ /* 0x000fe200078e0018 */
[----:B------:R-:W5:Y:S03]  /*23a0*/  @!P3 LDG.E R51, desc[UR14][R26.64] ;  /* 0x0000000e1a33b981 */ /* 0x000f66000c1e1900 */
[----:B------:R-:W-:Y:S01]  /*23b0*/  HFMA2 R57, -RZ, RZ, 0, 0 ;  /* 0x00000000ff397431 */ /* 0x000fe200000001ff */
[----:B------:R-:W-:-:S02]  /*23c0*/  @!P6 MOV R22, R88 ;  /* 0x000000580016e202 */ /* 0x000fc40000000f00 */
[----:B------:R-:W-:Y:S01]  /*23d0*/  @!P6 MOV R23, R91 ;  /* 0x0000005b0017e202 */ /* 0x000fe20000000f00 */
[----:B------:R-:W-:Y:S01]  /*23e0*/  @!P6 IMAD R55, R8, R21, R55 ;  /* 0x000000150837e224 */ /* 0x000fe200078e0237 */
[----:B------:R-:W-:Y:S02]  /*23f0*/  @!P4 IADD3 R3, PT, PT, R3, R35, RZ ;  /* 0x000000230303c210 */ /* 0x000fe40007ffe0ff */
[----:B0-----:R-:W-:Y:S01]  /*2400*/  @!P4 LEA R28, P1, R2, R28, 0x1 ;  /* 0x0000001c021cc211 */ /* 0x001fe200078208ff */
[----:B------:R-:W-:-:S03]  /*2410*/  @!P6 IMAD.WIDE.U32 R20, R8, R20, R22 ;  /* 0x000000140814e225 */ /* 0x000fc600078e0016 */
[----:B------:R-:W-:Y:S02]  /*2420*/  @!P4 LEA.HI.X R29, R2, R29, R3, 0x1, P1 ;  /* 0x0000001d021dc211 */ /* 0x000fe400008f0c03 */
[----:B------:R-:W-:Y:S02]  /*2430*/  @!P6 IADD3 R2, PT, PT, R21, R55, RZ ;  /* 0x000000371502e210 */ /* 0x000fe40007ffe0ff */
[C---:B--2---:R-:W-:Y:S01]  /*2440*/  @!P6 LEA R32, P1, R20.reuse, R32, 0x1 ;  /* 0x000000201420e211 */ /* 0x044fe200078208ff */
[----:B------:R-:W2:Y:S01]  /*2450*/  @!P4 LDG.E R57, desc[UR14][R28.64] ;  /* 0x0000000e1c39c981 */ /* 0x000ea2000c1e1900 */
[----:B------:R-:W-:Y:S02]  /*2460*/  MOV R59, RZ ;  /* 0x000000ff003b7202 */ /* 0x000fe40000000f00 */
[----:B------:R-:W-:-:S05]  /*2470*/  @!P6 LEA.HI.X R33, R20, R33, R2, 0x1, P1 ;  /* 0x000000211421e211 */ /* 0x000fca00008f0c02 */
[----:B------:R-:W2:Y:S01]  /*2480*/  @!P6 LDG.E R59, desc[UR14][R32.64] ;  /* 0x0000000e203be981 */ /* 0x000ea2000c1e1900 */
[--C-:B------:R-:W-:Y:S02]  /*2490*/  HADD2.F32 R83, -RZ, R80.reuse.H0_H0 ;  /* 0x20000050ff537230 */ /* 0x100fe40000004100 */
[----:B------:R-:W-:Y:S02]  /*24a0*/  HADD2.F32 R80, -RZ, R80.H1_H1 ;  /* 0x30000050ff507230 */ /* 0x000fe40000004100 */
[--C-:B------:R-:W-:Y:S02]  /*24b0*/  HADD2.F32 R81, -RZ, R78.reuse.H0_H0 ;  /* 0x2000004eff517230 */ /* 0x100fe40000004100 */
[----:B------:R-:W-:Y:S02]  /*24c0*/  HADD2.F32 R78, -RZ, R78.H1_H1 ;  /* 0x3000004eff4e7230 */ /* 0x000fe40000004100 */
[----:B------:R-:W-:Y:S01]  /*24d0*/  FADD.FTZ R2, R83, R80 ;  /* 0x0000005053027221 */ /* 0x000fe20000010000 */
[----:B------:R-:W-:-:S02]  /*24e0*/  HADD2.F32 R79, -RZ, R76.H0_H0 ;  /* 0x2000004cff4f7230 */ /* 0x000fc40000004100 */
[----:B------:R-:W-:Y:S01]  /*24f0*/  FMUL.FTZ R6, R80, R80 ;  /* 0x0000005050067220 */ /* 0x000fe20000410000 */
[----:B------:R-:W-:Y:S02]  /*2500*/  HADD2.F32 R76, -RZ, R76.H1_H1 ;  /* 0x3000004cff4c7230 */ /* 0x000fe40000004100 */
[----:B------:R-:W-:Y:S01]  /*2510*/  FADD.FTZ R3, R81, R78 ;  /* 0x0000004e51037221 */ /* 0x000fe20000010000 */
[----:B------:R-:W-:Y:S01]  /*2520*/  FADD.FTZ R2, RZ, R2 ;  /* 0x00000002ff027221 */ /* 0x000fe20000010000 */
[----:B------:R-:W-:Y:S01]  /*2530*/  FMUL.FTZ R8, R78, R78 ;  /* 0x0000004e4e087220 */ /* 0x000fe20000410000 */
[--C-:B------:R-:W-:Y:S02]  /*2540*/  HADD2.F32 R77, -RZ, R74.reuse.H0_H0 ;  /* 0x2000004aff4d7230 */ /* 0x100fe40000004100 */
[----:B------:R-:W-:Y:S01]  /*2550*/  FFMA.FTZ R6, R83, R83, R6 ;  /* 0x0000005353067223 */ /* 0x000fe20000010006 */
[----:B------:R-:W-:Y:S01]  /*2560*/  FADD.FTZ R2, R2, R3 ;  /* 0x0000000302027221 */ /* 0x000fe20000010000 */
[----:B------:R-:W-:Y:S01]  /*2570*/  FADD.FTZ R21, R79, R76 ;  /* 0x0000004c4f157221 */ /* 0x000fe20000010000 */
[----:B------:R-:W-:-:S02]  /*2580*/  HADD2.F32 R74, -RZ, R74.H1_H1 ;  /* 0x3000004aff4a7230 */ /* 0x000fc40000004100 */
[----:B------:R-:W-:Y:S01]  /*2590*/  FFMA.FTZ R3, R81, R81, R8 ;  /* 0x0000005151037223 */ /* 0x000fe20000010008 */
[----:B------:R-:W-:Y:S01]  /*25a0*/  FADD.FTZ R6, RZ, R6 ;  /* 0x00000006ff067221 */ /* 0x000fe20000010000 */
[----:B------:R-:W-:Y:S01]  /*25b0*/  FMUL.FTZ R8, R76, R76 ;  /* 0x0000004c4c087220 */ /* 0x000fe20000410000 */
[----:B------:R-:W-:Y:S01]  /*25c0*/  FADD.FTZ R2, R2, R21 ;  /* 0x0000001502027221 */ /* 0x000fe20000010000 */
[--C-:B------:R-:W-:Y:S02]  /*25d0*/  HADD2.F32 R75, -RZ, R72.reuse.H0_H0 ;  /* 0x20000048ff4b7230 */ /* 0x100fe40000004100 */
[----:B------:R-:W-:Y:S01]  /*25e0*/  FADD.FTZ R21, R77, R74 ;  /* 0x0000004a4d157221 */ /* 0x000fe20000010000 */
[----:B------:R-:W-:Y:S02]  /*25f0*/  HADD2.F32 R72, -RZ, R72.H1_H1 ;  /* 0x30000048ff487230 */ /* 0x000fe40000004100 */
[----:B------:R-:W-:Y:S01]  /*2600*/  FADD.FTZ R3, R6, R3 ;  /* 0x0000000306037221 */ /* 0x000fe20000010000 */
[----:B------:R-:W-:Y:S01]  /*2610*/  FFMA.FTZ R8, R79, R79, R8 ;  /* 0x0000004f4f087223 */ /* 0x000fe20000010008 */
[----:B------:R-:W-:Y:S01]  /*2620*/  FMUL.FTZ R6, R74, R74 ;  /* 0x0000004a4a067220 */ /* 0x000fe20000410000 */
[----:B------:R-:W-:Y:S01]  /*2630*/  FADD.FTZ R2, R2, R21 ;  /* 0x0000001502027221 */ /* 0x000fe20000010000 */
[----:B------:R-:W-:-:S02]  /*2640*/  HADD2.F32 R73, -RZ, R70.H0_H0 ;  /* 0x20000046ff497230 */ /* 0x000fc40000004100 */
[----:B------:R-:W-:Y:S01]  /*2650*/  FADD.FTZ R21, R75, R72 ;  /* 0x000000484b157221 */ /* 0x000fe20000010000 */
[----:B------:R-:W-:Y:S02]  /*2660*/  HADD2.F32 R70, -RZ, R70.H1_H1 ;  /* 0x30000046ff467230 */ /* 0x000fe40000004100 */
[----:B------:R-:W-:Y:S01]  /*2670*/  FADD.FTZ R3, R3, R8 ;  /* 0x0000000803037221 */ /* 0x000fe20000010000 */
[----:B------:R-:W-:Y:S01]  /*2680*/  FFMA.FTZ R6, R77, R77, R6 ;  /* 0x0000004d4d067223 */ /* 0x000fe20000010006 */
[----:B------:R-:W-:Y:S01]  /*2690*/  FMUL.FTZ R8, R72, R72 ;  /* 0x0000004848087220 */ /* 0x000fe20000410000 */
[----:B------:R-:W-:Y:S01]  /*26a0*/  FADD.FTZ R2, R2, R21 ;  /* 0x0000001502027221 */ /* 0x000fe20000010000 */
[--C-:B------:R-:W-:Y:S02]  /*26b0*/  HADD2.F32 R71, -RZ, R68.reuse.H0_H0 ;  /* 0x20000044ff477230 */ /* 0x100fe40000004100 */
[----:B------:R-:W-:Y:S01]  /*26c0*/  FADD.FTZ R21, R73, R70 ;  /* 0x0000004649157221 */ /* 0x000fe20000010000 */
[----:B------:R-:W-:-:S02]  /*26d0*/  HADD2.F32 R68, -RZ, R68.H1_H1 ;  /* 0x30000044ff447230 */ /* 0x000fc40000004100 */
[----:B------:R-:W-:Y:S01]  /*26e0*/  FADD.FTZ R3, R3, R6 ;  /* 0x0000000603037221 */ /* 0x000fe20000010000 */
[----:B------:R-:W-:Y:S01]  /*26f0*/  FFMA.FTZ R8, R75, R75, R8 ;  /* 0x0000004b4b087223 */ /* 0x000fe20000010008 */
        /* <DEDUP_REMOVED lines=18> */
[----:B------:R-:W-:Y:S01]  /*2820*/  FADD.FTZ R21, R67, R64 ;  /* 0x0000004043157221 */ /* 0x000fe20000010000 */
[----:B------:R-:W-:-:S02]  /*2830*/  HADD2.F32 R62, -RZ, R62.H1_H1 ;  /* 0x3000003eff3e7230 */ /* 0x000fc40000004100 */
[----:B------:R-:W-:Y:S01]  /*2840*/  FFMA.FTZ R6, R69, R69, R6 ;  /* 0x0000004545067223 */ /* 0x000fe20000010006 */
[----:B------:R-:W-:Y:S01]  /*2850*/  FMUL.FTZ R8, R64, R64 ;  /* 0x0000004040087220 */ /* 0x000fe20000410000 */
[----:B------:R-:W-:Y:S01]  /*2860*/  FADD.FTZ R2, R2, R21 ;  /* 0x0000001502027221 */ /* 0x000fe20000010000 */
[--C-:B------:R-:W-:Y:S02]  /*2870*/  HADD2.F32 R63, -RZ, R60.reuse.H0_H0 ;  /* 0x2000003cff3f7230 */ /* 0x100fe40000004100 */
[----:B------:R-:W-:Y:S01]  /*2880*/  FADD.FTZ R3, R3, R6 ;  /* 0x0000000603037221 */ /* 0x000fe20000010000 */
[----:B------:R-:W-:Y:S01]  /*2890*/  FFMA.FTZ R8, R67, R67, R8 ;  /* 0x0000004343087223 */ /* 0x000fe20000010008 */
[----:B------:R-:W-:Y:S01]  /*28a0*/  FADD.FTZ R21, R65, R62 ;  /* 0x0000003e41157221 */ /* 0x000fe20000010000 */
[----:B------:R-:W-:Y:S02]  /*28b0*/  HADD2.F32 R60, -RZ, R60.H1_H1 ;  /* 0x3000003cff3c7230 */ /* 0x000fe40000004100 */
[----:B------:R-:W-:Y:S01]  /*28c0*/  FMUL.FTZ R6, R62, R62 ;  /* 0x0000003e3e067220 */ /* 0x000fe20000410000 */
[----:B------:R-:W-:Y:S01]  /*28d0*/  FADD.FTZ R3, R3, R8 ;  /* 0x0000000803037221 */ /* 0x000fe20000010000 */
[----:B------:R-:W-:Y:S01]  /*28e0*/  FADD.FTZ R2, R2, R21 ;  /* 0x0000001502027221 */ /* 0x000fe20000010000 */
[----:B----4-:R-:W-:-:S02]  /*28f0*/  HADD2.F32 R61, -RZ, R0.H0_H0 ;  /* 0x20000000ff3d7230 */ /* 0x010fc40000004100 */
[----:B------:R-:W-:Y:S01]  /*2900*/  FFMA.FTZ R6, R65, R65, R6 ;  /* 0x0000004141067223 */ /* 0x000fe20000010006 */
[----:B------:R-:W-:Y:S01]  /*2910*/  FADD.FTZ R21, R63, R60 ;  /* 0x0000003c3f157221 */ /* 0x000fe20000010000 */
[----:B------:R-:W-:Y:S02]  /*2920*/  HADD2.F32 R0, -RZ, R0.H1_H1 ;  /* 0x30000000ff007230 */ /* 0x000fe40000004100 */
[----:B------:R-:W-:Y:S01]  /*2930*/  FMUL.FTZ R8, R60, R60 ;  /* 0x0000003c3c087220 */ /* 0x000fe20000410000 */
[----:B------:R-:W-:Y:S01]  /*2940*/  FADD.FTZ R6, R3, R6 ;  /* 0x0000000603067221 */ /* 0x000fe20000010000 */
[----:B------:R-:W-:Y:S01]  /*2950*/  FADD.FTZ R21, R2, R21 ;  /* 0x0000001502157221 */ /* 0x000fe20000010000 */
[--C-:B------:R-:W-:Y:S02]  /*2960*/  HADD2.F32 R2, -RZ, R4.reuse.H0_H0 ;  /* 0x20000004ff027230 */ /* 0x100fe40000004100 */
[----:B------:R-:W-:Y:S01]  /*2970*/  FFMA.FTZ R23, R63, R63, R8 ;  /* 0x0000003f3f177223 */ /* 0x000fe20000010008 */
[----:B------:R-:W-:Y:S01]  /*2980*/  FADD.FTZ R8, R61, R0 ;  /* 0x000000003d087221 */ /* 0x000fe20000010000 */
[----:B------:R-:W-:-:S02]  /*2990*/  HADD2.F32 R3, -RZ, R4.H1_H1 ;  /* 0x30000004ff037230 */ /* 0x000fc40000004100 */
[----:B------:R-:W-:Y:S01]  /*29a0*/  FMUL.FTZ R10, R0, R0 ;  /* 0x00000000000a7220 */ /* 0x000fe20000410000 */
[----:B------:R-:W-:Y:S01]  /*29b0*/  FADD.FTZ R6, R6, R23 ;  /* 0x0000001706067221 */ /* 0x000fe20000010000 */
[----:B------:R-:W-:Y:S01]  /*29c0*/  FADD.FTZ R8, R21, R8 ;  /* 0x0000000815087221 */ /* 0x000fe20000010000 */
[--C-:B------:R-:W-:Y:S02]  /*29d0*/  HADD2.F32 R4, -RZ, R5.reuse.H0_H0 ;  /* 0x20000005ff047230 */ /* 0x100fe40000004100 */
[----:B------:R-:W-:Y:S01]  /*29e0*/  FFMA.FTZ R21, R61, R61, R10 ;  /* 0x0000003d3d157223 */ /* 0x000fe2000001000a */
[----:B------:R-:W-:Y:S01]  /*29f0*/  FADD.FTZ R23, R2, R3 ;  /* 0x0000000302177221 */ /* 0x000fe20000010000 */
[----:B------:R-:W-:Y:S02]  /*2a00*/  HADD2.F32 R5, -RZ, R5.H1_H1 ;  /* 0x30000005ff057230 */ /* 0x000fe40000004100 */
[----:B------:R-:W-:Y:S01]  /*2a10*/  FMUL.FTZ R25, R3, R3 ;  /* 0x0000000303197220 */ /* 0x000fe20000410000 */
[----:B------:R-:W-:Y:S01]  /*2a20*/  FADD.FTZ R21, R6, R21 ;  /* 0x0000001506157221 */ /* 0x000fe20000010000 */
[----:B------:R-:W-:Y:S01]  /*2a30*/  FADD.FTZ R8, R8, R23 ;  /* 0x0000001708087221 */ /* 0x000fe20000010000 */
[----:B------:R-:W-:-:S02]  /*2a40*/  HADD2.F32 R6, -RZ, R7.H0_H0 ;  /* 0x20000007ff067230 */ /* 0x000fc40000004100 */
[----:B------:R-:W-:Y:S01]  /*2a50*/  FADD.FTZ R23, R4, R5 ;  /* 0x0000000504177221 */ /* 0x000fe20000010000 */
[----:B------:R-:W-:Y:S01]  /*2a60*/  FFMA.FTZ R10, R2, R2, R25 ;  /* 0x00000002020a7223 */ /* 0x000fe20000010019 */
[----:B------:R-:W-:Y:S02]  /*2a70*/  HADD2.F32 R7, -RZ, R7.H1_H1 ;  /* 0x30000007ff077230 */ /* 0x000fe40000004100 */
[----:B------:R-:W-:Y:S01]  /*2a80*/  FMUL.FTZ R25, R5, R5 ;  /* 0x0000000505197220 */ /* 0x000fe20000410000 */
[----:B------:R-:W-:Y:S01]  /*2a90*/  FADD.FTZ R23, R8, R23 ;  /* 0x0000001708177221 */ /* 0x000fe20000010000 */
[----:B------:R-:W-:Y:S01]  /*2aa0*/  FADD.FTZ R10, R21, R10 ;  /* 0x0000000a150a7221 */ /* 0x000fe20000010000 */
[--C-:B------:R-:W-:Y:S02]  /*2ab0*/  HADD2.F32 R8, -RZ, R9.reuse.H0_H0 ;  /* 0x20000009ff087230 */ /* 0x100fe40000004100 */
[----:B------:R-:W-:Y:S01]  /*2ac0*/  FFMA.FTZ R25, R4, R4, R25 ;  /* 0x0000000404197223 */ /* 0x000fe20000010019 */
[----:B------:R-:W-:-:S02]  /*2ad0*/  HADD2.F32 R9, -RZ, R9.H1_H1 ;  /* 0x30000009ff097230 */ /* 0x000fc40000004100 */
[----:B------:R-:W-:Y:S01]  /*2ae0*/  FMUL.FTZ R21, R7, R7 ;  /* 0x0000000707157220 */ /* 0x000fe20000410000 */
[----:B------:R-:W-:Y:S01]  /*2af0*/  FADD.FTZ R12, R6, R7 ;  /* 0x00000007060c7221 */ /* 0x000fe20000010000 */
[----:B------:R-:W-:Y:S01]  /*2b00*/  FADD.FTZ R25, R10, R25 ;  /* 0x000000190a197221 */ /* 0x000fe20000010000 */
[--C-:B------:R-:W-:Y:S02]  /*2b10*/  HADD2.F32 R10, -RZ, R11.reuse.H0_H0 ;  /* 0x2000000bff0a7230 */ /* 0x100fe40000004100 */
[----:B------:R-:W-:Y:S01]  /*2b20*/  FFMA.FTZ R14, R6, R6, R21 ;  /* 0x00000006060e7223 */ /* 0x000fe20000010015 */
[----:B------:R-:W-:Y:S01]  /*2b30*/  FADD.FTZ R12, R23, R12 ;  /* 0x0000000c170c7221 */ /* 0x000fe20000010000 */
[----:B------:R-:W-:Y:S01]  /*2b40*/  FADD.FTZ R21, R8, R9 ;  /* 0x0000000908157221 */ /* 0x000fe20000010000 */
[----:B------:R-:W-:Y:S02]  /*2b50*/  HADD2.F32 R11, -RZ, R11.H1_H1 ;  /* 0x3000000bff0b7230 */ /* 0x000fe40000004100 */
[----:B------:R-:W-:Y:S01]  /*2b60*/  FMUL.FTZ R23, R9, R9 ;  /* 0x0000000909177220 */ /* 0x000fe20000410000 */
[----:B------:R-:W-:Y:S01]  /*2b70*/  FADD.FTZ R21, R12, R21 ;  /* 0x000000150c157221 */ /* 0x000fe20000010000 */
[----:B------:R-:W-:-:S02]  /*2b80*/  HADD2.F32 R12, -RZ, R13.H0_H0 ;  /* 0x2000000dff0c7230 */ /* 0x000fc40000004100 */
[----:B------:R-:W-:Y:S01]  /*2b90*/  FADD.FTZ R14, R25, R14 ;  /* 0x0000000e190e7221 */ /* 0x000fe20000010000 */
[----:B------:R-:W-:Y:S01]  /*2ba0*/  FFMA.FTZ R23, R8, R8, R23 ;  /* 0x0000000808177223 */ /* 0x000fe20000010017 */
[----:B------:R-:W-:Y:S01]  /*2bb0*/  FADD.FTZ R16, R10, R11 ;  /* 0x0000000b0a107221 */ /* 0x000fe20000010000 */
[----:B------:R-:W-:Y:S02]  /*2bc0*/  HADD2.F32 R13, -RZ, R13.H1_H1 ;  /* 0x3000000dff0d7230 */ /* 0x000fe40000004100 */
[----:B------:R-:W-:Y:S01]  /*2bd0*/  FMUL.FTZ R25, R11, R11 ;  /* 0x0000000b0b197220 */ /* 0x000fe20000410000 */
[----:B------:R-:W-:Y:S01]  /*2be0*/  FADD.FTZ R23, R14, R23 ;  /* 0x000000170e177221 */ /* 0x000fe20000010000 */
[----:B------:R-:W-:Y:S01]  /*2bf0*/  FADD.FTZ R16, R21, R16 ;  /* 0x0000001015107221 */ /* 0x000fe20000010000 */
[--C-:B------:R-:W-:Y:S02]  /*2c00*/  HADD2.F32 R14, -RZ, R15.reuse.H0_H0 ;  /* 0x2000000fff0e7230 */ /* 0x100fe40000004100 */
[----:B------:R-:W-:Y:S01]  /*2c10*/  FADD.FTZ R21, R12, R13 ;  /* 0x0000000d0c157221 */ /* 0x000fe20000010000 */
[----:B------:R-:W-:Y:S01]  /*2c20*/  FFMA.FTZ R18, R10, R10, R25 ;  /* 0x0000000a0a127223 */ /* 0x000fe20000010019 */
[----:B------:R-:W-:-:S02]  /*2c30*/  HADD2.F32 R15, -RZ, R15.H1_H1 ;  /* 0x3000000fff0f7230 */ /* 0x000fc40000004100 */
[----:B------:R-:W-:Y:S01]  /*2c40*/  FMUL.FTZ R25, R13, R13 ;  /* 0x0000000d0d197220 */ /* 0x000fe20000410000 */
[----:B------:R-:W-:Y:S01]  /*2c50*/  FADD.FTZ R21, R16, R21 ;  /* 0x0000001510157221 */ /* 0x000fe20000010000 */
[----:B------:R-:W-:Y:S01]  /*2c60*/  FADD.FTZ R18, R23, R18 ;  /* 0x0000001217127221 */ /* 0x000fe20000010000 */
[--C-:B------:R-:W-:Y:S02]  /*2c70*/  HADD2.F32 R16, -RZ, R17.reuse.H0_H0 ;  /* 0x20000011ff107230 */ /* 0x100fe40000004100 */
[----:B------:R-:W-:Y:S01]  /*2c80*/  FFMA.FTZ R25, R12, R12, R25 ;  /* 0x0000000c0c197223 */ /* 0x000fe20000010019 */
[----:B------:R-:W-:Y:S01]  /*2c90*/  FMUL.FTZ R23, R15, R15 ;  /* 0x0000000f0f177220 */ /* 0x000fe20000410000 */
[----:B------:R-:W-:Y:S02]  /*2ca0*/  HADD2.F32 R17, -RZ, R17.H1_H1 ;  /* 0x30000011ff117230 */ /* 0x000fe40000004100 */
[----:B------:R-:W-:Y:S01]  /*2cb0*/  FADD.FTZ R20, R14, R15 ;  /* 0x0000000f0e147221 */ /* 0x000fe20000010000 */
[----:B------:R-:W-:Y:S01]  /*2cc0*/  FADD.FTZ R25, R18, R25 ;  /* 0x0000001912197221 */ /* 0x000fe20000010000 */
[----:B------:R-:W-:Y:S01]  /*2cd0*/  FFMA.FTZ R22, R14, R14, R23 ;  /* 0x0000000e0e167223 */ /* 0x000fe20000010017 */
[----:B------:R-:W-:-:S02]  /*2ce0*/  HADD2.F32 R18, -RZ, R19.H1_H1 ;  /* 0x30000013ff127230 */ /* 0x000fc40000004100 */
[----:B------:R-:W-:Y:S01]  /*2cf0*/  FADD.FTZ R20, R21, R20 ;  /* 0x0000001415147221 */ /* 0x000fe20000010000 */
[----:B------:R-:W-:Y:S01]  /*2d00*/  FMUL.FTZ R23, R17, R17 ;  /* 0x0000001111177220 */ /* 0x000fe20000410000 */
[C---:B------:R-:W-:Y:S01]  /*2d10*/  FADD.FTZ R21, R16.reuse, R17 ;  /* 0x0000001110157221 */ /* 0x040fe20000010000 */
[----:B------:R-:W-:Y:S02]  /*2d20*/  HADD2.F32 R19, -RZ, R19.H0_H0 ;  /* 0x20000013ff137230 */ /* 0x000fe40000004100 */
[----:B------:R-:W-:Y:S01]  /*2d30*/  FADD.FTZ R22, R25, R22 ;  /* 0x0000001619167221 */ /* 0x000fe20000010000 */
[----:B------:R-:W-:Y:S01]  /*2d40*/  FFMA.FTZ R23, R16, R16, R23 ;  /* 0x0000001010177223 */ /* 0x000fe20000010017 */
[----:B------:R-:W-:Y:S01]  /*2d50*/  FADD.FTZ R20, R20, R21 ;  /* 0x0000001514147221 */ /* 0x000fe20000010000 */
[----:B------:R-:W-:Y:S01]  /*2d60*/  FMUL.FTZ R24, R18, R18 ;  /* 0x0000001212187220 */ /* 0x000fe20000410000 */
[--C-:B---3--:R-:W-:Y:S02]  /*2d70*/  HADD2.F32 R36, -RZ, R37.reuse.H1_H1 ;  /* 0x30000025ff247230 */ /* 0x108fe40000004100 */
[----:B------:R-:W-:Y:S01]  /*2d80*/  FADD.FTZ R21, R19, R18 ;  /* 0x0000001213157221 */ /* 0x000fe20000010000 */
[----:B------:R-:W-:-:S02]  /*2d90*/  HADD2.F32 R37, -RZ, R37.H0_H0 ;  /* 0x20000025ff257230 */ /* 0x000fc40000004100 */
[----:B------:R-:W-:Y:S01]  /*2da0*/  FADD.FTZ R22, R22, R23 ;  /* 0x0000001716167221 */ /* 0x000fe20000010000 */
[----:B------:R-:W-:Y:S01]  /*2db0*/  FFMA.FTZ R23, R19, R19, R24 ;  /* 0x0000001313177223 */ /* 0x000fe20000010018 */
[----:B------:R-:W-:Y:S01]  /*2dc0*/  FADD.FTZ R20, R20, R21 ;  /* 0x0000001514147221 */ /* 0x000fe20000010000 */
[----:B------:R-:W-:Y:S01]  /*2dd0*/  FMUL.FTZ R24, R36, R36 ;  /* 0x0000002424187220 */ /* 0x000fe20000410000 */
[--C-:B------:R-:W-:Y:S02]  /*2de0*/  HADD2.F32 R38, -RZ, R39.reuse.H1_H1 ;  /* 0x30000027ff267230 */ /* 0x100fe40000004100 */
[C---:B------:R-:W-:Y:S01]  /*2df0*/  FADD.FTZ R21, R37.reuse, R36 ;  /* 0x0000002425157221 */ /* 0x040fe20000010000 */
[----:B------:R-:W-:Y:S02]  /*2e00*/  HADD2.F32 R39, -RZ, R39.H0_H0 ;  /* 0x20000027ff277230 */ /* 0x000fe40000004100 */
[----:B------:R-:W-:Y:S01]  /*2e10*/  FADD.FTZ R22, R22, R23 ;  /* 0x0000001716167221 */ /* 0x000fe20000010000 */
[----:B------:R-:W-:Y:S01]  /*2e20*/  FFMA.FTZ R23, R37, R37, R24 ;  /* 0x0000002525177223 */ /* 0x000fe20000010018 */
[----:B------:R-:W-:Y:S01]  /*2e30*/  FADD.FTZ R20, R20, R21 ;  /* 0x0000001514147221 */ /* 0x000fe20000010000 */
[----:B------:R-:W-:Y:S01]  /*2e40*/  FMUL.FTZ R24, R38, R38 ;  /* 0x0000002626187220 */ /* 0x000fe20000410000 */
[----:B-----5:R-:W-:-:S02]  /*2e50*/  HADD2.F32 R40, -RZ, R41.H1_H1 ;  /* 0x30000029ff287230 */ /* 0x020fc40000004100 */
[C---:B------:R-:W-:Y:S01]  /*2e60*/  FADD.FTZ R21, R39.reuse, R38 ;  /* 0x0000002627157221 */ /* 0x040fe20000010000 */
[----:B------:R-:W-:Y:S02]  /*2e70*/  HADD2.F32 R41, -RZ, R41.H0_H0 ;  /* 0x20000029ff297230 */ /* 0x000fe40000004100 */
[----:B------:R-:W-:Y:S01]  /*2e80*/  FADD.FTZ R22, R22, R23 ;  /* 0x0000001716167221 */ /* 0x000fe20000010000 */
[----:B------:R-:W-:Y:S01]  /*2e90*/  FFMA.FTZ R23, R39, R39, R24 ;  /* 0x0000002727177223 */ /* 0x000fe20000010018 */
[----:B------:R-:W-:Y:S01]  /*2ea0*/  FADD.FTZ R20, R20, R21 ;  /* 0x0000001514147221 */ /* 0x000fe20000010000 */
[----:B------:R-:W-:Y:S01]  /*2eb0*/  FMUL.FTZ R24, R40, R40 ;  /* 0x0000002828187220 */ /* 0x000fe20000410000 */
[--C-:B------:R-:W-:Y:S02]  /*2ec0*/  HADD2.F32 R42, -RZ, R43.reuse.H1_H1 ;  /* 0x3000002bff2a7230 */ /* 0x100fe40000004100 */
[----:B------:R-:W-:Y:S01]  /*2ed0*/  FADD.FTZ R21, R41, R40 ;  /* 0x0000002829157221 */ /* 0x000fe20000010000 */
[----:B------:R-:W-:-:S02]  /*2ee0*/  HADD2.F32 R43, -RZ, R43.H0_H0 ;  /* 0x2000002bff2b7230 */ /* 0x000fc40000004100 */
[----:B------:R-:W-:Y:S01]  /*2ef0*/  FADD.FTZ R22, R22, R23 ;  /* 0x0000001716167221 */ /* 0x000fe20000010000 */
[----:B------:R-:W-:Y:S01]  /*2f00*/  FFMA.FTZ R23, R41, R41, R24 ;  /* 0x0000002929177223 */ /* 0x000fe20000010018 */
[----:B------:R-:W-:Y:S01]  /*2f10*/  FADD.FTZ R20, R20, R21 ;  /* 0x0000001514147221 */ /* 0x000fe20000010000 */
[----:B------:R-:W-:Y:S01]  /*2f20*/  FMUL.FTZ R24, R42, R42 ;  /* 0x0000002a2a187220 */ /* 0x000fe20000410000 */
[C---:B------:R-:W-:Y:S01]  /*2f30*/  FADD.FTZ R21, R43.reuse, R42 ;  /* 0x0000002a2b157221 */ /* 0x040fe20000010000 */
[----:B------:R-:W-:Y:S01]  /*2f40*/  FADD.FTZ R22, R22, R23 ;  /* 0x0000001716167221 */ /* 0x000fe20000010000 */
[----:B------:R-:W0:Y:S01]  /*2f50*/  S2R R86, SR_TID.X ;  /* 0x0000000000567919 */ /* 0x000e220000002100 */
[--C-:B------:R-:W-:Y:S02]  /*2f60*/  HADD2.F32 R44, -RZ, R45.reuse.H0_H0 ;  /* 0x2000002dff2c7230 */ /* 0x100fe40000004100 */
[----:B------:R-:W-:Y:S02]  /*2f70*/  HADD2.F32 R45, -RZ, R45.H1_H1 ;  /* 0x3000002dff2d7230 */ /* 0x000fe40000004100 */
[----:B------:R-:W-:Y:S01]  /*2f80*/  FFMA.FTZ R23, R43, R43, R24 ;  /* 0x0000002b2b177223 */ /* 0x000fe20000010018 */
[----:B------:R-:W-:-:S02]  /*2f90*/  FADD.FTZ R20, R20, R21 ;  /* 0x0000001514147221 */ /* 0x000fc40000010000 */
[----:B------:R-:W-:Y:S01]  /*2fa0*/  FADD.FTZ R21, R44, R45 ;  /* 0x0000002d2c157221 */ /* 0x000fe20000010000 */
[----:B------:R-:W-:Y:S01]  /*2fb0*/  FADD.FTZ R22, R22, R23 ;  /* 0x0000001716167221 */ /* 0x000fe20000010000 */
[----:B------:R-:W-:Y:S02]  /*2fc0*/  FMUL.FTZ R23, R45, R45 ;  /* 0x0000002d2d177220 */ /* 0x000fe40000410000 */
[----:B------:R-:W-:Y:S02]  /*2fd0*/  FADD.FTZ R20, R20, R21 ;  /* 0x0000001514147221 */ /* 0x000fe40000010000 */
        /* <DEDUP_REMOVED lines=10> */
[----:B------:R-:W-:-:S05]  /*3080*/  HADD2.F32 R49, -RZ, R49.H1_H1 ;  /* 0x30000031ff317230 */ /* 0x000fca0000004100 */
[----:B------:R-:W-:Y:S01]  /*3090*/  FADD.FTZ R21, R48, R49 ;  /* 0x0000003130157221 */ /* 0x000fe20000010000 */
[----:B------:R-:W-:Y:S01]  /*30a0*/  FMUL.FTZ R23, R49, R49 ;  /* 0x0000003131177220 */ /* 0x000fe20000410000 */
[--C-:B------:R-:W-:Y:S02]  /*30b0*/  HADD2.F32 R50, -RZ, R51.reuse.H0_H0 ;  /* 0x20000033ff327230 */ /* 0x100fe40000004100 */
[----:B------:R-:W-:Y:S02]  /*30c0*/  HADD2.F32 R51, -RZ, R51.H1_H1 ;  /* 0x30000033ff337230 */ /* 0x000fe40000004100 */
[----:B------:R-:W-:Y:S01]  /*30d0*/  FADD.FTZ R20, R20, R21 ;  /* 0x0000001514147221 */ /* 0x000fe20000010000 */
[--C-:B------:R-:W-:Y:S02]  /*30e0*/  HADD2.F32 R52, -RZ, R53.reuse.H1_H1 ;  /* 0x30000035ff347230 */ /* 0x100fe40000004100 */
[----:B------:R-:W-:Y:S01]  /*30f0*/  FFMA.FTZ R23, R48, R48, R23 ;  /* 0x0000003030177223 */ /* 0x000fe20000010017 */
[----:B------:R-:W-:-:S02]  /*3100*/  HADD2.F32 R53, -RZ, R53.H0_H0 ;  /* 0x20000035ff357230 */ /* 0x000fc40000004100 */
[----:B------:R-:W-:Y:S01]  /*3110*/  FADD.FTZ R21, R50, R51 ;  /* 0x0000003332157221 */ /* 0x000fe20000010000 */
[----:B------:R-:W-:Y:S01]  /*3120*/  FMUL.FTZ R25, R51, R51 ;  /* 0x0000003333197220 */ /* 0x000fe20000410000 */
[----:B------:R-:W-:Y:S01]  /*3130*/  FADD.FTZ R22, R22, R23 ;  /* 0x0000001716167221 */ /* 0x000fe20000010000 */
[----:B------:R-:W-:Y:S01]  /*3140*/  FMUL.FTZ R24, R52, R52 ;  /* 0x0000003434187220 */ /* 0x000fe20000410000 */
[----:B------:R-:W-:Y:S01]  /*3150*/  FADD.FTZ R20, R20, R21 ;  /* 0x0000001514147221 */ /* 0x000fe20000010000 */
[----:B------:R-:W-:Y:S01]  /*3160*/  FFMA.FTZ R25, R50, R50, R25 ;  /* 0x0000003232197223 */ /* 0x000fe20000010019 */
[C---:B------:R-:W-:Y:S01]  /*3170*/  FADD.FTZ R21, R53.reuse, R52 ;  /* 0x0000003435157221 */ /* 0x040fe20000010000 */
[----:B------:R-:W-:Y:S02]  /*3180*/  FFMA.FTZ R23, R53, R53, R24 ;  /* 0x0000003535177223 */ /* 0x000fe40000010018 */
[----:B------:R-:W-:Y:S01]  /*3190*/  FADD.FTZ R22, R22, R25 ;  /* 0x0000001916167221 */ /* 0x000fe20000010000 */
[----:B--2---:R-:W-:-:S02]  /*31a0*/  HADD2.F32 R56, -RZ, R57.H1_H1 ;  /* 0x30000039ff387230 */ /* 0x004fc40000004100 */
[----:B------:R-:W-:Y:S02]  /*31b0*/  HADD2.F32 R57, -RZ, R57.H0_H0 ;  /* 0x20000039ff397230 */ /* 0x000fe40000004100 */
[----:B------:R-:W-:Y:S01]  /*31c0*/  FADD.FTZ R21, R20, R21 ;  /* 0x0000001514157221 */ /* 0x000fe20000010000 */
[----:B------:R-:W-:Y:S02]  /*31d0*/  FMUL.FTZ R20, R56, R56 ;  /* 0x0000003838147220 */ /* 0x000fe40000410000 */
[C---:B------:R-:W-:Y:S01]  /*31e0*/  FADD.FTZ R24, R57.reuse, R56 ;  /* 0x0000003839187221 */ /* 0x040fe20000010000 */
[--C-:B------:R-:W-:Y:S02]  /*31f0*/  HADD2.F32 R58, -RZ, R59.reuse.H1_H1 ;  /* 0x3000003bff3a7230 */ /* 0x100fe40000004100 */
[----:B------:R-:W-:Y:S01]  /*3200*/  FADD.FTZ R22, R22, R23 ;  /* 0x0000001716167221 */ /* 0x000fe20000010000 */
[----:B------:R-:W-:Y:S01]  /*3210*/  FFMA.FTZ R23, R57, R57, R20 ;  /* 0x0000003939177223 */ /* 0x000fe20000010014 */
[----:B------:R-:W-:Y:S01]  /*3220*/  HADD2.F32 R59, -RZ, R59.H0_H0 ;  /* 0x2000003bff3b7230 */ /* 0x000fe20000004100 */
[----:B0-----:R-:W-:Y:S01]  /*3230*/  LOP3.LUT R20, R86, 0x3e0, RZ, 0xc0, !PT ;  /* 0x000003e056147812 */ /* 0x001fe200078ec0ff */
        /* <DEDUP_REMOVED lines=97> */
.L_x_2793:
[----:B------:R-:W-:Y:S05]  /*3850*/  BSYNC.RECONVERGENT B0 ;  /* 0x0000000000007941 */ /* 0x000fea0003800200 */
.L_x_2792:
        /* <DEDUP_REMOVED lines=32> */
.L_x_2796:
[----:B0-----:R-:W2:Y:S04]  /*3a60*/  LDG.E.STRONG.GPU R22, desc[UR14][R20.64] ;  /* 0x0000000e14167981 */ /* 0x001ea8000c1ef900 */
[----:B--2---:R-:W-:Y:S01]  /*3a70*/  CCTL.IVALL ;  /* 0x00000000ff00798f */ /* 0x004fe20002000000 */
[----:B------:R-:W-:Y:S05]  /*3a80*/  YIELD ;  /* 0x0000000000007946 */ /* 0x000fea0003800000 */
[----:B------:R-:W-:-:S13]  /*3a90*/  ISETP.NE.AND P1, PT, R22, R25, PT ;  /* 0x000000191600720c */ /* 0x000fda0003f25270 */
[----:B------:R-:W-:Y:S05]  /*3aa0*/  @P1 BRA `(.L_x_2796) ;  /* 0xfffffffc00ec1947 */ /* 0x000fea000383ffff */
.L_x_2795:
        /* <DEDUP_REMOVED lines=15> */
.L_x_2798:
        /* <DEDUP_REMOVED lines=73> */
.L_x_2797:
        /* <DEDUP_REMOVED lines=42> */
.L_x_2799:
        /* <DEDUP_REMOVED lines=19> */
.L_x_2800:
        /* <DEDUP_REMOVED lines=11> */
.L_x_2801:
[----:B------:R-:W-:Y:S05]  /*44b0*/  BSYNC.RECONVERGENT B0 ;  /* 0x0000000000007941 */ /* 0x000fea0003800200 */
.L_x_2794:
        /* <DEDUP_REMOVED lines=74> */
[----:B------:R-:W-:-:S05]  /*4960*/  F2FP.F16.F32.PACK_AB R25, R80, R25 ;  /* 0x000000195019723e */ /* 0x000fca00000000ff */
[----:B------:R0:W-:Y:S02]  /*4970*/  STG.E desc[UR14][R26.64], R25 ;  /* 0x000000191a007986 */ /* 0x0001e4000c10190e */
.L_x_2805:
[----:B------:R-:W-:Y:S05]  /*4980*/  BSYNC.RECONVERGENT B1 ;  /* 0x0000000000017941 */ /* 0x000fea0003800200 */
.L_x_2804:
        /* <DEDUP_REMOVED lines=18> */
[----:B------:R-:W-:Y:S02]  /*4ab0*/  F2FP.F16.F32.PACK_AB R25, R78, R81 ;  /* 0x000000514e19723e */ /* 0x000fe400000000ff */
[----:B------:R-:W-:-:S05]  /*4ac0*/  LEA.HI.X R27, R24, UR17, R55, 0x1, P1 ;  /* 0x00000011181b7c11 */ /* 0x000fca00088f0c37 */
[----:B------:R1:W-:Y:S02]  /*4ad0*/  STG.E desc[UR14][R26.64], R25 ;  /* 0x000000191a007986 */ /* 0x0003e4000c10190e */
.L_x_2807:
[----:B------:R-:W-:Y:S05]  /*4ae0*/  BSYNC.RECONVERGENT B1 ;  /* 0x0000000000017941 */ /* 0x000fea0003800200 */
.L_x_2806:
        /* <DEDUP_REMOVED lines=38> */
[----:B------:R-:W-:-:S05]  /*4d50*/  F2FP.F16.F32.PACK_AB R25, R76, R25 ;  /* 0x000000194c19723e */ /* 0x000fca00000000ff */
[----:B------:R2:W-:Y:S02]  /*4d60*/  STG.E desc[UR14][R26.64], R25 ;  /* 0x000000191a007986 */ /* 0x0005e4000c10190e */
.L_x_2809:
[----:B------:R-:W-:Y:S05]  /*4d70*/  BSYNC.RECONVERGENT B1 ;  /* 0x0000000000017941 */ /* 0x000fea0003800200 */
.L_x_2808:
        /* <DEDUP_REMOVED lines=22> */
.L_x_2811:
[----:B------:R-:W-:Y:S05]  /*4ee0*/  BSYNC.RECONVERGENT B1 ;  /* 0x0000000000017941 */ /* 0x000fea0003800200 */
.L_x_2810:
        /* <DEDUP_REMOVED lines=20> */
.L_x_2813:
[----:B------:R-:W-:Y:S05]  /*5030*/  BSYNC.RECONVERGENT B1 ;  /* 0x0000000000017941 */ /* 0x000fea0003800200 */
.L_x_2812:
        /* <DEDUP_REMOVED lines=20> */
.L_x_2815:
[----:B------:R-:W-:Y:S05]  /*5180*/  BSYNC.RECONVERGENT B1 ;  /* 0x0000000000017941 */ /* 0x000fea0003800200 */
.L_x_2814:
        /* <DEDUP_REMOVED lines=20> */
.L_x_2817:
[----:B------:R-:W-:Y:S05]  /*52d0*/  BSYNC.RECONVERGENT B1 ;  /* 0x0000000000017941 */ /* 0x000fea0003800200 */
.L_x_2816:
        /* <DEDUP_REMOVED lines=20> */
.L_x_2819:
[----:B------:R-:W-:Y:S05]  /*5420*/  BSYNC.RECONVERGENT B1 ;  /* 0x0000000000017941 */ /* 0x000fea0003800200 */
.L_x_2818:
        /* <DEDUP_REMOVED lines=44> */
.L_x_2821:
[----:B------:R-:W-:Y:S05]  /*56f0*/  BSYNC.RECONVERGENT B1 ;  /* 0x0000000000017941 */ /* 0x000fea0003800200 */
.L_x_2820:
        /* <DEDUP_REMOVED lines=20> */
.L_x_2823:
[----:B------:R-:W-:Y:S05]  /*5840*/  BSYNC.RECONVERGENT B1 ;  /* 0x0000000000017941 */ /* 0x000fea0003800200 */
.L_x_2822:
        /* <DEDUP_REMOVED lines=20> */
.L_x_2825:
[----:B------:R-:W-:Y:S05]  /*5990*/  BSYNC.RECONVERGENT B1 ;  /* 0x0000000000017941 */ /* 0x000fea0003800200 */
.L_x_2824:
        /* <DEDUP_REMOVED lines=20> */
.L_x_2827:
[----:B------:R-:W-:Y:S05]  /*5ae0*/  BSYNC.RECONVERGENT B1 ;  /* 0x0000000000017941 */ /* 0x000fea0003800200 */
.L_x_2826:
        /* <DEDUP_REMOVED lines=17> */
[----:B------:R-:W-:Y:S02]  /*5c00*/  F2FP.F16.F32.PACK_AB R3, R27, R0 ;  /* 0x000000001b03723e */ /* 0x000fe400000000ff */
[----:B------:R-:W-:-:S05]  /*5c10*/  LEA.HI.X R25, R2, UR17, R33, 0x1, P1 ;  /* 0x0000001102197c11 */ /* 0x000fca00088f0c21 */
[----:B------:R4:W-:Y:S02]  /*5c20*/  STG.E desc[UR14][R24.64], R3 ;  /* 0x0000000318007986 */ /* 0x0009e4000c10190e */
.L_x_2829:
[----:B------:R-:W-:Y:S05]  /*5c30*/  BSYNC.RECONVERGENT B1 ;  /* 0x0000000000017941 */ /* 0x000fea0003800200 */
.L_x_2828:
        /* <DEDUP_REMOVED lines=17> */
[----:B------:R-:W-:Y:S02]  /*5d50*/  F2FP.F16.F32.PACK_AB R3, R25, R24 ;  /* 0x000000181903723e */ /* 0x000fe400000000ff */
[----:B------:R-:W-:-:S05]  /*5d60*/  LEA.HI.X R5, R2, UR17, R35, 0x1, P1 ;  /* 0x0000001102057c11 */ /* 0x000fca00088f0c23 */
[----:B------:R0:W-:Y:S02]  /*5d70*/  STG.E desc[UR14][R4.64], R3 ;  /* 0x0000000304007986 */ /* 0x0001e4000c10190e */
.L_x_2831:
[----:B------:R-:W-:Y:S05]  /*5d80*/  BSYNC.RECONVERGENT B1 ;  /* 0x0000000000017941 */ /* 0x000fea0003800200 */
.L_x_2830:
        /* <DEDUP_REMOVED lines=41> */
[----:B------:R-:W-:Y:S02]  /*6020*/  F2FP.F16.F32.PACK_AB R3, R7, R6 ;  /* 0x000000060703723e */ /* 0x000fe400000000ff */
[----:B------:R-:W-:-:S05]  /*6030*/  LEA.HI.X R5, R2, UR17, R55, 0x1, P5 ;  /* 0x0000001102057c11 */ /* 0x000fca000a8f0c37 */
[----:B------:R0:W-:Y:S02]  /*6040*/  STG.E desc[UR14][R4.64], R3 ;  /* 0x0000000304007986 */ /* 0x0001e4000c10190e */
.L_x_2833:
[----:B------:R-:W-:Y:S05]  /*6050*/  BSYNC.RECONVERGENT B1 ;  /* 0x0000000000017941 */ /* 0x000fea0003800200 */
.L_x_2832:
[----:B------:R-:W-:Y:S04]  /*6060*/  BSSY.RECONVERGENT B1, `(.L_x_2834) ;  /* 0x0000014000017945 */ /* 0x000fe80003800200 */
[----:B------:R-:W-:Y:S05]  /*6070*/  @P2 BRA `(.L_x_2835) ;  /* 0x0000000000482947 */ /* 0x000fea0003800000 */
[----:B------:R-:W1:Y:S01]  /*6080*/  LDCU.64 UR12, c[0x0][0x3e0] ;  /* 0x00007c00ff0c77ac */ /* 0x000e620008000a00 */
[----:B------:R-:W-:Y:S01]  /*6090*/  FADD.FTZ R9, R9, -UR7 ;  /* 0x8000000709097e21 */ /* 0x000fe20008010000 */
[----:B------:R-:W-:Y:S01]  /*60a0*/  MOV R2, R88 ;  /* 0x0000005800027202 */ /* 0x000fe20000000f00 */
[----:B------:R-:W-:Y:S01]  /*60b0*/  FADD.FTZ R8, R8, -UR7 ;  /* 0x8000000708087e21 */ /* 0x000fe20008010000 */
[----:B------:R-:W2:Y:S01]  /*60c0*/  LDCU.64 UR16, c[0x0][0x380] ;  /* 0x00007000ff1077ac */ /* 0x000ea20008000a00 */
[----:B0-----:R-:W-:Y:S01]  /*60d0*/  MOV R3, R91 ;  /* 0x0000005b00037202 */ /* 0x001fe20000000f00 */
[----:B------:R-:W-:Y:S01]  /*60e0*/  FMUL.FTZ R4, R9, UR10 ;  /* 0x0000000a09047c20 */ /* 0x000fe20008410000 */
[----:B------:R-:W-:-:S04]  /*60f0*/  FMUL.FTZ R5, R8, UR10 ;  /* 0x0000000a08057c20 */ /* 0x000fc80008410000 */
[----:B-----5:R-:W-:Y:S01]  /*6100*/  FFMA.FTZ R6, R20, R5, R22 ;  /* 0x0000000514067223 */ /* 0x020fe20000010016 */
[----:B-1----:R-:W-:Y:S02]  /*6110*/  IMAD R7, R60, UR12, RZ ;  /* 0x0000000c3c077c24 */ /* 0x002fe4000f8e02ff */
        /* <DEDUP_REMOVED lines=8> */
.L_x_2835:
[----:B------:R-:W-:Y:S05]  /*61a0*/  BSYNC.RECONVERGENT B1 ;  /* 0x0000000000017941 */ /* 0x000fea0003800200 */
.L_x_2834:
        /* <DEDUP_REMOVED lines=20> */
.L_x_2837:
[----:B------:R-:W-:Y:S05]  /*62f0*/  BSYNC.RECONVERGENT B1 ;  /* 0x0000000000017941 */ /* 0x000fea0003800200 */
.L_x_2836:
        /* <DEDUP_REMOVED lines=20> */
.L_x_2839:
[----:B------:R-:W-:Y:S05]  /*6440*/  BSYNC.RECONVERGENT B1 ;  /* 0x0000000000017941 */ /* 0x000fea0003800200 */
.L_x_2838:
        /* <DEDUP_REMOVED lines=20> */
.L_x_2841:
[----:B------:R-:W-:Y:S05]  /*6590*/  BSYNC.RECONVERGENT B1 ;  /* 0x0000000000017941 */ /* 0x000fea0003800200 */
.L_x_2840:
        /* <DEDUP_REMOVED lines=20> */
.L_x_2843:
[----:B------:R-:W-:Y:S05]  /*66e0*/  BSYNC.RECONVERGENT B1 ;  /* 0x0000000000017941 */ /* 0x000fea0003800200 */
.L_x_2842:
        /* <DEDUP_REMOVED lines=44> */
.L_x_2845:
[----:B------:R-:W-:Y:S05]  /*69b0*/  BSYNC.RECONVERGENT B1 ;  /* 0x0000000000017941 */ /* 0x000fea0003800200 */
.L_x_2844:
        /* <DEDUP_REMOVED lines=20> */
.L_x_2847:
[----:B------:R-:W-:Y:S05]  /*6b00*/  BSYNC.RECONVERGENT B1 ;  /* 0x0000000000017941 */ /* 0x000fea0003800200 */
.L_x_2846:
        /* <DEDUP_REMOVED lines=20> */
.L_x_2849:
[----:B------:R-:W-:Y:S05]  /*6c50*/  BSYNC.RECONVERGENT B1 ;  /* 0x0000000000017941 */ /* 0x000fea0003800200 */
.L_x_2848:
        /* <DEDUP_REMOVED lines=20> */
.L_x_2851:
[----:B------:R-:W-:Y:S05]  /*6da0*/  BSYNC.RECONVERGENT B1 ;  /* 0x0000000000017941 */ /* 0x000fea0003800200 */
.L_x_2850:
        /* <DEDUP_REMOVED lines=10> */
[----:B-----5:R-:W-:Y:S01]  /*6e50*/  FFMA.FTZ R42, R21, R42, R23 ;  /* 0x0000002a152a7223 */ /* 0x020fe20000010017 */
[----:B----4-:R-:W-:Y:S02]  /*6e60*/  IMAD R9, R9, UR12, RZ ;  /* 0x0000000c09097c24 */ /* 0x010fe4000f8e02ff */
[----:B------:R-:W-:-:S04]  /*6e70*/  IMAD.WIDE.U32 R10, R8, UR12, R4 ;  /* 0x0000000c080a7c25 */ /* 0x000fc8000f8e0004 */
[----:B------:R-:W-:Y:S02]  /*6e80*/  IMAD R5, R8, UR13, R9 ;  /* 0x0000000d08057c24 */ /* 0x000fe4000f8e0209 */
[----:B------:R-:W-:Y:S01]  /*6e90*/  FFMA.FTZ R9, R20, R43, R22 ;  /* 0x0000002b14097223 */ /* 0x000fe20000010016 */
[----:B0-----:R-:W-:Y:S02]  /*6ea0*/  LEA R4, P1, R10, UR16, 0x1 ;  /* 0x000000100a047c11 */ /* 0x001fe4000f8208ff */
[----:B------:R-:W-:Y:S02]  /*6eb0*/  IADD3 R5, PT, PT, R11, R5, RZ ;  /* 0x000000050b057210 */ /* 0x000fe40007ffe0ff */
[----:B------:R-:W-:Y:S02]  /*6ec0*/  F2FP.F16.F32.PACK_AB R9, R42, R9 ;  /* 0x000000092a09723e */ /* 0x000fe400000000ff */
[----:B------:R-:W-:-:S05]  /*6ed0*/  LEA.HI.X R5, R10, UR17, R5, 0x1, P1 ;  /* 0x000000110a057c11 */ /* 0x000fca00088f0c05 */
[----:B------:R4:W-:Y:S02]  /*6ee0*/  STG.E desc[UR14][R4.64], R9 ;  /* 0x0000000904007986 */ /* 0x0009e4000c10190e */
.L_x_2853:
[----:B------:R-:W-:Y:S05]  /*6ef0*/  BSYNC.RECONVERGENT B1 ;  /* 0x0000000000017941 */ /* 0x000fea0003800200 */
.L_x_2852:
[----:B------:R-:W-:Y:S04]  /*6f00*/  BSSY.RECONVERGENT B1, `(.L_x_2854) ;  /* 0x0000014000017945 */ /* 0x000fe80003800200 */
[----:B------:R-:W-:Y:S05]  /*6f10*/  @P4 BRA `(.L_x_2855) ;  /* 0x0000000000484947 */ /* 0x000fea0003800000 */
[----:B------:R-:W0:Y:S01]  /*6f20*/  LDCU.64 UR12, c[0x0][0x3e0] ;  /* 0x00007c00ff0c77ac */ /* 0x000e220008000a00 */
[----:B---34-:R-:W-:Y:S01]  /*6f30*/  MOV R4, R88 ;  /* 0x0000005800047202 */ /* 0x018fe20000000f00 */
[----:B------:R-:W-:Y:S01]  /*6f40*/  FADD.FTZ R44, R44, -UR7 ;  /* 0x800000072c2c7e21 */ /* 0x000fe20008010000 */
[----:B012---:R-:W-:Y:S01]  /*6f50*/  MOV R5, R91 ;  /* 0x0000005b00057202 */ /* 0x007fe20000000f00 */
[----:B------:R-:W0:Y:S01]  /*6f60*/  LDCU.64 UR16, c[0x0][0x380] ;  /* 0x00007000ff1077ac */ /* 0x000e220008000a00 */
[----:B------:R-:W-:-:S04]  /*6f70*/  FADD.FTZ R45, R45, -UR7 ;  /* 0x800000072d2d7e21 */ /* 0x000fc80008010000 */
[----:B------:R-:W-:-:S04]  /*6f80*/  FMUL.FTZ R0, R45, UR10 ;  /* 0x0000000a2d007c20 */ /* 0x000fc80008410000 */
[----:B-----5:R-:W-:Y:S01]  /*6f90*/  FFMA.FTZ R0, R21, R0, R23 ;  /* 0x0000000015007223 */ /* 0x020fe20000010017 */
[----:B------:R-:W-:Y:S02]  /*6fa0*/  IMAD R11, R7, UR12, RZ ;  /* 0x0000000c070b7c24 */ /* 0x000fe4000f8e02ff */
[----:B------:R-:W-:Y:S01]  /*6fb0*/  FMUL.FTZ R7, R44, UR10 ;  /* 0x0000000a2c077c20 */ /* 0x000fe20008410000 */
[----:B------:R-:W-:-:S04]  /*6fc0*/  IMAD.WIDE.U32 R8, R6, UR12, R4 ;  /* 0x0000000c06087c25 */ /* 0x000fc8000f8e0004 */
[----:B------:R-:W-:Y:S01]  /*6fd0*/  FFMA.FTZ R7, R20, R7, R22 ;  /* 0x0000000714077223 */ /* 0x000fe20000010016 */
[----:B------:R-:W-:Y:S01]  /*6fe0*/  IMAD R11, R6, UR13, R11 ;  /* 0x0000000d060b7c24 */ /* 0x000fe2000f8e020b */
[----:B0-----:R-:W-:-:S03]  /*6ff0*/  LEA R4, P1, R8, UR16, 0x1 ;  /* 0x0000001008047c11 */ /* 0x001fc6000f8208ff */
[----:B------:R-:W-:Y:S02]  /*7000*/  F2FP.F16.F32.PACK_AB R7, R0, R7 ;  /* 0x000000070007723e */ /* 0x000fe400000000ff */
[----:B------:R-:W-:-:S04]  /*7010*/  IADD3 R11, PT, PT, R9, R11, RZ ;  /* 0x0000000b090b7210 */ /* 0x000fc80007ffe0ff */
[----:B------:R-:W-:-:S05]  /*7020*/  LEA.HI.X R5, R8, UR17, R11, 0x1, P1 ;  /* 0x0000001108057c11 */ /* 0x000fca00088f0c0b */
[----:B------:R0:W-:Y:S02]  /*7030*/  STG.E desc[UR14][R4.64], R7 ;  /* 0x0000000704007986 */ /* 0x0001e4000c10190e */
.L_x_2855:
[----:B------:R-:W-:Y:S05]  /*7040*/  BSYNC.RECONVERGENT B1 ;  /* 0x0000000000017941 */ /* 0x000fea0003800200 */
.L_x_2854:
        /* <DEDUP_REMOVED lines=27> */
[----:B------:R-:W-:-:S04]  /*7200*/  FADD.FTZ R47, R47, -UR7 ;  /* 0x800000072f2f7e21 */ /* 0x000fc80008010000 */
[----:B------:R-:W-:-:S04]  /*7210*/  FMUL.FTZ R10, R47, UR10 ;  /* 0x0000000a2f0a7c20 */ /* 0x000fc80008410000 */
[----:B-----5:R-:W-:Y:S01]  /*7220*/  FFMA.FTZ R10, R21, R10, R23 ;  /* 0x0000000a150a7223 */ /* 0x020fe20000010017 */
[----:B0-----:R-:W-:Y:S02]  /*7230*/  IMAD R12, R5, UR12, RZ ;  /* 0x0000000c050c7c24 */ /* 0x001fe4000f8e02ff */
[----:B------:R-:W-:Y:S01]  /*7240*/  FMUL.FTZ R5, R46, UR10 ;  /* 0x0000000a2e057c20 */ /* 0x000fe20008410000 */
[----:B------:R-:W-:-:S04]  /*7250*/  IMAD.WIDE.U32 R8, R3, UR12, R6 ;  /* 0x0000000c03087c25 */ /* 0x000fc8000f8e0006 */
[----:B------:R-:W-:Y:S02]  /*7260*/  IMAD R7, R3, UR13, R12 ;  /* 0x0000000d03077c24 */ /* 0x000fe4000f8e020c */
[----:B------:R-:W-:Y:S01]  /*7270*/  FFMA.FTZ R3, R20, R5, R22 ;  /* 0x0000000514037223 */ /* 0x000fe20000010016 */
[----:B-1----:R-:W-:Y:S02]  /*7280*/  LEA R6, P5, R8, UR16, 0x1 ;  /* 0x0000001008067c11 */ /* 0x002fe4000f8a08ff */
[----:B------:R-:W-:Y:S02]  /*7290*/  IADD3 R7, PT, PT, R9, R7, RZ ;  /* 0x0000000709077210 */ /* 0x000fe40007ffe0ff */
[----:B------:R-:W-:Y:S02]  /*72a0*/  F2FP.F16.F32.PACK_AB R3, R10, R3 ;  /* 0x000000030a03723e */ /* 0x000fe400000000ff */
[----:B------:R-:W-:-:S05]  /*72b0*/  LEA.HI.X R7, R8, UR17, R7, 0x1, P5 ;  /* 0x0000001108077c11 */ /* 0x000fca000a8f0c07 */
[----:B------:R0:W-:Y:S02]  /*72c0*/  STG.E desc[UR14][R6.64], R3 ;  /* 0x0000000306007986 */ /* 0x0001e4000c10190e */
.L_x_2857:
[----:B------:R-:W-:Y:S05]  /*72d0*/  BSYNC.RECONVERGENT B1 ;  /* 0x0000000000017941 */ /* 0x000fea0003800200 */
.L_x_2856:
        /* <DEDUP_REMOVED lines=13> */
[----:B------:R-:W-:Y:S01]  /*73b0*/  F2FP.F16.F32.PACK_AB R5, R8, R5 ;  /* 0x000000050805723e */ /* 0x000fe200000000ff */
[----:B------:R-:W-:-:S04]  /*73c0*/  IMAD.WIDE.U32 R6, R2, UR12, R6 ;  /* 0x0000000c02067c25 */ /* 0x000fc8000f8e0006 */
[----:B------:R-:W-:Y:S01]  /*73d0*/  IMAD R11, R2, UR13, R11 ;  /* 0x0000000d020b7c24 */ /* 0x000fe2000f8e020b */
[----:B0-----:R-:W-:-:S04]  /*73e0*/  LEA R2, P2, R6, UR16, 0x1 ;  /* 0x0000001006027c11 */ /* 0x001fc8000f8408ff */
[----:B------:R-:W-:-:S04]  /*73f0*/  IADD3 R11, PT, PT, R7, R11, RZ ;  /* 0x0000000b070b7210 */ /* 0x000fc80007ffe0ff */
[----:B------:R-:W-:-:S05]  /*7400*/  LEA.HI.X R3, R6, UR17, R11, 0x1, P2 ;  /* 0x0000001106037c11 */ /* 0x000fca00090f0c0b */
[----:B------:R1:W-:Y:S02]  /*7410*/  STG.E desc[UR14][R2.64], R5 ;  /* 0x0000000502007986 */ /* 0x0003e4000c10190e */
.L_x_2859:
[----:B------:R-:W-:Y:S05]  /*7420*/  BSYNC.RECONVERGENT B1 ;  /* 0x0000000000017941 */ /* 0x000fea0003800200 */
.L_x_2858:
        /* <DEDUP_REMOVED lines=13> */
[----:B------:R-:W-:Y:S01]  /*7500*/  F2FP.F16.F32.PACK_AB R5, R8, R5 ;  /* 0x000000050805723e */ /* 0x000fe200000000ff */
[----:B------:R-:W-:-:S04]  /*7510*/  IMAD.WIDE.U32 R6, R13, UR12, R2 ;  /* 0x0000000c0d067c25 */ /* 0x000fc8000f8e0002 */
[----:B------:R-:W-:Y:S01]  /*7520*/  IMAD R13, R13, UR13, R14 ;  /* 0x0000000d0d0d7c24 */ /* 0x000fe2000f8e020e */
[----:B0-----:R-:W-:-:S04]  /*7530*/  LEA R2, P1, R6, UR16, 0x1 ;  /* 0x0000001006027c11 */ /* 0x001fc8000f8208ff */
[----:B------:R-:W-:-:S04]  /*7540*/  IADD3 R13, PT, PT, R7, R13, RZ ;  /* 0x0000000d070d7210 */ /* 0x000fc80007ffe0ff */
[----:B------:R-:W-:-:S05]  /*7550*/  LEA.HI.X R3, R6, UR17, R13, 0x1, P1 ;  /* 0x0000001106037c11 */ /* 0x000fca00088f0c0d */
[----:B------:R2:W-:Y:S02]  /*7560*/  STG.E desc[UR14][R2.64], R5 ;  /* 0x0000000502007986 */ /* 0x0005e4000c10190e */
.L_x_2861:
[----:B------:R-:W-:Y:S05]  /*7570*/  BSYNC.RECONVERGENT B1 ;  /* 0x0000000000017941 */ /* 0x000fea0003800200 */
.L_x_2860:
        /* <DEDUP_REMOVED lines=20> */
.L_x_2863:
[----:B------:R-:W-:Y:S05]  /*76c0*/  BSYNC.RECONVERGENT B1 ;  /* 0x0000000000017941 */ /* 0x000fea0003800200 */
.L_x_2862:
        /* <DEDUP_REMOVED lines=20> */
.L_x_2865:
[----:B------:R-:W-:Y:S05]  /*7810*/  BSYNC.RECONVERGENT B1 ;  /* 0x0000000000017941 */ /* 0x000fea0003800200 */
.L_x_2864:
        /* <DEDUP_REMOVED lines=10> */
[----:B------:R-:W-:Y:S01]  /*78c0*/  F2FP.F16.F32.PACK_AB R5, R58, R5 ;  /* 0x000000053a05723e */ /* 0x000fe200000000ff */
        /* <DEDUP_REMOVED lines=8> */
.L_x_2803:
        /* <DEDUP_REMOVED lines=37> */
[----:B------:R-:W-:-:S05]  /*7ba0*/  F2FP.F16.F32.PACK_AB R83, R86, R83 ;  /* 0x000000535653723e */ /* 0x000fca00000000ff */
[----:B------:R0:W-:Y:S02]  /*7bb0*/  STG.E desc[UR14][R24.64], R83 ;  /* 0x0000005318007986 */ /* 0x0001e4000c10190e */
.L_x_2868:
[----:B------:R-:W-:Y:S05]  /*7bc0*/  BSYNC.RECONVERGENT B1 ;  /* 0x0000000000017941 */ /* 0x000fea0003800200 */
.L_x_2867:
        /* <DEDUP_REMOVED lines=29> */
[----:B------:R-:W-:-:S05]  /*7da0*/  F2FP.F16.F32.PACK_AB R55, R55, R54 ;  /* 0x000000363737723e */ /* 0x000fca00000000ff */
[----:B------:R1:W-:Y:S02]  /*7db0*/  STG.E desc[UR14][R24.64], R55 ;  /* 0x0000003718007986 */ /* 0x0003e4000c10190e */
.L_x_2870:
[----:B------:R-:W-:Y:S05]  /*7dc0*/  BSYNC.RECONVERGENT B1 ;  /* 0x0000000000017941 */ /* 0x000fea0003800200 */
.L_x_2869:
        /* <DEDUP_REMOVED lines=48> */
[----:B------:R-:W-:-:S05]  /*80d0*/  F2FP.F16.F32.PACK_AB R79, R76, R79 ;  /* 0x0000004f4c4f723e */ /* 0x000fca00000000ff */
[----:B------:R0:W-:Y:S02]  /*80e0*/  STG.E desc[UR14][R24.64], R79 ;  /* 0x0000004f18007986 */ /* 0x0001e4000c10190e */
.L_x_2872:
[----:B------:R-:W-:Y:S05]  /*80f0*/  BSYNC.RECONVERGENT B1 ;  /* 0x0000000000017941 */ /* 0x000fea0003800200 */
.L_x_2871:
        /* <DEDUP_REMOVED lines=30> */
[----:B------:R-:W-:-:S05]  /*82e0*/  F2FP.F16.F32.PACK_AB R87, R87, R74 ;  /* 0x0000004a5757723e */ /* 0x000fca00000000ff */
[----:B------:R1:W-:Y:S02]  /*82f0*/  STG.E desc[UR14][R24.64], R87 ;  /* 0x0000005718007986 */ /* 0x0003e4000c10190e */
.L_x_2874:
[----:B------:R-:W-:Y:S05]  /*8300*/  BSYNC.RECONVERGENT B1 ;  /* 0x0000000000017941 */ /* 0x000fea0003800200 */
.L_x_2873:
        /* <DEDUP_REMOVED lines=30> */
.L_x_2876:
[----:B------:R-:W-:Y:S05]  /*84f0*/  BSYNC.RECONVERGENT B1 ;  /* 0x0000000000017941 */ /* 0x000fea0003800200 */
.L_x_2875:
        /* <DEDUP_REMOVED lines=30> */
.L_x_2878:
[----:B------:R-:W-:Y:S05]  /*86e0*/  BSYNC.RECONVERGENT B1 ;  /* 0x0000000000017941 */ /* 0x000fea0003800200 */
.L_x_2877:
        /* <DEDUP_REMOVED lines=28> */
[----:B------:R-:W-:-:S05]  /*88b0*/  F2FP.F16.F32.PACK_AB R35, R68, R35 ;  /* 0x000000234423723e */ /* 0x000fca00000000ff */
[----:B------:R4:W-:Y:S02]  /*88c0*/  STG.E desc[UR14][R32.64], R35 ;  /* 0x0000002320007986 */ /* 0x0009e4000c10190e */
.L_x_2880:
[----:B------:R-:W-:Y:S05]  /*88d0*/  BSYNC.RECONVERGENT B1 ;  /* 0x0000000000017941 */ /* 0x000fea0003800200 */
.L_x_2879:
        /* <DEDUP_REMOVED lines=30> */
.L_x_2882:
[----:B------:R-:W-:Y:S05]  /*8ac0*/  BSYNC.RECONVERGENT B1 ;  /* 0x0000000000017941 */ /* 0x000fea0003800200 */
.L_x_2881:
        /* <DEDUP_REMOVED lines=52> */
[----:B------:R-:W-:-:S05]  /*8e10*/  F2FP.F16.F32.PACK_AB R75, R75, R26 ;  /* 0x0000001a4b4b723e */ /* 0x000fca00000000ff */
[----:B------:R0:W-:Y:S02]  /*8e20*/  STG.E desc[UR14][R32.64], R75 ;  /* 0x0000004b20007986 */ /* 0x0001e4000c10190e */
.L_x_2884:
[----:B------:R-:W-:Y:S05]  /*8e30*/  BSYNC.RECONVERGENT B1 ;  /* 0x0000000000017941 */ /* 0x000fea0003800200 */
.L_x_2883:
        /* <DEDUP_REMOVED lines=28> */
[----:B------:R-:W-:-:S05]  /*9000*/  F2FP.F16.F32.PACK_AB R33, R64, R33 ;  /* 0x000000214021723e */ /* 0x000fca00000000ff */
[----:B------:R1:W-:Y:S02]  /*9010*/  STG.E desc[UR14][R26.64], R33 ;  /* 0x000000211a007986 */ /* 0x0003e4000c10190e */
.L_x_2886:
[----:B------:R-:W-:Y:S05]  /*9020*/  BSYNC.RECONVERGENT B1 ;  /* 0x0000000000017941 */ /* 0x000fea0003800200 */
.L_x_2885:
        /* <DEDUP_REMOVED lines=30> */
.L_x_2888:
[----:B------:R-:W-:Y:S05]  /*9210*/  BSYNC.RECONVERGENT B1 ;  /* 0x0000000000017941 */ /* 0x000fea0003800200 */
.L_x_2887:
        /* <DEDUP_REMOVED lines=28> */
[----:B------:R-:W-:-:S05]  /*93e0*/  F2FP.F16.F32.PACK_AB R61, R61, R0 ;  /* 0x000000003d3d723e */ /* 0x000fca00000000ff */
[----:B------:R3:W-:Y:S02]  /*93f0*/  STG.E desc[UR14][R24.64], R61 ;  /* 0x0000003d18007986 */ /* 0x0007e4000c10190e */
.L_x_2890:
[----:B------:R-:W-:Y:S05]  /*9400*/  BSYNC.RECONVERGENT B1 ;  /* 0x0000000000017941 */ /* 0x000fea0003800200 */
.L_x_2889:
[----:B------:R-:W-:Y:S04]  /*9410*/  BSSY.RECONVERGENT B1, `(.L_x_2891) ;  /* 0x000001e000017945 */ /* 0x000fe80003800200 */
[----:B------:R-:W-:Y:S05]  /*9420*/  @P3 BRA `(.L_x_2892) ;  /* 0x0000000000703947 */ /* 0x000fea0003800000 */
[----:B------:R-:W-:Y:S01]  /*9430*/  FADD.FTZ R2, R2, -UR7 ;  /* 0x8000000702027e21 */ /* 0x000fe20008010000 */
[----:B------:R-:W-:Y:S01]  /*9440*/  FADD.FTZ R3, R3, -UR7 ;  /* 0x8000000703037e21 */ /* 0x000fe20008010000 */
[----:B------:R-:W1:Y:S02]  /*9450*/  LDCU.64 UR12, c[0x0][0x3e0] ;  /* 0x00007c00ff0c77ac */ /* 0x000e640008000a00 */
[----:B--23--:R-:W-:Y:S01]  /*9460*/  FMUL.FTZ R25, R2, UR10 ;  /* 0x0000000a02197c20 */ /* 0x00cfe20008410000 */
[----:B------:R-:W-:Y:S01]  /*9470*/  FMUL.FTZ R2, R3, UR10 ;  /* 0x0000000a03027c20 */ /* 0x000fe20008410000 */
[----:B------:R-:W2:Y:S01]  /*9480*/  LDCU.64 UR16, c[0x0][0x380] ;  /* 0x00007000ff1077ac */ /* 0x000ea20008000a00 */
[----:B------:R-:W-:Y:S01]  /*9490*/  MOV R3, R91 ;  /* 0x0000005b00037202 */ /* 0x000fe20000000f00 */
[----:B-----5:R-:W-:Y:S01]  /*94a0*/  FFMA.FTZ R25, R20, R25, R22 ;  /* 0x0000001914197223 */ /* 0x020fe20000010016 */
[----:B0-----:R-:W-:Y:S01]  /*94b0*/  FFMA.FTZ R32, R21, R2, R23 ;  /* 0x0000000215207223 */ /* 0x001fe20000010017 */
[----:B------:R-:W-:-:S02]  /*94c0*/  MOV R2, R88 ;  /* 0x0000005800027202 */ /* 0x000fc40000000f00 */
[----:B------:R-:W-:Y:S01]  /*94d0*/  FMUL.FTZ R0, R25, -1.4426950216293334961 ;  /* 0xbfb8aa3b19007820 */ /* 0x000fe20000410000 */
[----:B------:R-:W-:-:S05]  /*94e0*/  FMUL.FTZ R24, R32, -1.4426950216293334961 ;  /* 0xbfb8aa3b20187820 */ /* 0x000fca0000410000 */
        /* <DEDUP_REMOVED lines=9> */
[----:B--2---:R-:W-:-:S06]  /*9580*/  LEA R24, P1, R2, UR16, 0x1 ;  /* 0x0000001002187c11 */ /* 0x004fcc000f8208ff */
[----:B------:R-:W1:Y:S01]  /*9590*/  MUFU.RCP R27, R27 ;  /* 0x0000001b001b7308 */ /* 0x000e620000001000 */
[----:B0-----:R-:W-:Y:S01]  /*95a0*/  FMUL.FTZ R0, R25, R26 ;  /* 0x0000001a19007220 */ /* 0x001fe20000410000 */
[----:B------:R-:W-:Y:S01]  /*95b0*/  LEA.HI.X R25, R2, UR17, R61, 0x1, P1 ;  /* 0x0000001102197c11 */ /* 0x000fe200088f0c3d */
[----:B-1----:R-:W-:-:S05]  /*95c0*/  FMUL.FTZ R33, R32, R27 ;  /* 0x0000001b20217220 */ /* 0x002fca0000410000 */
[----:B------:R-:W-:-:S05]  /*95d0*/  F2FP.F16.F32.PACK_AB R33, R33, R0 ;  /* 0x000000002121723e */ /* 0x000fca00000000ff */
[----:B------:R4:W-:Y:S02]  /*95e0*/  STG.E desc[UR14][R24.64], R33 ;  /* 0x0000002118007986 */ /* 0x0009e4000c10190e */
.L_x_2892:
[----:B------:R-:W-:Y:S05]  /*95f0*/  BSYNC.RECONVERGENT B1 ;  /* 0x0000000000017941 */ /* 0x000fea0003800200 */
.L_x_2891:
[----:B------:R-:W-:Y:S04]  /*9600*/  BSSY.RECONVERGENT B1, `(.L_x_2893) ;  /* 0x000001e000017945 */ /* 0x000fe80003800200 */
[----:B------:R-:W-:Y:S05]  /*9610*/  @P4 BRA `(.L_x_2894) ;  /* 0x0000000000704947 */ /* 0x000fea0003800000 */
[----:B------:R-:W-:Y:S01]  /*9620*/  FADD.FTZ R4, R4, -UR7 ;  /* 0x8000000704047e21 */ /* 0x000fe20008010000 */
[----:B------:R-:W-:Y:S01]  /*9630*/  FADD.FTZ R5, R5, -UR7 ;  /* 0x8000000705057e21 */ /* 0x000fe20008010000 */
[----:B------:R-:W0:Y:S02]  /*9640*/  LDCU.64 UR12, c[0x0][0x3e0] ;  /* 0x00007c00ff0c77ac */ /* 0x000e240008000a00 */
[----:B------:R-:W-:Y:S01]  /*9650*/  FMUL.FTZ R3, R4, UR10 ;  /* 0x0000000a04037c20 */ /* 0x000fe20008410000 */
[----:B------:R-:W-:Y:S01]  /*9660*/  FMUL.FTZ R2, R5, UR10 ;  /* 0x0000000a05027c20 */ /* 0x000fe20008410000 */
[----:B------:R-:W2:Y:S02]  /*9670*/  LDCU.64 UR16, c[0x0][0x380] ;  /* 0x00007000ff1077ac */ /* 0x000ea40008000a00 */
[----:B-1---5:R-:W-:Y:S01]  /*9680*/  FFMA.FTZ R27, R20, R3, R22 ;  /* 0x00000003141b7223 */ /* 0x022fe20000010016 */
[----:B------:R-:W-:Y:S01]  /*9690*/  FFMA.FTZ R26, R21, R2, R23 ;  /* 0x00000002151a7223 */ /* 0x000fe20000010017 */
[----:B------:R-:W-:-:S02]  /*96a0*/  MOV R2, R88 ;  /* 0x0000005800027202 */ /* 0x000fc40000000f00 */
[----:B------:R-:W-:Y:S01]  /*96b0*/  FMUL.FTZ R0, R27, -1.4426950216293334961 ;  /* 0xbfb8aa3b1b007820 */ /* 0x000fe20000410000 */
[----:B------:R-:W-:Y:S01]  /*96c0*/  FMUL.FTZ R4, R26, -1.4426950216293334961 ;  /* 0xbfb8aa3b1a047820 */ /* 0x000fe20000410000 */
[----:B------:R-:W-:-:S04]  /*96d0*/  MOV R3, R91 ;  /* 0x0000005b00037202 */ /* 0x000fc80000000f00 */
        /* <DEDUP_REMOVED lines=9> */
[----:B------:R-:W-:-:S04]  /*9770*/  LEA R4, P1, R2, UR16, 0x1 ;  /* 0x0000001002047c11 */ /* 0x000fc8000f8208ff */
[----:B------:R-:W-:Y:S02]  /*9780*/  LEA.HI.X R5, R2, UR17, R35, 0x1, P1 ;  /* 0x0000001102057c11 */ /* 0x000fe400088f0c23 */
[----:B------:R-:W0:Y:S01]  /*9790*/  MUFU.RCP R25, R25 ;  /* 0x0000001900197308 */ /* 0x000e220000001000 */
[----:B-1----:R-:W-:Y:S01]  /*97a0*/  FMUL.FTZ R0, R27, R24 ;  /* 0x000000181b007220 */ /* 0x002fe20000410000 */
[----:B0-----:R-:W-:-:S05]  /*97b0*/  FMUL.FTZ R27, R26, R25 ;  /* 0x000000191a1b7220 */ /* 0x001fca0000410000 */
[----:B------:R-:W-:-:S05]  /*97c0*/  F2FP.F16.F32.PACK_AB R27, R27, R0 ;  /* 0x000000001b1b723e */ /* 0x000fca00000000ff */
[----:B------:R0:W-:Y:S02]  /*97d0*/  STG.E desc[UR14][R4.64], R27 ;  /* 0x0000001b04007986 */ /* 0x0001e4000c10190e */
.L_x_2894:
[----:B------:R-:W-:Y:S05]  /*97e0*/  BSYNC.RECONVERGENT B1 ;  /* 0x0000000000017941 */ /* 0x000fea0003800200 */
.L_x_2893:
        /* <DEDUP_REMOVED lines=54> */
.L_x_2896:
[----:B------:R-:W-:Y:S05]  /*9b50*/  BSYNC.RECONVERGENT B1 ;  /* 0x0000000000017941 */ /* 0x000fea0003800200 */
.L_x_2895:
        /* <DEDUP_REMOVED lines=25> */
[----:B--2---:R-:W-:Y:S01]  /*9cf0*/  FMUL.FTZ R7, R7, R6 ;  /* 0x0000000607077220 */ /* 0x004fe20000410000 */
[----:B0-----:R-:W-:Y:S02]  /*9d00*/  FMUL.FTZ R60, R5, R8 ;  /* 0x00000008053c7220 */ /* 0x001fe40000410000 */
[----:B------:R-:W-:-:S03]  /*9d10*/  LEA.HI.X R5, R2, UR17, R55, 0x1, P2 ;  /* 0x0000001102057c11 */ /* 0x000fc600090f0c37 */
[----:B------:R-:W-:-:S05]  /*9d20*/  F2FP.F16.F32.PACK_AB R7, R60, R7 ;  /* 0x000000073c07723e */ /* 0x000fca00000000ff */
[----:B------:R1:W-:Y:S02]  /*9d30*/  STG.E desc[UR14][R4.64], R7 ;  /* 0x0000000704007986 */ /* 0x0003e4000c10190e */
.L_x_2898:
[----:B------:R-:W-:Y:S05]  /*9d40*/  BSYNC.RECONVERGENT B1 ;  /* 0x0000000000017941 */ /* 0x000fea0003800200 */
.L_x_2897:
[----:B------:R-:W-:Y:S04]  /*9d50*/  BSSY.RECONVERGENT B1, `(.L_x_2899) ;  /* 0x000001e000017945 */ /* 0x000fe80003800200 */
[----:B------:R-:W-:Y:S05]  /*9d60*/  @P1 BRA `(.L_x_2900) ;  /* 0x0000000000701947 */ /* 0x000fea0003800000 */
[----:B------:R-:W-:Y:S01]  /*9d70*/  FADD.FTZ R10, R10, -UR7 ;  /* 0x800000070a0a7e21 */ /* 0x000fe20008010000 */
[----:B------:R-:W-:Y:S01]  /*9d80*/  FADD.FTZ R11, R11, -UR7 ;  /* 0x800000070b0b7e21 */ /* 0x000fe20008010000 */
[----:B------:R-:W2:Y:S02]  /*9d90*/  LDCU.64 UR12, c[0x0][0x3e0] ;  /* 0x00007c00ff0c77ac */ /* 0x000ea40008000a00 */
[----:B------:R-:W-:Y:S01]  /*9da0*/  FMUL.FTZ R3, R10, UR10 ;  /* 0x0000000a0a037c20 */ /* 0x000fe20008410000 */
[----:B01----:R-:W-:Y:S01]  /*9db0*/  FMUL.FTZ R4, R11, UR10 ;  /* 0x0000000a0b047c20 */ /* 0x003fe20008410000 */
[----:B------:R-:W0:Y:S02]  /*9dc0*/  LDCU.64 UR16, c[0x0][0x380] ;  /* 0x00007000ff1077ac */ /* 0x000e240008000a00 */
[----:B-----5:R-:W-:Y:S01]  /*9dd0*/  FFMA.FTZ R7, R20, R3, R22 ;  /* 0x0000000314077223 */ /* 0x020fe20000010016 */
[----:B------:R-:W-:Y:S01]  /*9de0*/  FFMA.FTZ R5, R21, R4, R23 ;  /* 0x0000000415057223 */ /* 0x000fe20000010017 */
[----:B------:R-:W-:-:S02]  /*9df0*/  MOV R3, R91 ;  /* 0x0000005b00037202 */ /* 0x000fc40000000f00 */
[----:B------:R-:W-:Y:S01]  /*9e00*/  FMUL.FTZ R2, R7, -1.4426950216293334961 ;  /* 0xbfb8aa3b07027820 */ /* 0x000fe20000410000 */
[----:B------:R-:W-:-:S05]  /*9e10*/  FMUL.FTZ R4, R5, -1.4426950216293334961 ;  /* 0xbfb8aa3b05047820 */ /* 0x000fca0000410000 */
        /* <DEDUP_REMOVED lines=17> */
.L_x_2900:
[----:B------:R-:W-:Y:S05]  /*9f30*/  BSYNC.RECONVERGENT B1 ;  /* 0x0000000000017941 */ /* 0x000fea0003800200 */
.L_x_2899:
        /* <DEDUP_REMOVED lines=30> */
.L_x_2902:
[----:B------:R-:W-:Y:S05]  /*a120*/  BSYNC.RECONVERGENT B1 ;  /* 0x0000000000017941 */ /* 0x000fea0003800200 */
.L_x_2901:
        /* <DEDUP_REMOVED lines=30> */
.L_x_2904:
[----:B------:R-:W-:Y:S05]  /*a310*/  BSYNC.RECONVERGENT B1 ;  /* 0x0000000000017941 */ /* 0x000fea0003800200 */
.L_x_2903:
        /* <DEDUP_REMOVED lines=30> */
.L_x_2906:
[----:B------:R-:W-:Y:S05]  /*a500*/  BSYNC.RECONVERGENT B1 ;  /* 0x0000000000017941 */ /* 0x000fea0003800200 */
.L_x_2905:
        /* <DEDUP_REMOVED lines=52> */
[----:B------:R-:W-:-:S05]  /*a850*/  F2FP.F16.F32.PACK_AB R17, R24, R17 ;  /* 0x000000111811723e */ /* 0x000fca00000000ff */
[----:B------:R0:W-:Y:S02]  /*a860*/  STG.E desc[UR14][R6.64], R17 ;  /* 0x0000001106007986 */ /* 0x0001e4000c10190e */
.L_x_2908:
[----:B------:R-:W-:Y:S05]  /*a870*/  BSYNC.RECONVERGENT B1 ;  /* 0x0000000000017941 */ /* 0x000fea0003800200 */
.L_x_2907:
        /* <DEDUP_REMOVED lines=28> */
[----:B------:R-:W-:-:S05]  /*aa40*/  F2FP.F16.F32.PACK_AB R19, R19, R0 ;  /* 0x000000001313723e */ /* 0x000fca00000000ff */
[----:B------:R1:W-:Y:S02]  /*aa50*/  STG.E desc[UR14][R6.64], R19 ;  /* 0x0000001306007986 */ /* 0x0003e4000c10190e */
.L_x_2910:
[----:B------:R-:W-:Y:S05]  /*aa60*/  BSYNC.RECONVERGENT B1 ;  /* 0x0000000000017941 */ /* 0x000fea0003800200 */
.L_x_2909:
        /* <DEDUP_REMOVED lines=28> */
[----:B------:R-:W-:-:S05]  /*ac30*/  F2FP.F16.F32.PACK_AB R15, R15, R0 ;  /* 0x000000000f0f723e */ /* 0x000fca00000000ff */
[----:B------:R2:W-:Y:S02]  /*ac40*/  STG.E desc[UR14][R6.64], R15 ;  /* 0x0000000f06007986 */ /* 0x0005e4000c10190e */
.L_x_2912:
[----:B------:R-:W-:Y:S05]  /*ac50*/  BSYNC.RECONVERGENT B1 ;  /* 0x0000000000017941 */ /* 0x000fea0003800200 */
.L_x_2911:
        /* <DEDUP_REMOVED lines=28> */
[----:B------:R-:W-:-:S05]  /*ae20*/  F2FP.F16.F32.PACK_AB R13, R13, R0 ;  /* 0x000000000d0d723e */ /* 0x000fca00000000ff */
[----:B------:R3:W-:Y:S02]  /*ae30*/  STG.E desc[UR14][R6.64], R13 ;  /* 0x0000000d06007986 */ /* 0x0007e4000c10190e */
.L_x_2914:
[----:B------:R-:W-:Y:S05]  /*ae40*/  BSYNC.RECONVERGENT B1 ;  /* 0x0000000000017941 */ /* 0x000fea0003800200 */
.L_x_2913:
        /* <DEDUP_REMOVED lines=13> */
[----:B0123--:R-:W-:-:S05]  /*af20*/  FMUL.FTZ R6, R42, -1.4426950216293334961 ;  /* 0xbfb8aa3b2a067820 */ /* 0x00ffca0000410000 */
        /* <DEDUP_REMOVED lines=14> */
[----:B------:R-:W-:-:S05]  /*b010*/  F2FP.F16.F32.PACK_AB R11, R11, R0 ;  /* 0x000000000b0b723e */ /* 0x000fca00000000ff */
[----:B------:R4:W-:Y:S02]  /*b020*/  STG.E desc[UR14][R6.64], R11 ;  /* 0x0000000b06007986 */ /* 0x0009e4000c10190e */
.L_x_2916:
[----:B------:R-:W-:Y:S05]  /*b030*/  BSYNC.RECONVERGENT B1 ;  /* 0x0000000000017941 */ /* 0x000fea0003800200 */
.L_x_2915:
[----:B------:R-:W-:Y:S04]  /*b040*/  BSSY.RECONVERGENT B1, `(.L_x_2917) ;  /* 0x000001e000017945 */ /* 0x000fe80003800200 */
[----:B------:R-:W-:Y:S05]  /*b050*/  @P4 BRA `(.L_x_2918) ;  /* 0x0000000000704947 */ /* 0x000fea0003800000 */
[----:B------:R-:W-:Y:S01]  /*b060*/  FADD.FTZ R44, R44, -UR7 ;  /* 0x800000072c2c7e21 */ /* 0x000fe20008010000 */
[----:B------:R-:W-:Y:S01]  /*b070*/  FADD.FTZ R45, R45, -UR7 ;  /* 0x800000072d2d7e21 */ /* 0x000fe20008010000 */
[----:B------:R-:W0:Y:S02]  /*b080*/  LDCU.64 UR12, c[0x0][0x3e0] ;  /* 0x00007c00ff0c77ac */ /* 0x000e240008000a00 */
[----:B------:R-:W-:Y:S01]  /*b090*/  FMUL.FTZ R3, R44, UR10 ;  /* 0x0000000a2c037c20 */ /* 0x000fe20008410000 */
[----:B------:R-:W-:Y:S01]  /*b0a0*/  FMUL.FTZ R2, R45, UR10 ;  /* 0x0000000a2d027c20 */ /* 0x000fe20008410000 */
[----:B------:R-:W0:Y:S02]  /*b0b0*/  LDCU.64 UR16, c[0x0][0x380] ;  /* 0x00007000ff1077ac */ /* 0x000e240008000a00 */
[----:B012345:R-:W-:Y:S01]  /*b0c0*/  FFMA.FTZ R7, R20, R3, R22 ;  /* 0x0000000314077223 */ /* 0x03ffe20000010016 */
[----:B------:R-:W-:Y:S01]  /*b0d0*/  FFMA.FTZ R12, R21, R2, R23 ;  /* 0x00000002150c7223 */ /* 0x000fe20000010017 */
[----:B------:R-:W-:-:S02]  /*b0e0*/  MOV R2, R88 ;  /* 0x0000005800027202 */ /* 0x000fc40000000f00 */
[----:B------:R-:W-:Y:S01]  /*b0f0*/  FMUL.FTZ R0, R7, -1.4426950216293334961 ;  /* 0xbfb8aa3b07007820 */ /* 0x000fe20000410000 */
[----:B------:R-:W-:Y:S01]  /*b100*/  FMUL.FTZ R6, R12, -1.4426950216293334961 ;  /* 0xbfb8aa3b0c067820 */ /* 0x000fe20000410000 */
[----:B------:R-:W-:-:S04]  /*b110*/  MOV R3, R91 ;  /* 0x0000005b00037202 */ /* 0x000fc80000000f00 */
        /* <DEDUP_REMOVED lines=14> */
[----:B------:R-:W-:-:S05]  /*b200*/  F2FP.F16.F32.PACK_AB R9, R9, R0 ;  /* 0x000000000909723e */ /* 0x000fca00000000ff */
[----:B------:R0:W-:Y:S02]  /*b210*/  STG.E desc[UR14][R6.64], R9 ;  /* 0x0000000906007986 */ /* 0x0001e4000c10190e */
.L_x_2918:
[----:B------:R-:W-:Y:S05]  /*b220*/  BSYNC.RECONVERGENT B1 ;  /* 0x0000000000017941 */ /* 0x000fea0003800200 */
.L_x_2917:
        /* <DEDUP_REMOVED lines=50> */
.L_x_2920:
[----:B------:R-:W-:Y:S05]  /*b550*/  BSYNC.RECONVERGENT B1 ;  /* 0x0000000000017941 */ /* 0x000fea0003800200 */
.L_x_2919:
[----:B------:R-:W-:Y:S04]  /*b560*/  BSSY.RECONVERGENT B1, `(.L_x_2921) ;  /* 0x000001e000017945 */ /* 0x000fe80003800200 */
        /* <DEDUP_REMOVED lines=9> */
[----:B------:R-:W-:Y:S01]  /*b600*/  FFMA.FTZ R15, R21, R8, R23 ;  /* 0x00000008150f7223 */ /* 0x000fe20000010017 */
[----:B------:R-:W-:-:S02]  /*b610*/  MOV R8, R88 ;  /* 0x0000005800087202 */ /* 0x000fc40000000f00 */
[----:B------:R-:W-:Y:S01]  /*b620*/  FMUL.FTZ R5, R13, -1.4426950216293334961 ;  /* 0xbfb8aa3b0d057820 */ /* 0x000fe20000410000 */
[----:B------:R-:W-:-:S05]  /*b630*/  FMUL.FTZ R11, R15, -1.4426950216293334961 ;  /* 0xbfb8aa3b0f0b7820 */ /* 0x000fca0000410000 */
[----:B------:R-:W2:Y:S01]  /*b640*/  MUFU.EX2 R5, R5 ;  /* 0x0000000500057308 */ /* 0x000ea20000000800 */
[----:B-1----:R-:W-:Y:S02]  /*b650*/  IMAD R17, R17, UR12, RZ ;  /* 0x0000000c11117c24 */ /* 0x002fe4000f8e02ff */
[----:B------:R-:W-:-:S05]  /*b660*/  IMAD.WIDE.U32 R8, R4, UR12, R8 ;  /* 0x0000000c04087c25 */ /* 0x000fca000f8e0008 */
[----:B------:R-:W1:Y:S01]  /*b670*/  MUFU.EX2 R11, R11 ;  /* 0x0000000b000b7308 */ /* 0x000e620000000800 */
[----:B------:R-:W-:Y:S01]  /*b680*/  IMAD R17, R4, UR13, R17 ;  /* 0x0000000d04117c24 */ /* 0x000fe2000f8e0211 */
[----:B0-----:R-:W-:-:S04]  /*b690*/  LEA R4, P2, R8, UR16, 0x1 ;  /* 0x0000001008047c11 */ /* 0x001fc8000f8408ff */
[----:B------:R-:W-:Y:S01]  /*b6a0*/  IADD3 R17, PT, PT, R9, R17, RZ ;  /* 0x0000001109117210 */ /* 0x000fe20007ffe0ff */
[----:B--2---:R-:W-:-:S03]  /*b6b0*/  FADD.FTZ R10, R5, 1 ;  /* 0x3f800000050a7421 */ /* 0x004fc60000010000 */
[----:B------:R-:W-:-:S03]  /*b6c0*/  LEA.HI.X R5, R8, UR17, R17, 0x1, P2 ;  /* 0x0000001108057c11 */ /* 0x000fc600090f0c11 */
[----:B------:R-:W0:Y:S01]  /*b6d0*/  MUFU.RCP R10, R10 ;  /* 0x0000000a000a7308 */ /* 0x000e220000001000 */
[----:B-1----:R-:W-:-:S07]  /*b6e0*/  FADD.FTZ R12, R11, 1 ;  /* 0x3f8000000b0c7421 */ /* 0x002fce0000010000 */
[----:B------:R-:W1:Y:S01]  /*b6f0*/  MUFU.RCP R12, R12 ;  /* 0x0000000c000c7308 */ /* 0x000e620000001000 */
[----:B0-----:R-:W-:Y:S01]  /*b700*/  FMUL.FTZ R11, R13, R10 ;  /* 0x0000000a0d0b7220 */ /* 0x001fe20000410000 */
[----:B-1----:R-:W-:-:S05]  /*b710*/  FMUL.FTZ R14, R15, R12 ;  /* 0x0000000c0f0e7220 */ /* 0x002fca0000410000 */
[----:B------:R-:W-:-:S05]  /*b720*/  F2FP.F16.F32.PACK_AB R11, R14, R11 ;  /* 0x0000000b0e0b723e */ /* 0x000fca00000000ff */
[----:B------:R1:W-:Y:S02]  /*b730*/  STG.E desc[UR14][R4.64], R11 ;  /* 0x0000000b04007986 */ /* 0x0003e4000c10190e */
.L_x_2922:
[----:B------:R-:W-:Y:S05]  /*b740*/  BSYNC.RECONVERGENT B1 ;  /* 0x0000000000017941 */ /* 0x000fea0003800200 */
.L_x_2921:
[----:B------:R-:W-:Y:S04]  /*b750*/  BSSY.RECONVERGENT B1, `(.L_x_2923) ;  /* 0x000001e000017945 */ /* 0x000fe80003800200 */
[----:B------:R-:W-:Y:S05]  /*b760*/  @P1 BRA `(.L_x_2924) ;  /* 0x0000000000701947 */ /* 0x000fea0003800000 */
[----:B------:R-:W-:Y:S01]  /*b770*/  FADD.FTZ R50, R50, -UR7 ;  /* 0x8000000732327e21 */ /* 0x000fe20008010000 */
[----:B------:R-:W-:Y:S01]  /*b780*/  FADD.FTZ R51, R51, -UR7 ;  /* 0x8000000733337e21 */ /* 0x000fe20008010000 */
[----:B------:R-:W2:Y:S02]  /*b790*/  LDCU.64 UR12, c[0x0][0x3e0] ;  /* 0x00007c00ff0c77ac */ /* 0x000ea40008000a00 */
[----:B01----:R-:W-:Y:S01]  /*b7a0*/  FMUL.FTZ R5, R50, UR10 ;  /* 0x0000000a32057c20 */ /* 0x003fe20008410000 */
[----:B------:R-:W-:Y:S01]  /*b7b0*/  FMUL.FTZ R8, R51, UR10 ;  /* 0x0000000a33087c20 */ /* 0x000fe20008410000 */
[----:B------:R-:W0:Y:S02]  /*b7c0*/  LDCU.64 UR16, c[0x0][0x380] ;  /* 0x00007000ff1077ac */ /* 0x000e240008000a00 */
[----:B-----5:R-:W-:Y:S01]  /*b7d0*/  FFMA.FTZ R11, R20, R5, R22 ;  /* 0x00000005140b7223 */ /* 0x020fe20000010016 */
[----:B------:R-:W-:Y:S01]  /*b7e0*/  FFMA.FTZ R13, R21, R8, R23 ;  /* 0x00000008150d7223 */ /* 0x000fe20000010017 */
[----:B------:R-:W-:-:S02]  /*b7f0*/  MOV R5, R91 ;  /* 0x0000005b00057202 */ /* 0x000fc40000000f00 */
        /* <DEDUP_REMOVED lines=17> */
[----:B------:R-:W-:-:S05]  /*b910*/  F2FP.F16.F32.PACK_AB R9, R12, R9 ;  /* 0x000000090c09723e */ /* 0x000fca00000000ff */
[----:B------:R2:W-:Y:S02]  /*b920*/  STG.E desc[UR14][R6.64], R9 ;  /* 0x0000000906007986 */ /* 0x0005e4000c10190e */
.L_x_2924:
[----:B------:R-:W-:Y:S05]  /*b930*/  BSYNC.RECONVERGENT B1 ;  /* 0x0000000000017941 */ /* 0x000fea0003800200 */
.L_x_2923:
        /* <DEDUP_REMOVED lines=30> */
.L_x_2926:
[----:B------:R-:W-:Y:S05]  /*bb20*/  BSYNC.RECONVERGENT B1 ;  /* 0x0000000000017941 */ /* 0x000fea0003800200 */
.L_x_2925:
        /* <DEDUP_REMOVED lines=28> */
[----:B------:R-:W-:-:S05]  /*bcf0*/  F2FP.F16.F32.PACK_AB R9, R9, R0 ;  /* 0x000000000909723e */ /* 0x000fca00000000ff */
[----:B------:R4:W-:Y:S02]  /*bd00*/  STG.E desc[UR14][R4.64], R9 ;  /* 0x0000000904007986 */ /* 0x0009e4000c10190e */
.L_x_2928:
[----:B------:R-:W-:Y:S05]  /*bd10*/  BSYNC.RECONVERGENT B1 ;  /* 0x0000000000017941 */ /* 0x000fea0003800200 */
.L_x_2927:
        /* <DEDUP_REMOVED lines=26> */
[----:B------:R-:W-:-:S05]  /*bec0*/  F2FP.F16.F32.PACK_AB R7, R7, R0 ;  /* 0x000000000707723e */ /* 0x000fca00000000ff */
[----:B------:R0:W-:Y:S02]  /*bed0*/  STG.E desc[UR14][R2.64], R7 ;  /* 0x0000000702007986 */ /* 0x0001e4000c10190e */
.L_x_2866:
[----:B------:R-:W-:Y:S05]  /*bee0*/  BSYNC.RECONVERGENT B0 ;  /* 0x0000000000007941 */ /* 0x000fea0003800200 */
.L_x_2802:
        /* <DEDUP_REMOVED lines=9> */
.L_x_2930:
        /* <DEDUP_REMOVED lines=16> */
.L_x_4403:


//--------------------- .text._Z35group_norm_nhwc_fwd_one_pass_kernelI11Fp16IOBf16WLi64ELi70ELi560EEv26Group_norm_nhwc_fwd_params --------------------------
	.section	.text._Z35group_norm_nhwc_fwd_one_pass_kernelI11Fp16IOBf16WLi64ELi70ELi560EEv26Group_norm_nhwc_fwd_params,"ax",@progbits
	.align	128
        .global         _Z35group_norm_nhwc_fwd_one_pass_kernelI11Fp16IOBf16WLi64ELi70ELi560EEv26Group_norm_nhwc_fwd_params
        .type           _Z35group_norm_nhwc_fwd_one_pass_kernelI11Fp16IOBf16WLi64ELi70ELi560EEv26Group_norm_nhwc_fwd_params,@function
        .size           _Z35group_norm_nhwc_fwd_one_pass_kernelI11Fp16IOBf16WLi64ELi70ELi560EEv26Group_norm_nhwc_fwd_params,(.L_x_4404 - _Z35group_norm_nhwc_fwd_one_pass_kernelI11Fp16IOBf16WLi64ELi70ELi560EEv26Group_norm_nhwc_fwd_params)
        .other          _Z35group_norm_nhwc_fwd_one_pass_kernelI11Fp16IOBf16WLi64ELi70ELi560EEv26Group_norm_nhwc_fwd_params,@"STO_CUDA_ENTRY STV_DEFAULT"
_Z35group_norm_nhwc_fwd_one_pass_kernelI11Fp16IOBf16WLi64ELi70ELi560EEv26Group_norm_nhwc_fwd_params:
.text._Z35group_norm_nhwc_fwd_one_pass_kernelI11Fp16IOBf16WLi64ELi70ELi560EEv26Group_norm_nhwc_fwd_params:
        /* <DEDUP_REMOVED lines=32> */
[----:B------:R-:W-:Y:S01]  /*0200*/  SHF.R.S32.HI R3, RZ, 0x1f, R27 ;  /* 0x0000001fff037819 */ /* 0x000fe2000001141b */
[----:B------:R-:W-:Y:S01]  /*0210*/  IMAD.IADD R26, R26, 0x1, R4 ;  /* 0x000000011a1a7824 */ /* 0x000fe200078e0204 */
[----:B------:R-:W-:Y:S02]  /*0220*/  SHF.R.S32.HI R4, RZ, 0x1f, R28 ;  /* 0x0000001fff047819 */ /* 0x000fe4000001141c */
[----:B------:R-:W-:Y:S02]  /*0230*/  SHF.R.S32.HI R2, RZ, 0x1f, R29 ;  /* 0x0000001fff027819 */ /* 0x000fe4000001141d */
[----:B----4-:R-:W-:-:S07]  /*0240*/  SHF.L.U32 R26, R26, 0x1, RZ ;  /* 0x000000011a1a7819 */ /* 0x010fce00000006ff */
.L_x_2956:
        /* <DEDUP_REMOVED lines=70> */
[----:B------:R-:W-:Y:S01]  /*06b0*/  @!P1 IMAD.MOV.U32 R4, RZ, RZ, R2 ;  /* 0x000000ffff049224 */ /* 0x000fe200078e0002 */
[----:B------:R-:W-:Y:S01]  /*06c0*/  IADD3 R5, PT, PT, R3, UR5, RZ ;  /* 0x0000000503057c10 */ /* 0x000fe2000fffe0ff */
[C---:B------:R-:W-:Y:S02]  /*06d0*/  @!P1 IMAD R20, R0.reuse, R7, R20 ;  /* 0x0000000700149224 */ /* 0x040fe400078e0214 */
[----:B------:R-:W-:-:S05]  /*06e0*/  @!P1 IMAD.WIDE.U32 R6, R0, R6, R4 ;  /* 0x0000000600069225 */ /* 0x000fca00078e0004 */
[----:B------:R-:W-:Y:S01]  /*06f0*/  @!P1 IADD3 R7, PT, PT, R7, R20, RZ ;  /* 0x0000001407079210 */ /* 0x000fe20007ffe0ff */
[----:B--2---:R-:W-:Y:S01]  /*0700*/  @!P3 IMAD R20, R21, R18, RZ ;  /* 0x000000121514b224 */ /* 0x004fe200078e02ff */
[C---:B----4-:R-:W-:Y:S01]  /*0710*/  @!P1 LEA R16, P5, R6.reuse, R16, 0x1 ;  /* 0x0000001006109211 */ /* 0x050fe200078a08ff */
[----:B------:R-:W-:Y:S02]  /*0720*/  @!P3 IMAD.MOV.U32 R21, RZ, RZ, R5 ;  /* 0x000000ffff15b224 */ /* 0x000fe400078e0005 */
[----:B------:R-:W-:Y:S01]  /*0730*/  @!P3 IMAD R19, R27, R19, R20 ;  /* 0x000000131b13b224 */ /* 0x000fe200078e0214 */
[----:B------:R-:W-:Y:S02]  /*0740*/  @!P1 LEA.HI.X R17, R6, R17, R7, 0x1, P5 ;  /* 0x0000001106119211 */ /* 0x000fe400028f0c07 */
[-C--:B------:R-:W-:Y:S02]  /*0750*/  @!P2 MOV R6, R2.reuse ;  /* 0x000000020006a202 */ /* 0x080fe40000000f00 */
[----:B------:R-:W-:Y:S01]  /*0760*/  @!P2 MOV R7, R5 ;  /* 0x000000050007a202 */ /* 0x000fe20000000f00 */
[----:B------:R2:W4:Y:S01]  /*0770*/  @!P1 LDG.E R23, desc[UR16][R16.64] ;  /* 0x0000001010179981 */ /* 0x000522000c1e1900 */
[----:B------:R-:W-:Y:S01]  /*0780*/  @!P3 MOV R20, R2 ;  /* 0x000000020014b202 */ /* 0x000fe20000000f00 */
[----:B------:R-:W-:-:S03]  /*0790*/  @!P2 IMAD.WIDE.U32 R14, R28, R14, R6 ;  /* 0x0000000e1c0ea225 */ /* 0x000fc600078e0006 */
[----:B------:R-:W5:Y:S01]  /*07a0*/  @!P4 LDC.64 R6, c[0x0][0x390] ;  /* 0x0000e400ff06cb82 */ /* 0x000f620000000a00 */
[----:B------:R-:W-:Y:S01]  /*07b0*/  @!P3 IMAD.WIDE.U32 R20, R27, R18, R20 ;  /* 0x000000121b14b225 */ /* 0x000fe200078e0014 */
[----:B------:R-:W-:Y:S02]  /*07c0*/  @!P2 IADD3 R22, PT, PT, R15, R22, RZ ;  /* 0x000000160f16a210 */ /* 0x000fe40007ffe0ff */
[----:B0-----:R-:W-:Y:S01]  /*07d0*/  @!P2 LEA R10, P1, R14, R10, 0x1 ;  /* 0x0000000a0e0aa211 */ /* 0x001fe200078208ff */
[----:B---3--:R-:W-:Y:S01]  /*07e0*/  @!P4 IMAD R15, R24, R8, RZ ;  /* 0x00000008180fc224 */ /* 0x008fe200078e02ff */
[----:B------:R-:W-:Y:S02]  /*07f0*/  CS2R R24, SRZ ;  /* 0x0000000000187805 */ /* 0x000fe4000001ff00 */
[----:B------:R-:W-:Y:S01]  /*0800*/  @!P2 LEA.HI.X R11, R14, R11, R22, 0x1, P1 ;  /* 0x0000000b0e0ba211 */ /* 0x000fe200008f0c16 */
[----:B------:R-:W-:Y:S01]  /*0810*/  @!P4 IMAD R9, R29, R9, R15 ;  /* 0x000000091d09c224 */ /* 0x000fe200078e020f */
[----:B------:R-:W-:-:S02]  /*0820*/  @!P4 MOV R14, R2 ;  /* 0x00000002000ec202 */ /* 0x000fc40000000f00 */
[----:B------:R-:W-:Y:S01]  /*0830*/  @!P4 MOV R15, R5 ;  /* 0x00000005000fc202 */ /* 0x000fe20000000f00 */
[----:B------:R0:W3:Y:S01]  /*0840*/  @!P2 LDG.E R24, desc[UR16][R10.64] ;  /* 0x000000100a18a981 */ /* 0x0000e2000c1e1900 */
[----:B------:R-:W-:Y:S02]  /*0850*/  @!P3 IADD3 R19, PT, PT, R21, R19, RZ ;  /* 0x000000131513b210 */ /* 0x000fe40007ffe0ff */
[----:B-1----:R-:W-:Y:S01]  /*0860*/  @!P3 LEA R12, P5, R20, R12, 0x1 ;  /* 0x0000000c140cb211 */ /* 0x002fe200078a08ff */
[----:B------:R-:W-:-:S03]  /*0870*/  @!P4 IMAD.WIDE.U32 R14, R29, R8, R14 ;  /* 0x000000081d0ec225 */ /* 0x000fc600078e000e */
[----:B------:R-:W-:Y:S02]  /*0880*/  @!P3 LEA.HI.X R13, R20, R13, R19, 0x1, P5 ;  /* 0x0000000d140db211 */ /* 0x000fe400028f0c13 */
[----:B------:R-:W-:Y:S02]  /*0890*/  @!P4 IADD3 R9, PT, PT, R15, R9, RZ ;  /* 0x000000090f09c210 */ /* 0x000fe40007ffe0ff */
[C---:B-----5:R-:W-:Y:S01]  /*08a0*/  @!P4 LEA R6, P1, R14.reuse, R6, 0x1 ;  /* 0x000000060e06c211 */ /* 0x060fe200078208ff */
[----:B------:R1:W5:Y:S01]  /*08b0*/  @!P3 LDG.E R25, desc[UR16][R12.64] ;  /* 0x000000100c19b981 */ /* 0x000362000c1e1900 */
        /* <DEDUP_REMOVED lines=13> */
[----:B------:R-:W-:Y:S01]  /*0990*/  FADD.FTZ R8, RZ, R8 ;  /* 0x00000008ff087221 */ /* 0x000fe20000010000 */
[--C-:B---3--:R-:W-:Y:S02]  /*09a0*/  HADD2.F32 R20, -RZ, R24.reuse.H1_H1 ;  /* 0x30000018ff147230 */ /* 0x108fe40000004100 */
[----:B------:R-:W-:-:S03]  /*09b0*/  HADD2.F32 R24, -RZ, R24.H0_H0 ;  /* 0x20000018ff187230 */ /* 0x000fc60000004100 */
[----:B-1----:R-:W-:Y:S02]  /*09c0*/  FMUL.FTZ R13, R20, R20 ;  /* 0x00000014140d7220 */ /* 0x002fe40000410000 */
[C---:B------:R-:W-:Y:S01]  /*09d0*/  FADD.FTZ R9, R24.reuse, R20 ;  /* 0x0000001418097221 */ /* 0x040fe20000010000 */
[----:B------:R-:W-:Y:S01]  /*09e0*/  FADD.FTZ R11, RZ, R11 ;  /* 0x0000000bff0b7221 */ /* 0x000fe20000010000 */
[--C-:B-----5:R-:W-:Y:S02]  /*09f0*/  HADD2.F32 R7, -RZ, R25.reuse.H1_H1 ;  /* 0x30000019ff077230 */ /* 0x120fe40000004100 */
[----:B------:R-:W-:Y:S01]  /*0a00*/  FFMA.FTZ R10, R24, R24, R13 ;  /* 0x00000018180a7223 */ /* 0x000fe2000001000d */
[----:B------:R-:W-:Y:S02]  /*0a10*/  HADD2.F32 R25, -RZ, R25.H0_H0 ;  /* 0x20000019ff197230 */ /* 0x000fe40000004100 */
[----:B------:R-:W-:Y:S01]  /*0a20*/  FADD.FTZ R9, R8, R9 ;  /* 0x0000000908097221 */ /* 0x000fe20000010000 */
[----:B------:R-:W-:Y:S01]  /*0a30*/  FMUL.FTZ R8, R7, R7 ;  /* 0x0000000707087220 */ /* 0x000fe20000410000 */
[----:B------:R-:W-:Y:S01]  /*0a40*/  FADD.FTZ R10, R11, R10 ;  /* 0x0000000a0b0a7221 */ /* 0x000fe20000010000 */
[----:B------:R-:W-:-:S02]  /*0a50*/  HADD2.F32 R6, -RZ, R22.H1_H1 ;  /* 0x30000016ff067230 */ /* 0x000fc40000004100 */
[C---:B------:R-:W-:Y:S01]  /*0a60*/  FFMA.FTZ R11, R25.reuse, R25, R8 ;  /* 0x00000019190b7223 */ /* 0x040fe20000010008 */
[----:B------:R-:W-:Y:S01]  /*0a70*/  FADD.FTZ R12, R25, R7 ;  /* 0x00000007190c7221 */ /* 0x000fe20000010000 */
[----:B------:R-:W-:Y:S01]  /*0a80*/  LOP3.LUT R8, R17, 0x3e0, RZ, 0xc0, !PT ;  /* 0x000003e011087812 */ /* 0x000fe200078ec0ff */
[----:B------:R-:W-:Y:S02]  /*0a90*/  HADD2.F32 R22, -RZ, R22.H0_H0 ;  /* 0x20000016ff167230 */ /* 0x000fe40000004100 */
[----:B------:R-:W-:Y:S01]  /*0aa0*/  FMUL.FTZ R13, R6, R6 ;  /* 0x00000006060d7220 */ /* 0x000fe20000410000 */
[----:B------:R-:W-:Y:S01]  /*0ab0*/  FADD.FTZ R9, R9, R12 ;  /* 0x0000000c09097221 */ /* 0x000fe20000010000 */
[----:B------:R-:W-:Y:S01]  /*0ac0*/  ISETP.GT.U32.AND P1, PT, R8, 0x210, PT ;  /* 0x000002100800780c */ /* 0x000fe20003f24070 */
[----:B------:R-:W-:Y:S01]  /*0ad0*/  FADD.FTZ R10, R10, R11 ;  /* 0x0000000b0a0a7221 */ /* 0x000fe20000010000 */
[----:B------:R-:W-:Y:S01]  /*0ae0*/  FADD.FTZ R12, R22, R6 ;  /* 0x00000006160c7221 */ /* 0x000fe20000010000 */
        /* <DEDUP_REMOVED lines=89> */
.L_x_2932:
[----:B------:R-:W-:Y:S05]  /*1080*/  BSYNC.RECONVERGENT B0 ;  /* 0x0000000000007941 */ /* 0x000fea0003800200 */
.L_x_2931:
        /* <DEDUP_REMOVED lines=33> */
.L_x_2935:
[----:B0-----:R-:W2:Y:S04]  /*12a0*/  LDG.E.STRONG.GPU R10, desc[UR16][R8.64] ;  /* 0x00000010080a7981 */ /* 0x001ea8000c1ef900 */
[----:B--2---:R-:W-:Y:S01]  /*12b0*/  CCTL.IVALL ;  /* 0x00000000ff00798f */ /* 0x004fe20002000000 */
[----:B------:R-:W-:Y:S05]  /*12c0*/  YIELD ;  /* 0x0000000000007946 */ /* 0x000fea0003800000 */
[----:B------:R-:W-:-:S13]  /*12d0*/  ISETP.NE.AND P1, PT, R10, R17, PT ;  /* 0x000000110a00720c */ /* 0x000fda0003f25270 */
[----:B------:R-:W-:Y:S05]  /*12e0*/  @P1 BRA `(.L_x_2935) ;  /* 0xfffffffc00ec1947 */ /* 0x000fea000383ffff */
.L_x_2934:
        /* <DEDUP_REMOVED lines=14> */
.L_x_2937:
        /* <DEDUP_REMOVED lines=39> */
[----:B------:R-:W-:-:S04]  /*1640*/  MOV R10, UR26 ;  /* 0x0000001a000a7c02 */ /* 0x000fc80008000f00 */
[----:B------:R-:W2:Y:S01]  /*1650*/  @!P3 LDG.E.64 R16, desc[UR16][R16.64] ;  /* 0x000000101010b981 */ /* 0x000ea2000c1e1b00 */
[----:B------:R-:W-:Y:S01]  /*1660*/  UIADD3 UR26, UPT, UPT, UR5, 0x7, URZ ;  /* 0x00000007051a7890 */ /* 0x000fe2000fffe0ff */
[----:B---3--:R-:W-:Y:S01]  /*1670*/  @!P6 FADD.FTZ R12, R12, R14 ;  /* 0x0000000e0c0ce221 */ /* 0x008fe20000010000 */
[----:B------:R-:W-:Y:S01]  /*1680*/  @!P6 FADD.FTZ R13, R13, R15 ;  /* 0x0000000f0d0de221 */ /* 0x000fe20000010000 */
[----:B------:R-:W-:-:S03]  /*1690*/  ISETP.EQ.OR P6, PT, R10, UR20, P2 ;  /* 0x000000140a007c0c */ /* 0x000fc600097c2670 */
[----:B------:R-:W-:Y:S01]  /*16a0*/  MOV R10, UR26 ;  /* 0x0000001a000a7c02 */ /* 0x000fe20008000f00 */
[----:B----4-:R-:W-:Y:S01]  /*16b0*/  @!P1 FADD.FTZ R12, R12, R8 ;  /* 0x000000080c0c9221 */ /* 0x010fe20000010000 */
[----:B------:R-:W-:Y:S02]  /*16c0*/  @!P1 FADD.FTZ R13, R13, R9 ;  /* 0x000000090d0d9221 */ /* 0x000fe40000010000 */
[----:B------:R-:W-:Y:S01]  /*16d0*/  ISETP.EQ.OR P1, PT, R10, UR20, P2 ;  /* 0x000000140a007c0c */ /* 0x000fe20009722670 */
[----:B------:R-:W-:Y:S01]  /*16e0*/  @!UP0 UIMAD.WIDE.U32 UR24, UR11, 0x8, UR18 ;  /* 0x000000080b1888a5 */ /* 0x000fe2000f8e0012 */
[----:B------:R-:W-:-:S04]  /*16f0*/  VOTEU.ALL UP0, P5 ;  /* 0x0000000000ff7886 */ /* 0x000fc80002800000 */
[----:B------:R-:W-:Y:S01]  /*1700*/  VOTEU.ALL UP1, P6 ;  /* 0x0000000000ff7886 */ /* 0x000fe20003020000 */
[----:B------:R-:W-:Y:S01]  /*1710*/  IMAD.U32 R14, RZ, RZ, UR24 ;  /* 0x00000018ff0e7e24 */ /* 0x000fe2000f8e00ff */
[----:B------:R-:W-:Y:S01]  /*1720*/  MOV R15, UR25 ;  /* 0x00000019000f7c02 */ /* 0x000fe20008000f00 */
[----:B------:R-:W-:Y:S02]  /*1730*/  @!UP0 UIMAD.WIDE.U32 UR24, UR10, 0x8, UR18 ;  /* 0x000000080a1888a5 */ /* 0x000fe4000f8e0012 */
[----:B------:R-:W-:Y:S02]  /*1740*/  @!UP1 UIMAD.WIDE.U32 UR26, UR14, 0x8, UR18 ;  /* 0x000000080e1a98a5 */ /* 0x000fe4000f8e0012 */
[----:B------:R-:W-:Y:S01]  /*1750*/  VOTEU.ALL UP0, P1 ;  /* 0x0000000000ff7886 */ /* 0x000fe20000800000 */
[----:B------:R-:W3:Y:S01]  /*1760*/  @!P4 LDG.E.64 R14, desc[UR16][R14.64] ;  /* 0x000000100e0ec981 */ /* 0x000ee2000c1e1b00 */
[----:B------:R-:W-:Y:S02]  /*1770*/  MOV R10, UR24 ;  /* 0x00000018000a7c02 */ /* 0x000fe40008000f00 */
[----:B------:R-:W-:Y:S01]  /*1780*/  MOV R11, UR25 ;  /* 0x00000019000b7c02 */ /* 0x000fe20008000f00 */
[----:B------:R-:W-:Y:S01]  /*1790*/  @!UP0 UIMAD.WIDE.U32 UR24, UR13, 0x8, UR18 ;  /* 0x000000080d1888a5 */ /* 0x000fe2000f8e0012 */
[----:B------:R-:W-:-:S02]  /*17a0*/  MOV R8, UR26 ;  /* 0x0000001a00087c02 */ /* 0x000fc40008000f00 */
[----:B------:R-:W-:Y:S02]  /*17b0*/  MOV R9, UR27 ;  /* 0x0000001b00097c02 */ /* 0x000fe40008000f00 */
[----:B------:R-:W4:Y:S01]  /*17c0*/  @!P5 LDG.E.64 R10, desc[UR16][R10.64] ;  /* 0x000000100a0ad981 */ /* 0x000f22000c1e1b00 */
[----:B------:R-:W-:Y:S01]  /*17d0*/  MOV R18, UR24 ;  /* 0x0000001800127c02 */ /* 0x000fe20008000f00 */
[----:B------:R-:W-:Y:S02]  /*17e0*/  IMAD.U32 R19, RZ, RZ, UR25 ;  /* 0x00000019ff137e24 */ /* 0x000fe4000f8e00ff */
        /* <DEDUP_REMOVED lines=27> */
.L_x_2936:
        /* <DEDUP_REMOVED lines=15> */
[----:B------:R-:W-:-:S02]  /*1a90*/  ISETP.EQ.OR P3, PT, R8, UR20, P2 ;  /* 0x0000001408007c0c */ /* 0x000fc40009762670 */
[----:B------:R-:W-:Y:S02]  /*1aa0*/  MOV R8, UR13 ;  /* 0x0000000d00087c02 */ /* 0x000fe40008000f00 */
[----:B------:R-:W-:Y:S02]  /*1ab0*/  ISETP.EQ.OR P4, PT, R9, UR20, P2 ;  /* 0x0000001409007c0c */ /* 0x000fe40009782670 */
[----:B------:R-:W-:Y:S01]  /*1ac0*/  VOTEU.ALL UP2, P1 ;  /* 0x0000000000ff7886 */ /* 0x000fe20000840000 */
[----:B------:R-:W-:-:S04]  /*1ad0*/  ISETP.EQ.OR P5, PT, R8, UR20, P2 ;  /* 0x0000001408007c0c */ /* 0x000fc800097a2670 */
[----:B------:R-:W-:Y:S02]  /*1ae0*/  @!UP2 UIMAD UR10, UR5, UR15, UR6 ;  /* 0x0000000f050aa2a4 */ /* 0x000fe4000f8e0206 */
[----:B------:R-:W-:Y:S02]  /*1af0*/  VOTEU.ALL UP1, P3 ;  /* 0x0000000000ff7886 */ /* 0x000fe40001820000 */
[----:B------:R-:W-:Y:S02]  /*1b00*/  @!UP2 UIMAD.WIDE.U32 UR10, UR10, 0x8, UR18 ;  /* 0x000000080a0aa8a5 */ /* 0x000fe4000f8e0012 */
[----:B------:R-:W-:Y:S01]  /*1b10*/  VOTEU.ALL UP2, P4 ;  /* 0x0000000000ff7886 */ /* 0x000fe20002040000 */
        /* <DEDUP_REMOVED lines=9> */
[----:B------:R-:W-:Y:S01]  /*1bb0*/  IMAD.U32 R10, RZ, RZ, UR10 ;  /* 0x0000000aff0a7e24 */ /* 0x000fe2000f8e00ff */
[----:B------:R-:W-:Y:S01]  /*1bc0*/  MOV R11, UR11 ;  /* 0x0000000b000b7c02 */ /* 0x000fe20008000f00 */
[----:B------:R-:W-:-:S03]  /*1bd0*/  @!UP3 UIMAD.WIDE.U32 UR10, UR9, 0x8, UR18 ;  /* 0x00000008090ab8a5 */ /* 0x000fc6000f8e0012 */
[----:B------:R-:W-:Y:S02]  /*1be0*/  MOV R16, UR12 ;  /* 0x0000000c00107c02 */ /* 0x000fe40008000f00 */
[----:B------:R-:W-:Y:S01]  /*1bf0*/  MOV R17, UR13 ;  /* 0x0000000d00117c02 */ /* 0x000fe20008000f00 */
[----:B------:R-:W3:Y:S01]  /*1c00*/  @!P3 LDG.E.64 R10, desc[UR16][R10.64] ;  /* 0x000000100a0ab981 */ /* 0x000ee2000c1e1b00 */
[----:B------:R-:W-:Y:S02]  /*1c10*/  MOV R14, UR10 ;  /* 0x0000000a000e7c02 */ /* 0x000fe40008000f00 */
[----:B------:R-:W-:Y:S02]  /*1c20*/  MOV R15, UR11 ;  /* 0x0000000b000f7c02 */ /* 0x000fe40008000f00 */
[----:B------:R-:W4:Y:S04]  /*1c30*/  @!P4 LDG.E.64 R16, desc[UR16][R16.64] ;  /* 0x000000101010c981 */ /* 0x000f28000c1e1b00 */
        /* <DEDUP_REMOVED lines=12> */
.L_x_2938:
        /* <DEDUP_REMOVED lines=28> */
.L_x_2939:
        /* <DEDUP_REMOVED lines=13> */
.L_x_2940:
[----:B------:R-:W-:Y:S05]  /*1f90*/  BSYNC.RECONVERGENT B0 ;  /* 0x0000000000007941 */ /* 0x000fea0003800200 */
.L_x_2933:
        /* <DEDUP_REMOVED lines=35> */
[----:B---3--:R-:W-:Y:S02]  /*21d0*/  SHF.L.U32 R12, R13, 0x10, RZ ;  /* 0x000000100d0c7819 */ /* 0x008fe400000006ff */
[----:B-----5:R-:W-:Y:S02]  /*21e0*/  SHF.L.U32 R11, R11, 0x10, RZ ;  /* 0x000000100b0b7819 */ /* 0x020fe400000006ff */
        /* <DEDUP_REMOVED lines=19> */
[----:B------:R-:W-:Y:S02]  /*2320*/  IMAD.MOV.U32 R15, RZ, RZ, R5 ;  /* 0x000000ffff0f7224 */ /* 0x000fe400078e0005 */
[--C-:B------:R-:W-:Y:S01]  /*2330*/  FADD.FTZ R23, R23, -R8.reuse ;  /* 0x8000000817177221 */ /* 0x100fe20000010000 */
        /* <DEDUP_REMOVED lines=9> */
[----:B------:R-:W-:Y:S02]  /*23d0*/  F2FP.F16.F32.PACK_AB R18, R19, R18 ;  /* 0x000000121312723e */ /* 0x000fe400000000ff */
[----:B------:R-:W-:Y:S02]  /*23e0*/  IADD3 R15, PT, PT, R15, R16, RZ ;  /* 0x000000100f0f7210 */ /* 0x000fe40007ffe0ff */
[----:B-1----:R-:W-:-:S04]  /*23f0*/  LEA R16, P2, R14, UR8, 0x1 ;  /* 0x000000080e107c11 */ /* 0x002fc8000f8408ff */
[----:B------:R-:W-:-:S05]  /*2400*/  LEA.HI.X R17, R14, UR9, R15, 0x1, P2 ;  /* 0x000000090e117c11 */ /* 0x000fca00090f0c0f */
[----:B------:R0:W-:Y:S04]  /*2410*/  STG.E desc[UR16][R16.64], R18 ;  /* 0x0000001210007986 */ /* 0x0001e8000c101910 */
.L_x_2944:
[----:B------:R-:W-:Y:S05]  /*2420*/  BSYNC.RECONVERGENT B1 ;  /* 0x0000000000017941 */ /* 0x000fea0003800200 */
.L_x_2943:
        /* <DEDUP_REMOVED lines=21> */
.L_x_2946:
[----:B------:R-:W-:Y:S05]  /*2580*/  BSYNC.RECONVERGENT B1 ;  /* 0x0000000000017941 */ /* 0x000fea0003800200 */
.L_x_2945:
        /* <DEDUP_REMOVED lines=17> */
[----:B------:R-:W-:Y:S01]  /*26a0*/  IMAD.IADD R7, R15, 0x1, R7 ;  /* 0x000000010f077824 */ /* 0x000fe200078e0207 */
[----:B------:R-:W-:-:S04]  /*26b0*/  F2FP.F16.F32.PACK_AB R19, R19, R18 ;  /* 0x000000121313723e */ /* 0x000fc800000000ff */
[----:B------:R-:W-:-:S05]  /*26c0*/  LEA.HI.X R17, R14, UR13, R7, 0x1, P2 ;  /* 0x0000000d0e117c11 */ /* 0x000fca00090f0c07 */
[----:B------:R2:W-:Y:S02]  /*26d0*/  STG.E desc[UR16][R16.64], R19 ;  /* 0x0000001310007986 */ /* 0x0005e4000c101910 */
.L_x_2948:
[----:B------:R-:W-:Y:S05]  /*26e0*/  BSYNC.RECONVERGENT B1 ;  /* 0x0000000000017941 */ /* 0x000fea0003800200 */
.L_x_2947:
        /* <DEDUP_REMOVED lines=16> */
[----:B------:R-:W-:Y:S02]  /*27f0*/  F2FP.F16.F32.PACK_AB R3, R11, R10 ;  /* 0x0000000a0b03723e */ /* 0x000fe400000000ff */
[----:B------:R-:W-:-:S05]  /*2800*/  LEA.HI.X R5, R2, UR11, R7, 0x1, P1 ;  /* 0x0000000b02057c11 */ /* 0x000fca00088f0c07 */
[----:B------:R4:W-:Y:S01]  /*2810*/  STG.E desc[UR16][R4.64], R3 ;  /* 0x0000000304007986 */ /* 0x0009e2000c101910 */
[----:B------:R-:W-:Y:S05]  /*2820*/  BRA `(.L_x_2949) ;  /* 0x0000000800287947 */ /* 0x000fea0003800000 */
.L_x_2942:
        /* <DEDUP_REMOVED lines=44> */
.L_x_2951:
[----:B------:R-:W-:Y:S05]  /*2af0*/  BSYNC.RECONVERGENT B1 ;  /* 0x0000000000017941 */ /* 0x000fea0003800200 */
.L_x_2950:
        /* <DEDUP_REMOVED lines=21> */
[----:B------:R-:W-:-:S06]  /*2c50*/  IMAD.MOV.U32 R15, RZ, RZ, R5 ;  /* 0x000000ffff0f7224 */ /* 0x000fcc00078e0005 */
[----:B------:R-:W0:Y:S01]  /*2c60*/  MUFU.RCP R19, R21 ;  /* 0x0000001500137308 */ /* 0x000e220000001000 */
[----:B------:R-:W-:-:S05]  /*2c70*/  IMAD.WIDE.U32 R14, R28, UR10, R14 ;  /* 0x0000000a1c0e7c25 */ /* 0x000fca000f8e000e */
[----:B------:R-:W-:Y:S01]  /*2c80*/  IADD3 R20, PT, PT, R15, R20, RZ ;  /* 0x000000140f147210 */ /* 0x000fe20007ffe0ff */
[----:B0-----:R-:W-:Y:S01]  /*2c90*/  FMUL.FTZ R19, R18, R19 ;  /* 0x0000001312137220 */ /* 0x001fe20000410000 */
[----:B------:R-:W-:Y:S01]  /*2ca0*/  FMUL.FTZ R18, R17, R16 ;  /* 0x0000001011127220 */ /* 0x000fe20000410000 */
[----:B--2---:R-:W-:-:S04]  /*2cb0*/  LEA R16, P2, R14, UR12, 0x1 ;  /* 0x0000000c0e107c11 */ /* 0x004fc8000f8408ff */
[----:B------:R-:W-:Y:S02]  /*2cc0*/  LEA.HI.X R17, R14, UR13, R20, 0x1, P2 ;  /* 0x0000000d0e117c11 */ /* 0x000fe400090f0c14 */
[----:B------:R-:W-:-:S05]  /*2cd0*/  F2FP.F16.F32.PACK_AB R19, R18, R19 ;  /* 0x000000131213723e */ /* 0x000fca00000000ff */
[----:B------:R1:W-:Y:S02]  /*2ce0*/  STG.E desc[UR16][R16.64], R19 ;  /* 0x0000001310007986 */ /* 0x0003e4000c101910 */
.L_x_2953:
[----:B------:R-:W-:Y:S05]  /*2cf0*/  BSYNC.RECONVERGENT B1 ;  /* 0x0000000000017941 */ /* 0x000fea0003800200 */
.L_x_2952:
        /* <DEDUP_REMOVED lines=31> */
.L_x_2955:
[----:B------:R-:W-:Y:S05]  /*2ef0*/  BSYNC.RECONVERGENT B1 ;  /* 0x0000000000017941 */ /* 0x000fea0003800200 */
.L_x_2954:
        /* <DEDUP_REMOVED lines=27> */
[----:B------:R-:W-:-:S05]  /*30b0*/  F2FP.F16.F32.PACK_AB R7, R10, R7 ;  /* 0x000000070a07723e */ /* 0x000fca00000000ff */
[----:B------:R3:W-:Y:S02]  /*30c0*/  STG.E desc[UR16][R4.64], R7 ;  /* 0x0000000704007986 */ /* 0x0007e4000c101910 */
.L_x_2949:
[----:B------:R-:W-:Y:S05]  /*30d0*/  BSYNC.RECONVERGENT B0 ;  /* 0x0000000000007941 */ /* 0x000fea0003800200 */
.L_x_2941:
        /* <DEDUP_REMOVED lines=8> */
.L_x_2957:
        /* <DEDUP_REMOVED lines=10> */
.L_x_4404:


//--------------------- .text._Z35group_norm_nhwc_fwd_one_pass_kernelI11Fp16IOBf16WLi128ELi70ELi560EEv26Group_norm_nhwc_fwd_params --------------------------
	.section	.text._Z35group_norm_nhwc_fwd_one_pass_kernelI11Fp16IOBf16WLi128ELi70ELi560EEv26Group_norm_nhwc_fwd_params,"ax",@progbits
	.align	128
        .global         _Z35group_norm_nhwc_fwd_one_pass_kernelI11Fp16IOBf16WLi128ELi70ELi560EEv26Group_norm_nhwc_fwd_params
        .type           _Z35group_norm_nhwc_fwd_one_pass_kernelI11Fp16IOBf16WLi128ELi70ELi560EEv26Group_norm_nhwc_fwd_params,@function
        .size           _Z35group_norm_nhwc_fwd_one_pass_kernelI11Fp16IOBf16WLi128ELi70ELi560EEv26Group_norm_nhwc_fwd_params,(.L_x_4405 - _Z35group_norm_nhwc_fwd_one_pass_kernelI11Fp16IOBf16WLi128ELi70ELi560EEv26Group_norm_nhwc_fwd_params)
        .other          _Z35group_norm_nhwc_fwd_one_pass_kernelI11Fp16IOBf16WLi128ELi70ELi560EEv26Group_norm_nhwc_fwd_params,@"STO_CUDA_ENTRY STV_DEFAULT"
_Z35group_norm_nhwc_fwd_one_pass_kernelI11Fp16IOBf16WLi128ELi70ELi560EEv26Group_norm_nhwc_fwd_params:
.text._Z35group_norm_nhwc_fwd_one_pass_kernelI11Fp16IOBf16WLi128ELi70ELi560EEv26Group_norm_nhwc_fwd_params:
        /* <DEDUP_REMOVED lines=34> */
.L_x_2999:
[----:B-1----:R-:W1:Y:S01]  /*0220*/  LDC R10, c[0x0][0x3f8] ;  /* 0x0000fe00ff0a7b82 */ /* 0x002e620000000800 */
[----:B--2---:R-:W2:Y:S01]  /*0230*/  LDCU.64 UR6, c[0x0][0x3e8] ;  /* 0x00007d00ff0677ac */ /* 0x004ea20008000a00 */
[C---:B------:R-:W-:Y:S02]  /*0240*/  IADD3 R25, PT, PT, R46.reuse, 0x20, RZ ;  /* 0x000000202e197810 */ /* 0x040fe40007ffe0ff */
[----:B------:R-:W-:Y:S01]  /*0250*/  IADD3 R23, PT, PT, R46, 0x30, RZ ;  /* 0x000000302e177810 */ /* 0x000fe20007ffe0ff */
[----:B---3--:R-:W3:Y:S01]  /*0260*/  LDCU.64 UR10, c[0x0][0x3f0] ;  /* 0x00007e00ff0a77ac */ /* 0x008ee20008000a00 */
[----:B------:R-:W-:Y:S02]  /*0270*/  SHF.R.S32.HI R17, RZ, 0x1f, R25 ;  /* 0x0000001fff117819 */ /* 0x000fe40000011419 */
[----:B------:R-:W-:Y:S02]  /*0280*/  LOP3.LUT R50, R43, 0xffff, RZ, 0xc0, !PT ;  /* 0x0000ffff2b327812 */ /* 0x000fe400078ec0ff */
[----:B0-----:R-:W-:-:S02]  /*0290*/  SHF.R.S32.HI R21, RZ, 0x1f, R23 ;  /* 0x0000001fff157819 */ /* 0x001fc40000011417 */
[----:B------:R-:W-:Y:S02]  /*02a0*/  IADD3 R26, PT, PT, R46, 0x40, RZ ;  /* 0x000000402e1a7810 */ /* 0x000fe40007ffe0ff */
[----:B------:R-:W-:Y:S02]  /*02b0*/  MOV R22, RZ ;  /* 0x000000ff00167202 */ /* 0x000fe40000000f00 */
[----:B------:R-:W-:Y:S02]  /*02c0*/  SHF.R.S32.HI R19, RZ, 0x1f, R26 ;  /* 0x0000001fff137819 */ /* 0x000fe4000001141a */
        /* <DEDUP_REMOVED lines=12> */
[----:B------:R-:W-:Y:S02]  /*0390*/  LOP3.LUT R4, R41, R10, RZ, 0x3c, !PT ;  /* 0x0000000a29047212 */ /* 0x000fe400078e3cff */
[----:B------:R-:W-:Y:S02]  /*03a0*/  IADD3 R9, PT, PT, R46, 0x10, RZ ;  /* 0x000000102e097810 */ /* 0x000fe40007ffe0ff */
[----:B------:R-:W-:Y:S01]  /*03b0*/  ISETP.GE.AND P3, PT, R4, RZ, PT ;  /* 0x000000ff0400720c */ /* 0x000fe20003f66270 */
[----:B------:R-:W-:Y:S01]  /*03c0*/  IMAD.HI.U32 R5, R5, R8, RZ ;  /* 0x0000000805057227 */ /* 0x000fe200078e00ff */
[----:B------:R-:W-:Y:S02]  /*03d0*/  ISETP.GE.U32.AND P4, PT, R9, UR6, PT ;  /* 0x0000000609007c0c */ /* 0x000fe4000bf86070 */
[----:B------:R-:W-:Y:S02]  /*03e0*/  SHF.R.S32.HI R13, RZ, 0x1f, R9 ;  /* 0x0000001fff0d7819 */ /* 0x000fe40000011409 */
[----:B------:R-:W-:-:S02]  /*03f0*/  IADD3 R6, PT, PT, -R5, RZ, RZ ;  /* 0x000000ff05067210 */ /* 0x000fc40007ffe1ff */
[----:B------:R-:W-:-:S03]  /*0400*/  ISETP.GE.AND.EX P4, PT, R13, UR7, PT, P4 ;  /* 0x000000070d007c0c */ /* 0x000fc6000bf86340 */
[----:B------:R-:W-:-:S05]  /*0410*/  IMAD R6, R7, R6, R8 ;  /* 0x0000000607067224 */ /* 0x000fca00078e0208 */
[----:B------:R-:W-:-:S05]  /*0420*/  ISETP.GT.U32.AND P2, PT, R7, R6, PT ;  /* 0x000000060700720c */ /* 0x000fca0003f44070 */
[----:B------:R-:W1:Y:S08]  /*0430*/  @!P4 LDC.64 R14, c[0x0][0x390] ;  /* 0x0000e400ff0ecb82 */ /* 0x000e700000000a00 */
[----:B------:R-:W-:Y:S02]  /*0440*/  @!P2 IADD3 R6, PT, PT, R6, -R7, RZ ;  /* 0x800000070606a210 */ /* 0x000fe40007ffe0ff */
[----:B------:R-:W-:-:S02]  /*0450*/  @!P2 IADD3 R5, PT, PT, R5, 0x1, RZ ;  /* 0x000000010505a810 */ /* 0x000fc40007ffe0ff */
[----:B------:R-:W-:Y:S02]  /*0460*/  ISETP.GE.U32.AND P1, PT, R6, R7, PT ;  /* 0x000000070600720c */ /* 0x000fe40003f26070 */
[----:B------:R-:W-:-:S11]  /*0470*/  ISETP.NE.AND P2, PT, R10, RZ, PT ;  /* 0x000000ff0a00720c */ /* 0x000fd60003f45270 */
        /* <DEDUP_REMOVED lines=16> */
[----:B------:R-:W-:Y:S02]  /*0580*/  LEA.HI.X.SX32 R51, R47, RZ, 0x1, P1 ;  /* 0x000000ff2f337211 */ /* 0x000fe400008f0eff */
[----:B------:R-:W-:Y:S01]  /*0590*/  ISETP.GE.U32.AND P1, PT, R46, UR6, PT ;  /* 0x000000062e007c0c */ /* 0x000fe2000bf26070 */
[----:B------:R-:W-:Y:S02]  /*05a0*/  @!P4 IMAD R13, R9, R5, R6 ;  /* 0x00000005090dc224 */ /* 0x000fe400078e0206 */
[----:B------:R-:W-:Y:S01]  /*05b0*/  IMAD.WIDE.U32 R50, R7, UR10, R50 ;  /* 0x0000000a07327c25 */ /* 0x000fe2000f8e0032 */
[----:B------:R-:W-:Y:S01]  /*05c0*/  ISETP.GE.AND.EX P1, PT, R2, UR7, PT, P1 ;  /* 0x0000000702007c0c */ /* 0x000fe2000bf26310 */
[----:B------:R-:W2:Y:S03]  /*05d0*/  @!P3 LDC.64 R6, c[0x0][0x3e0] ;  /* 0x0000f800ff06bb82 */ /* 0x000ea60000000a00 */
[----:B------:R-:W-:-:S02]  /*05e0*/  IADD3 R49, PT, PT, R51, R49, RZ ;  /* 0x0000003133317210 */ /* 0x000fc40007ffe0ff */
[----:B------:R-:W-:Y:S01]  /*05f0*/  @!P4 MOV R48, R50 ;  /* 0x000000320030c202 */ /* 0x000fe20000000f00 */
[----:B----4-:R-:W-:Y:S02]  /*0600*/  @!P5 IMAD R12, R17, R10, RZ ;  /* 0x0000000a110cd224 */ /* 0x010fe400078e02ff */
[----:B------:R-:W3:Y:S02]  /*0610*/  @!P3 LDC.64 R16, c[0x0][0x390] ;  /* 0x0000e400ff10bb82 */ /* 0x000ee40000000a00 */
[----:B------:R-:W-:-:S04]  /*0620*/  @!P4 IMAD.WIDE.U32 R4, R9, R4, R48 ;  /* 0x000000040904c225 */ /* 0x000fc800078e0030 */
[----:B------:R-:W-:Y:S01]  /*0630*/  @!P5 IMAD R27, R25, R11, R12 ;  /* 0x0000000b191bd224 */ /* 0x000fe200078e020c */
[----:B------:R-:W-:Y:S01]  /*0640*/  @!P4 IADD3 R5, PT, PT, R5, R13, RZ ;  /* 0x0000000d0505c210 */ /* 0x000fe20007ffe0ff */
[----:B------:R-:W4:Y:S01]  /*0650*/  @!P5 LDC.64 R8, c[0x0][0x390] ;  /* 0x0000e400ff08db82 */ /* 0x000f220000000a00 */
[C---:B-1----:R-:W-:Y:S02]  /*0660*/  @!P4 LEA R14, P2, R4.reuse, R14, 0x1 ;  /* 0x0000000e040ec211 */ /* 0x042fe400078408ff */
[----:B------:R-:W-:Y:S02]  /*0670*/  @!P5 MOV R12, R50 ;  /* 0x00000032000cd202 */ /* 0x000fe40000000f00 */
[----:B------:R-:W-:Y:S02]  /*0680*/  @!P4 LEA.HI.X R15, R4, R15, R5, 0x1, P2 ;  /* 0x0000000f040fc211 */ /* 0x000fe400010f0c05 */
[----:B------:R-:W-:Y:S01]  /*0690*/  @!P5 MOV R13, R49 ;  /* 0x00000031000dd202 */ /* 0x000fe20000000f00 */
[----:B------:R-:W1:Y:S01]  /*06a0*/  @!P1 LDC.64 R4, c[0x0][0x3e0] ;  /* 0x0000f800ff049b82 */ /* 0x000e620000000a00 */
[----:B--2---:R-:W-:Y:S01]  /*06b0*/  @!P3 IMAD R18, R21, R6, RZ ;  /* 0x000000061512b224 */ /* 0x004fe200078e02ff */
[----:B------:R-:W-:Y:S01]  /*06c0*/  ISETP.GE.U32.AND P2, PT, R26, UR6, PT ;  /* 0x000000061a007c0c */ /* 0x000fe2000bf46070 */
[----:B------:R2:W5:Y:S01]  /*06d0*/  @!P4 LDG.E R22, desc[UR8][R14.64] ;  /* 0x000000080e16c981 */ /* 0x000562000c1e1900 */
[----:B------:R-:W-:Y:S01]  /*06e0*/  @!P5 IMAD.WIDE.U32 R10, R25, R10, R12 ;  /* 0x0000000a190ad225 */ /* 0x000fe200078e000c */
[----:B------:R-:W-:-:S02]  /*06f0*/  IADD3 R25, PT, PT, R46, 0x50, RZ ;  /* 0x000000502e197810 */ /* 0x000fc40007ffe0ff */
[----:B------:R-:W-:Y:S01]  /*0700*/  ISETP.GE.AND.EX P2, PT, R19, UR7, PT, P2 ;  /* 0x0000000713007c0c */ /* 0x000fe2000bf46320 */
[----:B------:R-:W0:Y:S01]  /*0710*/  @!P1 LDC.64 R12, c[0x0][0x390] ;  /* 0x0000e400ff0c9b82 */ /* 0x000e220000000a00 */
[----:B------:R-:W-:Y:S01]  /*0720*/  @!P5 IADD3 R11, PT, PT, R11, R27, RZ ;  /* 0x0000001b0b0bd210 */ /* 0x000fe20007ffe0ff */
[----:B------:R-:W-:Y:S01]  /*0730*/  @!P3 IMAD R27, R23, R7, R18 ;  /* 0x00000007171bb224 */ /* 0x000fe200078e0212 */
[----:B------:R-:W-:Y:S02]  /*0740*/  ISETP.GE.U32.AND P4, PT, R25, UR6, PT ;  /* 0x0000000619007c0c */ /* 0x000fe4000bf86070 */
[----:B------:R-:W-:Y:S02]  /*0750*/  SHF.R.S32.HI R18, RZ, 0x1f, R25 ;  /* 0x0000001fff127819 */ /* 0x000fe40000011419 */
[----:B----4-:R-:W-:Y:S02]  /*0760*/  @!P5 LEA R8, P6, R10, R8, 0x1 ;  /* 0x000000080a08d211 */ /* 0x010fe400078c08ff */
[----:B------:R-:W-:-:S02]  /*0770*/  ISETP.GE.AND.EX P4, PT, R18, UR7, PT, P4 ;  /* 0x0000000712007c0c */ /* 0x000fc4000bf86340 */
[----:B------:R-:W-:Y:S02]  /*0780*/  @!P5 LEA.HI.X R9, R10, R9, R11, 0x1, P6 ;  /* 0x000000090a09d211 */ /* 0x000fe400030f0c0b */
[----:B------:R-:W-:Y:S02]  /*0790*/  CS2R R20, SRZ ;  /* 0x0000000000147805 */ /* 0x000fe4000001ff00 */
[----:B------:R-:W-:Y:S01]  /*07a0*/  @!P3 MOV R10, R50 ;  /* 0x00000032000ab202 */ /* 0x000fe20000000f00 */
[----:B--2---:R-:W2:Y:S01]  /*07b0*/  @!P2 LDC.64 R14, c[0x0][0x3e0] ;  /* 0x0000f800ff0eab82 */ /* 0x004ea20000000a00 */
[----:B------:R-:W-:Y:S02]  /*07c0*/  @!P3 MOV R11, R49 ;  /* 0x00000031000bb202 */ /* 0x000fe40000000f00 */
[----:B------:R4:W5:Y:S01]  /*07d0*/  @!P5 LDG.E R21, desc[UR8][R8.64] ;  /* 0x000000080815d981 */ /* 0x000962000c1e1900 */
[----:B------:R-:W-:-:S04]  /*07e0*/  @!P3 IMAD.WIDE.U32 R6, R23, R6, R10 ;  /* 0x000000061706b225 */ /* 0x000fc800078e000a */
[----:B-1----:R-:W-:Y:S01]  /*07f0*/  @!P1 IMAD R10, R2, R4, RZ ;  /* 0x00000004020a9224 */ /* 0x002fe200078e02ff */
[----:B----4-:R-:W-:-:S03]  /*0800*/  @!P1 MOV R8, R50 ;  /* 0x0000003200089202 */ /* 0x010fc60000000f00 */
[----:B------:R-:W-:Y:S01]  /*0810*/  @!P1 IMAD R23, R46, R5, R10 ;  /* 0x000000052e179224 */ /* 0x000fe200078e020a */
[----:B------:R-:W-:Y:S01]  /*0820*/  @!P1 MOV R9, R49 ;  /* 0x0000003100099202 */ /* 0x000fe20000000f00 */
[----:B------:R-:W1:Y:S01]  /*0830*/  @!P4 LDC.64 R10, c[0x0][0x3e0] ;  /* 0x0000f800ff0acb82 */ /* 0x000e620000000a00 */
[----:B------:R-:W-:Y:S02]  /*0840*/  @!P3 IADD3 R7, PT, PT, R7, R27, RZ ;  /* 0x0000001b0707b210 */ /* 0x000fe40007ffe0ff */
[----:B---3--:R-:W-:Y:S01]  /*0850*/  @!P3 LEA R16, P5, R6, R16, 0x1 ;  /* 0x000000100610b211 */ /* 0x008fe200078a08ff */
[----:B------:R-:W-:Y:S01]  /*0860*/  @!P1 IMAD.WIDE.U32 R4, R46, R4, R8 ;  /* 0x000000042e049225 */ /* 0x000fe200078e0008 */
[----:B------:R-:W-:Y:S02]  /*0870*/  SHF.R.S32.HI R24, RZ, 0x1f, R45 ;  /* 0x0000001fff187819 */ /* 0x000fe4000001142d */
[----:B------:R-:W-:Y:S01]  /*0880*/  @!P3 LEA.HI.X R17, R6, R17, R7, 0x1, P5 ;  /* 0x000000110611b211 */ /* 0x000fe200028f0c07 */
[----:B------:R-:W3:Y:S01]  /*0890*/  @!P2 LDC.64 R8, c[0x0][0x390] ;  /* 0x0000e400ff08ab82 */ /* 0x000ee20000000a00 */
[----:B------:R-:W-:-:S02]  /*08a0*/  @!P1 IADD3 R5, PT, PT, R5, R23, RZ ;  /* 0x0000001705059210 */ /* 0x000fc40007ffe0ff */
[C---:B0-----:R-:W-:Y:S01]  /*08b0*/  @!P1 LEA R12, P6, R4.reuse, R12, 0x1 ;  /* 0x0000000c040c9211 */ /* 0x041fe200078c08ff */
[----:B--2---:R-:W-:Y:S01]  /*08c0*/  @!P2 IMAD R19, R19, R14, RZ ;  /* 0x0000000e1313a224 */ /* 0x004fe200078e02ff */
[----:B------:R-:W-:Y:S01]  /*08d0*/  ISETP.GE.U32.AND P5, PT, R45, UR6, PT ;  /* 0x000000062d007c0c */ /* 0x000fe2000bfa6070 */
[----:B------:R0:W2:Y:S01]  /*08e0*/  @!P3 LDG.E R20, desc[UR8][R16.64] ;  /* 0x000000081014b981 */ /* 0x0000a2000c1e1900 */
[----:B------:R-:W-:Y:S02]  /*08f0*/  @!P1 LEA.HI.X R13, R4, R13, R5, 0x1, P6 ;  /* 0x0000000d040d9211 */ /* 0x000fe400030f0c05 */
[----:B------:R-:W-:Y:S01]  /*0900*/  ISETP.GE.AND.EX P5, PT, R24, UR7, PT, P5 ;  /* 0x0000000718007c0c */ /* 0x000fe2000bfa6350 */
[----:B------:R-:W4:Y:S01]  /*0910*/  @!P4 LDC.64 R4, c[0x0][0x390] ;  /* 0x0000e400ff04cb82 */ /* 0x000f220000000a00 */
[----:B------:R-:W-:-:S04]  /*0920*/  ISETP.GE.U32.AND P6, PT, R44, UR6, PT ;  /* 0x000000062c007c0c */ /* 0x000fc8000bfc6070 */
[----:B------:R-:W-:Y:S01]  /*0930*/  ISETP.GE.AND.EX P6, PT, R3, UR7, PT, P6 ;  /* 0x0000000703007c0c */ /* 0x000fe2000bfc6360 */
[----:B------:R-:W-:Y:S01]  /*0940*/  @!P2 IMAD R27, R26, R15, R19 ;  /* 0x0000000f1a1ba224 */ /* 0x000fe200078e0213 */
[----:B------:R-:W-:Y:S01]  /*0950*/  MOV R23, RZ ;  /* 0x000000ff00177202 */ /* 0x000fe20000000f00 */
[----:B-1----:R-:W-:Y:S01]  /*0960*/  @!P4 IMAD R28, R18, R10, RZ ;  /* 0x0000000a121cc224 */ /* 0x002fe200078e02ff */
[----:B------:R-:W-:Y:S02]  /*0970*/  @!P2 MOV R18, R50 ;  /* 0x000000320012a202 */ /* 0x000fe40000000f00 */
[----:B------:R-:W-:Y:S01]  /*0980*/  @!P2 MOV R19, R49 ;  /* 0x000000310013a202 */ /* 0x000fe20000000f00 */
[----:B------:R-:W1:Y:S01]  /*0990*/  @!P5 LDC.64 R6, c[0x0][0x3e0] ;  /* 0x0000f800ff06db82 */ /* 0x000e620000000a00 */
[----:B------:R3:W2:Y:S01]  /*09a0*/  @!P1 LDG.E R23, desc[UR8][R12.64] ;  /* 0x000000080c179981 */ /* 0x0006a2000c1e1900 */
[----:B------:R-:W-:Y:S01]  /*09b0*/  @!P2 IMAD.WIDE.U32 R14, R26, R14, R18 ;  /* 0x0000000e1a0ea225 */ /* 0x000fe200078e0012 */
[----:B------:R-:W-:-:S05]  /*09c0*/  @!P4 MOV R18, R50 ;  /* 0x000000320012c202 */ /* 0x000fca0000000f00 */
[----:B0-----:R-:W0:Y:S01]  /*09d0*/  @!P5 LDC.64 R16, c[0x0][0x390] ;  /* 0x0000e400ff10db82 */ /* 0x001e220000000a00 */
[----:B------:R-:W-:Y:S01]  /*09e0*/  @!P4 IMAD R31, R25, R11, R28 ;  /* 0x0000000b191fc224 */ /* 0x000fe200078e021c */
[----:B------:R-:W-:-:S06]  /*09f0*/  @!P2 IADD3 R11, PT, PT, R15, R27, RZ ;  /* 0x0000001b0f0ba210 */ /* 0x000fcc0007ffe0ff */
[----:B---3--:R-:W3:Y:S01]  /*0a00*/  @!P6 LDC.64 R12, c[0x0][0x3e0] ;  /* 0x0000f800ff0ceb82 */ /* 0x008ee20000000a00 */
[----:B------:R-:W-:Y:S02]  /*0a10*/  @!P4 MOV R19, R49 ;  /* 0x000000310013c202 */ /* 0x000fe40000000f00 */
[C---:B------:R-:W-:Y:S02]  /*0a20*/  @!P2 LEA R8, P1, R14.reuse, R8, 0x1 ;  /* 0x000000080e08a211 */ /* 0x040fe400078208ff */
[----:B------:R-:W-:Y:S01]  /*0a30*/  MOV R29, RZ ;  /* 0x000000ff001d7202 */ /* 0x000fe20000000f00 */
[----:B------:R-:W-:Y:S01]  /*0a40*/  @!P4 IMAD.WIDE.U32 R18, R25, R10, R18 ;  /* 0x0000000a1912c225 */ /* 0x000fe200078e0012 */
[----:B------:R-:W-:Y:S02]  /*0a50*/  @!P2 LEA.HI.X R9, R14, R9, R11, 0x1, P1 ;  /* 0x000000090e09a211 */ /* 0x000fe400008f0c0b */
[----:B------:R-:W0:Y:S02]  /*0a60*/  @!P6 LDC.64 R10, c[0x0][0x390] ;  /* 0x0000e400ff0aeb82 */ /* 0x000e240000000a00 */
[----:B------:R-:W-:Y:S01]  /*0a70*/  @!P4 IADD3 R14, PT, PT, R19, R31, RZ ;  /* 0x0000001f130ec210 */ /* 0x000fe20007ffe0ff */
[----:B------:R1:W2:Y:S01]  /*0a80*/  @!P2 LDG.E R29, desc[UR8][R8.64] ;  /* 0x00000008081da981 */ /* 0x0002a2000c1e1900 */
[----:B----4-:R-:W-:-:S02]  /*0a90*/  @!P4 LEA R4, P1, R18, R4, 0x1 ;  /* 0x000000041204c211 */ /* 0x010fc400078208ff */
[----:B------:R-:W-:Y:S01]  /*0aa0*/  MOV R31, RZ ;  /* 0x000000ff001f7202 */ /* 0x000fe20000000f00 */
[----:B-1----:R-:W-:Y:S01]  /*0ab0*/  @!P5 IMAD R24, R24, R6, RZ ;  /* 0x000000061818d224 */ /* 0x002fe200078e02ff */
[----:B------:R-:W-:Y:S02]  /*0ac0*/  @!P4 LEA.HI.X R5, R18, R5, R14, 0x1, P1 ;  /* 0x000000051205c211 */ /* 0x000fe400008f0c0e */
[----:B------:R-:W-:Y:S02]  /*0ad0*/  @!P5 MOV R8, R50 ;  /* 0x000000320008d202 */ /* 0x000fe40000000f00 */
[----:B------:R-:W-:Y:S01]  /*0ae0*/  @!P5 MOV R9, R49 ;  /* 0x000000310009d202 */ /* 0x000fe20000000f00 */
[C---:B------:R-:W-:Y:S01]  /*0af0*/  @!P5 IMAD R7, R45.reuse, R7, R24 ;  /* 0x000000072d07d224 */ /* 0x040fe200078e0218 */
[----:B------:R1:W4:Y:S01]  /*0b00*/  @!P4 LDG.E R31, desc[UR8][R4.64] ;  /* 0x00000008041fc981 */ /* 0x000322000c1e1900 */
[----:B------:R-:W-:-:S04]  /*0b10*/  @!P5 IMAD.WIDE.U32 R8, R45, R6, R8 ;  /* 0x000000062d08d225 */ /* 0x000fc800078e0008 */
[----:B---3--:R-:W-:Y:S01]  /*0b20*/  @!P6 IMAD R6, R3, R12, RZ ;  /* 0x0000000c0306e224 */ /* 0x008fe200078e02ff */
[----:B-1----:R-:W-:Y:S02]  /*0b30*/  @!P6 MOV R4, R50 ;  /* 0x000000320004e202 */ /* 0x002fe40000000f00 */
[----:B------:R-:W-:Y:S01]  /*0b40*/  @!P6 MOV R5, R49 ;  /* 0x000000310005e202 */ /* 0x000fe20000000f00 */
[----:B------:R-:W-:Y:S01]  /*0b50*/  @!P6 IMAD R13, R44, R13, R6 ;  /* 0x0000000d2c0de224 */ /* 0x000fe200078e0206 */
[----:B------:R-:W-:Y:S02]  /*0b60*/  @!P5 IADD3 R6, PT, PT, R9, R7, RZ ;  /* 0x000000070906d210 */ /* 0x000fe40007ffe0ff */
[----:B0-----:R-:W-:Y:S01]  /*0b70*/  @!P5 LEA R16, P1, R8, R16, 0x1 ;  /* 0x000000100810d211 */ /* 0x001fe200078208ff */
[----:B------:R-:W-:Y:S01]  /*0b80*/  @!P6 IMAD.WIDE.U32 R4, R44, R12, R4 ;  /* 0x0000000c2c04e225 */ /* 0x000fe200078e0004 */
[----:B------:R-:W-:Y:S02]  /*0b90*/  MOV R33, RZ ;  /* 0x000000ff00217202 */ /* 0x000fe40000000f00 */
[----:B------:R-:W-:-:S02]  /*0ba0*/  @!P5 LEA.HI.X R17, R8, R17, R6, 0x1, P1 ;  /* 0x000000110811d211 */ /* 0x000fc400008f0c06 */
[----:B------:R-:W-:Y:S02]  /*0bb0*/  @!P6 IADD3 R6, PT, PT, R5, R13, RZ ;  /* 0x0000000d0506e210 */ /* 0x000fe40007ffe0ff */
[C---:B------:R-:W-:Y:S01]  /*0bc0*/  @!P6 LEA R10, P1, R4.reuse, R10, 0x1 ;  /* 0x0000000a040ae211 */ /* 0x040fe200078208ff */
[----:B------:R-:W3:Y:S01]  /*0bd0*/  @!P5 LDG.E R33, desc[UR8][R16.64] ;  /* 0x000000081021d981 */ /* 0x000ee2000c1e1900 */
[----:B------:R-:W-:Y:S02]  /*0be0*/  MOV R35, RZ ;  /* 0x000000ff00237202 */ /* 0x000fe40000000f00 */
[----:B------:R-:W-:-:S05]  /*0bf0*/  @!P6 LEA.HI.X R11, R4, R11, R6, 0x1, P1 ;  /* 0x0000000b040be211 */ /* 0x000fca00008f0c06 */
[----:B------:R0:W3:Y:S01]  /*0c00*/  @!P6 LDG.E R35, desc[UR8][R10.64] ;  /* 0x000000080a23e981 */ /* 0x0000e2000c1e1900 */
[----:B------:R-:W-:Y:S01]  /*0c10*/  ISETP.NE.AND P2, PT, R36, RZ, PT ;  /* 0x000000ff2400720c */ /* 0x000fe20003f45270 */
[--C-:B-----5:R-:W-:Y:S02]  /*0c20*/  HADD2.F32 R7, -RZ, R22.reuse.H1_H1 ;  /* 0x30000016ff077230 */ /* 0x120fe40000004100 */
[----:B------:R-:W-:-:S03]  /*0c30*/  HADD2.F32 R6, -RZ, R22.H0_H0 ;  /* 0x20000016ff067230 */ /* 0x000fc60000004100 */
[----:B0-----:R-:W-:-:S04]  /*0c40*/  FMUL.FTZ R11, R7, R7 ;  /* 0x00000007070b7220 */ /* 0x001fc80000410000 */
[C---:B------:R-:W-:Y:S01]  /*0c50*/  FFMA.FTZ R14, R6.reuse, R6, R11 ;  /* 0x00000006060e7223 */ /* 0x040fe2000001000b */
[----:B------:R-:W-:Y:S01]  /*0c60*/  FADD.FTZ R15, R6, R7 ;  /* 0x00000007060f7221 */ /* 0x000fe20000010000 */
[----:B------:R-:W-:Y:S02]  /*0c70*/  HADD2.F32 R8, -RZ, R21.H0_H0 ;  /* 0x20000015ff087230 */ /* 0x000fe40000004100 */
[----:B--2---:R-:W-:Y:S02]  /*0c80*/  HADD2.F32 R11, -RZ, R20.H1_H1 ;  /* 0x30000014ff0b7230 */ /* 0x004fe40000004100 */
[--C-:B------:R-:W-:Y:S02]  /*0c90*/  HADD2.F32 R4, -RZ, R23.reuse.H0_H0 ;  /* 0x20000017ff047230 */ /* 0x100fe40000004100 */
[----:B------:R-:W-:-:S05]  /*0ca0*/  HADD2.F32 R5, -RZ, R23.H1_H1 ;  /* 0x30000017ff057230 */ /* 0x000fca0000004100 */
[----:B------:R-:W-:Y:S01]  /*0cb0*/  FADD.FTZ R9, R4, R5 ;  /* 0x0000000504097221 */ /* 0x000fe20000010000 */
[----:B------:R-:W-:-:S03]  /*0cc0*/  FMUL.FTZ R13, R5, R5 ;  /* 0x00000005050d7220 */ /* 0x000fc60000410000 */
[----:B------:R-:W-:Y:S01]  /*0cd0*/  FADD.FTZ R12, RZ, R9 ;  /* 0x00000009ff0c7221 */ /* 0x000fe20000010000 */
[----:B------:R-:W-:Y:S02]  /*0ce0*/  HADD2.F32 R9, -RZ, R21.H1_H1 ;  /* 0x30000015ff097230 */ /* 0x000fe40000004100 */
[----:B------:R-:W-:-:S04]  /*0cf0*/  FFMA.FTZ R13, R4, R4, R13 ;  /* 0x00000004040d7223 */ /* 0x000fc8000001000d */
[----:B------:R-:W-:Y:S01]  /*0d00*/  FADD.FTZ R13, RZ, R13 ;  /* 0x0000000dff0d7221 */ /* 0x000fe20000010000 */
[----:B------:R-:W-:Y:S01]  /*0d10*/  FMUL.FTZ R17, R9, R9 ;  /* 0x0000000909117220 */ /* 0x000fe20000410000 */
[----:B------:R-:W-:Y:S02]  /*0d20*/  HADD2.F32 R10, -RZ, R20.H0_H0 ;  /* 0x20000014ff0a7230 */ /* 0x000fe40000004100 */
[----:B------:R-:W-:Y:S01]  /*0d30*/  FADD.FTZ R13, R13, R14 ;  /* 0x0000000e0d0d7221 */ /* 0x000fe20000010000 */
[----:B------:R-:W-:Y:S01]  /*0d40*/  FFMA.FTZ R14, R8, R8, R17 ;  /* 0x00000008080e7223 */ /* 0x000fe20000010011 */
[----:B------:R-:W-:Y:S01]  /*0d50*/  FMUL.FTZ R17, R11, R11 ;  /* 0x0000000b0b117220 */ /* 0x000fe20000410000 */
[----:B------:R-:W-:Y:S01]  /*0d60*/  FADD.FTZ R12, R12, R15 ;  /* 0x0000000f0c0c7221 */ /* 0x000fe20000010000 */
[--C-:B------:R-:W-:Y:S02]  /*0d70*/  HADD2.F32 R28, -RZ, R29.reuse.H1_H1 ;  /* 0x3000001dff1c7230 */ /* 0x100fe40000004100 */
[----:B------:R-:W-:Y:S01]  /*0d80*/  FADD.FTZ R15, R8, R9 ;  /* 0x00000009080f7221 */ /* 0x000fe20000010000 */
[----:B------:R-:W-:Y:S01]  /*0d90*/  FADD.FTZ R13, R13, R14 ;  /* 0x0000000e0d0d7221 */ /* 0x000fe20000010000 */
[----:B------:R-:W-:-:S02]  /*0da0*/  HADD2.F32 R29, -RZ, R29.H0_H0 ;  /* 0x2000001dff1d7230 */ /* 0x000fc40000004100 */
[----:B------:R-:W-:Y:S01]  /*0db0*/  FFMA.FTZ R14, R10, R10, R17 ;  /* 0x0000000a0a0e7223 */ /* 0x000fe20000010011 */
[----:B------:R-:W-:Y:S01]  /*0dc0*/  FMUL.FTZ R16, R28, R28 ;  /* 0x0000001c1c107220 */ /* 0x000fe20000410000 */
[----:B------:R-:W-:Y:S01]  /*0dd0*/  FADD.FTZ R12, R12, R15 ;  /* 0x0000000f0c0c7221 */ /* 0x000fe20000010000 */
[----:B------:R-:W-:Y:S01]  /*0de0*/  FADD.FTZ R15, R10, R11 ;  /* 0x0000000b0a0f7221 */ /* 0x000fe20000010000 */
[----:B------:R-:W-:Y:S01]  /*0df0*/  FADD.FTZ R13, R13, R14 ;  /* 0x0000000e0d0d7221 */ /* 0x000fe20000010000 */
[----:B------:R-:W-:Y:S01]  /*0e00*/  FFMA.FTZ R16, R29, R29, R16 ;  /* 0x0000001d1d107223 */ /* 0x000fe20000010010 */
[--C-:B----4-:R-:W-:Y:S02]  /*0e10*/  HADD2.F32 R30, -RZ, R31.reuse.H1_H1 ;  /* 0x3000001fff1e7230 */ /* 0x110fe40000004100 */
[----:B------:R-:W-:-:S03]  /*0e20*/  HADD2.F32 R31, -RZ, R31.H0_H0 ;  /* 0x2000001fff1f7230 */ /* 0x000fc60000004100 */
[----:B------:R-:W-:Y:S01]  /*0e30*/  FMUL.FTZ R14, R30, R30 ;  /* 0x0000001e1e0e7220 */ /* 0x000fe20000410000 */
[----:B------:R-:W-:Y:S01]  /*0e40*/  FADD.FTZ R12, R12, R15 ;  /* 0x0000000f0c0c7221 */ /* 0x000fe20000010000 */
[----:B------:R-:W-:Y:S01]  /*0e50*/  FADD.FTZ R15, R29, R28 ;  /* 0x0000001c1d0f7221 */ /* 0x000fe20000010000 */
[----:B------:R-:W-:Y:S01]  /*0e60*/  FADD.FTZ R13, R13, R16 ;  /* 0x000000100d0d7221 */ /* 0x000fe20000010000 */
[C---:B------:R-:W-:Y:S02]  /*0e70*/  FFMA.FTZ R14, R31.reuse, R31, R14 ;  /* 0x0000001f1f0e7223 */ /* 0x040fe4000001000e */
[----:B------:R-:W-:Y:S01]  /*0e80*/  FADD.FTZ R12, R12, R15 ;  /* 0x0000000f0c0c7221 */ /* 0x000fe20000010000 */
[----:B------:R-:W-:Y:S01]  /*0e90*/  FADD.FTZ R15, R31, R30 ;  /* 0x0000001e1f0f7221 */ /* 0x000fe20000010000 */
[----:B------:R-:W-:Y:S01]  /*0ea0*/  FADD.FTZ R14, R13, R14 ;  /* 0x0000000e0d0e7221 */ /* 0x000fe20000010000 */
[--C-:B---3--:R-:W-:Y:S02]  /*0eb0*/  HADD2.F32 R32, -RZ, R33.reuse.H0_H0 ;  /* 0x20000021ff207230 */ /* 0x108fe40000004100 */
[----:B------:R-:W-:-:S02]  /*0ec0*/  HADD2.F32 R33, -RZ, R33.H1_H1 ;  /* 0x30000021ff217230 */ /* 0x000fc40000004100 */
[----:B------:R-:W-:-:S03]  /*0ed0*/  FADD.FTZ R15, R12, R15 ;  /* 0x0000000f0c0f7221 */ /* 0x000fc60000010000 */
[----:B------:R-:W-:Y:S01]  /*0ee0*/  FMUL.FTZ R13, R33, R33 ;  /* 0x00000021210d7220 */ /* 0x000fe20000410000 */
[--C-:B------:R-:W-:Y:S01]  /*0ef0*/  HADD2.F32 R34, -RZ, R35.reuse.H1_H1 ;  /* 0x30000023ff227230 */ /* 0x100fe20000004100 */
[----:B------:R-:W-:Y:S01]  /*0f00*/  LOP3.LUT R12, R39, 0x3e0, RZ, 0xc0, !PT ;  /* 0x000003e0270c7812 */ /* 0x000fe200078ec0ff */
[----:B------:R-:W-:Y:S02]  /*0f10*/  HADD2.F32 R35, -RZ, R35.H0_H0 ;  /* 0x20000023ff237230 */ /* 0x000fe40000004100 */
[----:B------:R-:W-:Y:S01]  /*0f20*/  FFMA.FTZ R17, R32, R32, R13 ;  /* 0x0000002020117223 */ /* 0x000fe2000001000d */
[----:B------:R-:W-:Y:S01]  /*0f30*/  FMUL.FTZ R18, R34, R34 ;  /* 0x0000002222127220 */ /* 0x000fe20000410000 */
[----:B------:R-:W-:Y:S02]  /*0f40*/  FADD.FTZ R16, R32, R33 ;  /* 0x0000002120107221 */ /* 0x000fe40000010000 */
        /* <DEDUP_REMOVED lines=97> */
.L_x_2959:
[----:B------:R-:W-:Y:S05]  /*1560*/  BSYNC.RECONVERGENT B0 ;  /* 0x0000000000007941 */ /* 0x000fea0003800200 */
.L_x_2958:
        /* <DEDUP_REMOVED lines=25> */
.L_x_2962:
[----:B-1----:R-:W2:Y:S04]  /*1700*/  LDG.E.STRONG.GPU R16, desc[UR8][R14.64] ;  /* 0x000000080e107981 */ /* 0x002ea8000c1ef900 */
[----:B--2---:R-:W-:Y:S01]  /*1710*/  CCTL.IVALL ;  /* 0x00000000ff00798f */ /* 0x004fe20002000000 */
[----:B------:R-:W-:Y:S05]  /*1720*/  YIELD ;  /* 0x0000000000007946 */ /* 0x000fea0003800000 */
[----:B------:R-:W-:-:S13]  /*1730*/  ISETP.NE.AND P1, PT, R16, R21, PT ;  /* 0x000000151000720c */ /* 0x000fda0003f25270 */
[----:B------:R-:W-:Y:S05]  /*1740*/  @P1 BRA `(.L_x_2962) ;  /* 0xfffffffc00ec1947 */ /* 0x000fea000383ffff */
.L_x_2961:
        /* <DEDUP_REMOVED lines=15> */
.L_x_2964:
        /* <DEDUP_REMOVED lines=60> */
.L_x_2963:
        /* <DEDUP_REMOVED lines=35> */
.L_x_2965:
        /* <DEDUP_REMOVED lines=18> */
.L_x_2966:
        /* <DEDUP_REMOVED lines=9> */
.L_x_2967:
[----:B------:R-:W-:Y:S05]  /*1fe0*/  BSYNC.RECONVERGENT B0 ;  /* 0x0000000000007941 */ /* 0x000fea0003800200 */
.L_x_2960:
        /* <DEDUP_REMOVED lines=13> */
[----:B------:R1:W-:Y:S01]  /*20c0*/  @P0 STG.E.64 desc[UR8][R20.64], R14 ;  /* 0x0000000e14000986 */ /* 0x0003e2000c101b08 */
[C---:B---3--:R-:W-:Y:S01]  /*20d0*/  IMAD.WIDE R18, R47.reuse, 0x2, R18 ;  /* 0x000000022f127825 */ /* 0x048fe200078e0212 */
[----:B------:R-:W-:Y:S03]  /*20e0*/  BAR.SYNC.DEFER_BLOCKING 0x0 ;  /* 0x0000000000007b1d */ /* 0x000fe60000010000 */
[----:B0-----:R-:W-:-:S03]  /*20f0*/  IMAD.WIDE R16, R47, 0x2, R16 ;  /* 0x000000022f107825 */ /* 0x001fc600078e0210 */
[----:B------:R-:W2:Y:S04]  /*2100*/  LDG.E.U16 R22, desc[UR8][R18.64] ;  /* 0x0000000812167981 */ /* 0x000ea8000c1e1500 */
[----:B------:R-:W3:Y:S04]  /*2110*/  LDG.E.U16 R23, desc[UR8][R18.64+0x2] ;  /* 0x0000020812177981 */ /* 0x000ee8000c1e1500 */
[----:B------:R-:W4:Y:S04]  /*2120*/  LDG.E.U16 R24, desc[UR8][R16.64] ;  /* 0x0000000810187981 */ /* 0x000f28000c1e1500 */
[----:B------:R2:W5:Y:S01]  /*2130*/  LDG.E.U16 R25, desc[UR8][R16.64+0x2] ;  /* 0x0000020810197981 */ /* 0x000562000c1e1500 */
[----:B-1----:R-:W-:Y:S01]  /*2140*/  HFMA2 R15, -RZ, RZ, 1.875, 0 ;  /* 0x3f800000ff0f7431 */ /* 0x002fe200000001ff */
[----:B------:R-:W-:Y:S02]  /*2150*/  BSSY.RECONVERGENT B0, `(.L_x_2968) ;  /* 0x00001e4000007945 */ /* 0x000fe40003800200 */
        /* <DEDUP_REMOVED lines=30> */
[----:B------:R-:W1:Y:S01]  /*2340*/  LDCU.64 UR6, c[0x0][0x380] ;  /* 0x00007000ff0677ac */ /* 0x000e620008000a00 */
[----:B------:R-:W-:Y:S01]  /*2350*/  MOV R5, R49 ;  /* 0x0000003100057202 */ /* 0x000fe20000000f00 */
[----:B------:R-:W-:-:S04]  /*2360*/  FMUL.FTZ R24, R24, R15 ;  /* 0x0000000f18187220 */ /* 0x000fc80000410000 */
[----:B------:R-:W-:Y:S01]  /*2370*/  FFMA.FTZ R24, R17, R24, R19 ;  /* 0x0000001811187223 */ /* 0x000fe20000010013 */
[----:B0-----:R-:W-:Y:S02]  /*2380*/  IMAD R13, R2, UR12, RZ ;  /* 0x0000000c020d7c24 */ /* 0x001fe4000f8e02ff */
[----:B------:R-:W-:-:S04]  /*2390*/  IMAD.WIDE.U32 R4, R46, UR12, R4 ;  /* 0x0000000c2e047c25 */ /* 0x000fc8000f8e0004 */
[----:B------:R-:W-:Y:S02]  /*23a0*/  IMAD R27, R46, UR13, R13 ;  /* 0x0000000d2e1b7c24 */ /* 0x000fe4000f8e020d */
[----:B------:R-:W-:Y:S01]  /*23b0*/  FMUL.FTZ R13, R12, R15 ;  /* 0x0000000f0c0d7220 */ /* 0x000fe20000410000 */
[----:B-1----:R-:W-:-:S03]  /*23c0*/  LEA R12, P1, R4, UR6, 0x1 ;  /* 0x00000006040c7c11 */ /* 0x002fc6000f8208ff */
[----:B------:R-:W-:Y:S01]  /*23d0*/  FFMA.FTZ R25, R16, R13, R18 ;  /* 0x0000000d10197223 */ /* 0x000fe20000010012 */
[----:B------:R-:W-:-:S04]  /*23e0*/  IADD3 R27, PT, PT, R5, R27, RZ ;  /* 0x0000001b051b7210 */ /* 0x000fc80007ffe0ff */
[----:B------:R-:W-:Y:S02]  /*23f0*/  LEA.HI.X R13, R4, UR7, R27, 0x1, P1 ;  /* 0x00000007040d7c11 */ /* 0x000fe400088f0c1b */
[----:B------:R-:W-:-:S05]  /*2400*/  F2FP.F16.F32.PACK_AB R5, R24, R25 ;  /* 0x000000191805723e */ /* 0x000fca00000000ff */
[----:B------:R0:W-:Y:S02]  /*2410*/  STG.E desc[UR8][R12.64], R5 ;  /* 0x000000050c007986 */ /* 0x0001e4000c101908 */
.L_x_2971:
[----:B------:R-:W-:Y:S05]  /*2420*/  BSYNC.RECONVERGENT B1 ;  /* 0x0000000000017941 */ /* 0x000fea0003800200 */
.L_x_2970:
[----:B------:R-:W-:Y:S04]  /*2430*/  BSSY.RECONVERGENT B1, `(.L_x_2972) ;  /* 0x0000014000017945 */ /* 0x000fe80003800200 */
[----:B------:R-:W-:Y:S05]  /*2440*/  @P2 BRA `(.L_x_2973) ;  /* 0x0000000000482947 */ /* 0x000fea0003800000 */
[----:B------:R-:W1:Y:S01]  /*2450*/  LDCU.64 UR6, c[0x0][0x3e0] ;  /* 0x00007c00ff0677ac */ /* 0x000e620008000a00 */
[----:B------:R-:W-:Y:S01]  /*2460*/  MOV R4, R50 ;  /* 0x0000003200047202 */ /* 0x000fe20000000f00 */
[--C-:B------:R-:W-:Y:S01]  /*2470*/  FADD.FTZ R6, R6, -R14.reuse ;  /* 0x8000000e06067221 */ /* 0x100fe20000010000 */
[----:B0-----:R-:W-:Y:S01]  /*2480*/  MOV R5, R49 ;  /* 0x0000003100057202 */ /* 0x001fe20000000f00 */
[----:B------:R-:W0:Y:S01]  /*2490*/  LDCU.64 UR12, c[0x0][0x380] ;  /* 0x00007000ff0c77ac */ /* 0x000e220008000a00 */
[----:B------:R-:W-:Y:S01]  /*24a0*/  FADD.FTZ R12, R7, -R14 ;  /* 0x8000000e070c7221 */ /* 0x000fe20000010000 */
[----:B------:R-:W-:-:S03]  /*24b0*/  FMUL.FTZ R7, R6, R15 ;  /* 0x0000000f06077220 */ /* 0x000fc60000410000 */
[----:B------:R-:W-:Y:S01]  /*24c0*/  FMUL.FTZ R12, R12, R15 ;  /* 0x0000000f0c0c7220 */ /* 0x000fe20000410000 */
[----:B------:R-:W-:-:S03]  /*24d0*/  FFMA.FTZ R13, R16, R7, R18 ;  /* 0x00000007100d7223 */ /* 0x000fc60000010012 */
        /* <DEDUP_REMOVED lines=9> */
.L_x_2973:
[----:B------:R-:W-:Y:S05]  /*2570*/  BSYNC.RECONVERGENT B1 ;  /* 0x0000000000017941 */ /* 0x000fea0003800200 */
.L_x_2972:
[----:B------:R-:W-:Y:S01]  /*2580*/  ISETP.GE.U32.AND P5, PT, R20, UR10, PT ;  /* 0x0000000a14007c0c */ /* 0x000fe2000bfa6070 */
[----:B------:R-:W-:Y:S01]  /*2590*/  BSSY.RECONVERGENT B1, `(.L_x_2974) ;  /* 0x0000026000017945 */ /* 0x000fe20003800200 */
[----:B-1----:R-:W-:Y:S02]  /*25a0*/  SHF.R.S32.HI R7, RZ, 0x1f, R20 ;  /* 0x0000001fff077819 */ /* 0x002fe40000011414 */
        /* <DEDUP_REMOVED lines=33> */
[----:B------:R-:W-:Y:S02]  /*27c0*/  F2FP.F16.F32.PACK_AB R5, R9, R8 ;  /* 0x000000080905723e */ /* 0x000fe400000000ff */
[----:B------:R-:W-:-:S05]  /*27d0*/  LEA.HI.X R7, R4, UR13, R27, 0x1, P5 ;  /* 0x0000000d04077c11 */ /* 0x000fca000a8f0c1b */
[----:B------:R0:W-:Y:S02]  /*27e0*/  STG.E desc[UR8][R6.64], R5 ;  /* 0x0000000506007986 */ /* 0x0001e4000c101908 */
.L_x_2975:
[----:B------:R-:W-:Y:S05]  /*27f0*/  BSYNC.RECONVERGENT B1 ;  /* 0x0000000000017941 */ /* 0x000fea0003800200 */
.L_x_2974:
        /* <DEDUP_REMOVED lines=20> */
.L_x_2977:
[----:B------:R-:W-:Y:S05]  /*2940*/  BSYNC.RECONVERGENT B1 ;  /* 0x0000000000017941 */ /* 0x000fea0003800200 */
.L_x_2976:
        /* <DEDUP_REMOVED lines=20> */
.L_x_2979:
[----:B------:R-:W-:Y:S05]  /*2a90*/  BSYNC.RECONVERGENT B1 ;  /* 0x0000000000017941 */ /* 0x000fea0003800200 */
.L_x_2978:
        /* <DEDUP_REMOVED lines=20> */
.L_x_2981:
[----:B------:R-:W-:Y:S05]  /*2be0*/  BSYNC.RECONVERGENT B1 ;  /* 0x0000000000017941 */ /* 0x000fea0003800200 */
.L_x_2980:
        /* <DEDUP_REMOVED lines=20> */
.L_x_2983:
[----:B------:R-:W-:Y:S05]  /*2d30*/  BSYNC.RECONVERGENT B1 ;  /* 0x0000000000017941 */ /* 0x000fea0003800200 */
.L_x_2982:
        /* <DEDUP_REMOVED lines=16> */
[----:B------:R-:W-:Y:S02]  /*2e40*/  F2FP.F16.F32.PACK_AB R5, R17, R16 ;  /* 0x000000101105723e */ /* 0x000fe400000000ff */
[----:B------:R-:W-:-:S05]  /*2e50*/  LEA.HI.X R7, R4, UR11, R9, 0x1, P1 ;  /* 0x0000000b04077c11 */ /* 0x000fca00088f0c09 */
[----:B------:R0:W-:Y:S01]  /*2e60*/  STG.E desc[UR8][R6.64], R5 ;  /* 0x0000000506007986 */ /* 0x0001e2000c101908 */
[----:B------:R-:W-:Y:S05]  /*2e70*/  BRA `(.L_x_2984) ;  /* 0x0000001000447947 */ /* 0x000fea0003800000 */
.L_x_2969:
        /* <DEDUP_REMOVED lines=12> */
[----:B------:R-:W0:Y:S03]  /*2f40*/  LDCU.64 UR10, c[0x0][0x3e0] ;  /* 0x00007c00ff0a77ac */ /* 0x000e260008000a00 */
[----:B------:R-:W-:Y:S01]  /*2f50*/  FMUL.FTZ R13, R4, R15 ;  /* 0x0000000f040d7220 */ /* 0x000fe20000410000 */
[----:B------:R-:W-:Y:S01]  /*2f60*/  FADD.FTZ R4, R5, -R14 ;  /* 0x8000000e05047221 */ /* 0x000fe20000010000 */
[----:B------:R-:W1:Y:S02]  /*2f70*/  LDCU.64 UR12, c[0x0][0x380] ;  /* 0x00007000ff0c77ac */ /* 0x000e640008000a00 */
[----:B------:R-:W-:Y:S01]  /*2f80*/  FFMA.FTZ R5, R16, R13, R18 ;  /* 0x0000000d10057223 */ /* 0x000fe20000010012 */
        /* <DEDUP_REMOVED lines=22> */
.L_x_2986:
[----:B------:R-:W-:Y:S05]  /*30f0*/  BSYNC.RECONVERGENT B1 ;  /* 0x0000000000017941 */ /* 0x000fea0003800200 */
.L_x_2985:
[----:B------:R-:W-:Y:S04]  /*3100*/  BSSY.RECONVERGENT B1, `(.L_x_2987) ;  /* 0x000001e000017945 */ /* 0x000fe80003800200 */
[----:B------:R-:W-:Y:S05]  /*3110*/  @P2 BRA `(.L_x_2988) ;  /* 0x0000000000702947 */ /* 0x000fea0003800000 */
[--C-:B------:R-:W-:Y:S01]  /*3120*/  FADD.FTZ R6, R6, -R14.reuse ;  /* 0x8000000e06067221 */ /* 0x100fe20000010000 */
[----:B0-----:R-:W-:Y:S01]  /*3130*/  FADD.FTZ R4, R7, -R14 ;  /* 0x8000000e07047221 */ /* 0x001fe20000010000 */
        /* <DEDUP_REMOVED lines=26> */
.L_x_2988:
[----:B------:R-:W-:Y:S05]  /*32e0*/  BSYNC.RECONVERGENT B1 ;  /* 0x0000000000017941 */ /* 0x000fea0003800200 */
.L_x_2987:
[----:B------:R-:W-:Y:S01]  /*32f0*/  ISETP.GE.U32.AND P5, PT, R21, UR6, PT ;  /* 0x0000000615007c0c */ /* 0x000fe2000bfa6070 */
[----:B------:R-:W-:Y:S01]  /*3300*/  BSSY.RECONVERGENT B1, `(.L_x_2989) ;  /* 0x0000030000017945 */ /* 0x000fe20003800200 */
[----:B01----:R-:W-:Y:S02]  /*3310*/  SHF.R.S32.HI R4, RZ, 0x1f, R21 ;  /* 0x0000001fff047819 */ /* 0x003fe40000011415 */
        /* <DEDUP_REMOVED lines=46> */
.L_x_2990:
[----:B------:R-:W-:Y:S05]  /*3600*/  BSYNC.RECONVERGENT B1 ;  /* 0x0000000000017941 */ /* 0x000fea0003800200 */
.L_x_2989:
        /* <DEDUP_REMOVED lines=28> */
[----:B------:R-:W-:-:S05]  /*37d0*/  F2FP.F16.F32.PACK_AB R9, R20, R9 ;  /* 0x000000091409723e */ /* 0x000fca00000000ff */
[----:B------:R1:W-:Y:S02]  /*37e0*/  STG.E desc[UR8][R6.64], R9 ;  /* 0x0000000906007986 */ /* 0x0003e4000c101908 */
.L_x_2992:
[----:B------:R-:W-:Y:S05]  /*37f0*/  BSYNC.RECONVERGENT B1 ;  /* 0x0000000000017941 */ /* 0x000fea0003800200 */
.L_x_2991:
        /* <DEDUP_REMOVED lines=28> */
[----:B------:R-:W-:-:S05]  /*39c0*/  F2FP.F16.F32.PACK_AB R9, R12, R9 ;  /* 0x000000090c09723e */ /* 0x000fca00000000ff */
[----:B------:R2:W-:Y:S02]  /*39d0*/  STG.E desc[UR8][R6.64], R9 ;  /* 0x0000000906007986 */ /* 0x0005e4000c101908 */
.L_x_2994:
[----:B------:R-:W-:Y:S05]  /*39e0*/  BSYNC.RECONVERGENT B1 ;  /* 0x0000000000017941 */ /* 0x000fea0003800200 */
.L_x_2993:
        /* <DEDUP_REMOVED lines=28> */
[----:B------:R-:W-:-:S05]  /*3bb0*/  F2FP.F16.F32.PACK_AB R9, R12, R9 ;  /* 0x000000090c09723e */ /* 0x000fca00000000ff */
[----:B------:R3:W-:Y:S02]  /*3bc0*/  STG.E desc[UR8][R6.64], R9 ;  /* 0x0000000906007986 */ /* 0x0007e4000c101908 */
.L_x_2996:
[----:B------:R-:W-:Y:S05]  /*3bd0*/  BSYNC.RECONVERGENT B1 ;  /* 0x0000000000017941 */ /* 0x000fea0003800200 */
.L_x_2995:
        /* <DEDUP_REMOVED lines=30> */
.L_x_2998:
[----:B------:R-:W-:Y:S05]  /*3dc0*/  BSYNC.RECONVERGENT B1 ;  /* 0x0000000000017941 */ /* 0x000fea0003800200 */
.L_x_2997:
        /* <DEDUP_REMOVED lines=26> */
[----:B------:R-:W-:-:S05]  /*3f70*/  F2FP.F16.F32.PACK_AB R7, R10, R7 ;  /* 0x000000070a07723e */ /* 0x000fca00000000ff */
[----:B------:R0:W-:Y:S02]  /*3f80*/  STG.E desc[UR8][R4.64], R7 ;  /* 0x0000000704007986 */ /* 0x0001e4000c101908 */
.L_x_2984:
[----:B------:R-:W-:Y:S05]  /*3f90*/  BSYNC.RECONVERGENT B0 ;  /* 0x0000000000007941 */ /* 0x000fea0003800200 */
.L_x_2968:
[----:B------:R-:W-:Y:S02]  /*3fa0*/  IADD3 R41, PT, PT, R37, R41, RZ ;  /* 0x0000002925297210 */ /* 0x000fe40007ffe0ff */
[----:B------:R-:W-:Y:S02]  /*3fb0*/  IADD3 R42, PT, PT, R42, 0x1, RZ ;  /* 0x000000012a2a7810 */ /* 0x000fe40007ffe0ff */
[----:B------:R-:W-:-:S13]  /*3fc0*/  ISETP.GE.AND P1, PT, R41, UR5, PT ;  /* 0x0000000529007c0c */ /* 0x000fda000bf26270 */
[----:B------:R-:W-:Y:S05]  /*3fd0*/  @!P1 BRA `(.L_x_2999) ;  /* 0xffffffc000909947 */ /* 0x000fea000383ffff */
[----:B------:R-:W-:Y:S05]  /*3fe0*/  EXIT ;  /* 0x000000000000794d */ /* 0x000fea0003800000 */
.L_x_3000:
        /* <DEDUP_REMOVED lines=9> */
.L_x_4405:


//--------------------- .text._Z35group_norm_nhwc_fwd_one_pass_kernelI11Fp16IOBf16WLi256ELi70ELi560EEv26Group_norm_nhwc_fwd_params --------------------------
	.section	.text._Z35group_norm_nhwc_fwd_one_pass_kernelI11Fp16IOBf16WLi256ELi70ELi560EEv26Group_norm_nhwc_fwd_params,"ax",@progbits
	.align	128
        .global         _Z35group_norm_nhwc_fwd_one_pass_kernelI11Fp16IOBf16WLi256ELi70ELi560EEv26Group_norm_nhwc_fwd_params
        .type           _Z35group_norm_nhwc_fwd_one_pass_kernelI11Fp16IOBf16WLi256ELi70ELi560EEv26Group_norm_nhwc_fwd_params,@function
        .size           _Z35group_norm_nhwc_fwd_one_pass_kernelI11Fp16IOBf16WLi256ELi70ELi560EEv26Group_norm_nhwc_fwd_params,(.L_x_4406 - _Z35group_norm_nhwc_fwd_one_pass_kernelI11Fp16IOBf16WLi256ELi70ELi560EEv26Group_norm_nhwc_fwd_params)
        .other          _Z35group_norm_nhwc_fwd_one_pass_kernelI11Fp16IOBf16WLi256ELi70ELi560EEv26Group_norm_nhwc_fwd_params,@"STO_CUDA_ENTRY STV_DEFAULT"
_Z35group_norm_nhwc_fwd_one_pass_kernelI11Fp16IOBf16WLi256ELi70ELi560EEv26Group_norm_nhwc_fwd_params:
.text._Z35group_norm_nhwc_fwd_one_pass_kernelI11Fp16IOBf16WLi256ELi70ELi560EEv26Group_norm_nhwc_fwd_params:
        /* <DEDUP_REMOVED lines=57> */
.L_x_3074:
        /* <DEDUP_REMOVED lines=110> */
[----:B------:R-:W-:Y:S01]  /*0a70*/  MOV R26, RZ ;  /* 0x000000ff001a7202 */ /* 0x000fe20000000f00 */
[----:B------:R-:W-:Y:S01]  /*0a80*/  @!P4 IMAD.WIDE.U32 R18, R82, R18, R12 ;  /* 0x000000125212c225 */ /* 0x000fe200078e000c */
[----:B------:R-:W1:Y:S01]  /*0a90*/  @!P3 LDC.64 R16, c[0x0][0x3e0] ;  /* 0x0000f800ff10bb82 */ /* 0x000e620000000a00 */
[----:B------:R-:W-:Y:S02]  /*0aa0*/  ISETP.GE.U32.AND P6, PT, R78, UR4, PT ;  /* 0x000000044e007c0c */ /* 0x000fe4000bfc6070 */
[----:B------:R-:W-:Y:S01]  /*0ab0*/  ISETP.GE.AND.EX P1, PT, R3, UR5, PT, P1 ;  /* 0x0000000503007c0c */ /* 0x000fe2000bf26310 */
[----:B------:R0:W2:Y:S04]  /*0ac0*/  @!P2 LDG.E R26, desc[UR6][R22.64] ;  /* 0x00000006161aa981 */ /* 0x0000a8000c1e1900 */
[----:B------:R-:W1:Y:S01]  /*0ad0*/  @!P5 LDC.64 R12, c[0x0][0x390] ;  /* 0x0000e400ff0cdb82 */ /* 0x000e620000000a00 */
[----:B------:R-:W-:-:S02]  /*0ae0*/  ISETP.GE.AND.EX P2, PT, R4, UR5, PT, P6 ;  /* 0x0000000504007c0c */ /* 0x000fc4000bf46360 */
[----:B------:R-:W-:Y:S02]  /*0af0*/  @!P4 IADD3 R19, PT, PT, R19, R27, RZ ;  /* 0x0000001b1313c210 */ /* 0x000fe40007ffe0ff */
[----:B0-----:R-:W-:Y:S01]  /*0b00*/  @!P4 LEA R22, P6, R18, R14, 0x1 ;  /* 0x0000000e1216c211 */ /* 0x001fe200078c08ff */
[----:B---3--:R-:W-:Y:S01]  /*0b10*/  @!P5 IMAD R14, R0, R20, RZ ;  /* 0x00000014000ed224 */ /* 0x008fe200078e02ff */
[----:B------:R-:W-:Y:S02]  /*0b20*/  MOV R27, RZ ;  /* 0x000000ff001b7202 */ /* 0x000fe40000000f00 */
[----:B------:R-:W-:Y:S01]  /*0b30*/  @!P4 LEA.HI.X R23, R18, R15, R19, 0x1, P6 ;  /* 0x0000000f1217c211 */ /* 0x000fe200030f0c13 */
[C---:B------:R-:W-:Y:S01]  /*0b40*/  @!P5 IMAD R21, R81.reuse, R21, R14 ;  /* 0x000000155115d224 */ /* 0x040fe200078e020e */
[----:B------:R-:W-:Y:S01]  /*0b50*/  @!P5 MOV R28, R88 ;  /* 0x00000058001cd202 */ /* 0x000fe20000000f00 */
[----:B------:R-:W0:Y:S01]  /*0b60*/  @!P3 LDC.64 R14, c[0x0][0x390] ;  /* 0x0000e400ff0ebb82 */ /* 0x000e220000000a00 */
[----:B------:R-:W-:Y:S01]  /*0b70*/  @!P5 MOV R29, R91 ;  /* 0x0000005b001dd202 */ /* 0x000fe20000000f00 */
[----:B------:R3:W2:Y:S06]  /*0b80*/  @!P4 LDG.E R27, desc[UR6][R22.64] ;  /* 0x00000006161bc981 */ /* 0x0006ac000c1e1900 */
[----:B------:R-:W0:Y:S01]  /*0b90*/  @!P1 LDC.64 R18, c[0x0][0x3e0] ;  /* 0x0000f800ff129b82 */ /* 0x000e220000000a00 */
[----:B------:R-:W-:Y:S01]  /*0ba0*/  @!P5 IMAD.WIDE.U32 R28, R81, R20, R28 ;  /* 0x00000014511cd225 */ /* 0x000fe200078e001c */
[----:B------:R-:W-:-:S06]  /*0bb0*/  ISETP.GE.U32.AND P4, PT, R77, UR4, PT ;  /* 0x000000044d007c0c */ /* 0x000fcc000bf86070 */
[----:B---3--:R-:W3:Y:S01]  /*0bc0*/  @!P2 LDC.64 R22, c[0x0][0x3e0] ;  /* 0x0000f800ff16ab82 */ /* 0x008ee20000000a00 */
[----:B------:R-:W-:Y:S02]  /*0bd0*/  @!P5 IADD3 R21, PT, PT, R29, R21, RZ ;  /* 0x000000151d15d210 */ /* 0x000fe40007ffe0ff */
[----:B-1----:R-:W-:Y:S01]  /*0be0*/  @!P5 LEA R20, P6, R28, R12, 0x1 ;  /* 0x0000000c1c14d211 */ /* 0x002fe200078c08ff */
[----:B------:R-:W-:Y:S01]  /*0bf0*/  @!P3 IMAD R12, R2, R16, RZ ;  /* 0x00000010020cb224 */ /* 0x000fe200078e02ff */
[----:B------:R-:W-:Y:S02]  /*0c00*/  ISETP.GE.AND.EX P4, PT, R5, UR5, PT, P4 ;  /* 0x0000000505007c0c */ /* 0x000fe4000bf86340 */
[----:B------:R-:W-:Y:S01]  /*0c10*/  @!P5 LEA.HI.X R21, R28, R13, R21, 0x1, P6 ;  /* 0x0000000d1c15d211 */ /* 0x000fe200030f0c15 */
[----:B------:R-:W-:Y:S01]  /*0c20*/  @!P3 IMAD R31, R80, R17, R12 ;  /* 0x00000011501fb224 */ /* 0x000fe200078e020c */
[----:B------:R-:W-:Y:S01]  /*0c30*/  @!P3 MOV R28, R88 ;  /* 0x00000058001cb202 */ /* 0x000fe20000000f00 */
[----:B------:R-:W1:Y:S01]  /*0c40*/  @!P1 LDC.64 R12, c[0x0][0x390] ;  /* 0x0000e400ff0c9b82 */ /* 0x000e620000000a00 */
[----:B------:R-:W-:-:S02]  /*0c50*/  @!P3 MOV R29, R91 ;  /* 0x0000005b001db202 */ /* 0x000fc40000000f00 */
        /* <DEDUP_REMOVED lines=91> */
[----:B------:R-:W5:Y:S01]  /*1210*/  @!P4 LDC.64 R20, c[0x0][0x390] ;  /* 0x0000e400ff14cb82 */ /* 0x000f620000000a00 */
[----:B------:R-:W-:Y:S02]  /*1220*/  @!P2 MOV R31, R91 ;  /* 0x0000005b001fa202 */ /* 0x000fe40000000f00 */
[----:B------:R-:W-:-:S02]  /*1230*/  MOV R53, RZ ;  /* 0x000000ff00357202 */ /* 0x000fc40000000f00 */
[----:B------:R-:W-:Y:S01]  /*1240*/  @!P1 LEA.HI.X R19, R32, R19, R15, 0x1, P5 ;  /* 0x0000001320139211 */ /* 0x000fe200028f0c0f */
[----:B------:R-:W-:Y:S02]  /*1250*/  @!P2 IMAD.WIDE.U32 R30, R73, R14, R30 ;  /* 0x0000000e491ea225 */ /* 0x000fe400078e001e */
[----:B------:R-:W4:Y:S02]  /*1260*/  @!P6 LDC.64 R14, c[0x0][0x390] ;  /* 0x0000e400ff0eeb82 */ /* 0x000f240000000a00 */
        /* <DEDUP_REMOVED lines=9> */
[----:B------:R-:W-:Y:S02]  /*1300*/  @!P2 IADD3 R31, PT, PT, R31, R55, RZ ;  /* 0x000000371f1fa210 */ /* 0x000fe40007ffe0ff */
[----:B------:R-:W-:Y:S01]  /*1310*/  @!P2 LEA R16, P3, R30, R16, 0x1 ;  /* 0x000000101e10a211 */ /* 0x000fe200078608ff */
[----:B-1----:R-:W-:Y:S01]  /*1320*/  @!P6 IMAD R29, R71, R23, R12 ;  /* 0x00000017471de224 */ /* 0x002fe200078e020c */
[----:B------:R-:W-:Y:S02]  /*1330*/  @!P4 IADD3 R23, PT, PT, R19, R13, RZ ;  /* 0x0000000d1317c210 */ /* 0x000fe40007ffe0ff */
[----:B------:R-:W-:Y:S02]  /*1340*/  @!P6 MOV R12, R88 ;  /* 0x00000058000ce202 */ /* 0x000fe40000000f00 */
[----:B------:R-:W-:Y:S02]  /*1350*/  @!P6 MOV R13, R91 ;  /* 0x0000005b000de202 */ /* 0x000fe40000000f00 */
[----:B------:R-:W-:-:S02]  /*1360*/  MOV R55, RZ ;  /* 0x000000ff00377202 */ /* 0x000fc40000000f00 */
[----:B------:R-:W-:Y:S01]  /*1370*/  @!P2 LEA.HI.X R17, R30, R17, R31, 0x1, P3 ;  /* 0x000000111e11a211 */ /* 0x000fe200018f0c1f */
[----:B------:R-:W-:Y:S01]  /*1380*/  @!P6 IMAD.WIDE.U32 R12, R71, R22, R12 ;  /* 0x00000016470ce225 */ /* 0x000fe200078e000c */
[C---:B-----5:R-:W-:Y:S02]  /*1390*/  @!P4 LEA R20, P1, R18.reuse, R20, 0x1 ;  /* 0x000000141214c211 */ /* 0x060fe400078208ff */
[----:B------:R-:W-:Y:S01]  /*13a0*/  MOV R57, RZ ;  /* 0x000000ff00397202 */ /* 0x000fe20000000f00 */
[----:B------:R0:W5:Y:S01]  /*13b0*/  @!P2 LDG.E R55, desc[UR6][R16.64] ;  /* 0x000000061037a981 */ /* 0x000162000c1e1900 */
[----:B------:R-:W-:Y:S02]  /*13c0*/  @!P4 LEA.HI.X R21, R18, R21, R23, 0x1, P1 ;  /* 0x000000151215c211 */ /* 0x000fe400008f0c17 */
[----:B------:R-:W-:Y:S02]  /*13d0*/  @!P6 IADD3 R13, PT, PT, R13, R29, RZ ;  /* 0x0000001d0d0de210 */ /* 0x000fe40007ffe0ff */
[----:B----4-:R-:W-:Y:S01]  /*13e0*/  @!P6 LEA R14, P1, R12, R14, 0x1 ;  /* 0x0000000e0c0ee211 */ /* 0x010fe200078208ff */
[----:B------:R-:W4:Y:S01]  /*13f0*/  @!P4 LDG.E R57, desc[UR6][R20.64] ;  /* 0x000000061439c981 */ /* 0x000f22000c1e1900 */
[----:B------:R-:W-:-:S02]  /*1400*/  MOV R59, RZ ;  /* 0x000000ff003b7202 */ /* 0x000fc40000000f00 */
[----:B------:R-:W-:-:S05]  /*1410*/  @!P6 LEA.HI.X R15, R12, R15, R13, 0x1, P1 ;  /* 0x0000000f0c0fe211 */ /* 0x000fca00008f0c0d */
[----:B------:R1:W4:Y:S01]  /*1420*/  @!P6 LDG.E R59, desc[UR6][R14.64] ;  /* 0x000000060e3be981 */ /* 0x000322000c1e1900 */
[--C-:B------:R-:W-:Y:S02]  /*1430*/  HADD2.F32 R12, -RZ, R24.reuse.H0_H0 ;  /* 0x20000018ff0c7230 */ /* 0x100fe40000004100 */
[----:B------:R-:W-:-:S05]  /*1440*/  HADD2.F32 R13, -RZ, R24.H1_H1 ;  /* 0x30000018ff0d7230 */ /* 0x000fca0000004100 */
[----:B0-----:R-:W-:Y:S01]  /*1450*/  FADD.FTZ R17, R12, R13 ;  /* 0x0000000d0c117221 */ /* 0x001fe20000010000 */
[----:B------:R-:W-:-:S03]  /*1460*/  FMUL.FTZ R19, R13, R13 ;  /* 0x0000000d0d137220 */ /* 0x000fc60000410000 */
[----:B------:R-:W-:Y:S01]  /*1470*/  FADD.FTZ R18, RZ, R17 ;  /* 0x00000011ff127221 */ /* 0x000fe20000010000 */
[----:B------:R-:W-:Y:S01]  /*1480*/  FFMA.FTZ R19, R12, R12, R19 ;  /* 0x0000000c0c137223 */ /* 0x000fe20000010013 */
[--C-:B-1----:R-:W-:Y:S02]  /*1490*/  HADD2.F32 R14, -RZ, R25.reuse.H0_H0 ;  /* 0x20000019ff0e7230 */ /* 0x102fe40000004100 */
[----:B------:R-:W-:Y:S02]  /*14a0*/  HADD2.F32 R15, -RZ, R25.H1_H1 ;  /* 0x30000019ff0f7230 */ /* 0x000fe40000004100 */
[----:B------:R-:W-:-:S03]  /*14b0*/  FADD.FTZ R20, RZ, R19 ;  /* 0x00000013ff147221 */ /* 0x000fc60000010000 */
[----:B------:R-:W-:Y:S01]  /*14c0*/  FADD.FTZ R21, R14, R15 ;  /* 0x0000000f0e157221 */ /* 0x000fe20000010000 */
[----:B------:R-:W-:-:S03]  /*14d0*/  FMUL.FTZ R23, R15, R15 ;  /* 0x0000000f0f177220 */ /* 0x000fc60000410000 */
[----:B------:R-:W-:Y:S01]  /*14e0*/  FADD.FTZ R21, R18, R21 ;  /* 0x0000001512157221 */ /* 0x000fe20000010000 */
[--C-:B--2---:R-:W-:Y:S02]  /*14f0*/  HADD2.F32 R16, -RZ, R26.reuse.H0_H0 ;  /* 0x2000001aff107230 */ /* 0x104fe40000004100 */
[----:B------:R-:W-:-:S05]  /*1500*/  HADD2.F32 R17, -RZ, R26.H1_H1 ;  /* 0x3000001aff117230 */ /* 0x000fca0000004100 */
[----:B------:R-:W-:Y:S01]  /*1510*/  FADD.FTZ R22, R16, R17 ;  /* 0x0000001110167221 */ /* 0x000fe20000010000 */
[----:B------:R-:W-:Y:S01]  /*1520*/  FFMA.FTZ R23, R14, R14, R23 ;  /* 0x0000000e0e177223 */ /* 0x000fe20000010017 */
[----:B------:R-:W-:Y:S02]  /*1530*/  FMUL.FTZ R25, R17, R17 ;  /* 0x0000001111197220 */ /* 0x000fe40000410000 */
[----:B------:R-:W-:Y:S01]  /*1540*/  FADD.FTZ R21, R21, R22 ;  /* 0x0000001615157221 */ /* 0x000fe20000010000 */
[--C-:B------:R-:W-:Y:S02]  /*1550*/  HADD2.F32 R18, -RZ, R27.reuse.H0_H0 ;  /* 0x2000001bff127230 */ /* 0x100fe40000004100 */
        /* <DEDUP_REMOVED lines=8> */
[----:B------:R-:W-:Y:S02]  /*15e0*/  HADD2.F32 R42, -RZ, R43.H0_H0 ;  /* 0x2000002bff2a7230 */ /* 0x000fe40000004100 */
        /* <DEDUP_REMOVED lines=10> */
[----:B------:R-:W-:Y:S01]  /*1690*/  FMUL.FTZ R23, R39, R39 ;  /* 0x0000002727177220 */ /* 0x000fe20000410000 */
[----:B------:R-:W-:Y:S02]  /*16a0*/  HADD2.F32 R43, -RZ, R43.H1_H1 ;  /* 0x3000002bff2b7230 */ /* 0x000fe40000004100 */
        /* <DEDUP_REMOVED lines=8> */
[----:B------:R-:W-:Y:S01]  /*1730*/  FADD.FTZ R22, R42, R43 ;  /* 0x0000002b2a167221 */ /* 0x000fe20000010000 */
[--C-:B------:R-:W-:Y:S02]  /*1740*/  HADD2.F32 R44, -RZ, R45.reuse.H0_H0 ;  /* 0x2000002dff2c7230 */ /* 0x100fe40000004100 */
[----:B------:R-:W-:Y:S02]  /*1750*/  HADD2.F32 R45, -RZ, R45.H1_H1 ;  /* 0x3000002dff2d7230 */ /* 0x000fe40000004100 */
        /* <DEDUP_REMOVED lines=8> */
[----:B------:R-:W-:-:S02]  /*17e0*/  FADD.FTZ R21, R21, R22 ;  /* 0x0000001615157221 */ /* 0x000fc40000010000 */
[----:B------:R-:W-:Y:S01]  /*17f0*/  FADD.FTZ R20, R20, R23 ;  /* 0x0000001714147221 */ /* 0x000fe20000010000 */
[----:B------:R-:W-:Y:S01]  /*1800*/  FFMA.FTZ R25, R44, R44, R25 ;  /* 0x0000002c2c197223 */ /* 0x000fe20000010019 */
[--C-:B------:R-:W-:Y:S02]  /*1810*/  HADD2.F32 R46, -RZ, R47.reuse.H0_H0 ;  /* 0x2000002fff2e7230 */ /* 0x100fe40000004100 */
[----:B------:R-:W-:-:S05]  /*1820*/  HADD2.F32 R47, -RZ, R47.H1_H1 ;  /* 0x3000002fff2f7230 */ /* 0x000fca0000004100 */
[----:B------:R-:W-:Y:S01]  /*1830*/  FADD.FTZ R22, R46, R47 ;  /* 0x0000002f2e167221 */ /* 0x000fe20000010000 */
[----:B------:R-:W-:Y:S01]  /*1840*/  FMUL.FTZ R23, R47, R47 ;  /* 0x0000002f2f177220 */ /* 0x000fe20000410000 */
[----:B------:R-:W-:Y:S02]  /*1850*/  FADD.FTZ R20, R20, R25 ;  /* 0x0000001914147221 */ /* 0x000fe40000010000 */
        /* <DEDUP_REMOVED lines=8> */
[----:B------:R-:W-:-:S04]  /*18e0*/  FFMA.FTZ R25, R48, R48, R25 ;  /* 0x0000003030197223 */ /* 0x000fc80000010019 */
[----:B------:R-:W-:Y:S01]  /*18f0*/  FADD.FTZ R20, R20, R25 ;  /* 0x0000001914147221 */ /* 0x000fe20000010000 */
[--C-:B------:R-:W-:Y:S02]  /*1900*/  HADD2.F32 R52, -RZ, R53.reuse.H0_H0 ;  /* 0x20000035ff347230 */ /* 0x100fe40000004100 */
[----:B------:R-:W-:Y:S02]  /*1910*/  HADD2.F32 R53, -RZ, R53.H1_H1 ;  /* 0x30000035ff357230 */ /* 0x000fe40000004100 */
[--C-:B---3--:R-:W-:Y:S02]  /*1920*/  HADD2.F32 R50, -RZ, R51.reuse.H0_H0 ;  /* 0x20000033ff327230 */ /* 0x108fe40000004100 */
[----:B------:R-:W-:-:S05]  /*1930*/  HADD2.F32 R51, -RZ, R51.H1_H1 ;  /* 0x30000033ff337230 */ /* 0x000fca0000004100 */
[----:B------:R-:W-:Y:S01]  /*1940*/  FADD.FTZ R22, R50, R51 ;  /* 0x0000003332167221 */ /* 0x000fe20000010000 */
[----:B------:R-:W-:Y:S01]  /*1950*/  FMUL.FTZ R23, R51, R51 ;  /* 0x0000003333177220 */ /* 0x000fe20000410000 */
[----:B------:R-:W-:Y:S02]  /*1960*/  FMUL.FTZ R25, R53, R53 ;  /* 0x0000003535197220 */ /* 0x000fe40000410000 */
[----:B------:R-:W-:Y:S01]  /*1970*/  FADD.FTZ R21, R21, R22 ;  /* 0x0000001615157221 */ /* 0x000fe20000010000 */
[----:B------:R-:W-:Y:S01]  /*1980*/  FADD.FTZ R22, R52, R53 ;  /* 0x0000003534167221 */ /* 0x000fe20000010000 */
[----:B------:R-:W-:Y:S01]  /*1990*/  FFMA.FTZ R23, R50, R50, R23 ;  /* 0x0000003232177223 */ /* 0x000fe20000010017 */
[----:B------:R-:W-:Y:S02]  /*19a0*/  FFMA.FTZ R25, R52, R52, R25 ;  /* 0x0000003434197223 */ /* 0x000fe40000010019 */
[----:B------:R-:W-:Y:S01]  /*19b0*/  FADD.FTZ R21, R21, R22 ;  /* 0x0000001615157221 */ /* 0x000fe20000010000 */
[----:B------:R-:W-:Y:S01]  /*19c0*/  FADD.FTZ R20, R20, R23 ;  /* 0x0000001714147221 */ /* 0x000fe20000010000 */
[----:B-----5:R-:W-:-:S02]  /*19d0*/  HADD2.F32 R54, -RZ, R55.H1_H1 ;  /* 0x30000037ff367230 */ /* 0x020fc40000004100 */
[----:B------:R-:W-:-:S03]  /*19e0*/  HADD2.F32 R55, -RZ, R55.H0_H0 ;  /* 0x20000037ff377230 */ /* 0x000fc60000004100 */
[----:B------:R-:W-:Y:S01]  /*19f0*/  FMUL.FTZ R24, R54, R54 ;  /* 0x0000003636187220 */ /* 0x000fe20000410000 */
[--C-:B----4-:R-:W-:Y:S02]  /*1a00*/  HADD2.F32 R56, -RZ, R57.reuse.H1_H1 ;  /* 0x30000039ff387230 */ /* 0x110fe40000004100 */
[C---:B------:R-:W-:Y:S01]  /*1a10*/  FADD.FTZ R22, R55.reuse, R54 ;  /* 0x0000003637167221 */ /* 0x040fe20000010000 */
[----:B------:R-:W-:Y:S02]  /*1a20*/  HADD2.F32 R57, -RZ, R57.H0_H0 ;  /* 0x20000039ff397230 */ /* 0x000fe40000004100 */
[----:B------:R-:W-:Y:S01]  /*1a30*/  FADD.FTZ R20, R20, R25 ;  /* 0x0000001914147221 */ /* 0x000fe20000010000 */
[----:B------:R-:W-:Y:S01]  /*1a40*/  FFMA.FTZ R23, R55, R55, R24 ;  /* 0x0000003737177223 */ /* 0x000fe20000010018 */
[----:B------:R-:W-:Y:S01]  /*1a50*/  FADD.FTZ R21, R21, R22 ;  /* 0x0000001615157221 */ /* 0x000fe20000010000 */
[----:B------:R-:W-:Y:S01]  /*1a60*/  FMUL.FTZ R24, R56, R56 ;  /* 0x0000003838187220 */ /* 0x000fe20000410000 */
[----:B------:R-:W-:Y:S01]  /*1a70*/  FADD.FTZ R22, R57, R56 ;  /* 0x0000003839167221 */ /* 0x000fe20000010000 */
[----:B------:R-:W-:-:S02]  /*1a80*/  HADD2.F32 R58, -RZ, R59.H1_H1 ;  /* 0x3000003bff3a7230 */ /* 0x000fc40000004100 */
[----:B------:R-:W-:Y:S01]  /*1a90*/  FADD.FTZ R23, R20, R23 ;  /* 0x0000001714177221 */ /* 0x000fe20000010000 */
[----:B------:R-:W-:Y:S01]  /*1aa0*/  FFMA.FTZ R24, R57, R57, R24 ;  /* 0x0000003939187223 */ /* 0x000fe20000010018 */
[----:B------:R-:W-:Y:S01]  /*1ab0*/  LOP3.LUT R20, R66, 0x3e0, RZ, 0xc0, !PT ;  /* 0x000003e042147812 */ /* 0x000fe200078ec0ff */
        /* <DEDUP_REMOVED lines=98> */
.L_x_3002:
[----:B------:R-:W-:Y:S05]  /*20e0*/  BSYNC.RECONVERGENT B0 ;  /* 0x0000000000007941 */ /* 0x000fea0003800200 */
.L_x_3001:
        /* <DEDUP_REMOVED lines=26> */
.L_x_3005:
[----:B0-----:R-:W2:Y:S04]  /*2290*/  LDG.E.STRONG.GPU R22, desc[UR6][R20.64] ;  /* 0x0000000614167981 */ /* 0x001ea8000c1ef900 */
[----:B--2---:R-:W-:Y:S01]  /*22a0*/  CCTL.IVALL ;  /* 0x00000000ff00798f */ /* 0x004fe20002000000 */
[----:B------:R-:W-:Y:S05]  /*22b0*/  YIELD ;  /* 0x0000000000007946 */ /* 0x000fea0003800000 */
[----:B------:R-:W-:-:S13]  /*22c0*/  ISETP.NE.AND P1, PT, R22, R29, PT ;  /* 0x0000001d1600720c */ /* 0x000fda0003f25270 */
[----:B------:R-:W-:Y:S05]  /*22d0*/  @P1 BRA `(.L_x_3005) ;  /* 0xfffffffc00ec1947 */ /* 0x000fea000383ffff */
.L_x_3004:
        /* <DEDUP_REMOVED lines=14> */
.L_x_3007:
        /* <DEDUP_REMOVED lines=62> */
.L_x_3006:
        /* <DEDUP_REMOVED lines=36> */
.L_x_3008:
        /* <DEDUP_REMOVED lines=18> */
.L_x_3009:
        /* <DEDUP_REMOVED lines=9> */
.L_x_3010:
[----:B------:R-:W-:Y:S05]  /*2b90*/  BSYNC.RECONVERGENT B0 ;  /* 0x0000000000007941 */ /* 0x000fea0003800200 */
.L_x_3003:
        /* <DEDUP_REMOVED lines=67> */
[----:B------:R-:W-:Y:S02]  /*2fd0*/  F2FP.F16.F32.PACK_AB R13, R31, R30 ;  /* 0x0000001e1f0d723e */ /* 0x000fe400000000ff */
[----:B------:R-:W-:-:S05]  /*2fe0*/  LEA.HI.X R21, R12, UR5, R21, 0x1, P1 ;  /* 0x000000050c157c11 */ /* 0x000fca00088f0c15 */
[----:B------:R0:W-:Y:S02]  /*2ff0*/  STG.E desc[UR6][R20.64], R13 ;  /* 0x0000000d14007986 */ /* 0x0001e4000c101906 */
.L_x_3014:
[----:B------:R-:W-:Y:S05]  /*3000*/  BSYNC.RECONVERGENT B1 ;  /* 0x0000000000017941 */ /* 0x000fea0003800200 */
.L_x_3013:
        /* <DEDUP_REMOVED lines=20> */
.L_x_3016:
[----:B------:R-:W-:Y:S05]  /*3150*/  BSYNC.RECONVERGENT B1 ;  /* 0x0000000000017941 */ /* 0x000fea0003800200 */
.L_x_3015:
        /* <DEDUP_REMOVED lines=28> */
.L_x_3018:
[----:B------:R-:W-:Y:S05]  /*3320*/  BSYNC.RECONVERGENT B1 ;  /* 0x0000000000017941 */ /* 0x000fea0003800200 */
.L_x_3017:
[----:B------:R-:W-:Y:S04]  /*3330*/  BSSY.RECONVERGENT B1, `(.L_x_3019) ;  /* 0x0000014000017945 */ /* 0x000fe80003800200 */
[----:B------:R-:W-:Y:S05]  /*3340*/  @P6 BRA `(.L_x_3020) ;  /* 0x0000000000486947 */ /* 0x000fea0003800000 */
[----:B------:R-:W3:Y:S01]  /*3350*/  LDCU.64 UR4, c[0x0][0x3e0] ;  /* 0x00007c00ff0477ac */ /* 0x000ee20008000a00 */
[----:B------:R-:W-:Y:S01]  /*3360*/  MOV R12, R88 ;  /* 0x00000058000c7202 */ /* 0x000fe20000000f00 */
[--C-:B------:R-:W-:Y:S01]  /*3370*/  FADD.FTZ R18, R18, -R22.reuse ;  /* 0x8000001612127221 */ /* 0x100fe20000010000 */
[----:B012---:R-:W-:Y:S01]  /*3380*/  MOV R13, R91 ;  /* 0x0000005b000d7202 */ /* 0x007fe20000000f00 */
        /* <DEDUP_REMOVED lines=14> */
.L_x_3020:
[----:B------:R-:W-:Y:S05]  /*3470*/  BSYNC.RECONVERGENT B1 ;  /* 0x0000000000017941 */ /* 0x000fea0003800200 */
.L_x_3019:
        /* <DEDUP_REMOVED lines=20> */
.L_x_3022:
[----:B------:R-:W-:Y:S05]  /*35c0*/  BSYNC.RECONVERGENT B1 ;  /* 0x0000000000017941 */ /* 0x000fea0003800200 */
.L_x_3021:
[----:B------:R-:W-:Y:S04]  /*35d0*/  BSSY.RECONVERGENT B1, `(.L_x_3023) ;  /* 0x0000014000017945 */ /* 0x000fe80003800200 */
[----:B------:R-:W-:Y:S05]  /*35e0*/  @P2 BRA `(.L_x_3024) ;  /* 0x0000000000482947 */ /* 0x000fea0003800000 */
[----:B------:R-:W5:Y:S01]  /*35f0*/  LDCU.64 UR4, c[0x0][0x3e0] ;  /* 0x00007c00ff0477ac */ /* 0x000f620008000a00 */
[----:B------:R-:W-:Y:S01]  /*3600*/  MOV R12, R88 ;  /* 0x00000058000c7202 */ /* 0x000fe20000000f00 */
[--C-:B------:R-:W-:Y:S01]  /*3610*/  FADD.FTZ R38, R38, -R22.reuse ;  /* 0x8000001626267221 */ /* 0x100fe20000010000 */
[----:B01234-:R-:W-:Y:S01]  /*3620*/  MOV R13, R91 ;  /* 0x0000005b000d7202 */ /* 0x01ffe20000000f00 */
        /* <DEDUP_REMOVED lines=13> */
[----:B------:R0:W-:Y:S02]  /*3700*/  STG.E desc[UR6][R14.64], R13 ;  /* 0x0000000d0e007986 */ /* 0x0001e4000c101906 */
.L_x_3024:
[----:B------:R-:W-:Y:S05]  /*3710*/  BSYNC.RECONVERGENT B1 ;  /* 0x0000000000017941 */ /* 0x000fea0003800200 */
.L_x_3023:
        /* <DEDUP_REMOVED lines=28> */
.L_x_3026:
[----:B------:R-:W-:Y:S05]  /*38e0*/  BSYNC.RECONVERGENT B1 ;  /* 0x0000000000017941 */ /* 0x000fea0003800200 */
.L_x_3025:
        /* <DEDUP_REMOVED lines=20> */
.L_x_3028:
[----:B------:R-:W-:Y:S05]  /*3a30*/  BSYNC.RECONVERGENT B1 ;  /* 0x0000000000017941 */ /* 0x000fea0003800200 */
.L_x_3027:
        /* <DEDUP_REMOVED lines=20> */
.L_x_3030:
[----:B------:R-:W-:Y:S05]  /*3b80*/  BSYNC.RECONVERGENT B1 ;  /* 0x0000000000017941 */ /* 0x000fea0003800200 */
.L_x_3029:
        /* <DEDUP_REMOVED lines=20> */
.L_x_3032:
[----:B------:R-:W-:Y:S05]  /*3cd0*/  BSYNC.RECONVERGENT B1 ;  /* 0x0000000000017941 */ /* 0x000fea0003800200 */
.L_x_3031:
        /* <DEDUP_REMOVED lines=30> */
.L_x_3034:
[----:B------:R-:W-:Y:S05]  /*3ec0*/  BSYNC.RECONVERGENT B1 ;  /* 0x0000000000017941 */ /* 0x000fea0003800200 */
.L_x_3033:
        /* <DEDUP_REMOVED lines=20> */
.L_x_3036:
[----:B------:R-:W-:Y:S05]  /*4010*/  BSYNC.RECONVERGENT B1 ;  /* 0x0000000000017941 */ /* 0x000fea0003800200 */
.L_x_3035:
        /* <DEDUP_REMOVED lines=20> */
.L_x_3038:
[----:B------:R-:W-:Y:S05]  /*4160*/  BSYNC.RECONVERGENT B1 ;  /* 0x0000000000017941 */ /* 0x000fea0003800200 */
.L_x_3037:
        /* <DEDUP_REMOVED lines=20> */
.L_x_3040:
[----:B------:R-:W-:Y:S05]  /*42b0*/  BSYNC.RECONVERGENT B1 ;  /* 0x0000000000017941 */ /* 0x000fea0003800200 */
.L_x_3039:
        /* <DEDUP_REMOVED lines=20> */
.L_x_3042:
[----:B------:R-:W-:Y:S05]  /*4400*/  BSYNC.RECONVERGENT B1 ;  /* 0x0000000000017941 */ /* 0x000fea0003800200 */
.L_x_3041:
        /* <DEDUP_REMOVED lines=10> */
[----:B------:R-:W-:Y:S01]  /*44b0*/  F2FP.F16.F32.PACK_AB R15, R22, R15 ;  /* 0x0000000f160f723e */ /* 0x000fe200000000ff */
        /* <DEDUP_REMOVED lines=8> */
.L_x_3012:
        /* <DEDUP_REMOVED lines=37> */
.L_x_3045:
[----:B------:R-:W-:Y:S05]  /*4790*/  BSYNC.RECONVERGENT B1 ;  /* 0x0000000000017941 */ /* 0x000fea0003800200 */
.L_x_3044:
        /* <DEDUP_REMOVED lines=28> */
[----:B------:R-:W-:-:S05]  /*4960*/  F2FP.F16.F32.PACK_AB R21, R32, R21 ;  /* 0x000000152015723e */ /* 0x000fca00000000ff */
[----:B------:R1:W-:Y:S02]  /*4970*/  STG.E desc[UR6][R12.64], R21 ;  /* 0x000000150c007986 */ /* 0x0003e4000c101906 */
.L_x_3047:
[----:B------:R-:W-:Y:S05]  /*4980*/  BSYNC.RECONVERGENT B1 ;  /* 0x0000000000017941 */ /* 0x000fea0003800200 */
.L_x_3046:
        /* <DEDUP_REMOVED lines=38> */
.L_x_3049:
[----:B------:R-:W-:Y:S05]  /*4bf0*/  BSYNC.RECONVERGENT B1 ;  /* 0x0000000000017941 */ /* 0x000fea0003800200 */
.L_x_3048:
[----:B------:R-:W-:Y:S04]  /*4c00*/  BSSY.RECONVERGENT B1, `(.L_x_3050) ;  /* 0x000001e000017945 */ /* 0x000fe80003800200 */
[----:B------:R-:W-:Y:S05]  /*4c10*/  @P6 BRA `(.L_x_3051) ;  /* 0x0000000000706947 */ /* 0x000fea0003800000 */
[--C-:B------:R-:W-:Y:S01]  /*4c20*/  FADD.FTZ R18, R18, -R22.reuse ;  /* 0x8000001612127221 */ /* 0x100fe20000010000 */
[----:B012---:R-:W-:Y:S01]  /*4c30*/  FADD.FTZ R12, R19, -R22 ;  /* 0x80000016130c7221 */ /* 0x007fe20000010000 */
        /* <DEDUP_REMOVED lines=26> */
.L_x_3051:
[----:B------:R-:W-:Y:S05]  /*4de0*/  BSYNC.RECONVERGENT B1 ;  /* 0x0000000000017941 */ /* 0x000fea0003800200 */
.L_x_3050:
[----:B------:R-:W-:Y:S04]  /*4df0*/  BSSY.RECONVERGENT B1, `(.L_x_3052) ;  /* 0x000001e000017945 */ /* 0x000fe80003800200 */
[----:B------:R-:W-:Y:S05]  /*4e00*/  @P1 BRA `(.L_x_3053) ;  /* 0x0000000000701947 */ /* 0x000fea0003800000 */
[--C-:B------:R-:W-:Y:S01]  /*4e10*/  FADD.FTZ R36, R36, -R22.reuse ;  /* 0x8000001624247221 */ /* 0x100fe20000010000 */
[----:B0123--:R-:W-:Y:S01]  /*4e20*/  FADD.FTZ R12, R37, -R22 ;  /* 0x80000016250c7221 */ /* 0x00ffe20000010000 */
        /* <DEDUP_REMOVED lines=26> */
.L_x_3053:
[----:B------:R-:W-:Y:S05]  /*4fd0*/  BSYNC.RECONVERGENT B1 ;  /* 0x0000000000017941 */ /* 0x000fea0003800200 */
.L_x_3052:
[----:B------:R-:W-:Y:S04]  /*4fe0*/  BSSY.RECONVERGENT B1, `(.L_x_3054) ;  /* 0x000001e000017945 */ /* 0x000fe80003800200 */
[----:B------:R-:W-:Y:S05]  /*4ff0*/  @P2 BRA `(.L_x_3055) ;  /* 0x0000000000702947 */ /* 0x000fea0003800000 */
[--C-:B------:R-:W-:Y:S01]  /*5000*/  FADD.FTZ R38, R38, -R22.reuse ;  /* 0x8000001626267221 */ /* 0x100fe20000010000 */
[----:B01234-:R-:W-:Y:S01]  /*5010*/  FADD.FTZ R12, R39, -R22 ;  /* 0x80000016270c7221 */ /* 0x01ffe20000010000 */
        /* <DEDUP_REMOVED lines=26> */
.L_x_3055:
[----:B------:R-:W-:Y:S05]  /*51c0*/  BSYNC.RECONVERGENT B1 ;  /* 0x0000000000017941 */ /* 0x000fea0003800200 */
.L_x_3054:
        /* <DEDUP_REMOVED lines=38> */
.L_x_3057:
[----:B------:R-:W-:Y:S05]  /*5430*/  BSYNC.RECONVERGENT B1 ;  /* 0x0000000000017941 */ /* 0x000fea0003800200 */
.L_x_3056:
[----:B------:R-:W-:Y:S04]  /*5440*/  BSSY.RECONVERGENT B1, `(.L_x_3058) ;  /* 0x000001e000017945 */ /* 0x000fe80003800200 */
[----:B------:R-:W-:Y:S05]  /*5450*/  @P3 BRA `(.L_x_3059) ;  /* 0x0000000000703947 */ /* 0x000fea0003800000 */
[--C-:B------:R-:W-:Y:S01]  /*5460*/  FADD.FTZ R42, R42, -R22.reuse ;  /* 0x800000162a2a7221 */ /* 0x100fe20000010000 */
[----:B01234-:R-:W-:Y:S01]  /*5470*/  FADD.FTZ R12, R43, -R22 ;  /* 0x800000162b0c7221 */ /* 0x01ffe20000010000 */
[----:B------:R-:W0:Y:S02]  /*5480*/  LDCU.64 UR8, c[0x0][0x3e0] ;  /* 0x00007c00ff0877ac */ /* 0x000e240008000a00 */
        /* <DEDUP_REMOVED lines=25> */
.L_x_3059:
[----:B------:R-:W-:Y:S05]  /*5620*/  BSYNC.RECONVERGENT B1 ;  /* 0x0000000000017941 */ /* 0x000fea0003800200 */
.L_x_3058:
        /* <DEDUP_REMOVED lines=30> */
.L_x_3061:
[----:B------:R-:W-:Y:S05]  /*5810*/  BSYNC.RECONVERGENT B1 ;  /* 0x0000000000017941 */ /* 0x000fea0003800200 */
.L_x_3060:
        /* <DEDUP_REMOVED lines=30> */
.L_x_3063:
[----:B------:R-:W-:Y:S05]  /*5a00*/  BSYNC.RECONVERGENT B1 ;  /* 0x0000000000017941 */ /* 0x000fea0003800200 */
.L_x_3062:
        /* <DEDUP_REMOVED lines=40> */
.L_x_3065:
[----:B------:R-:W-:Y:S05]  /*5c90*/  BSYNC.RECONVERGENT B1 ;  /* 0x0000000000017941 */ /* 0x000fea0003800200 */
.L_x_3064:
        /* <DEDUP_REMOVED lines=30> */
.L_x_3067:
[----:B------:R-:W-:Y:S05]  /*5e80*/  BSYNC.RECONVERGENT B1 ;  /* 0x0000000000017941 */ /* 0x000fea0003800200 */
.L_x_3066:
        /* <DEDUP_REMOVED lines=30> */
.L_x_3069:
[----:B------:R-:W-:Y:S05]  /*6070*/  BSYNC.RECONVERGENT B1 ;  /* 0x0000000000017941 */ /* 0x000fea0003800200 */
.L_x_3068:
        /* <DEDUP_REMOVED lines=30> */
.L_x_3071:
[----:B------:R-:W-:Y:S05]  /*6260*/  BSYNC.RECONVERGENT B1 ;  /* 0x0000000000017941 */ /* 0x000fea0003800200 */
.L_x_3070:
        /* <DEDUP_REMOVED lines=30> */
.L_x_3073:
[----:B------:R-:W-:Y:S05]  /*6450*/  BSYNC.RECONVERGENT B1 ;  /* 0x0000000000017941 */ /* 0x000fea0003800200 */
.L_x_3072:
        /* <DEDUP_REMOVED lines=27> */
[----:B------:R-:W-:-:S05]  /*6610*/  F2FP.F16.F32.PACK_AB R17, R20, R17 ;  /* 0x000000111411723e */ /* 0x000fca00000000ff */
[----:B------:R0:W-:Y:S02]  /*6620*/  STG.E desc[UR6][R14.64], R17 ;  /* 0x000000110e007986 */ /* 0x0001e4000c101906 */
.L_x_3043:
[----:B------:R-:W-:Y:S05]  /*6630*/  BSYNC.RECONVERGENT B0 ;  /* 0x0000000000007941 */ /* 0x000fea0003800200 */
.L_x_3011:
        /* <DEDUP_REMOVED lines=8> */
.L_x_3075:
        /* <DEDUP_REMOVED lines=12> */
.L_x_4406:


//--------------------- .text._Z35group_norm_nhwc_fwd_one_pass_kernelI11Fp16IOBf16WLi512ELi70ELi560EEv26Group_norm_nhwc_fwd_params --------------------------
	.section	.text._Z35group_norm_nhwc_fwd_one_pass_kernelI11Fp16IOBf16WLi512ELi70ELi560EEv26Group_norm_nhwc_fwd_params,"ax",@progbits
	.align	128
        .global         _Z35group_norm_nhwc_fwd_one_pass_kernelI11Fp16IOBf16WLi512ELi70ELi560EEv26Group_norm_nhwc_fwd_params
        .type           _Z35group_norm_nhwc_fwd_one_pass_kernelI11Fp16IOBf16WLi512ELi70ELi560EEv26Group_norm_nhwc_fwd_params,@function
        .size           _Z35group_norm_nhwc_fwd_one_pass_kernelI11Fp16IOBf16WLi512ELi70ELi560EEv26Group_norm_nhwc_fwd_params,(.L_x_4407 - _Z35group_norm_nhwc_fwd_one_pass_kernelI11Fp16IOBf16WLi512ELi70ELi560EEv26Group_norm_nhwc_fwd_params)
        .other          _Z35group_norm_nhwc_fwd_one_pass_kernelI11Fp16IOBf16WLi512ELi70ELi560EEv26Group_norm_nhwc_fwd_params,@"STO_CUDA_ENTRY STV_DEFAULT"
_Z35group_norm_nhwc_fwd_one_pass_kernelI11Fp16IOBf16WLi512ELi70ELi560EEv26Group_norm_nhwc_fwd_params:
.text._Z35group_norm_nhwc_fwd_one_pass_kernelI11Fp16IOBf16WLi512ELi70ELi560EEv26Group_norm_nhwc_fwd_params:
        /* <DEDUP_REMOVED lines=26> */
.L_x_3213:
        /* <DEDUP_REMOVED lines=95> */
[C---:B0-----:R-:W-:Y:S02]  /*0790*/  @!P6 LEA R8, P1, R4.reuse, R26, 0x1 ;  /* 0x0000001a0408e211 */ /* 0x041fe400078208ff */
[----:B------:R-:W-:Y:S02]  /*07a0*/  ISETP.GE.AND.EX P5, PT, R25, UR17, PT, P5 ;  /* 0x0000001119007c0c */ /* 0x000fe4000bfa6350 */
[----:B------:R-:W-:Y:S01]  /*07b0*/  @!P6 LEA.HI.X R9, R4, R27, R0, 0x1, P1 ;  /* 0x0000001b0409e211 */ /* 0x000fe200008f0c00 */
[----:B-1----:R-:W-:Y:S01]  /*07c0*/  @!P2 IMAD R0, R19, R28, RZ ;  /* 0x0000001c1300a224 */ /* 0x002fe200078e02ff */
        /* <DEDUP_REMOVED lines=776> */
.L_x_3077:
[----:B------:R-:W-:Y:S05]  /*3850*/  BSYNC.RECONVERGENT B0 ;  /* 0x0000000000007941 */ /* 0x000fea0003800200 */
.L_x_3076:
        /* <DEDUP_REMOVED lines=32> */
.L_x_3080:
[----:B0-----:R-:W2:Y:S04]  /*3a60*/  LDG.E.STRONG.GPU R22, desc[UR14][R20.64] ;  /* 0x0000000e14167981 */ /* 0x001ea8000c1ef900 */
[----:B--2---:R-:W-:Y:S01]  /*3a70*/  CCTL.IVALL ;  /* 0x00000000ff00798f */ /* 0x004fe20002000000 */
[----:B------:R-:W-:Y:S05]  /*3a80*/  YIELD ;  /* 0x0000000000007946 */ /* 0x000fea0003800000 */
[----:B------:R-:W-:-:S13]  /*3a90*/  ISETP.NE.AND P1, PT, R22, R25, PT ;  /* 0x000000191600720c */ /* 0x000fda0003f25270 */
[----:B------:R-:W-:Y:S05]  /*3aa0*/  @P1 BRA `(.L_x_3080) ;  /* 0xfffffffc00ec1947 */ /* 0x000fea000383ffff */
.L_x_3079:
        /* <DEDUP_REMOVED lines=15> */
.L_x_3082:
        /* <DEDUP_REMOVED lines=73> */
.L_x_3081:
        /* <DEDUP_REMOVED lines=42> */
.L_x_3083:
        /* <DEDUP_REMOVED lines=19> */
.L_x_3084:
        /* <DEDUP_REMOVED lines=11> */
.L_x_3085:
[----:B------:R-:W-:Y:S05]  /*44b0*/  BSYNC.RECONVERGENT B0 ;  /* 0x0000000000007941 */ /* 0x000fea0003800200 */
.L_x_3078:
        /* <DEDUP_REMOVED lines=82> */
.L_x_3089:
[----:B------:R-:W-:Y:S05]  /*49e0*/  BSYNC.RECONVERGENT B1 ;  /* 0x0000000000017941 */ /* 0x000fea0003800200 */
.L_x_3088:
        /* <DEDUP_REMOVED lines=21> */
.L_x_3091:
[----:B------:R-:W-:Y:S05]  /*4b40*/  BSYNC.RECONVERGENT B1 ;  /* 0x0000000000017941 */ /* 0x000fea0003800200 */
.L_x_3090:
        /* <DEDUP_REMOVED lines=40> */
.L_x_3093:
[----:B------:R-:W-:Y:S05]  /*4dd0*/  BSYNC.RECONVERGENT B1 ;  /* 0x0000000000017941 */ /* 0x000fea0003800200 */
.L_x_3092:
        /* <DEDUP_REMOVED lines=22> */
.L_x_3095:
[----:B------:R-:W-:Y:S05]  /*4f40*/  BSYNC.RECONVERGENT B1 ;  /* 0x0000000000017941 */ /* 0x000fea0003800200 */
.L_x_3094:
        /* <DEDUP_REMOVED lines=20> */
.L_x_3097:
[----:B------:R-:W-:Y:S05]  /*5090*/  BSYNC.RECONVERGENT B1 ;  /* 0x0000000000017941 */ /* 0x000fea0003800200 */
.L_x_3096:
        /* <DEDUP_REMOVED lines=20> */
.L_x_3099:
[----:B------:R-:W-:Y:S05]  /*51e0*/  BSYNC.RECONVERGENT B1 ;  /* 0x0000000000017941 */ /* 0x000fea0003800200 */
.L_x_3098:
        /* <DEDUP_REMOVED lines=20> */
.L_x_3101:
[----:B------:R-:W-:Y:S05]  /*5330*/  BSYNC.RECONVERGENT B1 ;  /* 0x0000000000017941 */ /* 0x000fea0003800200 */
.L_x_3100:
        /* <DEDUP_REMOVED lines=20> */
.L_x_3103:
[----:B------:R-:W-:Y:S05]  /*5480*/  BSYNC.RECONVERGENT B1 ;  /* 0x0000000000017941 */ /* 0x000fea0003800200 */
.L_x_3102:
        /* <DEDUP_REMOVED lines=42> */
.L_x_3105:
[----:B------:R-:W-:Y:S05]  /*5730*/  BSYNC.RECONVERGENT B1 ;  /* 0x0000000000017941 */ /* 0x000fea0003800200 */
.L_x_3104:
        /* <DEDUP_REMOVED lines=20> */
.L_x_3107:
[----:B------:R-:W-:Y:S05]  /*5880*/  BSYNC.RECONVERGENT B1 ;  /* 0x0000000000017941 */ /* 0x000fea0003800200 */
.L_x_3106:
        /* <DEDUP_REMOVED lines=20> */
.L_x_3109:
[----:B------:R-:W-:Y:S05]  /*59d0*/  BSYNC.RECONVERGENT B1 ;  /* 0x0000000000017941 */ /* 0x000fea0003800200 */
.L_x_3108:
        /* <DEDUP_REMOVED lines=20> */
.L_x_3111:
[----:B------:R-:W-:Y:S05]  /*5b20*/  BSYNC.RECONVERGENT B1 ;  /* 0x0000000000017941 */ /* 0x000fea0003800200 */
.L_x_3110:
        /* <DEDUP_REMOVED lines=17> */
[----:B------:R-:W-:Y:S02]  /*5c40*/  F2FP.F16.F32.PACK_AB R3, R23, R0 ;  /* 0x000000001703723e */ /* 0x000fe400000000ff */
[----:B------:R-:W-:-:S05]  /*5c50*/  LEA.HI.X R21, R2, UR17, R21, 0x1, P1 ;  /* 0x0000001102157c11 */ /* 0x000fca00088f0c15 */
[----:B------:R4:W-:Y:S02]  /*5c60*/  STG.E desc[UR14][R20.64], R3 ;  /* 0x0000000314007986 */ /* 0x0009e4000c10190e */
.L_x_3113:
[----:B------:R-:W-:Y:S05]  /*5c70*/  BSYNC.RECONVERGENT B1 ;  /* 0x0000000000017941 */ /* 0x000fea0003800200 */
.L_x_3112:
        /* <DEDUP_REMOVED lines=20> */
.L_x_3115:
[----:B------:R-:W-:Y:S05]  /*5dc0*/  BSYNC.RECONVERGENT B1 ;  /* 0x0000000000017941 */ /* 0x000fea0003800200 */
.L_x_3114:
        /* <DEDUP_REMOVED lines=44> */
.L_x_3117:
[----:B------:R-:W-:Y:S05]  /*6090*/  BSYNC.RECONVERGENT B1 ;  /* 0x0000000000017941 */ /* 0x000fea0003800200 */
.L_x_3116:
        /* <DEDUP_REMOVED lines=20> */
.L_x_3119:
[----:B------:R-:W-:Y:S05]  /*61e0*/  BSYNC.RECONVERGENT B1 ;  /* 0x0000000000017941 */ /* 0x000fea0003800200 */
.L_x_3118:
        /* <DEDUP_REMOVED lines=20> */
.L_x_3121:
[----:B------:R-:W-:Y:S05]  /*6330*/  BSYNC.RECONVERGENT B1 ;  /* 0x0000000000017941 */ /* 0x000fea0003800200 */
.L_x_3120:
        /* <DEDUP_REMOVED lines=20> */
.L_x_3123:
[----:B------:R-:W-:Y:S05]  /*6480*/  BSYNC.RECONVERGENT B1 ;  /* 0x0000000000017941 */ /* 0x000fea0003800200 */
.L_x_3122:
        /* <DEDUP_REMOVED lines=20> */
.L_x_3125:
[----:B------:R-:W-:Y:S05]  /*65d0*/  BSYNC.RECONVERGENT B1 ;  /* 0x0000000000017941 */ /* 0x000fea0003800200 */
.L_x_3124:
        /* <DEDUP_REMOVED lines=20> */
.L_x_3127:
[----:B------:R-:W-:Y:S05]  /*6720*/  BSYNC.RECONVERGENT B1 ;  /* 0x0000000000017941 */ /* 0x000fea0003800200 */
.L_x_3126:
        /* <DEDUP_REMOVED lines=44> */
.L_x_3129:
[----:B------:R-:W-:Y:S05]  /*69f0*/  BSYNC.RECONVERGENT B1 ;  /* 0x0000000000017941 */ /* 0x000fea0003800200 */
.L_x_3128:
        /* <DEDUP_REMOVED lines=20> */
.L_x_3131:
[----:B------:R-:W-:Y:S05]  /*6b40*/  BSYNC.RECONVERGENT B1 ;  /* 0x0000000000017941 */ /* 0x000fea0003800200 */
.L_x_3130:
        /* <DEDUP_REMOVED lines=20> */
.L_x_3133:
[----:B------:R-:W-:Y:S05]  /*6c90*/  BSYNC.RECONVERGENT B1 ;  /* 0x0000000000017941 */ /* 0x000fea0003800200 */
.L_x_3132:
        /* <DEDUP_REMOVED lines=20> */
.L_x_3135:
[----:B------:R-:W-:Y:S05]  /*6de0*/  BSYNC.RECONVERGENT B1 ;  /* 0x0000000000017941 */ /* 0x000fea0003800200 */
.L_x_3134:
        /* <DEDUP_REMOVED lines=20> */
.L_x_3137:
[----:B------:R-:W-:Y:S05]  /*6f30*/  BSYNC.RECONVERGENT B1 ;  /* 0x0000000000017941 */ /* 0x000fea0003800200 */
.L_x_3136:
        /* <DEDUP_REMOVED lines=20> */
.L_x_3139:
[----:B------:R-:W-:Y:S05]  /*7080*/  BSYNC.RECONVERGENT B1 ;  /* 0x0000000000017941 */ /* 0x000fea0003800200 */
.L_x_3138:
        /* <DEDUP_REMOVED lines=32> */
[----:B0-----:R-:W-:Y:S02]  /*7290*/  IMAD R12, R7, UR12, RZ ;  /* 0x0000000c070c7c24 */ /* 0x001fe4000f8e02ff */
[----:B------:R-:W-:-:S04]  /*72a0*/  IMAD.WIDE.U32 R10, R3, UR12, R8 ;  /* 0x0000000c030a7c25 */ /* 0x000fc8000f8e0008 */
[----:B------:R-:W-:Y:S02]  /*72b0*/  IMAD R7, R3, UR13, R12 ;  /* 0x0000000d03077c24 */ /* 0x000fe4000f8e020c */
[----:B------:R-:W-:Y:S01]  /*72c0*/  FFMA.FTZ R3, R28, R46, R31 ;  /* 0x0000002e1c037223 */ /* 0x000fe2000001001f */
[----:B------:R-:W-:Y:S01]  /*72d0*/  FFMA.FTZ R12, R29, R47, R30 ;  /* 0x0000002f1d0c7223 */ /* 0x000fe2000001001e */
[----:B-1----:R-:W-:Y:S02]  /*72e0*/  LEA R8, P5, R10, UR16, 0x1 ;  /* 0x000000100a087c11 */ /* 0x002fe4000f8a08ff */
[----:B------:R-:W-:Y:S02]  /*72f0*/  IADD3 R7, PT, PT, R11, R7, RZ ;  /* 0x000000070b077210 */ /* 0x000fe40007ffe0ff */
[----:B------:R-:W-:Y:S02]  /*7300*/  F2FP.F16.F32.PACK_AB R3, R12, R3 ;  /* 0x000000030c03723e */ /* 0x000fe400000000ff */
[----:B------:R-:W-:-:S05]  /*7310*/  LEA.HI.X R9, R10, UR17, R7, 0x1, P5 ;  /* 0x000000110a097c11 */ /* 0x000fca000a8f0c07 */
[----:B------:R0:W-:Y:S02]  /*7320*/  STG.E desc[UR14][R8.64], R3 ;  /* 0x0000000308007986 */ /* 0x0001e4000c10190e */
.L_x_3141:
[----:B------:R-:W-:Y:S05]  /*7330*/  BSYNC.RECONVERGENT B1 ;  /* 0x0000000000017941 */ /* 0x000fea0003800200 */
.L_x_3140:
        /* <DEDUP_REMOVED lines=20> */
.L_x_3143:
[----:B------:R-:W-:Y:S05]  /*7480*/  BSYNC.RECONVERGENT B1 ;  /* 0x0000000000017941 */ /* 0x000fea0003800200 */
.L_x_3142:
        /* <DEDUP_REMOVED lines=20> */
.L_x_3145:
[----:B------:R-:W-:Y:S05]  /*75d0*/  BSYNC.RECONVERGENT B1 ;  /* 0x0000000000017941 */ /* 0x000fea0003800200 */
.L_x_3144:
        /* <DEDUP_REMOVED lines=20> */
.L_x_3147:
[----:B------:R-:W-:Y:S05]  /*7720*/  BSYNC.RECONVERGENT B1 ;  /* 0x0000000000017941 */ /* 0x000fea0003800200 */
.L_x_3146:
        /* <DEDUP_REMOVED lines=20> */
.L_x_3149:
[----:B------:R-:W-:Y:S05]  /*7870*/  BSYNC.RECONVERGENT B1 ;  /* 0x0000000000017941 */ /* 0x000fea0003800200 */
.L_x_3148:
        /* <DEDUP_REMOVED lines=10> */
[----:B------:R-:W-:Y:S01]  /*7920*/  F2FP.F16.F32.PACK_AB R5, R58, R5 ;  /* 0x000000053a05723e */ /* 0x000fe200000000ff */
        /* <DEDUP_REMOVED lines=8> */
.L_x_3087:
        /* <DEDUP_REMOVED lines=39> */
.L_x_3152:
[----:B------:R-:W-:Y:S05]  /*7c20*/  BSYNC.RECONVERGENT B1 ;  /* 0x0000000000017941 */ /* 0x000fea0003800200 */
.L_x_3151:
        /* <DEDUP_REMOVED lines=31> */
.L_x_3154:
[----:B------:R-:W-:Y:S05]  /*7e20*/  BSYNC.RECONVERGENT B1 ;  /* 0x0000000000017941 */ /* 0x000fea0003800200 */
.L_x_3153:
        /* <DEDUP_REMOVED lines=50> */
.L_x_3156:
[----:B------:R-:W-:Y:S05]  /*8150*/  BSYNC.RECONVERGENT B1 ;  /* 0x0000000000017941 */ /* 0x000fea0003800200 */
.L_x_3155:
        /* <DEDUP_REMOVED lines=32> */
.L_x_3158:
[----:B------:R-:W-:Y:S05]  /*8360*/  BSYNC.RECONVERGENT B1 ;  /* 0x0000000000017941 */ /* 0x000fea0003800200 */
.L_x_3157:
        /* <DEDUP_REMOVED lines=30> */
.L_x_3160:
[----:B------:R-:W-:Y:S05]  /*8550*/  BSYNC.RECONVERGENT B1 ;  /* 0x0000000000017941 */ /* 0x000fea0003800200 */
.L_x_3159:
        /* <DEDUP_REMOVED lines=30> */
.L_x_3162:
[----:B------:R-:W-:Y:S05]  /*8740*/  BSYNC.RECONVERGENT B1 ;  /* 0x0000000000017941 */ /* 0x000fea0003800200 */
.L_x_3161:
        /* <DEDUP_REMOVED lines=30> */
.L_x_3164:
[----:B------:R-:W-:Y:S05]  /*8930*/  BSYNC.RECONVERGENT B1 ;  /* 0x0000000000017941 */ /* 0x000fea0003800200 */
.L_x_3163:
        /* <DEDUP_REMOVED lines=30> */
.L_x_3166:
[----:B------:R-:W-:Y:S05]  /*8b20*/  BSYNC.RECONVERGENT B1 ;  /* 0x0000000000017941 */ /* 0x000fea0003800200 */
.L_x_3165:
        /* <DEDUP_REMOVED lines=52> */
.L_x_3168:
[----:B------:R-:W-:Y:S05]  /*8e70*/  BSYNC.RECONVERGENT B1 ;  /* 0x0000000000017941 */ /* 0x000fea0003800200 */
.L_x_3167:
        /* <DEDUP_REMOVED lines=30> */
.L_x_3170:
[----:B------:R-:W-:Y:S05]  /*9060*/  BSYNC.RECONVERGENT B1 ;  /* 0x0000000000017941 */ /* 0x000fea0003800200 */
.L_x_3169:
        /* <DEDUP_REMOVED lines=28> */
[----:B------:R-:W-:-:S05]  /*9230*/  F2FP.F16.F32.PACK_AB R27, R60, R27 ;  /* 0x0000001b3c1b723e */ /* 0x000fca00000000ff */
[----:B------:R2:W-:Y:S02]  /*9240*/  STG.E desc[UR14][R22.64], R27 ;  /* 0x0000001b16007986 */ /* 0x0005e4000c10190e */
.L_x_3172:
[----:B------:R-:W-:Y:S05]  /*9250*/  BSYNC.RECONVERGENT B1 ;  /* 0x0000000000017941 */ /* 0x000fea0003800200 */
.L_x_3171:
        /* <DEDUP_REMOVED lines=30> */
.L_x_3174:
[----:B------:R-:W-:Y:S05]  /*9440*/  BSYNC.RECONVERGENT B1 ;  /* 0x0000000000017941 */ /* 0x000fea0003800200 */
.L_x_3173:
        /* <DEDUP_REMOVED lines=28> */
[----:B------:R-:W-:-:S05]  /*9610*/  F2FP.F16.F32.PACK_AB R27, R27, R0 ;  /* 0x000000001b1b723e */ /* 0x000fca00000000ff */
[----:B------:R4:W-:Y:S02]  /*9620*/  STG.E desc[UR14][R20.64], R27 ;  /* 0x0000001b14007986 */ /* 0x0009e4000c10190e */
.L_x_3176:
[----:B------:R-:W-:Y:S05]  /*9630*/  BSYNC.RECONVERGENT B1 ;  /* 0x0000000000017941 */ /* 0x000fea0003800200 */
.L_x_3175:
        /* <DEDUP_REMOVED lines=10> */
[----:B--2---:R-:W-:Y:S01]  /*96e0*/  FFMA.FTZ R23, R28, R4, R31 ;  /* 0x000000041c177223 */ /* 0x004fe2000001001f */
        /* <DEDUP_REMOVED lines=12> */
[----:B-----5:R-:W-:-:S04]  /*97b0*/  LEA R4, P1, R2, UR16, 0x1 ;  /* 0x0000001002047c11 */ /* 0x020fc8000f8208ff */
[----:B------:R-:W-:Y:S02]  /*97c0*/  LEA.HI.X R5, R2, UR17, R35, 0x1, P1 ;  /* 0x0000001102057c11 */ /* 0x000fe400088f0c23 */
[----:B------:R-:W1:Y:S01]  /*97d0*/  MUFU.RCP R21, R21 ;  /* 0x0000001500157308 */ /* 0x000e620000001000 */
[----:B--2---:R-:W-:Y:S01]  /*97e0*/  FMUL.FTZ R0, R23, R20 ;  /* 0x0000001417007220 */ /* 0x004fe20000410000 */
[----:B-1----:R-:W-:-:S05]  /*97f0*/  FMUL.FTZ R23, R22, R21 ;  /* 0x0000001516177220 */ /* 0x002fca0000410000 */
[----:B------:R-:W-:-:S05]  /*9800*/  F2FP.F16.F32.PACK_AB R23, R23, R0 ;  /* 0x000000001717723e */ /* 0x000fca00000000ff */
[----:B------:R1:W-:Y:S02]  /*9810*/  STG.E desc[UR14][R4.64], R23 ;  /* 0x0000001704007986 */ /* 0x0003e4000c10190e */
.L_x_3178:
[----:B------:R-:W-:Y:S05]  /*9820*/  BSYNC.RECONVERGENT B1 ;  /* 0x0000000000017941 */ /* 0x000fea0003800200 */
.L_x_3177:
        /* <DEDUP_REMOVED lines=54> */
.L_x_3180:
[----:B------:R-:W-:Y:S05]  /*9b90*/  BSYNC.RECONVERGENT B1 ;  /* 0x0000000000017941 */ /* 0x000fea0003800200 */
.L_x_3179:
        /* <DEDUP_REMOVED lines=30> */
.L_x_3182:
[----:B------:R-:W-:Y:S05]  /*9d80*/  BSYNC.RECONVERGENT B1 ;  /* 0x0000000000017941 */ /* 0x000fea0003800200 */
.L_x_3181:
        /* <DEDUP_REMOVED lines=9> */
[----:B01----:R-:W-:Y:S01]  /*9e20*/  FFMA.FTZ R7, R28, R10, R31 ;  /* 0x0000000a1c077223 */ /* 0x003fe2000001001f */
[----:B------:R-:W-:-:S03]  /*9e30*/  FFMA.FTZ R11, R29, R11, R30 ;  /* 0x0000000b1d0b7223 */ /* 0x000fc6000001001e */
        /* <DEDUP_REMOVED lines=13> */
[----:B------:R-:W-:-:S04]  /*9f10*/  IADD3 R33, PT, PT, R3, R33, RZ ;  /* 0x0000002103217210 */ /* 0x000fc80007ffe0ff */
[----:B------:R-:W-:Y:S01]  /*9f20*/  LEA.HI.X R5, R2, UR17, R33, 0x1, P1 ;  /* 0x0000001102057c11 */ /* 0x000fe200088f0c21 */
[----:B0-----:R-:W-:Y:S01]  /*9f30*/  FMUL.FTZ R7, R7, R6 ;  /* 0x0000000607077220 */ /* 0x001fe20000410000 */
[----:B-1----:R-:W-:-:S05]  /*9f40*/  FMUL.FTZ R10, R11, R8 ;  /* 0x000000080b0a7220 */ /* 0x002fca0000410000 */
[----:B------:R-:W-:-:S05]  /*9f50*/  F2FP.F16.F32.PACK_AB R7, R10, R7 ;  /* 0x000000070a07723e */ /* 0x000fca00000000ff */
[----:B------:R2:W-:Y:S02]  /*9f60*/  STG.E desc[UR14][R4.64], R7 ;  /* 0x0000000704007986 */ /* 0x0005e4000c10190e */
.L_x_3184:
[----:B------:R-:W-:Y:S05]  /*9f70*/  BSYNC.RECONVERGENT B1 ;  /* 0x0000000000017941 */ /* 0x000fea0003800200 */
.L_x_3183:
        /* <DEDUP_REMOVED lines=28> */
[----:B------:R-:W-:-:S05]  /*a140*/  F2FP.F16.F32.PACK_AB R7, R10, R7 ;  /* 0x000000070a07723e */ /* 0x000fca00000000ff */
[----:B------:R3:W-:Y:S02]  /*a150*/  STG.E desc[UR14][R4.64], R7 ;  /* 0x0000000704007986 */ /* 0x0007e4000c10190e */
.L_x_3186:
[----:B------:R-:W-:Y:S05]  /*a160*/  BSYNC.RECONVERGENT B1 ;  /* 0x0000000000017941 */ /* 0x000fea0003800200 */
.L_x_3185:
        /* <DEDUP_REMOVED lines=28> */
[----:B------:R-:W-:-:S05]  /*a330*/  F2FP.F16.F32.PACK_AB R7, R10, R7 ;  /* 0x000000070a07723e */ /* 0x000fca00000000ff */
[----:B------:R4:W-:Y:S02]  /*a340*/  STG.E desc[UR14][R4.64], R7 ;  /* 0x0000000704007986 */ /* 0x0009e4000c10190e */
.L_x_3188:
[----:B------:R-:W-:Y:S05]  /*a350*/  BSYNC.RECONVERGENT B1 ;  /* 0x0000000000017941 */ /* 0x000fea0003800200 */
.L_x_3187:
        /* <DEDUP_REMOVED lines=28> */
[----:B------:R-:W-:-:S05]  /*a520*/  F2FP.F16.F32.PACK_AB R7, R10, R7 ;  /* 0x000000070a07723e */ /* 0x000fca00000000ff */
[----:B------:R0:W-:Y:S02]  /*a530*/  STG.E desc[UR14][R4.64], R7 ;  /* 0x0000000704007986 */ /* 0x0001e4000c10190e */
.L_x_3190:
[----:B------:R-:W-:Y:S05]  /*a540*/  BSYNC.RECONVERGENT B1 ;  /* 0x0000000000017941 */ /* 0x000fea0003800200 */
.L_x_3189:
        /* <DEDUP_REMOVED lines=54> */
.L_x_3192:
[----:B------:R-:W-:Y:S05]  /*a8b0*/  BSYNC.RECONVERGENT B1 ;  /* 0x0000000000017941 */ /* 0x000fea0003800200 */
.L_x_3191:
        /* <DEDUP_REMOVED lines=30> */
.L_x_3194:
[----:B------:R-:W-:Y:S05]  /*aaa0*/  BSYNC.RECONVERGENT B1 ;  /* 0x0000000000017941 */ /* 0x000fea0003800200 */
.L_x_3193:
        /* <DEDUP_REMOVED lines=30> */
.L_x_3196:
[----:B------:R-:W-:Y:S05]  /*ac90*/  BSYNC.RECONVERGENT B1 ;  /* 0x0000000000017941 */ /* 0x000fea0003800200 */
.L_x_3195:
        /* <DEDUP_REMOVED lines=30> */
.L_x_3198:
[----:B------:R-:W-:Y:S05]  /*ae80*/  BSYNC.RECONVERGENT B1 ;  /* 0x0000000000017941 */ /* 0x000fea0003800200 */
.L_x_3197:
        /* <DEDUP_REMOVED lines=23> */
[----:B-----5:R-:W-:-:S04]  /*b000*/  LEA R6, P1, R2, UR16, 0x1 ;  /* 0x0000001002067c11 */ /* 0x020fc8000f8208ff */
[----:B------:R-:W-:Y:S02]  /*b010*/  LEA.HI.X R7, R2, UR17, R7, 0x1, P1 ;  /* 0x0000001102077c11 */ /* 0x000fe400088f0c07 */
[----:B------:R-:W1:Y:S01]  /*b020*/  MUFU.RCP R13, R13 ;  /* 0x0000000d000d7308 */ /* 0x000e620000001000 */
[----:B0-----:R-:W-:Y:S01]  /*b030*/  FMUL.FTZ R0, R43, R12 ;  /* 0x0000000c2b007220 */ /* 0x001fe20000410000 */
[----:B-1----:R-:W-:-:S05]  /*b040*/  FMUL.FTZ R11, R42, R13 ;  /* 0x0000000d2a0b7220 */ /* 0x002fca0000410000 */
[----:B------:R-:W-:-:S05]  /*b050*/  F2FP.F16.F32.PACK_AB R11, R11, R0 ;  /* 0x000000000b0b723e */ /* 0x000fca00000000ff */
[----:B------:R4:W-:Y:S02]  /*b060*/  STG.E desc[UR14][R6.64], R11 ;  /* 0x0000000b06007986 */ /* 0x0009e4000c10190e */
.L_x_3200:
[----:B------:R-:W-:Y:S05]  /*b070*/  BSYNC.RECONVERGENT B1 ;  /* 0x0000000000017941 */ /* 0x000fea0003800200 */
.L_x_3199:
        /* <DEDUP_REMOVED lines=30> */
.L_x_3202:
[----:B------:R-:W-:Y:S05]  /*b260*/  BSYNC.RECONVERGENT B1 ;  /* 0x0000000000017941 */ /* 0x000fea0003800200 */
.L_x_3201:
        /* <DEDUP_REMOVED lines=52> */
.L_x_3204:
[----:B------:R-:W-:Y:S05]  /*b5b0*/  BSYNC.RECONVERGENT B1 ;  /* 0x0000000000017941 */ /* 0x000fea0003800200 */
.L_x_3203:
        /* <DEDUP_REMOVED lines=30> */
.L_x_3206:
[----:B------:R-:W-:Y:S05]  /*b7a0*/  BSYNC.RECONVERGENT B1 ;  /* 0x0000000000017941 */ /* 0x000fea0003800200 */
.L_x_3205:
        /* <DEDUP_REMOVED lines=30> */
.L_x_3208:
[----:B------:R-:W-:Y:S05]  /*b990*/  BSYNC.RECONVERGENT B1 ;  /* 0x0000000000017941 */ /* 0x000fea0003800200 */
.L_x_3207:
        /* <DEDUP_REMOVED lines=30> */
.L_x_3210:
[----:B------:R-:W-:Y:S05]  /*bb80*/  BSYNC.RECONVERGENT B1 ;  /* 0x0000000000017941 */ /* 0x000fea0003800200 */
.L_x_3209:
        /* <DEDUP_REMOVED lines=30> */
.L_x_3212:
[----:B------:R-:W-:Y:S05]  /*bd70*/  BSYNC.RECONVERGENT B1 ;  /* 0x0000000000017941 */ /* 0x000fea0003800200 */
.L_x_3211:
        /* <DEDUP_REMOVED lines=26> */
[----:B------:R-:W-:-:S05]  /*bf20*/  F2FP.F16.F32.PACK_AB R7, R7, R0 ;  /* 0x000000000707723e */ /* 0x000fca00000000ff */
[----:B------:R0:W-:Y:S02]  /*bf30*/  STG.E desc[UR14][R2.64], R7 ;  /* 0x0000000702007986 */ /* 0x0001e4000c10190e */
.L_x_3150:
[----:B------:R-:W-:Y:S05]  /*bf40*/  BSYNC.RECONVERGENT B0 ;  /* 0x0000000000007941 */ /* 0x000fea0003800200 */
.L_x_3086:
        /* <DEDUP_REMOVED lines=9> */
.L_x_3214:
        /* <DEDUP_REMOVED lines=10> */
.L_x_4407:


//--------------------- .text._Z35group_norm_nhwc_fwd_one_pass_kernelI11Fp16IOFp16WLi64ELi70ELi560EEv26Group_norm_nhwc_fwd_params --------------------------
	.section	.text._Z35group_norm_nhwc_fwd_one_pass_kernelI11Fp16IOFp16WLi64ELi70ELi560EEv26Group_norm_nhwc_fwd_params,"ax",@progbits
	.align	128
        .global         _Z35group_norm_nhwc_fwd_one_pass_kernelI11Fp16IOFp16WLi64ELi70ELi560EEv26Group_norm_nhwc_fwd_params
        .type           _Z35group_norm_nhwc_fwd_one_pass_kernelI11Fp16IOFp16WLi64ELi70ELi560EEv26Group_norm_nhwc_fwd_params,@function
        .size           _Z35group_norm_nhwc_fwd_one_pass_kernelI11Fp16IOFp16WLi64ELi70ELi560EEv26Group_norm_nhwc_fwd_params,(.L_x_4408 - _Z35group_norm_nhwc_fwd_one_pass_kernelI11Fp16IOFp16WLi64ELi70ELi560EEv26Group_norm_nhwc_fwd_params)
        .other          _Z35group_norm_nhwc_fwd_one_pass_kernelI11Fp16IOFp16WLi64ELi70ELi560EEv26Group_norm_nhwc_fwd_params,@"STO_CUDA_ENTRY STV_DEFAULT"
_Z35group_norm_nhwc_fwd_one_pass_kernelI11Fp16IOFp16WLi64ELi70ELi560EEv26Group_norm_nhwc_fwd_params:
.text._Z35group_norm_nhwc_fwd_one_pass_kernelI11Fp16IOFp16WLi64ELi70ELi560EEv26Group_norm_nhwc_fwd_params:
        /* <DEDUP_REMOVED lines=37> */
.L_x_3240:
        /* <DEDUP_REMOVED lines=88> */
[----:B---3--:R-:W-:Y:S01]  /*07d0*/  @!P2 LEA R10, P1, R14, R10, 0x1 ;  /* 0x0000000a0e0aa211 */ /* 0x008fe200078208ff */
[----:B-1----:R-:W-:Y:S01]  /*07e0*/  @!P4 IMAD R15, R24, R8, RZ ;  /* 0x00000008180fc224 */ /* 0x002fe200078e02ff */
[----:B------:R-:W-:Y:S02]  /*07f0*/  CS2R R24, SRZ ;  /* 0x0000000000187805 */ /* 0x000fe4000001ff00 */
[----:B------:R-:W-:Y:S01]  /*0800*/  @!P2 LEA.HI.X R11, R14, R11, R22, 0x1, P1 ;  /* 0x0000000b0e0ba211 */ /* 0x000fe200008f0c16 */
[----:B------:R-:W-:Y:S01]  /*0810*/  @!P4 IMAD R9, R29, R9, R15 ;  /* 0x000000091d09c224 */ /* 0x000fe200078e020f */
[----:B------:R-:W-:-:S02]  /*0820*/  @!P4 MOV R14, R2 ;  /* 0x00000002000ec202 */ /* 0x000fc40000000f00 */
[----:B------:R-:W-:Y:S01]  /*0830*/  @!P4 MOV R15, R5 ;  /* 0x00000005000fc202 */ /* 0x000fe20000000f00 */
[----:B------:R1:W3:Y:S01]  /*0840*/  @!P2 LDG.E R24, desc[UR16][R10.64] ;  /* 0x000000100a18a981 */ /* 0x0002e2000c1e1900 */
[----:B------:R-:W-:Y:S02]  /*0850*/  @!P3 IADD3 R19, PT, PT, R21, R19, RZ ;  /* 0x000000131513b210 */ /* 0x000fe40007ffe0ff */
[----:B0-----:R-:W-:Y:S01]  /*0860*/  @!P3 LEA R12, P5, R20, R12, 0x1 ;  /* 0x0000000c140cb211 */ /* 0x001fe200078a08ff */
[----:B------:R-:W-:-:S04]  /*0870*/  @!P4 IMAD.WIDE.U32 R14, R29, R8, R14 ;  /* 0x000000081d0ec225 */ /* 0x000fc800078e000e */
[----:B------:R-:W-:Y:S01]  /*0880*/  HFMA2 R22, -RZ, RZ, 0, 0 ;  /* 0x00000000ff167431 */ /* 0x000fe200000001ff */
[----:B------:R-:W-:Y:S02]  /*0890*/  @!P3 LEA.HI.X R13, R20, R13, R19, 0x1, P5 ;  /* 0x0000000d140db211 */ /* 0x000fe400028f0c13 */
[----:B------:R-:W-:Y:S02]  /*08a0*/  @!P4 IADD3 R9, PT, PT, R15, R9, RZ ;  /* 0x000000090f09c210 */ /* 0x000fe40007ffe0ff */
[C---:B-----5:R-:W-:Y:S01]  /*08b0*/  @!P4 LEA R6, P1, R14.reuse, R6, 0x1 ;  /* 0x000000060e06c211 */ /* 0x060fe200078208ff */
[----:B------:R0:W5:Y:S03]  /*08c0*/  @!P3 LDG.E R25, desc[UR16][R12.64] ;  /* 0x000000100c19b981 */ /* 0x000166000c1e1900 */
[----:B------:R-:W-:-:S05]  /*08d0*/  @!P4 LEA.HI.X R7, R14, R7, R9, 0x1, P1 ;  /* 0x000000070e07c211 */ /* 0x000fca00008f0c09 */
[----:B------:R5:W5:Y:S01]  /*08e0*/  @!P4 LDG.E R22, desc[UR16][R6.64] ;  /* 0x000000100616c981 */ /* 0x000b62000c1e1900 */
[----:B--2---:R-:W2:Y:S01]  /*08f0*/  S2R R17, SR_TID.X ;  /* 0x0000000000117919 */ /* 0x004ea20000002100 */
[----:B------:R-:W1:Y:S02]  /*0900*/  S2R R16, SR_LANEID ;  /* 0x0000000000107919 */ /* 0x000e640000000000 */
[----:B-1----:R-:W-:Y:S02]  /*0910*/  ISETP.NE.AND P3, PT, R16, RZ, PT ;  /* 0x000000ff1000720c */ /* 0x002fe40003f65270 */
        /* <DEDUP_REMOVED lines=10> */
[----:B0-----:R-:W-:Y:S02]  /*09c0*/  FMUL.FTZ R13, R20, R20 ;  /* 0x00000014140d7220 */ /* 0x001fe40000410000 */
        /* <DEDUP_REMOVED lines=107> */
.L_x_3216:
[----:B------:R-:W-:Y:S05]  /*1080*/  BSYNC.RECONVERGENT B0 ;  /* 0x0000000000007941 */ /* 0x000fea0003800200 */
.L_x_3215:
        /* <DEDUP_REMOVED lines=33> */
.L_x_3219:
[----:B0-----:R-:W2:Y:S04]  /*12a0*/  LDG.E.STRONG.GPU R10, desc[UR16][R8.64] ;  /* 0x00000010080a7981 */ /* 0x001ea8000c1ef900 */
[----:B--2---:R-:W-:Y:S01]  /*12b0*/  CCTL.IVALL ;  /* 0x00000000ff00798f */ /* 0x004fe20002000000 */
[----:B------:R-:W-:Y:S05]  /*12c0*/  YIELD ;  /* 0x0000000000007946 */ /* 0x000fea0003800000 */
[----:B------:R-:W-:-:S13]  /*12d0*/  ISETP.NE.AND P1, PT, R10, R17, PT ;  /* 0x000000110a00720c */ /* 0x000fda0003f25270 */
[----:B------:R-:W-:Y:S05]  /*12e0*/  @P1 BRA `(.L_x_3219) ;  /* 0xfffffffc00ec1947 */ /* 0x000fea000383ffff */
.L_x_3218:
        /* <DEDUP_REMOVED lines=14> */
.L_x_3221:
        /* <DEDUP_REMOVED lines=19> */
[----:B------:R-:W-:Y:S01]  /*1500*/  MOV R8, UR24 ;  /* 0x0000001800087c02 */ /* 0x000fe20008000f00 */
[----:B------:R-:W-:-:S06]  /*1510*/  IMAD.U32 R9, RZ, RZ, UR25 ;  /* 0x00000019ff097e24 */ /* 0x000fcc000f8e00ff */
        /* <DEDUP_REMOVED lines=72> */
.L_x_3220:
        /* <DEDUP_REMOVED lines=27> */
[----:B------:R-:W-:Y:S01]  /*1b50*/  @!UP2 UIMAD UR12, UR12, UR15, UR6 ;  /* 0x0000000f0c0ca2a4 */ /* 0x000fe2000f8e0206 */
[----:B------:R-:W-:Y:S01]  /*1b60*/  MOV R9, UR11 ;  /* 0x0000000b00097c02 */ /* 0x000fe20008000f00 */
[----:B------:R-:W-:Y:S02]  /*1b70*/  @!UP1 UIMAD.WIDE.U32 UR10, UR9, 0x8, UR18 ;  /* 0x00000008090a98a5 */ /* 0x000fe4000f8e0012 */
        /* <DEDUP_REMOVED lines=24> */
.L_x_3222:
        /* <DEDUP_REMOVED lines=28> */
.L_x_3223:
[----:B0-----:R-:W-:Y:S01]  /*1ec0*/  MOV R8, UR5 ;  /* 0x0000000500087c02 */ /* 0x001fe20008000f00 */
[----:B------:R-:W-:Y:S01]  /*1ed0*/  BSSY.RECONVERGENT B0, `(.L_x_3217) ;  /* 0x000000c000007945 */ /* 0x000fe20003800200 */
[----:B------:R-:W-:Y:S02]  /*1ee0*/  MOV R9, UR9 ;  /* 0x0000000900097c02 */ /* 0x000fe40008000f00 */
[----:B------:R-:W-:-:S04]  /*1ef0*/  ISETP.EQ.OR P1, PT, R8, UR20, P2 ;  /* 0x0000001408007c0c */ /* 0x000fc80009722670 */
[----:B------:R-:W-:-:S13]  /*1f00*/  ISETP.NE.U32.OR P1, PT, R9, 0x1, P1 ;  /* 0x000000010900780c */ /* 0x000fda0000f25470 */
[----:B------:R-:W-:Y:S05]  /*1f10*/  @P1 BRA `(.L_x_3224) ;  /* 0x00000000001c1947 */ /* 0x000fea0003800000 */
[----:B------:R-:W-:Y:S01]  /*1f20*/  UIMAD UR9, UR15, UR5, UR6 ;  /* 0x000000050f0972a4 */ /* 0x000fe2000f8e0206 */
[----:B------:R-:W-:-:S05]  /*1f30*/  IMAD.MOV.U32 R9, RZ, RZ, 0x8 ;  /* 0x00000008ff097424 */ /* 0x000fca00078e00ff */
[----:B------:R-:W-:-:S05]  /*1f40*/  MOV R8, UR9 ;  /* 0x0000000900087c02 */ /* 0x000fca0008000f00 */
[----:B------:R-:W-:-:S06]  /*1f50*/  IMAD.WIDE.U32 R8, R8, R9, UR18 ;  /* 0x0000001208087e25 */ /* 0x000fcc000f8e0009 */
[----:B------:R-:W2:Y:S02]  /*1f60*/  LDG.E.64 R8, desc[UR16][R8.64] ;  /* 0x0000001008087981 */ /* 0x000ea4000c1e1b00 */
[----:B--2---:R-:W-:Y:S01]  /*1f70*/  FADD.FTZ R12, R12, R8 ;  /* 0x000000080c0c7221 */ /* 0x004fe20000010000 */
[----:B------:R-:W-:-:S07]  /*1f80*/  FADD.FTZ R13, R13, R9 ;  /* 0x000000090d0d7221 */ /* 0x000fce0000010000 */
.L_x_3224:
[----:B------:R-:W-:Y:S05]  /*1f90*/  BSYNC.RECONVERGENT B0 ;  /* 0x0000000000007941 */ /* 0x000fea0003800200 */
.L_x_3217:
        /* <DEDUP_REMOVED lines=32> */
[----:B------:R-:W-:-:S06]  /*21a0*/  HFMA2 R9, -RZ, RZ, 1.875, 0 ;  /* 0x3f800000ff097431 */ /* 0x000fcc00000001ff */
        /* <DEDUP_REMOVED lines=39> */
.L_x_3228:
[----:B------:R-:W-:Y:S05]  /*2420*/  BSYNC.RECONVERGENT B1 ;  /* 0x0000000000017941 */ /* 0x000fea0003800200 */
.L_x_3227:
        /* <DEDUP_REMOVED lines=21> */
.L_x_3230:
[----:B------:R-:W-:Y:S05]  /*2580*/  BSYNC.RECONVERGENT B1 ;  /* 0x0000000000017941 */ /* 0x000fea0003800200 */
.L_x_3229:
        /* <DEDUP_REMOVED lines=17> */
[----:B------:R-:W-:Y:S02]  /*26a0*/  F2FP.F16.F32.PACK_AB R19, R19, R18 ;  /* 0x000000121313723e */ /* 0x000fe400000000ff */
[----:B------:R-:W-:-:S04]  /*26b0*/  IADD3 R7, PT, PT, R15, R7, RZ ;  /* 0x000000070f077210 */ /* 0x000fc80007ffe0ff */
[----:B------:R-:W-:-:S05]  /*26c0*/  LEA.HI.X R17, R14, UR13, R7, 0x1, P2 ;  /* 0x0000000d0e117c11 */ /* 0x000fca00090f0c07 */
[----:B------:R2:W-:Y:S02]  /*26d0*/  STG.E desc[UR16][R16.64], R19 ;  /* 0x0000001310007986 */ /* 0x0005e4000c101910 */
.L_x_3232:
[----:B------:R-:W-:Y:S05]  /*26e0*/  BSYNC.RECONVERGENT B1 ;  /* 0x0000000000017941 */ /* 0x000fea0003800200 */
.L_x_3231:
        /* <DEDUP_REMOVED lines=20> */
.L_x_3226:
        /* <DEDUP_REMOVED lines=39> */
[----:B------:R-:W-:Y:S01]  /*2aa0*/  IMAD.IADD R21, R15, 0x1, R21 ;  /* 0x000000010f157824 */ /* 0x000fe200078e0215 */
[----:B-1----:R-:W-:-:S03]  /*2ab0*/  LEA R16, P2, R14, UR12, 0x1 ;  /* 0x0000000c0e107c11 */ /* 0x002fc6000f8408ff */
[----:B------:R-:W-:Y:S02]  /*2ac0*/  F2FP.F16.F32.PACK_AB R18, R19, R18 ;  /* 0x000000121312723e */ /* 0x000fe400000000ff */
[----:B------:R-:W-:-:S05]  /*2ad0*/  LEA.HI.X R17, R14, UR13, R21, 0x1, P2 ;  /* 0x0000000d0e117c11 */ /* 0x000fca00090f0c15 */
[----:B------:R0:W-:Y:S03]  /*2ae0*/  STG.E desc[UR16][R16.64], R18 ;  /* 0x0000001210007986 */ /* 0x0001e6000c101910 */
.L_x_3235:
[----:B------:R-:W-:Y:S05]  /*2af0*/  BSYNC.RECONVERGENT B1 ;  /* 0x0000000000017941 */ /* 0x000fea0003800200 */
.L_x_3234:
        /* <DEDUP_REMOVED lines=31> */
.L_x_3237:
[----:B------:R-:W-:Y:S05]  /*2cf0*/  BSYNC.RECONVERGENT B1 ;  /* 0x0000000000017941 */ /* 0x000fea0003800200 */
.L_x_3236:
        /* <DEDUP_REMOVED lines=31> */
.L_x_3239:
[----:B------:R-:W-:Y:S05]  /*2ef0*/  BSYNC.RECONVERGENT B1 ;  /* 0x0000000000017941 */ /* 0x000fea0003800200 */
.L_x_3238:
        /* <DEDUP_REMOVED lines=29> */
.L_x_3233:
[----:B------:R-:W-:Y:S05]  /*30d0*/  BSYNC.RECONVERGENT B0 ;  /* 0x0000000000007941 */ /* 0x000fea0003800200 */
.L_x_3225:
        /* <DEDUP_REMOVED lines=8> */
.L_x_3241:
        /* <DEDUP_REMOVED lines=10> */
.L_x_4408:


//--------------------- .text._Z35group_norm_nhwc_fwd_one_pass_kernelI11Fp16IOFp16WLi128ELi70ELi560EEv26Group_norm_nhwc_fwd_params --------------------------
	.section	.text._Z35group_norm_nhwc_fwd_one_pass_kernelI11Fp16IOFp16WLi128ELi70ELi560EEv26Group_norm_nhwc_fwd_params,"ax",@progbits
	.align	128
        .global         _Z35group_norm_nhwc_fwd_one_pass_kernelI11Fp16IOFp16WLi128ELi70ELi560EEv26Group_norm_nhwc_fwd_params
        .type           _Z35group_norm_nhwc_fwd_one_pass_kernelI11Fp16IOFp16WLi128ELi70ELi560EEv26Group_norm_nhwc_fwd_params,@function
        .size           _Z35group_norm_nhwc_fwd_one_pass_kernelI11Fp16IOFp16WLi128ELi70ELi560EEv26Group_norm_nhwc_fwd_params,(.L_x_4409 - _Z35group_norm_nhwc_fwd_one_pass_kernelI11Fp16IOFp16WLi128ELi70ELi560EEv26Group_norm_nhwc_fwd_params)
        .other          _Z35group_norm_nhwc_fwd_one_pass_kernelI11Fp16IOFp16WLi128ELi70ELi560EEv26Group_norm_nhwc_fwd_params,@"STO_CUDA_ENTRY STV_DEFAULT"
_Z35group_norm_nhwc_fwd_one_pass_kernelI11Fp16IOFp16WLi128ELi70ELi560EEv26Group_norm_nhwc_fwd_params:
.text._Z35group_norm_nhwc_fwd_one_pass_kernelI11Fp16IOFp16WLi128ELi70ELi560EEv26Group_norm_nhwc_fwd_params:
        /* <DEDUP_REMOVED lines=34> */
.L_x_3283:
        /* <DEDUP_REMOVED lines=308> */
.L_x_3243:
[----:B------:R-:W-:Y:S05]  /*1560*/  BSYNC.RECONVERGENT B0 ;  /* 0x0000000000007941 */ /* 0x000fea0003800200 */
.L_x_3242:
        /* <DEDUP_REMOVED lines=25> */
.L_x_3246:
[----:B-1----:R-:W2:Y:S04]  /*1700*/  LDG.E.STRONG.GPU R16, desc[UR8][R14.64] ;  /* 0x000000080e107981 */ /* 0x002ea8000c1ef900 */
[----:B--2---:R-:W-:Y:S01]  /*1710*/  CCTL.IVALL ;  /* 0x00000000ff00798f */ /* 0x004fe20002000000 */
[----:B------:R-:W-:Y:S05]  /*1720*/  YIELD ;  /* 0x0000000000007946 */ /* 0x000fea0003800000 */
[----:B------:R-:W-:-:S13]  /*1730*/  ISETP.NE.AND P1, PT, R16, R21, PT ;  /* 0x000000151000720c */ /* 0x000fda0003f25270 */
[----:B------:R-:W-:Y:S05]  /*1740*/  @P1 BRA `(.L_x_3246) ;  /* 0xfffffffc00ec1947 */ /* 0x000fea000383ffff */
.L_x_3245:
        /* <DEDUP_REMOVED lines=15> */
.L_x_3248:
        /* <DEDUP_REMOVED lines=60> */
.L_x_3247:
        /* <DEDUP_REMOVED lines=35> */
.L_x_3249:
        /* <DEDUP_REMOVED lines=18> */
.L_x_3250:
        /* <DEDUP_REMOVED lines=9> */
.L_x_3251:
[----:B------:R-:W-:Y:S05]  /*1fe0*/  BSYNC.RECONVERGENT B0 ;  /* 0x0000000000007941 */ /* 0x000fea0003800200 */
.L_x_3244:
        /* <DEDUP_REMOVED lines=67> */
.L_x_3255:
[----:B------:R-:W-:Y:S05]  /*2420*/  BSYNC.RECONVERGENT B1 ;  /* 0x0000000000017941 */ /* 0x000fea0003800200 */
.L_x_3254:
        /* <DEDUP_REMOVED lines=20> */
.L_x_3257:
[----:B------:R-:W-:Y:S05]  /*2570*/  BSYNC.RECONVERGENT B1 ;  /* 0x0000000000017941 */ /* 0x000fea0003800200 */
.L_x_3256:
        /* <DEDUP_REMOVED lines=39> */
.L_x_3259:
[----:B------:R-:W-:Y:S05]  /*27f0*/  BSYNC.RECONVERGENT B1 ;  /* 0x0000000000017941 */ /* 0x000fea0003800200 */
.L_x_3258:
        /* <DEDUP_REMOVED lines=20> */
.L_x_3261:
[----:B------:R-:W-:Y:S05]  /*2940*/  BSYNC.RECONVERGENT B1 ;  /* 0x0000000000017941 */ /* 0x000fea0003800200 */
.L_x_3260:
        /* <DEDUP_REMOVED lines=20> */
.L_x_3263:
[----:B------:R-:W-:Y:S05]  /*2a90*/  BSYNC.RECONVERGENT B1 ;  /* 0x0000000000017941 */ /* 0x000fea0003800200 */
.L_x_3262:
        /* <DEDUP_REMOVED lines=20> */
.L_x_3265:
[----:B------:R-:W-:Y:S05]  /*2be0*/  BSYNC.RECONVERGENT B1 ;  /* 0x0000000000017941 */ /* 0x000fea0003800200 */
.L_x_3264:
        /* <DEDUP_REMOVED lines=20> */
.L_x_3267:
[----:B------:R-:W-:Y:S05]  /*2d30*/  BSYNC.RECONVERGENT B1 ;  /* 0x0000000000017941 */ /* 0x000fea0003800200 */
.L_x_3266:
        /* <DEDUP_REMOVED lines=20> */
.L_x_3253:
        /* <DEDUP_REMOVED lines=39> */
.L_x_3270:
[----:B------:R-:W-:Y:S05]  /*30f0*/  BSYNC.RECONVERGENT B1 ;  /* 0x0000000000017941 */ /* 0x000fea0003800200 */
.L_x_3269:
        /* <DEDUP_REMOVED lines=30> */
.L_x_3272:
[----:B------:R-:W-:Y:S05]  /*32e0*/  BSYNC.RECONVERGENT B1 ;  /* 0x0000000000017941 */ /* 0x000fea0003800200 */
.L_x_3271:
        /* <DEDUP_REMOVED lines=49> */
.L_x_3274:
[----:B------:R-:W-:Y:S05]  /*3600*/  BSYNC.RECONVERGENT B1 ;  /* 0x0000000000017941 */ /* 0x000fea0003800200 */
.L_x_3273:
        /* <DEDUP_REMOVED lines=30> */
.L_x_3276:
[----:B------:R-:W-:Y:S05]  /*37f0*/  BSYNC.RECONVERGENT B1 ;  /* 0x0000000000017941 */ /* 0x000fea0003800200 */
.L_x_3275:
        /* <DEDUP_REMOVED lines=30> */
.L_x_3278:
[----:B------:R-:W-:Y:S05]  /*39e0*/  BSYNC.RECONVERGENT B1 ;  /* 0x0000000000017941 */ /* 0x000fea0003800200 */
.L_x_3277:
        /* <DEDUP_REMOVED lines=30> */
.L_x_3280:
[----:B------:R-:W-:Y:S05]  /*3bd0*/  BSYNC.RECONVERGENT B1 ;  /* 0x0000000000017941 */ /* 0x000fea0003800200 */
.L_x_3279:
        /* <DEDUP_REMOVED lines=30> */
.L_x_3282:
[----:B------:R-:W-:Y:S05]  /*3dc0*/  BSYNC.RECONVERGENT B1 ;  /* 0x0000000000017941 */ /* 0x000fea0003800200 */
.L_x_3281:
        /* <DEDUP_REMOVED lines=28> */
.L_x_3268:
[----:B------:R-:W-:Y:S05]  /*3f90*/  BSYNC.RECONVERGENT B0 ;  /* 0x0000000000007941 */ /* 0x000fea0003800200 */
.L_x_3252:
[----:B------:R-:W-:Y:S02]  /*3fa0*/  IADD3 R41, PT, PT, R37, R41, RZ ;  /* 0x0000002925297210 */ /* 0x000fe40007ffe0ff */
[----:B------:R-:W-:Y:S02]  /*3fb0*/  IADD3 R42, PT, PT, R42, 0x1, RZ ;  /* 0x000000012a2a7810 */ /* 0x000fe40007ffe0ff */
[----:B------:R-:W-:-:S13]  /*3fc0*/  ISETP.GE.AND P1, PT, R41, UR5, PT ;  /* 0x0000000529007c0c */ /* 0x000fda000bf26270 */
[----:B------:R-:W-:Y:S05]  /*3fd0*/  @!P1 BRA `(.L_x_3283) ;  /* 0xffffffc000909947 */ /* 0x000fea000383ffff */
[----:B------:R-:W-:Y:S05]  /*3fe0*/  EXIT ;  /* 0x000000000000794d */ /* 0x000fea0003800000 */
.L_x_3284:
        /* <DEDUP_REMOVED lines=9> */
.L_x_4409:


//--------------------- .text._Z35group_norm_nhwc_fwd_one_pass_kernelI11Fp16IOFp16WLi256ELi70ELi560EEv26Group_norm_nhwc_fwd_params --------------------------
	.section	.text._Z35group_norm_nhwc_fwd_one_pass_kernelI11Fp16IOFp16WLi256ELi70ELi560EEv26Group_norm_nhwc_fwd_params,"ax",@progbits
	.align	128
        .global         _Z35group_norm_nhwc_fwd_one_pass_kernelI11Fp16IOFp16WLi256ELi70ELi560EEv26Group_norm_nhwc_fwd_params
        .type           _Z35group_norm_nhwc_fwd_one_pass_kernelI11Fp16IOFp16WLi256ELi70ELi560EEv26Group_norm_nhwc_fwd_params,@function
        .size           _Z35group_norm_nhwc_fwd_one_pass_kernelI11Fp16IOFp16WLi256ELi70ELi560EEv26Group_norm_nhwc_fwd_params,(.L_x_4410 - _Z35group_norm_nhwc_fwd_one_pass_kernelI11Fp16IOFp16WLi256ELi70ELi560EEv26Group_norm_nhwc_fwd_params)
        .other          _Z35group_norm_nhwc_fwd_one_pass_kernelI11Fp16IOFp16WLi256ELi70ELi560EEv26Group_norm_nhwc_fwd_params,@"STO_CUDA_ENTRY STV_DEFAULT"
_Z35group_norm_nhwc_fwd_one_pass_kernelI11Fp16IOFp16WLi256ELi70ELi560EEv26Group_norm_nhwc_fwd_params:
.text._Z35group_norm_nhwc_fwd_one_pass_kernelI11Fp16IOFp16WLi256ELi70ELi560EEv26Group_norm_nhwc_fwd_params:
        /* <DEDUP_REMOVED lines=57> */
.L_x_3358:
        /* <DEDUP_REMOVED lines=469> */
.L_x_3286:
[----:B------:R-:W-:Y:S05]  /*20e0*/  BSYNC.RECONVERGENT B0 ;  /* 0x0000000000007941 */ /* 0x000fea0003800200 */
.L_x_3285:
        /* <DEDUP_REMOVED lines=26> */
.L_x_3289:
[----:B0-----:R-:W2:Y:S04]  /*2290*/  LDG.E.STRONG.GPU R22, desc[UR6][R20.64] ;  /* 0x0000000614167981 */ /* 0x001ea8000c1ef900 */
[----:B--2---:R-:W-:Y:S01]  /*22a0*/  CCTL.IVALL ;  /* 0x00000000ff00798f */ /* 0x004fe20002000000 */
[----:B------:R-:W-:Y:S05]  /*22b0*/  YIELD ;  /* 0x0000000000007946 */ /* 0x000fea0003800000 */
[----:B------:R-:W-:-:S13]  /*22c0*/  ISETP.NE.AND P1, PT, R22, R29, PT ;  /* 0x0000001d1600720c */ /* 0x000fda0003f25270 */
[----:B------:R-:W-:Y:S05]  /*22d0*/  @P1 BRA `(.L_x_3289) ;  /* 0xfffffffc00ec1947 */ /* 0x000fea000383ffff */
.L_x_3288:
        /* <DEDUP_REMOVED lines=14> */
.L_x_3291:
        /* <DEDUP_REMOVED lines=62> */
.L_x_3290:
        /* <DEDUP_REMOVED lines=36> */
.L_x_3292:
        /* <DEDUP_REMOVED lines=18> */
.L_x_3293:
        /* <DEDUP_REMOVED lines=9> */
.L_x_3294:
[----:B------:R-:W-:Y:S05]  /*2b90*/  BSYNC.RECONVERGENT B0 ;  /* 0x0000000000007941 */ /* 0x000fea0003800200 */
.L_x_3287:
        /* <DEDUP_REMOVED lines=70> */
.L_x_3298:
[----:B------:R-:W-:Y:S05]  /*3000*/  BSYNC.RECONVERGENT B1 ;  /* 0x0000000000017941 */ /* 0x000fea0003800200 */
.L_x_3297:
        /* <DEDUP_REMOVED lines=20> */
.L_x_3300:
[----:B------:R-:W-:Y:S05]  /*3150*/  BSYNC.RECONVERGENT B1 ;  /* 0x0000000000017941 */ /* 0x000fea0003800200 */
.L_x_3299:
        /* <DEDUP_REMOVED lines=28> */
.L_x_3302:
[----:B------:R-:W-:Y:S05]  /*3320*/  BSYNC.RECONVERGENT B1 ;  /* 0x0000000000017941 */ /* 0x000fea0003800200 */
.L_x_3301:
        /* <DEDUP_REMOVED lines=20> */
.L_x_3304:
[----:B------:R-:W-:Y:S05]  /*3470*/  BSYNC.RECONVERGENT B1 ;  /* 0x0000000000017941 */ /* 0x000fea0003800200 */
.L_x_3303:
        /* <DEDUP_REMOVED lines=20> */
.L_x_3306:
[----:B------:R-:W-:Y:S05]  /*35c0*/  BSYNC.RECONVERGENT B1 ;  /* 0x0000000000017941 */ /* 0x000fea0003800200 */
.L_x_3305:
        /* <DEDUP_REMOVED lines=20> */
.L_x_3308:
[----:B------:R-:W-:Y:S05]  /*3710*/  BSYNC.RECONVERGENT B1 ;  /* 0x0000000000017941 */ /* 0x000fea0003800200 */
.L_x_3307:
        /* <DEDUP_REMOVED lines=28> */
.L_x_3310:
[----:B------:R-:W-:Y:S05]  /*38e0*/  BSYNC.RECONVERGENT B1 ;  /* 0x0000000000017941 */ /* 0x000fea0003800200 */
.L_x_3309:
        /* <DEDUP_REMOVED lines=20> */
.L_x_3312:
[----:B------:R-:W-:Y:S05]  /*3a30*/  BSYNC.RECONVERGENT B1 ;  /* 0x0000000000017941 */ /* 0x000fea0003800200 */
.L_x_3311:
        /* <DEDUP_REMOVED lines=20> */
.L_x_3314:
[----:B------:R-:W-:Y:S05]  /*3b80*/  BSYNC.RECONVERGENT B1 ;  /* 0x0000000000017941 */ /* 0x000fea0003800200 */
.L_x_3313:
        /* <DEDUP_REMOVED lines=20> */
.L_x_3316:
[----:B------:R-:W-:Y:S05]  /*3cd0*/  BSYNC.RECONVERGENT B1 ;  /* 0x0000000000017941 */ /* 0x000fea0003800200 */
.L_x_3315:
        /* <DEDUP_REMOVED lines=30> */
.L_x_3318:
[----:B------:R-:W-:Y:S05]  /*3ec0*/  BSYNC.RECONVERGENT B1 ;  /* 0x0000000000017941 */ /* 0x000fea0003800200 */
.L_x_3317:
        /* <DEDUP_REMOVED lines=20> */
.L_x_3320:
[----:B------:R-:W-:Y:S05]  /*4010*/  BSYNC.RECONVERGENT B1 ;  /* 0x0000000000017941 */ /* 0x000fea0003800200 */
.L_x_3319:
        /* <DEDUP_REMOVED lines=20> */
.L_x_3322:
[----:B------:R-:W-:Y:S05]  /*4160*/  BSYNC.RECONVERGENT B1 ;  /* 0x0000000000017941 */ /* 0x000fea0003800200 */
.L_x_3321:
        /* <DEDUP_REMOVED lines=20> */
.L_x_3324:
[----:B------:R-:W-:Y:S05]  /*42b0*/  BSYNC.RECONVERGENT B1 ;  /* 0x0000000000017941 */ /* 0x000fea0003800200 */
.L_x_3323:
        /* <DEDUP_REMOVED lines=20> */
.L_x_3326:
[----:B------:R-:W-:Y:S05]  /*4400*/  BSYNC.RECONVERGENT B1 ;  /* 0x0000000000017941 */ /* 0x000fea0003800200 */
.L_x_3325:
        /* <DEDUP_REMOVED lines=19> */
.L_x_3296:
        /* <DEDUP_REMOVED lines=37> */
.L_x_3329:
[----:B------:R-:W-:Y:S05]  /*4790*/  BSYNC.RECONVERGENT B1 ;  /* 0x0000000000017941 */ /* 0x000fea0003800200 */
.L_x_3328:
        /* <DEDUP_REMOVED lines=30> */
.L_x_3331:
[----:B------:R-:W-:Y:S05]  /*4980*/  BSYNC.RECONVERGENT B1 ;  /* 0x0000000000017941 */ /* 0x000fea0003800200 */
.L_x_3330:
        /* <DEDUP_REMOVED lines=38> */
.L_x_3333:
[----:B------:R-:W-:Y:S05]  /*4bf0*/  BSYNC.RECONVERGENT B1 ;  /* 0x0000000000017941 */ /* 0x000fea0003800200 */
.L_x_3332:
        /* <DEDUP_REMOVED lines=30> */
.L_x_3335:
[----:B------:R-:W-:Y:S05]  /*4de0*/  BSYNC.RECONVERGENT B1 ;  /* 0x0000000000017941 */ /* 0x000fea0003800200 */
.L_x_3334:
        /* <DEDUP_REMOVED lines=30> */
.L_x_3337:
[----:B------:R-:W-:Y:S05]  /*4fd0*/  BSYNC.RECONVERGENT B1 ;  /* 0x0000000000017941 */ /* 0x000fea0003800200 */
.L_x_3336:
        /* <DEDUP_REMOVED lines=30> */
.L_x_3339:
[----:B------:R-:W-:Y:S05]  /*51c0*/  BSYNC.RECONVERGENT B1 ;  /* 0x0000000000017941 */ /* 0x000fea0003800200 */
.L_x_3338:
        /* <DEDUP_REMOVED lines=38> */
.L_x_3341:
[----:B------:R-:W-:Y:S05]  /*5430*/  BSYNC.RECONVERGENT B1 ;  /* 0x0000000000017941 */ /* 0x000fea0003800200 */
.L_x_3340:
        /* <DEDUP_REMOVED lines=30> */
.L_x_3343:
[----:B------:R-:W-:Y:S05]  /*5620*/  BSYNC.RECONVERGENT B1 ;  /* 0x0000000000017941 */ /* 0x000fea0003800200 */
.L_x_3342:
        /* <DEDUP_REMOVED lines=30> */
.L_x_3345:
[----:B------:R-:W-:Y:S05]  /*5810*/  BSYNC.RECONVERGENT B1 ;  /* 0x0000000000017941 */ /* 0x000fea0003800200 */
.L_x_3344:
        /* <DEDUP_REMOVED lines=30> */
.L_x_3347:
[----:B------:R-:W-:Y:S05]  /*5a00*/  BSYNC.RECONVERGENT B1 ;  /* 0x0000000000017941 */ /* 0x000fea0003800200 */
.L_x_3346:
        /* <DEDUP_REMOVED lines=40> */
.L_x_3349:
[----:B------:R-:W-:Y:S05]  /*5c90*/  BSYNC.RECONVERGENT B1 ;  /* 0x0000000000017941 */ /* 0x000fea0003800200 */
.L_x_3348:
        /* <DEDUP_REMOVED lines=30> */
.L_x_3351:
[----:B------:R-:W-:Y:S05]  /*5e80*/  BSYNC.RECONVERGENT B1 ;  /* 0x0000000000017941 */ /* 0x000fea0003800200 */
.L_x_3350:
        /* <DEDUP_REMOVED lines=30> */
.L_x_3353:
[----:B------:R-:W-:Y:S05]  /*6070*/  BSYNC.RECONVERGENT B1 ;  /* 0x0000000000017941 */ /* 0x000fea0003800200 */
.L_x_3352:
        /* <DEDUP_REMOVED lines=30> */
.L_x_3355:
[----:B------:R-:W-:Y:S05]  /*6260*/  BSYNC.RECONVERGENT B1 ;  /* 0x0000000000017941 */ /* 0x000fea0003800200 */
.L_x_3354:
        /* <DEDUP_REMOVED lines=30> */
.L_x_3357:
[----:B------:R-:W-:Y:S05]  /*6450*/  BSYNC.RECONVERGENT B1 ;  /* 0x0000000000017941 */ /* 0x000fea0003800200 */
.L_x_3356:
        /* <DEDUP_REMOVED lines=29> */
.L_x_3327:
[----:B------:R-:W-:Y:S05]  /*6630*/  BSYNC.RECONVERGENT B0 ;  /* 0x0000000000007941 */ /* 0x000fea0003800200 */
.L_x_3295:
        /* <DEDUP_REMOVED lines=8> */
.L_x_3359:
        /* <DEDUP_REMOVED lines=12> */
.L_x_4410:


//--------------------- .text._Z35group_norm_nhwc_fwd_one_pass_kernelI11Fp16IOFp16WLi512ELi70ELi560EEv26Group_norm_nhwc_fwd_params --------------------------
	.section	.text._Z35group_norm_nhwc_fwd_one_pass_kernelI11Fp16IOFp16WLi512ELi70ELi560EEv26Group_norm_nhwc_fwd_params,"ax",@progbits
	.align	128
        .global         _Z35group_norm_nhwc_fwd_one_pass_kernelI11Fp16IOFp16WLi512ELi70ELi560EEv26Group_norm_nhwc_fwd_params
        .type           _Z35group_norm_nhwc_fwd_one_pass_kernelI11Fp16IOFp16WLi512ELi70ELi560EEv26Group_norm_nhwc_fwd_params,@function
        .size           _Z35group_norm_nhwc_fwd_one_pass_kernelI11Fp16IOFp16WLi512ELi70ELi560EEv26Group_norm_nhwc_fwd_params,(.L_x_4411 - _Z35group_norm_nhwc_fwd_one_pass_kernelI11Fp16IOFp16WLi512ELi70ELi560EEv26Group_norm_nhwc_fwd_params)
        .other          _Z35group_norm_nhwc_fwd_one_pass_kernelI11Fp16IOFp16WLi512ELi70ELi560EEv26Group_norm_nhwc_fwd_params,@"STO_CUDA_ENTRY STV_DEFAULT"
_Z35group_norm_nhwc_fwd_one_pass_kernelI11Fp16IOFp16WLi512ELi70ELi560EEv26Group_norm_nhwc_fwd_params:
.text._Z35group_norm_nhwc_fwd_one_pass_kernelI11Fp16IOFp16WLi512ELi70ELi560EEv26Group_norm_nhwc_fwd_params:
        /* <DEDUP_REMOVED lines=26> */
.L_x_3497:
        /* <DEDUP_REMOVED lines=875> */
.L_x_3361:
[----:B------:R-:W-:Y:S05]  /*3850*/  BSYNC.RECONVERGENT B0 ;  /* 0x0000000000007941 */ /* 0x000fea0003800200 */
.L_x_3360:
        /* <DEDUP_REMOVED lines=32> */
.L_x_3364:
[----:B0-----:R-:W2:Y:S04]  /*3a60*/  LDG.E.STRONG.GPU R22, desc[UR14][R20.64] ;  /* 0x0000000e14167981 */ /* 0x001ea8000c1ef900 */
[----:B--2---:R-:W-:Y:S01]  /*3a70*/  CCTL.IVALL ;  /* 0x00000000ff00798f */ /* 0x004fe20002000000 */
[----:B------:R-:W-:Y:S05]  /*3a80*/  YIELD ;  /* 0x0000000000007946 */ /* 0x000fea0003800000 */
[----:B------:R-:W-:-:S13]  /*3a90*/  ISETP.NE.AND P1, PT, R22, R25, PT ;  /* 0x000000191600720c */ /* 0x000fda0003f25270 */
[----:B------:R-:W-:Y:S05]  /*3aa0*/  @P1 BRA `(.L_x_3364) ;  /* 0xfffffffc00ec1947 */ /* 0x000fea000383ffff */
.L_x_3363:
        /* <DEDUP_REMOVED lines=15> */
.L_x_3366:
        /* <DEDUP_REMOVED lines=73> */
.L_x_3365:
        /* <DEDUP_REMOVED lines=42> */
.L_x_3367:
        /* <DEDUP_REMOVED lines=19> */
.L_x_3368:
        /* <DEDUP_REMOVED lines=11> */
.L_x_3369:
[----:B------:R-:W-:Y:S05]  /*44b0*/  BSYNC.RECONVERGENT B0 ;  /* 0x0000000000007941 */ /* 0x000fea0003800200 */
.L_x_3362:
        /* <DEDUP_REMOVED lines=82> */
.L_x_3373:
[----:B------:R-:W-:Y:S05]  /*49e0*/  BSYNC.RECONVERGENT B1 ;  /* 0x0000000000017941 */ /* 0x000fea0003800200 */
.L_x_3372:
        /* <DEDUP_REMOVED lines=21> */
.L_x_3375:
[----:B------:R-:W-:Y:S05]  /*4b40*/  BSYNC.RECONVERGENT B1 ;  /* 0x0000000000017941 */ /* 0x000fea0003800200 */
.L_x_3374:
        /* <DEDUP_REMOVED lines=40> */
.L_x_3377:
[----:B------:R-:W-:Y:S05]  /*4dd0*/  BSYNC.RECONVERGENT B1 ;  /* 0x0000000000017941 */ /* 0x000fea0003800200 */
.L_x_3376:
        /* <DEDUP_REMOVED lines=22> */
.L_x_3379:
[----:B------:R-:W-:Y:S05]  /*4f40*/  BSYNC.RECONVERGENT B1 ;  /* 0x0000000000017941 */ /* 0x000fea0003800200 */
.L_x_3378:
        /* <DEDUP_REMOVED lines=20> */
.L_x_3381:
[----:B------:R-:W-:Y:S05]  /*5090*/  BSYNC.RECONVERGENT B1 ;  /* 0x0000000000017941 */ /* 0x000fea0003800200 */
.L_x_3380:
        /* <DEDUP_REMOVED lines=20> */
.L_x_3383:
[----:B------:R-:W-:Y:S05]  /*51e0*/  BSYNC.RECONVERGENT B1 ;  /* 0x0000000000017941 */ /* 0x000fea0003800200 */
.L_x_3382:
        /* <DEDUP_REMOVED lines=20> */
.L_x_3385:
[----:B------:R-:W-:Y:S05]  /*5330*/  BSYNC.RECONVERGENT B1 ;  /* 0x0000000000017941 */ /* 0x000fea0003800200 */
.L_x_3384:
        /* <DEDUP_REMOVED lines=20> */
.L_x_3387:
[----:B------:R-:W-:Y:S05]  /*5480*/  BSYNC.RECONVERGENT B1 ;  /* 0x0000000000017941 */ /* 0x000fea0003800200 */
.L_x_3386:
        /* <DEDUP_REMOVED lines=42> */
.L_x_3389:
[----:B------:R-:W-:Y:S05]  /*5730*/  BSYNC.RECONVERGENT B1 ;  /* 0x0000000000017941 */ /* 0x000fea0003800200 */
.L_x_3388:
        /* <DEDUP_REMOVED lines=20> */
.L_x_3391:
[----:B------:R-:W-:Y:S05]  /*5880*/  BSYNC.RECONVERGENT B1 ;  /* 0x0000000000017941 */ /* 0x000fea0003800200 */
.L_x_3390:
        /* <DEDUP_REMOVED lines=20> */
.L_x_3393:
[----:B------:R-:W-:Y:S05]  /*59d0*/  BSYNC.RECONVERGENT B1 ;  /* 0x0000000000017941 */ /* 0x000fea0003800200 */
.L_x_3392:
        /* <DEDUP_REMOVED lines=20> */
.L_x_3395:
[----:B------:R-:W-:Y:S05]  /*5b20*/  BSYNC.RECONVERGENT B1 ;  /* 0x0000000000017941 */ /* 0x000fea0003800200 */
.L_x_3394:
        /* <DEDUP_REMOVED lines=20> */
.L_x_3397:
[----:B------:R-:W-:Y:S05]  /*5c70*/  BSYNC.RECONVERGENT B1 ;  /* 0x0000000000017941 */ /* 0x000fea0003800200 */
.L_x_3396:
        /* <DEDUP_REMOVED lines=20> */
.L_x_3399:
[----:B------:R-:W-:Y:S05]  /*5dc0*/  BSYNC.RECONVERGENT B1 ;  /* 0x0000000000017941 */ /* 0x000fea0003800200 */
.L_x_3398:
        /* <DEDUP_REMOVED lines=44> */
.L_x_3401:
[----:B------:R-:W-:Y:S05]  /*6090*/  BSYNC.RECONVERGENT B1 ;  /* 0x0000000000017941 */ /* 0x000fea0003800200 */
.L_x_3400:
        /* <DEDUP_REMOVED lines=20> */
.L_x_3403:
[----:B------:R-:W-:Y:S05]  /*61e0*/  BSYNC.RECONVERGENT B1 ;  /* 0x0000000000017941 */ /* 0x000fea0003800200 */
.L_x_3402:
        /* <DEDUP_REMOVED lines=20> */
.L_x_3405:
[----:B------:R-:W-:Y:S05]  /*6330*/  BSYNC.RECONVERGENT B1 ;  /* 0x0000000000017941 */ /* 0x000fea0003800200 */
.L_x_3404:
        /* <DEDUP_REMOVED lines=20> */
.L_x_3407:
[----:B------:R-:W-:Y:S05]  /*6480*/  BSYNC.RECONVERGENT B1 ;  /* 0x0000000000017941 */ /* 0x000fea0003800200 */
.L_x_3406:
        /* <DEDUP_REMOVED lines=20> */
.L_x_3409:
[----:B------:R-:W-:Y:S05]  /*65d0*/  BSYNC.RECONVERGENT B1 ;  /* 0x0000000000017941 */ /* 0x000fea0003800200 */
.L_x_3408:
        /* <DEDUP_REMOVED lines=20> */
.L_x_3411:
[----:B------:R-:W-:Y:S05]  /*6720*/  BSYNC.RECONVERGENT B1 ;  /* 0x0000000000017941 */ /* 0x000fea0003800200 */
.L_x_3410:
        /* <DEDUP_REMOVED lines=44> */
.L_x_3413:
[----:B------:R-:W-:Y:S05]  /*69f0*/  BSYNC.RECONVERGENT B1 ;  /* 0x0000000000017941 */ /* 0x000fea0003800200 */
.L_x_3412:
        /* <DEDUP_REMOVED lines=20> */
.L_x_3415:
[----:B------:R-:W-:Y:S05]  /*6b40*/  BSYNC.RECONVERGENT B1 ;  /* 0x0000000000017941 */ /* 0x000fea0003800200 */
.L_x_3414:
        /* <DEDUP_REMOVED lines=20> */
.L_x_3417:
[----:B------:R-:W-:Y:S05]  /*6c90*/  BSYNC.RECONVERGENT B1 ;  /* 0x0000000000017941 */ /* 0x000fea0003800200 */
.L_x_3416:
        /* <DEDUP_REMOVED lines=20> */
.L_x_3419:
[----:B------:R-:W-:Y:S05]  /*6de0*/  BSYNC.RECONVERGENT B1 ;  /* 0x0000000000017941 */ /* 0x000fea0003800200 */
.L_x_3418:
        /* <DEDUP_REMOVED lines=20> */
.L_x_3421:
[----:B------:R-:W-:Y:S05]  /*6f30*/  BSYNC.RECONVERGENT B1 ;  /* 0x0000000000017941 */ /* 0x000fea0003800200 */
.L_x_3420:
        /* <DEDUP_REMOVED lines=20> */
.L_x_3423:
[----:B------:R-:W-:Y:S05]  /*7080*/  BSYNC.RECONVERGENT B1 ;  /* 0x0000000000017941 */ /* 0x000fea0003800200 */
.L_x_3422:
        /* <DEDUP_REMOVED lines=42> */
.L_x_3425:
[----:B------:R-:W-:Y:S05]  /*7330*/  BSYNC.RECONVERGENT B1 ;  /* 0x0000000000017941 */ /* 0x000fea0003800200 */
.L_x_3424:
        /* <DEDUP_REMOVED lines=20> */
.L_x_3427:
[----:B------:R-:W-:Y:S05]  /*7480*/  BSYNC.RECONVERGENT B1 ;  /* 0x0000000000017941 */ /* 0x000fea0003800200 */
.L_x_3426:
        /* <DEDUP_REMOVED lines=20> */
.L_x_3429:
[----:B------:R-:W-:Y:S05]  /*75d0*/  BSYNC.RECONVERGENT B1 ;  /* 0x0000000000017941 */ /* 0x000fea0003800200 */
.L_x_3428:
        /* <DEDUP_REMOVED lines=20> */
.L_x_3431:
[----:B------:R-:W-:Y:S05]  /*7720*/  BSYNC.RECONVERGENT B1 ;  /* 0x0000000000017941 */ /* 0x000fea0003800200 */
.L_x_3430:
        /* <DEDUP_REMOVED lines=20> */
.L_x_3433:
[----:B------:R-:W-:Y:S05]  /*7870*/  BSYNC.RECONVERGENT B1 ;  /* 0x0000000000017941 */ /* 0x000fea0003800200 */
.L_x_3432:
        /* <DEDUP_REMOVED lines=19> */
.L_x_3371:
        /* <DEDUP_REMOVED lines=39> */
.L_x_3436:
[----:B------:R-:W-:Y:S05]  /*7c20*/  BSYNC.RECONVERGENT B1 ;  /* 0x0000000000017941 */ /* 0x000fea0003800200 */
.L_x_3435:
        /* <DEDUP_REMOVED lines=31> */
.L_x_3438:
[----:B------:R-:W-:Y:S05]  /*7e20*/  BSYNC.RECONVERGENT B1 ;  /* 0x0000000000017941 */ /* 0x000fea0003800200 */
.L_x_3437:
        /* <DEDUP_REMOVED lines=50> */
.L_x_3440:
[----:B------:R-:W-:Y:S05]  /*8150*/  BSYNC.RECONVERGENT B1 ;  /* 0x0000000000017941 */ /* 0x000fea0003800200 */
.L_x_3439:
        /* <DEDUP_REMOVED lines=32> */
.L_x_3442:
[----:B------:R-:W-:Y:S05]  /*8360*/  BSYNC.RECONVERGENT B1 ;  /* 0x0000000000017941 */ /* 0x000fea0003800200 */
.L_x_3441:
        /* <DEDUP_REMOVED lines=30> */
.L_x_3444:
[----:B------:R-:W-:Y:S05]  /*8550*/  BSYNC.RECONVERGENT B1 ;  /* 0x0000000000017941 */ /* 0x000fea0003800200 */
.L_x_3443:
        /* <DEDUP_REMOVED lines=30> */
.L_x_3446:
[----:B------:R-:W-:Y:S05]  /*8740*/  BSYNC.RECONVERGENT B1 ;  /* 0x0000000000017941 */ /* 0x000fea0003800200 */
.L_x_3445:
        /* <DEDUP_REMOVED lines=30> */
.L_x_3448:
[----:B------:R-:W-:Y:S05]  /*8930*/  BSYNC.RECONVERGENT B1 ;  /* 0x0000000000017941 */ /* 0x000fea0003800200 */
.L_x_3447:
        /* <DEDUP_REMOVED lines=30> */
.L_x_3450:
[----:B------:R-:W-:Y:S05]  /*8b20*/  BSYNC.RECONVERGENT B1 ;  /* 0x0000000000017941 */ /* 0x000fea0003800200 */
.L_x_3449:
        /* <DEDUP_REMOVED lines=52> */
.L_x_3452:
[----:B------:R-:W-:Y:S05]  /*8e70*/  BSYNC.RECONVERGENT B1 ;  /* 0x0000000000017941 */ /* 0x000fea0003800200 */
.L_x_3451:
        /* <DEDUP_REMOVED lines=30> */
.L_x_3454:
[----:B------:R-:W-:Y:S05]  /*9060*/  BSYNC.RECONVERGENT B1 ;  /* 0x0000000000017941 */ /* 0x000fea0003800200 */
.L_x_3453:
        /* <DEDUP_REMOVED lines=30> */
.L_x_3456:
[----:B------:R-:W-:Y:S05]  /*9250*/  BSYNC.RECONVERGENT B1 ;  /* 0x0000000000017941 */ /* 0x000fea0003800200 */
.L_x_3455:
        /* <DEDUP_REMOVED lines=30> */
.L_x_3458:
[----:B------:R-:W-:Y:S05]  /*9440*/  BSYNC.RECONVERGENT B1 ;  /* 0x0000000000017941 */ /* 0x000fea0003800200 */
.L_x_3457:
        /* <DEDUP_REMOVED lines=30> */
.L_x_3460:
[----:B------:R-:W-:Y:S05]  /*9630*/  BSYNC.RECONVERGENT B1 ;  /* 0x0000000000017941 */ /* 0x000fea0003800200 */
.L_x_3459:
        /* <DEDUP_REMOVED lines=30> */
.L_x_3462:
[----:B------:R-:W-:Y:S05]  /*9820*/  BSYNC.RECONVERGENT B1 ;  /* 0x0000000000017941 */ /* 0x000fea0003800200 */
.L_x_3461:
        /* <DEDUP_REMOVED lines=54> */
.L_x_3464:
[----:B------:R-:W-:Y:S05]  /*9b90*/  BSYNC.RECONVERGENT B1 ;  /* 0x0000000000017941 */ /* 0x000fea0003800200 */
.L_x_3463:
        /* <DEDUP_REMOVED lines=30> */
.L_x_3466:
[----:B------:R-:W-:Y:S05]  /*9d80*/  BSYNC.RECONVERGENT B1 ;  /* 0x0000000000017941 */ /* 0x000fea0003800200 */
.L_x_3465:
        /* <DEDUP_REMOVED lines=30> */
.L_x_3468:
[----:B------:R-:W-:Y:S05]  /*9f70*/  BSYNC.RECONVERGENT B1 ;  /* 0x0000000000017941 */ /* 0x000fea0003800200 */
.L_x_3467:
        /* <DEDUP_REMOVED lines=30> */
.L_x_3470:
[----:B------:R-:W-:Y:S05]  /*a160*/  BSYNC.RECONVERGENT B1 ;  /* 0x0000000000017941 */ /* 0x000fea0003800200 */
.L_x_3469:
        /* <DEDUP_REMOVED lines=30> */
.L_x_3472:
[----:B------:R-:W-:Y:S05]  /*a350*/  BSYNC.RECONVERGENT B1 ;  /* 0x0000000000017941 */ /* 0x000fea0003800200 */
.L_x_3471:
        /* <DEDUP_REMOVED lines=30> */
.L_x_3474:
[----:B------:R-:W-:Y:S05]  /*a540*/  BSYNC.RECONVERGENT B1 ;  /* 0x0000000000017941 */ /* 0x000fea0003800200 */
.L_x_3473:
        /* <DEDUP_REMOVED lines=54> */
.L_x_3476:
[----:B------:R-:W-:Y:S05]  /*a8b0*/  BSYNC.RECONVERGENT B1 ;  /* 0x0000000000017941 */ /* 0x000fea0003800200 */
.L_x_3475:
        /* <DEDUP_REMOVED lines=30> */
.L_x_3478:
[----:B------:R-:W-:Y:S05]  /*aaa0*/  BSYNC.RECONVERGENT B1 ;  /* 0x0000000000017941 */ /* 0x000fea0003800200 */
.L_x_3477:
        /* <DEDUP_REMOVED lines=30> */
.L_x_3480:
[----:B------:R-:W-:Y:S05]  /*ac90*/  BSYNC.RECONVERGENT B1 ;  /* 0x0000000000017941 */ /* 0x000fea0003800200 */
.L_x_3479:
        /* <DEDUP_REMOVED lines=30> */
.L_x_3482:
[----:B------:R-:W-:Y:S05]  /*ae80*/  BSYNC.RECONVERGENT B1 ;  /* 0x0000000000017941 */ /* 0x000fea0003800200 */
.L_x_3481:
        /* <DEDUP_REMOVED lines=30> */
.L_x_3484:
[----:B------:R-:W-:Y:S05]  /*b070*/  BSYNC.RECONVERGENT B1 ;  /* 0x0000000000017941 */ /* 0x000fea0003800200 */
.L_x_3483:
        /* <DEDUP_REMOVED lines=30> */
.L_x_3486:
[----:B------:R-:W-:Y:S05]  /*b260*/  BSYNC.RECONVERGENT B1 ;  /* 0x0000000000017941 */ /* 0x000fea0003800200 */
.L_x_3485:
        /* <DEDUP_REMOVED lines=52> */
.L_x_3488:
[----:B------:R-:W-:Y:S05]  /*b5b0*/  BSYNC.RECONVERGENT B1 ;  /* 0x0000000000017941 */ /* 0x000fea0003800200 */
.L_x_3487:
        /* <DEDUP_REMOVED lines=30> */
.L_x_3490:
[----:B------:R-:W-:Y:S05]  /*b7a0*/  BSYNC.RECONVERGENT B1 ;  /* 0x0000000000017941 */ /* 0x000fea0003800200 */
.L_x_3489:
        /* <DEDUP_REMOVED lines=30> */
.L_x_3492:
[----:B------:R-:W-:Y:S05]  /*b990*/  BSYNC.RECONVERGENT B1 ;  /* 0x0000000000017941 */ /* 0x000fea0003800200 */
.L_x_3491:
        /* <DEDUP_REMOVED lines=30> */
.L_x_3494:
[----:B------:R-:W-:Y:S05]  /*bb80*/  BSYNC.RECONVERGENT B1 ;  /* 0x0000000000017941 */ /* 0x000fea0003800200 */
.L_x_3493:
        /* <DEDUP_REMOVED lines=30> */
.L_x_3496:
[----:B------:R-:W-:Y:S05]  /*bd70*/  BSYNC.RECONVERGENT B1 ;  /* 0x0000000000017941 */ /* 0x000fea0003800200 */
.L_x_3495:
        /* <DEDUP_REMOVED lines=28> */
.L_x_3434:
[----:B------:R-:W-:Y:S05]  /*bf40*/  BSYNC.RECONVERGENT B0 ;  /* 0x0000000000007941 */ /* 0x000fea0003800200 */
.L_x_3370:
        /* <DEDUP_REMOVED lines=9> */
.L_x_3498:
        /* <DEDUP_REMOVED lines=10> */
.L_x_4411:


//--------------------- .text._Z35group_norm_nhwc_fwd_one_pass_kernelI11Fp32IOFp32WLi64ELi70ELi560EEv26Group_norm_nhwc_fwd_params --------------------------
	.section	.text._Z35group_norm_nhwc_fwd_one_pass_kernelI11Fp32IOFp32WLi64ELi70ELi560EEv26Group_norm_nhwc_fwd_params,"ax",@progbits
	.align	128
        .global         _Z35group_norm_nhwc_fwd_one_pass_kernelI11Fp32IOFp32WLi64ELi70ELi560EEv26Group_norm_nhwc_fwd_params
        .type           _Z35group_norm_nhwc_fwd_one_pass_kernelI11Fp32IOFp32WLi64ELi70ELi560EEv26Group_norm_nhwc_fwd_params,@function
        .size           _Z35group_norm_nhwc_fwd_one_pass_kernelI11Fp32IOFp32WLi64ELi70ELi560EEv26Group_norm_nhwc_fwd_params,(.L_x_4412 - _Z35group_norm_nhwc_fwd_one_pass_kernelI11Fp32IOFp32WLi64ELi70ELi560EEv26Group_norm_nhwc_fwd_params)
        .other          _Z35group_norm_nhwc_fwd_one_pass_kernelI11Fp32IOFp32WLi64ELi70ELi560EEv26Group_norm_nhwc_fwd_params,@"STO_CUDA_ENTRY STV_DEFAULT"
_Z35group_norm_nhwc_fwd_one_pass_kernelI11Fp32IOFp32WLi64ELi70ELi560EEv26Group_norm_nhwc_fwd_params:
.text._Z35group_norm_nhwc_fwd_one_pass_kernelI11Fp32IOFp32WLi64ELi70ELi560EEv26Group_norm_nhwc_fwd_params:
        /* <DEDUP_REMOVED lines=11> */
[----:B------:R-:W3:Y:S01]  /*00b0*/  S2R R32, SR_LANEID ;  /* 0x0000000000207919 */ /* 0x000ee20000000000 */
[----:B------:R-:W4:Y:S01]  /*00c0*/  LDCU.64 UR8, c[0x0][0x388] ;  /* 0x00007100ff0877ac */ /* 0x000f220008000a00 */
[----:B------:R-:W0:Y:S01]  /*00d0*/  LDCU UR15, c[0x0][0x374] ;  /* 0x00006e80ff0f77ac */ /* 0x000e220008000800 */
[----:B------:R-:W0:Y:S01]  /*00e0*/  LDCU.64 UR16, c[0x0][0x358] ;  /* 0x00006b00ff1077ac */ /* 0x000e220008000a00 */
[----:B------:R-:W-:Y:S01]  /*00f0*/  UMOV UR7, UR6 ;  /* 0x0000000600077c82 */ /* 0x000fe20008000000 */
[----:B--2---:R-:W-:Y:S01]  /*0100*/  MOV R3, UR4 ;  /* 0x0000000400037c02 */ /* 0x004fe20008000f00 */
[----:B------:R-:W-:Y:S01]  /*0110*/  UMOV UR4, URZ ;  /* 0x000000ff00047c82 */ /* 0x000fe20008000000 */
[----:B----4-:R-:W-:-:S02]  /*0120*/  ISETP.NE.U32.AND P1, PT, RZ, UR8, PT ;  /* 0x00000008ff007c0c */ /* 0x010fc4000bf25070 */
[C---:B0-----:R-:W-:Y:S02]  /*0130*/  LOP3.LUT R0, R33.reuse, 0xffff, RZ, 0xc0, !PT ;  /* 0x0000ffff21007812 */ /* 0x041fe400078ec0ff */
        /* <DEDUP_REMOVED lines=17> */
[----:B---3--:R-:W-:-:S07]  /*0250*/  SHF.L.U32 R0, R0, 0x1, RZ ;  /* 0x0000000100007819 */ /* 0x008fce00000006ff */
.L_x_3524:
[----:B0-----:R-:W0:Y:S01]  /*0260*/  LDCU UR5, c[0x0][0x3f8] ;  /* 0x00007f00ff0577ac */ /* 0x001e220008000800 */
[----:B--2-4-:R-:W-:Y:S02]  /*0270*/  IABS R14, UR7 ;  /* 0x00000007000e7c13 */ /* 0x014fe40008000000 */
[----:B------:R-:W-:Y:S01]  /*0280*/  LOP3.LUT R20, R0, 0xffff, RZ, 0xc0, !PT ;  /* 0x0000ffff00147812 */ /* 0x000fe200078ec0ff */
[----:B------:R-:W1:Y:S01]  /*0290*/  LDCU.64 UR12, c[0x0][0x3e8] ;  /* 0x00007d00ff0c77ac */ /* 0x000e620008000a00 */
[----:B0----5:R-:W-:-:S04]  /*02a0*/  MOV R8, UR5 ;  /* 0x0000000500087c02 */ /* 0x021fc80008000f00 */
[----:B------:R-:W-:Y:S02]  /*02b0*/  IABS R11, R8 ;  /* 0x00000008000b7213 */ /* 0x000fe40000000000 */
        /* <DEDUP_REMOVED lines=8> */
[----:B---3--:R-:W1:Y:S08]  /*0340*/  @!P2 LDC.64 R18, c[0x0][0x3e0] ;  /* 0x0000f800ff12ab82 */ /* 0x008e700000000a00 */
[----:B------:R-:W2:Y:S01]  /*0350*/  @!P3 LDC.64 R16, c[0x0][0x3e0] ;  /* 0x0000f800ff10bb82 */ /* 0x000ea20000000a00 */
[----:B0-----:R-:W-:-:S04]  /*0360*/  IADD3 R8, PT, PT, R10, 0xffffffe, RZ ;  /* 0x0ffffffe0a087810 */ /* 0x001fc80007ffe0ff */
[----:B------:R0:W3:Y:S01]  /*0370*/  F2I.FTZ.U32.TRUNC.NTZ R9, R8 ;  /* 0x0000000800097305 */ /* 0x0000e2000021f000 */
[----:B-1----:R-:W-:-:S04]  /*0380*/  @!P2 IMAD R23, R7, R18, RZ ;  /* 0x000000120717a224 */ /* 0x002fc800078e02ff */
[----:B------:R-:W-:Y:S02]  /*0390*/  @!P2 IMAD R29, R6, R19, R23 ;  /* 0x00000013061da224 */ /* 0x000fe400078e0217 */
[----:B0-----:R-:W-:Y:S02]  /*03a0*/  HFMA2 R8, -RZ, RZ, 0, 0 ;  /* 0x00000000ff087431 */ /* 0x001fe400000001ff */
[----:B--2---:R-:W-:Y:S01]  /*03b0*/  @!P3 IMAD R26, R5, R16, RZ ;  /* 0x00000010051ab224 */ /* 0x004fe200078e02ff */
[----:B---3--:R-:W-:Y:S02]  /*03c0*/  R2UR UR9, R9 ;  /* 0x00000000090972ca */ /* 0x008fe400000e0000 */
[----:B------:R-:W-:Y:S02]  /*03d0*/  IADD3 R12, PT, PT, RZ, -R9, RZ ;  /* 0x80000009ff0c7210 */ /* 0x000fe40007ffe0ff */
[----:B------:R-:W-:-:S03]  /*03e0*/  R2UR UR8, R8 ;  /* 0x00000000080872ca */ /* 0x000fc600000e0000 */
[----:B------:R-:W-:Y:S01]  /*03f0*/  IMAD R13, R12, R11, RZ ;  /* 0x0000000b0c0d7224 */ /* 0x000fe200078e02ff */
[----:B------:R-:W-:Y:S02]  /*0400*/  MOV R12, R14 ;  /* 0x0000000e000c7202 */ /* 0x000fe40000000f00 */
[----:B------:R-:W0:Y:S02]  /*0410*/  @!P3 LDC.64 R14, c[0x0][0x390] ;  /* 0x0000e400ff0ebb82 */ /* 0x000e240000000a00 */
[----:B------:R-:W-:-:S05]  /*0420*/  R2UR UR10, R12 ;  /* 0x000000000c0a72ca */ /* 0x000fca00000e0000 */
[----:B------:R-:W-:-:S05]  /*0430*/  IMAD.HI.U32 R13, R9, R13, UR8 ;  /* 0x00000008090d7e27 */ /* 0x000fca000f8e000d */
[----:B------:R-:W-:Y:S02]  /*0440*/  R2UR UR8, R13 ;  /* 0x000000000d0872ca */ /* 0x000fe400000e0000 */
[----:B------:R-:W1:Y:S11]  /*0450*/  @!P2 LDC.64 R12, c[0x0][0x390] ;  /* 0x0000e400ff0cab82 */ /* 0x000e760000000a00 */
[----:B------:R-:W-:-:S02]  /*0460*/  UIMAD.WIDE.U32 UR8, UR8, UR10, URZ ;  /* 0x0000000a080872a5 */ /* 0x000fc4000f8e00ff */
[----:B------:R-:W-:-:S04]  /*0470*/  ULOP3.LUT UR8, UR7, UR5, URZ, 0x3c, !UPT ;  /* 0x0000000507087292 */ /* 0x000fc8000f8e3cff */
[----:B------:R-:W-:-:S05]  /*0480*/  IADD3 R8, PT, PT, RZ, -UR9, RZ ;  /* 0x80000009ff087c10 */ /* 0x000fca000fffe0ff */
[C---:B------:R-:W-:Y:S01]  /*0490*/  IMAD R8, R11.reuse, R8, UR10 ;  /* 0x0000000a0b087e24 */ /* 0x040fe2000f8e0208 */
[----:B------:R-:W2:Y:S04]  /*04a0*/  LDCU.64 UR10, c[0x0][0x3f0] ;  /* 0x00007e00ff0a77ac */ /* 0x000ea80008000a00 */
[----:B------:R-:W-:-:S13]  /*04b0*/  ISETP.GT.U32.AND P1, PT, R11, R8, PT ;  /* 0x000000080b00720c */ /* 0x000fda0003f24070 */
[----:B------:R-:W-:Y:S01]  /*04c0*/  VOTEU.ANY UP1, P1 ;  /* 0x0000000000ff7886 */ /* 0x000fe20000820100 */
[----:B------:R-:W-:Y:S02]  /*04d0*/  PLOP3.LUT P1, PT, PT, PT, UP1, 0x80, 0x8 ;  /* 0x000000000008781c */ /* 0x000fe40003f2f018 */
[----:B--2---:R-:W-:Y:S02]  /*04e0*/  MOV R9, UR10 ;  /* 0x0000000a00097c02 */ /* 0x004fe40008000f00 */
[----:B------:R-:W-:Y:S02]  /*04f0*/  @!UP1 UIADD3 UR9, UPT, UPT, UR9, 0x1, URZ ;  /* 0x0000000109099890 */ /* 0x000fe4000fffe0ff */
[----:B------:R-:W-:-:S07]  /*0500*/  UISETP.GE.AND UP1, UPT, UR8, URZ, UPT ;  /* 0x000000ff0800728c */ /* 0x000fce000bf26270 */
[----:B------:R-:W-:-:S04]  /*0510*/  @!P1 IADD3 R8, PT, PT, R8, -R11, RZ ;  /* 0x8000000b08089210 */ /* 0x000fc80007ffe0ff */
[----:B------:R-:W-:-:S13]  /*0520*/  ISETP.GE.U32.AND P1, PT, R8, R11, PT ;  /* 0x0000000b0800720c */ /* 0x000fda0003f26070 */
[----:B------:R-:W-:Y:S01]  /*0530*/  VOTEU.ANY UP0, P1 ;  /* 0x0000000000ff7886 */ /* 0x000fe20000800100 */
[----:B------:R-:W-:-:S04]  /*0540*/  ISETP.GE.U32.AND P1, PT, R30, UR12, PT ;  /* 0x0000000c1e007c0c */ /* 0x000fc8000bf26070 */
[----:B------:R-:W-:Y:S01]  /*0550*/  @UP0 UIADD3 UR9, UPT, UPT, UR9, 0x1, URZ ;  /* 0x0000000109090890 */ /* 0x000fe2000fffe0ff */
[----:B------:R-:W-:Y:S01]  /*0560*/  ISETP.GE.AND.EX P1, PT, R31, UR13, PT, P1 ;  /* 0x0000000d1f007c0c */ /* 0x000fe2000bf26310 */
[----:B------:R-:W-:Y:S02]  /*0570*/  UISETP.NE.AND UP0, UPT, UR5, URZ, UPT ;  /* 0x000000ff0500728c */ /* 0x000fe4000bf05270 */
[----:B------:R-:W-:-:S09]  /*0580*/  @!UP1 UIADD3 UR9, UPT, UPT, -UR9, URZ, URZ ;  /* 0x000000ff09099290 */ /* 0x000fd2000fffe1ff */
[----:B------:R-:W-:Y:S01]  /*0590*/  @!UP0 ULOP3.LUT UR9, URZ, UR5, URZ, 0x33, !UPT ;  /* 0x00000005ff098292 */ /* 0x000fe2000f8e33ff */
[----:B------:R-:W2:Y:S03]  /*05a0*/  @!P1 LDC.64 R24, c[0x0][0x3e0] ;  /* 0x0000f800ff189b82 */ /* 0x000ea60000000a00 */
[----:B------:R-:W-:-:S04]  /*05b0*/  UIADD3 UR8, UPT, UPT, -UR9, URZ, URZ ;  /* 0x000000ff09087290 */ /* 0x000fc8000fffe1ff */
[----:B------:R-:W-:Y:S01]  /*05c0*/  UIMAD UR8, UR5, UR8, UR7 ;  /* 0x00000008050872a4 */ /* 0x000fe2000f8e0207 */
[----:B------:R-:W3:Y:S01]  /*05d0*/  @!P1 LDC.64 R10, c[0x0][0x390] ;  /* 0x0000e400ff0a9b82 */ /* 0x000ee20000000a00 */
[----:B------:R-:W-:Y:S02]  /*05e0*/  USHF.R.S32.HI UR5, URZ, 0x1f, UR9 ;  /* 0x0000001fff057899 */ /* 0x000fe40008011409 */
[----:B------:R-:W-:Y:S02]  /*05f0*/  UIMAD UR8, UR8, 0x46, URZ ;  /* 0x00000046080878a4 */ /* 0x000fe4000f8e02ff */
[----:B------:R-:W-:-:S04]  /*0600*/  UIMAD UR5, UR5, UR10, URZ ;  /* 0x0000000a050572a4 */ /* 0x000fc8000f8e02ff */
[----:B------:R-:W-:Y:S01]  /*0610*/  IADD3 R20, P5, PT, R20, UR8, RZ ;  /* 0x0000000814147c10 */ /* 0x000fe2000ffbe0ff */
[----:B------:R-:W-:Y:S01]  /*0620*/  UIMAD UR5, UR9, UR11, UR5 ;  /* 0x0000000b090572a4 */ /* 0x000fe2000f8e0205 */
[----:B------:R-:W-:-:S04]  /*0630*/  MOV R8, UR8 ;  /* 0x0000000800087c02 */ /* 0x000fc80008000f00 */
[----:B------:R-:W-:Y:S01]  /*0640*/  LEA.HI.X.SX32 R21, R8, RZ, 0x1, P5 ;  /* 0x000000ff08157211 */ /* 0x000fe200028f0eff */
[----:B--2---:R-:W-:Y:S02]  /*0650*/  @!P1 IMAD R22, R31, R24, RZ ;  /* 0x000000181f169224 */ /* 0x004fe400078e02ff */
[----:B------:R-:W-:Y:S02]  /*0660*/  IMAD.WIDE.U32 R20, R9, UR9, R20 ;  /* 0x0000000909147c25 */ /* 0x000fe4000f8e0014 */
[----:B------:R-:W2:Y:S02]  /*0670*/  @!P4 LDC.64 R8, c[0x0][0x3e0] ;  /* 0x0000f800ff08cb82 */ /* 0x000ea40000000a00 */
[----:B------:R-:W-:Y:S01]  /*0680*/  @!P1 IMAD R27, R30, R25, R22 ;  /* 0x000000191e1b9224 */ /* 0x000fe200078e0216 */
[----:B------:R-:W-:Y:S01]  /*0690*/  IADD3 R35, PT, PT, R21, UR5, RZ ;  /* 0x0000000515237c10 */ /* 0x000fe2000fffe0ff */
[----:B------:R-:W-:Y:S01]  /*06a0*/  @!P1 IMAD.MOV.U32 R34, RZ, RZ, R20 ;  /* 0x000000ffff229224 */ /* 0x000fe200078e0014 */
[----:B------:R-:W-:-:S02]  /*06b0*/  @!P2 MOV R22, R20 ;  /* 0x000000140016a202 */ /* 0x000fc40000000f00 */
[----:B------:R-:W-:Y:S01]  /*06c0*/  @!P2 MOV R23, R35 ;  /* 0x000000230017a202 */ /* 0x000fe20000000f00 */
[----:B------:R-:W-:-:S04]  /*06d0*/  @!P1 IMAD.WIDE.U32 R24, R30, R24, R34 ;  /* 0x000000181e189225 */ /* 0x000fc800078e0022 */
[----:B------:R-:W-:Y:S01]  /*06e0*/  @!P2 IMAD.WIDE.U32 R18, R6, R18, R22 ;  /* 0x000000120612a225 */ /* 0x000fe200078e0016 */
[----:B------:R-:W-:Y:S02]  /*06f0*/  @!P3 MOV R22, R20 ;  /* 0x000000140016b202 */ /* 0x000fe40000000f00 */
[----:B------:R-:W-:Y:S02]  /*0700*/  @!P3 MOV R23, R35 ;  /* 0x000000230017b202 */ /* 0x000fe40000000f00 */
[----:B------:R-:W-:Y:S01]  /*0710*/  @!P1 IADD3 R25, PT, PT, R25, R27, RZ ;  /* 0x0000001b19199210 */ /* 0x000fe20007ffe0ff */
[----:B------:R-:W-:Y:S01]  /*0720*/  @!P3 IMAD R27, R4, R17, R26 ;  /* 0x00000011041bb224 */ /* 0x000fe200078e021a */
[----:B---3--:R-:W-:Y:S01]  /*0730*/  @!P1 LEA R10, P5, R24, R10, 0x2 ;  /* 0x0000000a180a9211 */ /* 0x008fe200078a10ff */
[----:B------:R-:W-:Y:S02]  /*0740*/  @!P3 IMAD.WIDE.U32 R22, R4, R16, R22 ;  /* 0x000000100416b225 */ /* 0x000fe400078e0016 */
[----:B------:R-:W3:Y:S01]  /*0750*/  @!P4 LDC.64 R16, c[0x0][0x390] ;  /* 0x0000e400ff10cb82 */ /* 0x000ee20000000a00 */
[----:B------:R-:W-:-:S02]  /*0760*/  @!P1 LEA.HI.X R11, R24, R11, R25, 0x2, P5 ;  /* 0x0000000b180b9211 */ /* 0x000fc400028f1419 */
[----:B------:R-:W-:Y:S02]  /*0770*/  @!P2 IADD3 R24, PT, PT, R19, R29, RZ ;  /* 0x0000001d1318a210 */ /* 0x000fe40007ffe0ff */
[----:B------:R-:W-:Y:S02]  /*0780*/  @!P3 IADD3 R19, PT, PT, R23, R27, RZ ;  /* 0x0000001b1713b210 */ /* 0x000fe40007ffe0ff */
[----:B0-----:R-:W-:Y:S02]  /*0790*/  @!P3 LEA R14, P6, R22, R14, 0x2 ;  /* 0x0000000e160eb211 */ /* 0x001fe400078c10ff */
[----:B-1----:R-:W-:Y:S02]  /*07a0*/  @!P2 LEA R12, P5, R18, R12, 0x2 ;  /* 0x0000000c120ca211 */ /* 0x002fe400078a10ff */
[----:B------:R-:W-:Y:S02]  /*07b0*/  @!P3 LEA.HI.X R15, R22, R15, R19, 0x2, P6 ;  /* 0x0000000f160fb211 */ /* 0x000fe400030f1413 */
[----:B------:R-:W-:-:S02]  /*07c0*/  CS2R R22, SRZ ;  /* 0x0000000000167805 */ /* 0x000fc4000001ff00 */
[----:B------:R-:W-:Y:S02]  /*07d0*/  @!P2 LEA.HI.X R13, R18, R13, R24, 0x2, P5 ;  /* 0x0000000d120da211 */ /* 0x000fe400028f1418 */
[----:B------:R-:W-:Y:S01]  /*07e0*/  CS2R R24, SRZ ;  /* 0x0000000000187805 */ /* 0x000fe2000001ff00 */
[----:B--2---:R-:W-:Y:S01]  /*07f0*/  @!P4 IMAD R18, R3, R8, RZ ;  /* 0x000000080312c224 */ /* 0x004fe200078e02ff */
[----:B------:R0:W2:Y:S03]  /*0800*/  @!P1 LDG.E.64 R22, desc[UR16][R10.64] ;  /* 0x000000100a169981 */ /* 0x0000a6000c1e1b00 */
[----:B------:R-:W-:Y:S01]  /*0810*/  @!P4 IMAD R19, R2, R9, R18 ;  /* 0x000000090213c224 */ /* 0x000fe200078e0212 */
[----:B------:R-:W-:Y:S01]  /*0820*/  CS2R R26, SRZ ;  /* 0x00000000001a7805 */ /* 0x000fe2000001ff00 */
[----:B------:R-:W4:Y:S01]  /*0830*/  @!P2 LDG.E.64 R24, desc[UR16][R12.64] ;  /* 0x000000100c18a981 */ /* 0x000f22000c1e1b00 */
[----:B------:R-:W-:-:S04]  /*0840*/  CS2R R28, SRZ ;  /* 0x00000000001c7805 */ /* 0x000fc8000001ff00 */
[----:B------:R1:W5:Y:S01]  /*0850*/  @!P3 LDG.E.64 R26, desc[UR16][R14.64] ;  /* 0x000000100e1ab981 */ /* 0x000362000c1e1b00 */
[----:B0-----:R-:W-:Y:S02]  /*0860*/  @!P4 MOV R10, R20 ;  /* 0x00000014000ac202 */ /* 0x001fe40000000f00 */
[----:B------:R-:W-:-:S03]  /*0870*/  @!P4 MOV R11, R35 ;  /* 0x00000023000bc202 */ /* 0x000fc60000000f00 */
[----:B------:R-:W-:-:S05]  /*0880*/  @!P4 IMAD.WIDE.U32 R8, R2, R8, R10 ;  /* 0x000000080208c225 */ /* 0x000fca00078e000a */
[----:B------:R-:W-:Y:S02]  /*0890*/  @!P4 IADD3 R9, PT, PT, R9, R19, RZ ;  /* 0x000000130909c210 */ /* 0x000fe40007ffe0ff */
[----:B---3--:R-:W-:-:S04]  /*08a0*/  @!P4 LEA R16, P1, R8, R16, 0x2 ;  /* 0x000000100810c211 */ /* 0x008fc800078210ff */
[----:B------:R-:W-:-:S05]  /*08b0*/  @!P4 LEA.HI.X R17, R8, R17, R9, 0x2, P1 ;  /* 0x000000110811c211 */ /* 0x000fca00008f1409 */
[----:B------:R-:W3:Y:S01]  /*08c0*/  @!P4 LDG.E.64 R28, desc[UR16][R16.64] ;  /* 0x00000010101cc981 */ /* 0x000ee2000c1e1b00 */
[----:B------:R-:W-:-:S13]  /*08d0*/  ISETP.NE.AND P3, PT, R32, RZ, PT ;  /* 0x000000ff2000720c */ /* 0x000fda0003f65270 */
[----:B-1----:R-:W0:Y:S01]  /*08e0*/  @!P3 S2R R15, SR_CgaCtaId ;  /* 0x00000000000fb919 */ /* 0x002e220000008800 */
[----:B------:R-:W-:Y:S01]  /*08f0*/  ISETP.NE.AND P2, PT, R33, RZ, PT ;  /* 0x000000ff2100720c */ /* 0x000fe20003f45270 */
[----:B------:R-:W-:Y:S01]  /*0900*/  BSSY.RECONVERGENT B0, `(.L_x_3499) ;  /* 0x000006d000007945 */ /* 0x000fe20003800200 */
[----:B--2---:R-:W-:Y:S01]  /*0910*/  FMUL.FTZ R9, R23, R23 ;  /* 0x0000001717097220 */ /* 0x004fe20000410000 */
[C---:B------:R-:W-:Y:S01]  /*0920*/  FADD.FTZ R8, R22.reuse, R23 ;  /* 0x0000001716087221 */ /* 0x040fe20000010000 */
[----:B----4-:R-:W-:Y:S02]  /*0930*/  FMUL.FTZ R13, R25, R25 ;  /* 0x00000019190d7220 */ /* 0x010fe40000410000 */
[----:B------:R-:W-:Y:S01]  /*0940*/  FFMA.FTZ R9, R22, R22, R9 ;  /* 0x0000001616097223 */ /* 0x000fe20000010009 */
[C---:B------:R-:W-:Y:S01]  /*0950*/  FADD.FTZ R11, R24.reuse, R25 ;  /* 0x00000019180b7221 */ /* 0x040fe20000010000 */
[----:B------:R-:W-:Y:S01]  /*0960*/  FADD.FTZ R8, RZ, R8 ;  /* 0x00000008ff087221 */ /* 0x000fe20000010000 */
[----:B------:R-:W-:Y:S01]  /*0970*/  FFMA.FTZ R10, R24, R24, R13 ;  /* 0x00000018180a7223 */ /* 0x000fe2000001000d */
[----:B------:R-:W-:Y:S01]  /*0980*/  FADD.FTZ R9, RZ, R9 ;  /* 0x00000009ff097221 */ /* 0x000fe20000010000 */
[----:B-----5:R-:W-:Y:S01]  /*0990*/  FMUL.FTZ R13, R27, R27 ;  /* 0x0000001b1b0d7220 */ /* 0x020fe20000410000 */
[----:B------:R-:W-:-:S02]  /*09a0*/  FADD.FTZ R11, R8, R11 ;  /* 0x0000000b080b7221 */ /* 0x000fc40000010000 */
[----:B------:R-:W-:Y:S01]  /*09b0*/  FADD.FTZ R9, R9, R10 ;  /* 0x0000000a09097221 */ /* 0x000fe20000010000 */
[C---:B------:R-:W-:Y:S01]  /*09c0*/  FADD.FTZ R10, R26.reuse, R27 ;  /* 0x0000001b1a0a7221 */ /* 0x040fe20000010000 */
[----:B------:R-:W-:Y:S01]  /*09d0*/  FFMA.FTZ R12, R26, R26, R13 ;  /* 0x0000001a1a0c7223 */ /* 0x000fe2000001000d */
[----:B------:R-:W-:Y:S02]  /*09e0*/  LOP3.LUT R8, R33, 0x3e0, RZ, 0xc0, !PT ;  /* 0x000003e021087812 */ /* 0x000fe400078ec0ff */
[----:B------:R-:W-:Y:S01]  /*09f0*/  FADD.FTZ R10, R11, R10 ;  /* 0x0000000a0b0a7221 */ /* 0x000fe20000010000 */
[----:B------:R-:W-:Y:S01]  /*0a00*/  FADD.FTZ R12, R9, R12 ;  /* 0x0000000c090c7221 */ /* 0x000fe20000010000 */
[C---:B------:R-:W-:Y:S02]  /*0a10*/  ISETP.GT.U32.AND P1, PT, R8.reuse, 0x210, PT ;  /* 0x000002100800780c */ /* 0x040fe40003f24070 */
[----:B------:R-:W-:Y:S01]  /*0a20*/  IADD3 R8, PT, PT, -R8, 0x22f, RZ ;  /* 0x0000022f08087810 */ /* 0x000fe20007ffe1ff */
[----:B---3--:R-:W-:Y:S01]  /*0a30*/  FMUL.FTZ R11, R29, R29 ;  /* 0x0000001d1d0b7220 */ /* 0x008fe20000410000 */
[----:B------:R-:W-:-:S03]  /*0a40*/  FADD.FTZ R9, R28, R29 ;  /* 0x0000001d1c097221 */ /* 0x000fc60000010000 */
[----:B------:R-:W-:Y:S01]  /*0a50*/  FFMA.FTZ R11, R28, R28, R11 ;  /* 0x0000001c1c0b7223 */ /* 0x000fe2000001000b */
[----:B------:R-:W-:Y:S01]  /*0a60*/  FADD.FTZ R36, R10, R9 ;  /* 0x000000090a247221 */ /* 0x000fe20000010000 */
[----:B------:R-:W-:Y:S02]  /*0a70*/  SEL R9, R8, 0x1f, P1 ;  /* 0x0000001f08097807 */ /* 0x000fe40000800000 */
[----:B------:R-:W-:-:S05]  /*0a80*/  FADD.FTZ R12, R12, R11 ;  /* 0x0000000b0c0c7221 */ /* 0x000fca0000010000 */
[----:B------:R-:W1:Y:S04]  /*0a90*/  SHFL.DOWN PT, R13, R12, 0x1, R9 ;  /* 0x082000000c0d7989 */ /* 0x000e6800000e0009 */
[----:B------:R-:W2:Y:S01]  /*0aa0*/  SHFL.DOWN PT, R11, R36, 0x1, R9 ;  /* 0x08200000240b7989 */ /* 0x000ea200000e0009 */
[C---:B------:R-:W-:Y:S02]  /*0ab0*/  ISETP.GE.AND P1, PT, R32.reuse, R9, PT ;  /* 0x000000092000720c */ /* 0x040fe40003f26270 */
[----:B------:R-:W-:-:S11]  /*0ac0*/  IADD3 R8, PT, PT, R32, 0x2, RZ ;  /* 0x0000000220087810 */ /* 0x000fd60007ffe0ff */
[----:B-1----:R-:W-:Y:S01]  /*0ad0*/  @!P1 FADD.FTZ R12, R12, R13 ;  /* 0x0000000d0c0c9221 */ /* 0x002fe20000010000 */
[----:B--2---:R-:W-:-:S04]  /*0ae0*/  @!P1 FADD.FTZ R36, R36, R11 ;  /* 0x0000000b24249221 */ /* 0x004fc80000010000 */
[----:B------:R-:W1:Y:S04]  /*0af0*/  SHFL.DOWN PT, R13, R12, 0x2, R9 ;  /* 0x084000000c0d7989 */ /* 0x000e6800000e0009 */
[----:B------:R-:W2:Y:S01]  /*0b00*/  SHFL.DOWN PT, R11, R36, 0x2, R9 ;  /* 0x08400000240b7989 */ /* 0x000ea200000e0009 */
[----:B------:R-:W-:Y:S02]  /*0b10*/  ISETP.GT.AND P1, PT, R8, R9, PT ;  /* 0x000000090800720c */ /* 0x000fe40003f24270 */
        /* <DEDUP_REMOVED lines=18> */
[----:B------:R-:W-:Y:S02]  /*0c40*/  @!P3 MOV R10, 0x400 ;  /* 0x00000400000ab802 */ /* 0x000fe40000000f00 */
[----:B------:R-:W-:Y:S02]  /*0c50*/  @!P3 SHF.R.U32.HI R8, RZ, 0x2, R33 ;  /* 0x00000002ff08b819 */ /* 0x000fe40000011621 */
[----:B0-----:R-:W-:-:S02]  /*0c60*/  @!P3 LEA R15, R15, R10, 0x18 ;  /* 0x0000000a0f0fb211 */ /* 0x001fc400078ec0ff */
[----:B------:R-:W-:-:S04]  /*0c70*/  @!P3 LOP3.LUT R8, R8, 0xf8, RZ, 0xc0, !PT ;  /* 0x000000f80808b812 */ /* 0x000fc800078ec0ff */
[----:B------:R-:W-:Y:S01]  /*0c80*/  @!P3 IADD3 R8, PT, PT, R8, R15, RZ ;  /* 0x0000000f0808b210 */ /* 0x000fe20007ffe0ff */
[----:B-1----:R-:W-:Y:S01]  /*0c90*/  @!P1 FADD.FTZ R12, R12, R13 ;  /* 0x0000000d0c0c9221 */ /* 0x002fe20000010000 */
[----:B--2---:R-:W-:-:S03]  /*0ca0*/  @!P1 FADD.FTZ R36, R36, R11 ;  /* 0x0000000b24249221 */ /* 0x004fc60000010000 */
[----:B------:R-:W-:-:S05]  /*0cb0*/  IMAD.MOV.U32 R37, RZ, RZ, R12 ;  /* 0x000000ffff257224 */ /* 0x000fca00078e000c */
        /* <DEDUP_REMOVED lines=8> */
[----:B0-----:R-:W0:Y:S01]  /*0d40*/  LDS.128 R8, [UR5+0x40] ;  /* 0x00004005ff087984 */ /* 0x001e220008000c00 */
[----:B-1----:R-:W-:Y:S01]  /*0d50*/  FADD.FTZ R39, R36, R12 ;  /* 0x0000000c24277221 */ /* 0x002fe20000010000 */
[----:B------:R-:W-:-:S02]  /*0d60*/  FADD.FTZ R12, R37, R13 ;  /* 0x0000000d250c7221 */ /* 0x000fc40000010000 */
[----:B------:R-:W-:Y:S01]  /*0d70*/  LDS.64 R36, [UR5+0xa0] ;  /* 0x0000a005ff247984 */ /* 0x000fe20008000a00 */
[----:B------:R-:W-:Y:S01]  /*0d80*/  FADD.FTZ R39, R39, R14 ;  /* 0x0000000e27277221 */ /* 0x000fe20000010000 */
[----:B------:R-:W-:-:S03]  /*0d90*/  FADD.FTZ R12, R12, R15 ;  /* 0x0000000f0c0c7221 */ /* 0x000fc60000010000 */
[----:B--2---:R-:W-:Y:S01]  /*0da0*/  FADD.FTZ R39, R39, R16 ;  /* 0x0000001027277221 */ /* 0x004fe20000010000 */
        /* <DEDUP_REMOVED lines=32> */
[----:B------:R-:W-:Y:S01]  /*0fb0*/  FADD.FTZ R36, R39, R36 ;  /* 0x0000002427247221 */ /* 0x000fe20000010000 */
[----:B------:R-:W-:-:S07]  /*0fc0*/  FADD.FTZ R37, R8, R37 ;  /* 0x0000002508257221 */ /* 0x000fce0000010000 */
.L_x_3500:
[----:B------:R-:W-:Y:S05]  /*0fd0*/  BSYNC.RECONVERGENT B0 ;  /* 0x0000000000007941 */ /* 0x000fea0003800200 */
.L_x_3499:
[----:B------:R-:W1:Y:S02]  /*0fe0*/  LDC R12, c[0x0][0x370] ;  /* 0x0000dc00ff0c7b82 */ /* 0x000e640000000800 */
[----:B-1----:R-:W-:-:S13]  /*0ff0*/  ISETP.GE.U32.AND P1, PT, R12, 0x2, PT ;  /* 0x000000020c00780c */ /* 0x002fda0003f26070 */
[----:B------:R-:W-:Y:S05]  /*1000*/  @!P1 BRA `(.L_x_3501) ;  /* 0x0000000c00b89947 */ /* 0x000fea0003800000 */
[----:B0-----:R-:W0:Y:S01]  /*1010*/  LDC.64 R8, c[0x0][0x3b8] ;  /* 0x0000ee00ff087b82 */ /* 0x001e220000000a00 */
[----:B------:R-:W-:Y:S01]  /*1020*/  ULOP3.LUT UR9, UR4, 0x1, URZ, 0xc0, !UPT ;  /* 0x0000000104097892 */ /* 0x000fe2000f8ec0ff */
[----:B------:R-:W-:-:S03]  /*1030*/  ISETP.GE.U32.AND P3, PT, R12, 0x8, PT ;  /* 0x000000080c00780c */ /* 0x000fc60003f66070 */
[----:B------:R-:W-:-:S06]  /*1040*/  UIMAD UR5, UR9, UR15, URZ ;  /* 0x0000000f090572a4 */ /* 0x000fcc000f8e02ff */
[----:B------:R-:W-:-:S05]  /*1050*/  IMAD R10, R12, UR5, RZ ;  /* 0x000000050c0a7c24 */ /* 0x000fca000f8e02ff */
[----:B------:R-:W-:-:S05]  /*1060*/  SHF.L.U32 R11, R10, 0x1, RZ ;  /* 0x000000010a0b7819 */ /* 0x000fca00000006ff */
[----:B0-----:R-:W-:-:S03]  /*1070*/  IMAD.WIDE R8, R11, 0x4, R8 ;  /* 0x000000040b087825 */ /* 0x001fc600078e0208 */
        /* <DEDUP_REMOVED lines=23> */
.L_x_3503:
[----:B0-----:R-:W2:Y:S04]  /*11f0*/  LDG.E.STRONG.GPU R10, desc[UR16][R8.64] ;  /* 0x00000010080a7981 */ /* 0x001ea8000c1ef900 */
[----:B--2---:R-:W-:Y:S01]  /*1200*/  CCTL.IVALL ;  /* 0x00000000ff00798f */ /* 0x004fe20002000000 */
[----:B------:R-:W-:Y:S05]  /*1210*/  YIELD ;  /* 0x0000000000007946 */ /* 0x000fea0003800000 */
[----:B------:R-:W-:-:S13]  /*1220*/  ISETP.NE.AND P1, PT, R10, R13, PT ;  /* 0x0000000d0a00720c */ /* 0x000fda0003f25270 */
[----:B------:R-:W-:Y:S05]  /*1230*/  @P1 BRA `(.L_x_3503) ;  /* 0xfffffffc00ec1947 */ /* 0x000fea000383ffff */
.L_x_3502:
        /* <DEDUP_REMOVED lines=14> */
.L_x_3505:
[----:B------:R-:W-:Y:S01]  /*1320*/  UIADD3 UR24, UPT, UPT, UR5, 0x1, URZ ;  /* 0x0000000105187890 */ /* 0x000fe2000fffe0ff */
[----:B------:R-:W-:-:S05]  /*1330*/  ISETP.EQ.OR P5, PT, RZ, UR23, P2 ;  /* 0x00000017ff007c0c */ /* 0x000fca00097a2670 */
[----:B0-----:R-:W-:Y:S01]  /*1340*/  MOV R8, UR24 ;  /* 0x0000001800087c02 */ /* 0x001fe20008000f00 */
[----:B------:R-:W-:-:S03]  /*1350*/  UIADD3 UR24, UPT, UPT, UR5, 0x2, URZ ;  /* 0x0000000205187890 */ /* 0x000fc6000fffe0ff */
[----:B------:R-:W-:-:S03]  /*1360*/  ISETP.EQ.OR P6, PT, R8, UR20, P2 ;  /* 0x0000001408007c0c */ /* 0x000fc600097c2670 */
[----:B------:R-:W-:Y:S01]  /*1370*/  MOV R8, UR24 ;  /* 0x0000001800087c02 */ /* 0x000fe20008000f00 */
[----:B------:R-:W-:-:S03]  /*1380*/  VOTEU.ALL UP0, P5 ;  /* 0x0000000000ff7886 */ /* 0x000fc60002800000 */
[----:B------:R-:W-:Y:S02]  /*1390*/  ISETP.EQ.OR P1, PT, R8, UR20, P2 ;  /* 0x0000001408007c0c */ /* 0x000fe40009722670 */
[----:B------:R-:W-:-:S04]  /*13a0*/  @!UP0 UIMAD.WIDE.U32 UR24, UR9, 0x8, UR18 ;  /* 0x00000008091888a5 */ /* 0x000fc8000f8e0012 */
[----:B------:R-:W-:Y:S02]  /*13b0*/  VOTEU.ALL UP0, P6 ;  /* 0x0000000000ff7886 */ /* 0x000fe40003000000 */
[----:B------:R-:W-:Y:S02]  /*13c0*/  MOV R8, UR24 ;  /* 0x0000001800087c02 */ /* 0x000fe40008000f00 */
[----:B------:R-:W-:Y:S01]  /*13d0*/  MOV R9, UR25 ;  /* 0x0000001900097c02 */ /* 0x000fe20008000f00 */
[----:B------:R-:W-:Y:S02]  /*13e0*/  @!UP0 UIMAD.WIDE.U32 UR24, UR22, 0x8, UR18 ;  /* 0x00000008161888a5 */ /* 0x000fe4000f8e0012 */
[----:B------:R-:W-:-:S03]  /*13f0*/  VOTEU.ALL UP0, P1 ;  /* 0x0000000000ff7886 */ /* 0x000fc60000800000 */
[----:B------:R-:W2:Y:S01]  /*1400*/  @!P5 LDG.E.64 R8, desc[UR16][R8.64] ;  /* 0x000000100808d981 */ /* 0x000ea2000c1e1b00 */
[----:B------:R-:W-:Y:S02]  /*1410*/  MOV R12, UR24 ;  /* 0x00000018000c7c02 */ /* 0x000fe40008000f00 */
[----:B------:R-:W-:Y:S01]  /*1420*/  MOV R13, UR25 ;  /* 0x00000019000d7c02 */ /* 0x000fe20008000f00 */
[----:B------:R-:W-:-:S05]  /*1430*/  @!UP0 UIMAD.WIDE.U32 UR24, UR21, 0x8, UR18 ;  /* 0x00000008151888a5 */ /* 0x000fca000f8e0012 */
[----:B------:R-:W3:Y:S01]  /*1440*/  @!P6 LDG.E.64 R12, desc[UR16][R12.64] ;  /* 0x000000100c0ce981 */ /* 0x000ee2000c1e1b00 */
[----:B------:R-:W-:Y:S02]  /*1450*/  MOV R10, UR24 ;  /* 0x00000018000a7c02 */ /* 0x000fe40008000f00 */
[----:B------:R-:W-:-:S06]  /*1460*/  MOV R11, UR25 ;  /* 0x00000019000b7c02 */ /* 0x000fcc0008000f00 */
[----:B------:R-:W4:Y:S01]  /*1470*/  @!P1 LDG.E.64 R10, desc[UR16][R10.64] ;  /* 0x000000100a0a9981 */ /* 0x000f22000c1e1b00 */
[----:B------:R-:W-:Y:S02]  /*1480*/  UIADD3 UR24, UPT, UPT, UR5, 0x3, URZ ;  /* 0x0000000305187890 */ /* 0x000fe4000fffe0ff */
[----:B------:R-:W-:Y:S02]  /*1490*/  UIADD3 UR25, UPT, UPT, UR5, 0x5, URZ ;  /* 0x0000000505197890 */ /* 0x000fe4000fffe0ff */
[----:B------:R-:W-:Y:S02]  /*14a0*/  UIADD3 UR26, UPT, UPT, UR5, 0x6, URZ ;  /* 0x00000006051a7890 */ /* 0x000fe4000fffe0ff */
[----:B------:R-:W-:Y:S01]  /*14b0*/  MOV R14, UR24 ;  /* 0x00000018000e7c02 */ /* 0x000fe20008000f00 */
[----:B------:R-:W-:Y:S01]  /*14c0*/  UIADD3 UR24, UPT, UPT, UR5, 0x4, URZ ;  /* 0x0000000405187890 */ /* 0x000fe2000fffe0ff */
[----:B------:R-:W-:Y:S02]  /*14d0*/  IMAD.U32 R15, RZ, RZ, UR25 ;  /* 0x00000019ff0f7e24 */ /* 0x000fe4000f8e00ff */
[----:B------:R-:W-:-:S03]  /*14e0*/  ISETP.EQ.OR P3, PT, R14, UR20, P2 ;  /* 0x000000140e007c0c */ /* 0x000fc60009762670 */
[----:B------:R-:W-:-:S04]  /*14f0*/  MOV R14, UR24 ;  /* 0x00000018000e7c02 */ /* 0x000fc80008000f00 */
[----:B------:R-:W-:-:S06]  /*1500*/  ISETP.EQ.OR P4, PT, R14, UR20, P2 ;  /* 0x000000140e007c0c */ /* 0x000fcc0009782670 */
[----:B------:R-:W-:-:S05]  /*1510*/  VOTEU.ALL UP0, P3 ;  /* 0x0000000000ff7886 */ /* 0x000fca0001800000 */
[----:B------:R-:W-:Y:S02]  /*1520*/  @!UP0 UIMAD.WIDE.U32 UR24, UR12, 0x8, UR18 ;  /* 0x000000080c1888a5 */ /* 0x000fe4000f8e0012 */
[----:B------:R-:W-:Y:S01]  /*1530*/  VOTEU.ALL UP0, P4 ;  /* 0x0000000000ff7886 */ /* 0x000fe20002000000 */
[----:B--2---:R-:W-:Y:S01]  /*1540*/  @!P5 FADD.FTZ R36, R36, R8 ;  /* 0x000000082424d221 */ /* 0x004fe20000010000 */
[----:B------:R-:W-:Y:S01]  /*1550*/  @!P5 FADD.FTZ R37, R37, R9 ;  /* 0x000000092525d221 */ /* 0x000fe20000010000 */
[----:B------:R-:W-:Y:S01]  /*1560*/  MOV R8, UR26 ;  /* 0x0000001a00087c02 */ /* 0x000fe20008000f00 */
[----:B------:R-:W-:Y:S01]  /*1570*/  UIADD3 UR26, UPT, UPT, UR5, 0x7, URZ ;  /* 0x00000007051a7890 */ /* 0x000fe2000fffe0ff */
[----:B------:R-:W-:Y:S02]  /*1580*/  MOV R9, UR25 ;  /* 0x0000001900097c02 */ /* 0x000fe40008000f00 */
[----:B------:R-:W-:Y:S01]  /*1590*/  ISETP.EQ.OR P5, PT, R15, UR20, P2 ;  /* 0x000000140f007c0c */ /* 0x000fe200097a2670 */
[----:B---3--:R-:W-:Y:S01]  /*15a0*/  @!P6 FADD.FTZ R36, R36, R12 ;  /* 0x0000000c2424e221 */ /* 0x008fe20000010000 */
[----:B------:R-:W-:Y:S01]  /*15b0*/  @!P6 FADD.FTZ R37, R37, R13 ;  /* 0x0000000d2525e221 */ /* 0x000fe20000010000 */
[----:B------:R-:W-:-:S02]  /*15c0*/  ISETP.EQ.OR P6, PT, R8, UR20, P2 ;  /* 0x0000001408007c0c */ /* 0x000fc400097c2670 */
[----:B------:R-:W-:Y:S02]  /*15d0*/  MOV R8, UR24 ;  /* 0x0000001800087c02 */ /* 0x000fe40008000f00 */
[----:B------:R-:W-:-:S04]  /*15e0*/  MOV R12, UR26 ;  /* 0x0000001a000c7c02 */ /* 0x000fc80008000f00 */
[----:B------:R-:W2:Y:S01]  /*15f0*/  @!P3 LDG.E.64 R8, desc[UR16][R8.64] ;  /* 0x000000100808b981 */ /* 0x000ea2000c1e1b00 */
[----:B----4-:R-:W-:Y:S01]  /*1600*/  @!P1 FADD.FTZ R36, R36, R10 ;  /* 0x0000000a24249221 */ /* 0x010fe20000010000 */
[----:B------:R-:W-:Y:S01]  /*1610*/  @!P1 FADD.FTZ R37, R37, R11 ;  /* 0x0000000b25259221 */ /* 0x000fe20000010000 */
[----:B------:R-:W-:Y:S01]  /*1620*/  ISETP.EQ.OR P1, PT, R12, UR20, P2 ;  /* 0x000000140c007c0c */ /* 0x000fe20009722670 */
[----:B------:R-:W-:Y:S01]  /*1630*/  @!UP0 UIMAD.WIDE.U32 UR24, UR11, 0x8, UR18 ;  /* 0x000000080b1888a5 */ /* 0x000fe2000f8e0012 */
[----:B------:R-:W-:Y:S01]  /*1640*/  VOTEU.ALL UP0, P5 ;  /* 0x0000000000ff7886 */ /* 0x000fe20002800000 */
[----:B------:R-:W-:-:S04]  /*1650*/  VOTEU.ALL UP1, P6 ;  /* 0x0000000000ff7886 */ /* 0x000fc80003020000 */
[----:B------:R-:W-:Y:S02]  /*1660*/  MOV R10, UR24 ;  /* 0x00000018000a7c02 */ /* 0x000fe40008000f00 */
[----:B------:R-:W-:Y:S01]  /*1670*/  MOV R11, UR25 ;  /* 0x00000019000b7c02 */ /* 0x000fe20008000f00 */
        /* <DEDUP_REMOVED lines=24> */
[----:B--2---:R-:W-:Y:S01]  /*1800*/  @!P3 FADD.FTZ R36, R36, R8 ;  /* 0x000000082424b221 */ /* 0x004fe20000010000 */
[----:B------:R-:W-:Y:S01]  /*1810*/  @!P3 FADD.FTZ R37, R37, R9 ;  /* 0x000000092525b221 */ /* 0x000fe20000010000 */
[----:B------:R-:W0:Y:S02]  /*1820*/  LDC R8, c[0x0][0x370] ;  /* 0x0000dc00ff087b82 */ /* 0x000e240000000800 */
[----:B---3--:R-:W-:Y:S01]  /*1830*/  @!P4 FADD.FTZ R36, R36, R10 ;  /* 0x0000000a2424c221 */ /* 0x008fe20000010000 */
[----:B------:R-:W-:Y:S01]  /*1840*/  @!P4 FADD.FTZ R37, R37, R11 ;  /* 0x0000000b2525c221 */ /* 0x000fe20000010000 */
[----:B0-----:R-:W-:-:S02]  /*1850*/  LOP3.LUT R8, R8, 0x7ffffff8, RZ, 0xc0, !PT ;  /* 0x7ffffff808087812 */ /* 0x001fc400078ec0ff */
[----:B----4-:R-:W-:Y:S01]  /*1860*/  @!P5 FADD.FTZ R36, R36, R12 ;  /* 0x0000000c2424d221 */ /* 0x010fe20000010000 */
[----:B------:R-:W-:Y:S01]  /*1870*/  @!P5 FADD.FTZ R37, R37, R13 ;  /* 0x0000000d2525d221 */ /* 0x000fe20000010000 */
[----:B------:R-:W-:Y:S02]  /*1880*/  ISETP.NE.AND P3, PT, R8, UR5, PT ;  /* 0x0000000508007c0c */ /* 0x000fe4000bf65270 */
[----:B-----5:R-:W-:Y:S01]  /*1890*/  @!P6 FADD.FTZ R36, R36, R14 ;  /* 0x0000000e2424e221 */ /* 0x020fe20000010000 */
[----:B------:R-:W-:-:S03]  /*18a0*/  @!P6 FADD.FTZ R37, R37, R15 ;  /* 0x0000000f2525e221 */ /* 0x000fc60000010000 */
[----:B------:R-:W-:Y:S01]  /*18b0*/  @!P1 FADD.FTZ R36, R36, R16 ;  /* 0x0000001024249221 */ /* 0x000fe20000010000 */
[----:B------:R-:W-:-:S06]  /*18c0*/  @!P1 FADD.FTZ R37, R37, R17 ;  /* 0x0000001125259221 */ /* 0x000fcc0000010000 */
[----:B------:R-:W-:Y:S05]  /*18d0*/  @P3 BRA `(.L_x_3505) ;  /* 0xfffffff800903947 */ /* 0x000fea000383ffff */
[----:B------:R-:W-:-:S15]  /*18e0*/  R2UR UR5, R8 ;  /* 0x00000000080572ca */ /* 0x000fde00000e0000 */
.L_x_3504:
        /* <DEDUP_REMOVED lines=39> */
[----:B------:R-:W-:-:S02]  /*1b60*/  MOV R14, UR10 ;  /* 0x0000000a000e7c02 */ /* 0x000fc40008000f00 */
        /* <DEDUP_REMOVED lines=14> */
.L_x_3506:
        /* <DEDUP_REMOVED lines=28> */
.L_x_3507:
        /* <DEDUP_REMOVED lines=13> */
.L_x_3508:
[----:B------:R-:W-:Y:S05]  /*1ee0*/  BSYNC.RECONVERGENT B0 ;  /* 0x0000000000007941 */ /* 0x000fea0003800200 */
.L_x_3501:
[----:B------:R-:W1:Y:S01]  /*1ef0*/  S2UR UR9, SR_CgaCtaId ;  /* 0x00000000000979c3 */ /* 0x000e620000008800 */
[----:B------:R-:W2:Y:S01]  /*1f00*/  LDCU UR10, c[0x0][0x414] ;  /* 0x00008280ff0a77ac */ /* 0x000ea20008000800 */
[----:B------:R-:W-:Y:S02]  /*1f10*/  MOV R13, UR7 ;  /* 0x00000007000d7c02 */ /* 0x000fe40008000f00 */
[----:B0-----:R-:W-:Y:S01]  /*1f20*/  LOP3.LUT R11, R0, 0xffff, RZ, 0xc0, !PT ;  /* 0x0000ffff000b7812 */ /* 0x001fe200078ec0ff */
[----:B------:R-:W-:-:S03]  /*1f30*/  UMOV UR5, 0x400 ;  /* 0x0000040000057882 */ /* 0x000fc60000000000 */
[----:B------:R-:W0:Y:S01]  /*1f40*/  @P0 LDC.64 R14, c[0x0][0x388] ;  /* 0x0000e200ff0e0b82 */ /* 0x000e220000000a00 */
[----:B------:R-:W-:-:S07]  /*1f50*/  IADD3 R11, PT, PT, R11, UR8, RZ ;  /* 0x000000080b0b7c10 */ /* 0x000fce000fffe0ff */
[----:B------:R-:W3:Y:S01]  /*1f60*/  LDC.64 R16, c[0x0][0x398] ;  /* 0x0000e600ff107b82 */ /* 0x000ee20000000a00 */
[----:B--2---:R-:W-:Y:S01]  /*1f70*/  @P0 FMUL.FTZ R18, R36, UR10 ;  /* 0x0000000a24120c20 */ /* 0x004fe20008410000 */
[----:B------:R-:W-:Y:S01]  /*1f80*/  @P0 FMUL.FTZ R19, R37, UR10 ;  /* 0x0000000a25130c20 */ /* 0x000fe20008410000 */
[----:B-1----:R-:W-:-:S05]  /*1f90*/  ULEA UR5, UR9, UR5, 0x18 ;  /* 0x0000000509057291 */ /* 0x002fca000f8ec0ff */
[----:B------:R-:W1:Y:S01]  /*1fa0*/  LDC.64 R8, c[0x0][0x3a0] ;  /* 0x0000e800ff087b82 */ /* 0x000e620000000a00 */
[----:B0-----:R-:W-:-:S03]  /*1fb0*/  @P0 IMAD.WIDE R14, R13, 0x8, R14 ;  /* 0x000000080d0e0825 */ /* 0x001fc600078e020e */
[----:B------:R-:W-:Y:S04]  /*1fc0*/  @!P2 STS.64 [UR5+0xb0], R36 ;  /* 0x0000b024ff00a988 */ /* 0x000fe80008000a05 */
[----:B------:R-:W-:Y:S01]  /*1fd0*/  @P0 STG.E.64 desc[UR16][R14.64], R18 ;  /* 0x000000120e000986 */ /* 0x000fe2000c101b10 */
[C---:B---3--:R-:W-:Y:S01]  /*1fe0*/  IMAD.WIDE R16, R11.reuse, 0x4, R16 ;  /* 0x000000040b107825 */ /* 0x048fe200078e0210 */
[----:B------:R-:W-:Y:S03]  /*1ff0*/  BAR.SYNC.DEFER_BLOCKING 0x0 ;  /* 0x0000000000007b1d */ /* 0x000fe60000010000 */
[----:B-1----:R-:W-:-:S03]  /*2000*/  IMAD.WIDE R10, R11, 0x4, R8 ;  /* 0x000000040b0a7825 */ /* 0x002fc600078e0208 */
[----:B------:R0:W5:Y:S04]  /*2010*/  LDG.E.64 R8, desc[UR16][R16.64] ;  /* 0x0000001010087981 */ /* 0x000168000c1e1b00 */
[----:B------:R-:W5:Y:S01]  /*2020*/  LDG.E.64 R10, desc[UR16][R10.64] ;  /* 0x000000100a0a7981 */ /* 0x000f62000c1e1b00 */
[----:B------:R-:W-:Y:S03]  /*2030*/  BSSY.RECONVERGENT B0, `(.L_x_3509) ;  /* 0x00000e2000007945 */ /* 0x000fe60003800200 */
[----:B------:R-:W1:Y:S01]  /*2040*/  LDS.64 R38, [UR5+0xb0] ;  /* 0x0000b005ff267984 */ /* 0x000e620008000a00 */
[----:B------:R-:W2:Y:S02]  /*2050*/  LDCU.U8 UR5, c[0x0][0x3fc] ;  /* 0x00007f80ff0577ac */ /* 0x000ea40008000000 */
[----:B--2---:R-:W-:Y:S01]  /*2060*/  UISETP.NE.AND UP0, UPT, UR5, URZ, UPT ;  /* 0x000000ff0500728c */ /* 0x004fe2000bf05270 */
[----:B-1----:R-:W-:-:S04]  /*2070*/  FMUL.FTZ R13, R38, UR10 ;  /* 0x0000000a260d7c20 */ /* 0x002fc80008410000 */
[----:B------:R-:W-:-:S04]  /*2080*/  FMUL.FTZ R12, R13, R13 ;  /* 0x0000000d0d0c7220 */ /* 0x000fc80000410000 */
[----:B------:R-:W-:-:S05]  /*2090*/  FFMA.FTZ R12, R39, UR10, -R12 ;  /* 0x0000000a270c7c23 */ /* 0x000fca000801080c */
[----:B------:R-:W-:-:S13]  /*20a0*/  FSETP.GTU.FTZ.AND P1, PT, R12, RZ, PT ;  /* 0x000000ff0c00720b */ /* 0x000fda0003f3c000 */
[----:B------:R-:W1:Y:S02]  /*20b0*/  @P1 LDC R39, c[0x0][0x3a8] ;  /* 0x0000ea00ff271b82 */ /* 0x000e640000000800 */
[----:B-1----:R-:W-:Y:S01]  /*20c0*/  @P1 FADD.FTZ R14, R12, R39 ;  /* 0x000000270c0e1221 */ /* 0x002fe20000010000 */
[----:B------:R-:W-:-:S06]  /*20d0*/  MOV R12, 0x3f800000 ;  /* 0x3f800000000c7802 */ /* 0x000fcc0000000f00 */
[----:B------:R0:W1:Y:S01]  /*20e0*/  @P1 MUFU.RSQ R12, R14 ;  /* 0x0000000e000c1308 */ /* 0x0000620000001400 */
[----:B------:R-:W-:Y:S05]  /*20f0*/  BRA.U UP0, `(.L_x_3510) ;  /* 0x00000005005c7547 */ /* 0x000fea000b800000 */
[----:B------:R-:W2:Y:S01]  /*2100*/  LDCU.64 UR10, c[0x0][0x3e8] ;  /* 0x00007d00ff0a77ac */ /* 0x000ea20008000a00 */
[----:B------:R-:W-:Y:S01]  /*2110*/  BSSY.RECONVERGENT B1, `(.L_x_3511) ;  /* 0x000001b000017945 */ /* 0x000fe20003800200 */
[----:B--2---:R-:W-:Y:S02]  /*2120*/  ISETP.GE.U32.AND P2, PT, R30, UR10, PT ;  /* 0x0000000a1e007c0c */ /* 0x004fe4000bf46070 */
[----:B------:R-:W-:Y:S02]  /*2130*/  ISETP.GE.U32.AND P3, PT, R6, UR10, PT ;  /* 0x0000000a06007c0c */ /* 0x000fe4000bf66070 */
[----:B------:R-:W-:Y:S02]  /*2140*/  ISETP.GE.AND.EX P2, PT, R31, UR11, PT, P2 ;  /* 0x0000000b1f007c0c */ /* 0x000fe4000bf46320 */
[----:B------:R-:W-:Y:S02]  /*2150*/  ISETP.GE.U32.AND P4, PT, R4, UR10, PT ;  /* 0x0000000a04007c0c */ /* 0x000fe4000bf86070 */
[----:B------:R-:W-:-:S02]  /*2160*/  ISETP.GE.U32.AND P1, PT, R2, UR10, PT ;  /* 0x0000000a02007c0c */ /* 0x000fc4000bf26070 */
[----:B------:R-:W-:Y:S02]  /*2170*/  ISETP.GE.AND.EX P3, PT, R7, UR11, PT, P3 ;  /* 0x0000000b07007c0c */ /* 0x000fe4000bf66330 */
[----:B------:R-:W-:Y:S02]  /*2180*/  ISETP.GE.AND.EX P4, PT, R5, UR11, PT, P4 ;  /* 0x0000000b05007c0c */ /* 0x000fe4000bf86340 */
[----:B------:R-:W-:-:S03]  /*2190*/  ISETP.GE.AND.EX P1, PT, R3, UR11, PT, P1 ;  /* 0x0000000b03007c0c */ /* 0x000fc6000bf26310 */
[----:B------:R-:W-:Y:S10]  /*21a0*/  @P2 BRA `(.L_x_3512) ;  /* 0x0000000000442947 */ /* 0x000ff40003800000 */
[----:B------:R-:W2:Y:S01]  /*21b0*/  LDCU.64 UR12, c[0x0][0x3e0] ;  /* 0x00007c00ff0c77ac */ /* 0x000ea20008000a00 */
[----:B0-----:R-:W-:Y:S01]  /*21c0*/  MOV R14, R20 ;  /* 0x00000014000e7202 */ /* 0x001fe20000000f00 */
[----:B------:R-:W-:Y:S01]  /*21d0*/  FADD.FTZ R23, -R13, R23 ;  /* 0x000000170d177221 */ /* 0x000fe20000010100 */
[----:B------:R-:W-:Y:S01]  /*21e0*/  MOV R15, R35 ;  /* 0x00000023000f7202 */ /* 0x000fe20000000f00 */
[----:B------:R-:W0:Y:S02]  /*21f0*/  LDCU.64 UR8, c[0x0][0x380] ;  /* 0x00007000ff0877ac */ /* 0x000e240008000a00 */
[----:B-1----:R-:W-:Y:S01]  /*2200*/  FMUL.FTZ R18, R23, R12 ;  /* 0x0000000c17127220 */ /* 0x002fe20000410000 */
[----:B--2---:R-:W-:Y:S02]  /*2210*/  IMAD R17, R31, UR12, RZ ;  /* 0x0000000c1f117c24 */ /* 0x004fe4000f8e02ff */
[----:B------:R-:W-:-:S04]  /*2220*/  IMAD.WIDE.U32 R14, R30, UR12, R14 ;  /* 0x0000000c1e0e7c25 */ /* 0x000fc8000f8e000e */
[----:B------:R-:W-:Y:S02]  /*2230*/  IMAD R19, R30, UR13, R17 ;  /* 0x0000000d1e137c24 */ /* 0x000fe4000f8e0211 */
[----:B------:R-:W-:Y:S01]  /*2240*/  FADD.FTZ R17, -R13, R22 ;  /* 0x000000160d117221 */ /* 0x000fe20000010100 */
[----:B0-----:R-:W-:Y:S02]  /*2250*/  LEA R16, P2, R14, UR8, 0x2 ;  /* 0x000000080e107c11 */ /* 0x001fe4000f8410ff */
[----:B------:R-:W-:Y:S01]  /*2260*/  IADD3 R19, PT, PT, R15, R19, RZ ;  /* 0x000000130f137210 */ /* 0x000fe20007ffe0ff */
[----:B------:R-:W-:-:S03]  /*2270*/  FMUL.FTZ R15, R17, R12 ;  /* 0x0000000c110f7220 */ /* 0x000fc60000410000 */
[----:B------:R-:W-:Y:S01]  /*2280*/  LEA.HI.X R17, R14, UR9, R19, 0x2, P2 ;  /* 0x000000090e117c11 */ /* 0x000fe200090f1413 */
[----:B-----5:R-:W-:Y:S01]  /*2290*/  FFMA.FTZ R14, R8, R15, R10 ;  /* 0x0000000f080e7223 */ /* 0x020fe2000001000a */
[----:B------:R-:W-:-:S05]  /*22a0*/  FFMA.FTZ R15, R9, R18, R11 ;  /* 0x00000012090f7223 */ /* 0x000fca000001000b */
[----:B------:R2:W-:Y:S02]  /*22b0*/  STG.E.64 desc[UR16][R16.64], R14 ;  /* 0x0000000e10007986 */ /* 0x0005e4000c101b10 */
.L_x_3512:
[----:B------:R-:W-:Y:S05]  /*22c0*/  BSYNC.RECONVERGENT B1 ;  /* 0x0000000000017941 */ /* 0x000fea0003800200 */
.L_x_3511:
[----:B------:R-:W-:Y:S04]  /*22d0*/  BSSY.RECONVERGENT B1, `(.L_x_3513) ;  /* 0x0000013000017945 */ /* 0x000fe80003800200 */
[----:B------:R-:W-:Y:S05]  /*22e0*/  @P3 BRA `(.L_x_3514) ;  /* 0x0000000000443947 */ /* 0x000fea0003800000 */
[----:B------:R-:W3:Y:S01]  /*22f0*/  LDCU.64 UR8, c[0x0][0x3e0] ;  /* 0x00007c00ff0877ac */ /* 0x000ee20008000a00 */
[----:B0-2---:R-:W-:Y:S01]  /*2300*/  MOV R14, R20 ;  /* 0x00000014000e7202 */ /* 0x005fe20000000f00 */
[C---:B------:R-:W-:Y:S01]  /*2310*/  FADD.FTZ R17, -R13.reuse, R24 ;  /* 0x000000180d117221 */ /* 0x040fe20000010100 */
[----:B------:R-:W-:Y:S01]  /*2320*/  MOV R15, R35 ;  /* 0x00000023000f7202 */ /* 0x000fe20000000f00 */
[----:B------:R-:W0:Y:S01]  /*2330*/  LDCU.64 UR12, c[0x0][0x380] ;  /* 0x00007000ff0c77ac */ /* 0x000e220008000a00 */
[----:B------:R-:W-:Y:S01]  /*2340*/  FADD.FTZ R25, -R13, R25 ;  /* 0x000000190d197221 */ /* 0x000fe20000010100 */
        /* <DEDUP_REMOVED lines=8> */
[----:B------:R-:W-:-:S04]  /*23d0*/  IADD3 R19, PT, PT, R15, R19, RZ ;  /* 0x000000130f137210 */ /* 0x000fc80007ffe0ff */
[----:B------:R-:W-:-:S05]  /*23e0*/  LEA.HI.X R17, R14, UR13, R19, 0x2, P2 ;  /* 0x0000000d0e117c11 */ /* 0x000fca00090f1413 */
[----:B------:R3:W-:Y:S02]  /*23f0*/  STG.E.64 desc[UR16][R16.64], R22 ;  /* 0x0000001610007986 */ /* 0x0007e4000c101b10 */
.L_x_3514:
[----:B------:R-:W-:Y:S05]  /*2400*/  BSYNC.RECONVERGENT B1 ;  /* 0x0000000000017941 */ /* 0x000fea0003800200 */
.L_x_3513:
[----:B------:R-:W-:Y:S04]  /*2410*/  BSSY.RECONVERGENT B1, `(.L_x_3515) ;  /* 0x0000013000017945 */ /* 0x000fe80003800200 */
[----:B------:R-:W-:Y:S05]  /*2420*/  @P4 BRA `(.L_x_3516) ;  /* 0x0000000000444947 */ /* 0x000fea0003800000 */
[----:B------:R-:W4:Y:S01]  /*2430*/  LDCU.64 UR8, c[0x0][0x3e0] ;  /* 0x00007c00ff0877ac */ /* 0x000f220008000a00 */
[----:B--2---:R-:W-:Y:S01]  /*2440*/  MOV R15, R35 ;  /* 0x00000023000f7202 */ /* 0x004fe20000000f00 */
[----:B0-----:R-:W-:Y:S02]  /*2450*/  IMAD.MOV.U32 R14, RZ, RZ, R20 ;  /* 0x000000ffff0e7224 */ /* 0x001fe400078e0014 */
[C---:B---3--:R-:W-:Y:S01]  /*2460*/  FADD.FTZ R17, -R13.reuse, R26 ;  /* 0x0000001a0d117221 */ /* 0x048fe20000010100 */
[----:B------:R-:W0:Y:S01]  /*2470*/  LDCU.64 UR12, c[0x0][0x380] ;  /* 0x00007000ff0c77ac */ /* 0x000e220008000a00 */
[----:B------:R-:W-:Y:S02]  /*2480*/  FADD.FTZ R27, -R13, R27 ;  /* 0x0000001b0d1b7221 */ /* 0x000fe40000010100 */
[-C--:B-1----:R-:W-:Y:S02]  /*2490*/  FMUL.FTZ R17, R17, R12.reuse ;  /* 0x0000000c11117220 */ /* 0x082fe40000410000 */
[----:B------:R-:W-:-:S02]  /*24a0*/  FMUL.FTZ R18, R27, R12 ;  /* 0x0000000c1b127220 */ /* 0x000fc40000410000 */
[----:B-----5:R-:W-:Y:S02]  /*24b0*/  FFMA.FTZ R22, R8, R17, R10 ;  /* 0x0000001108167223 */ /* 0x020fe4000001000a */
[----:B------:R-:W-:Y:S01]  /*24c0*/  FFMA.FTZ R23, R9, R18, R11 ;  /* 0x0000001209177223 */ /* 0x000fe2000001000b */
[----:B----4-:R-:W-:Y:S02]  /*24d0*/  IMAD R19, R5, UR8, RZ ;  /* 0x0000000805137c24 */ /* 0x010fe4000f8e02ff */
[----:B------:R-:W-:-:S04]  /*24e0*/  IMAD.WIDE.U32 R14, R4, UR8, R14 ;  /* 0x00000008040e7c25 */ /* 0x000fc8000f8e000e */
[----:B------:R-:W-:Y:S01]  /*24f0*/  IMAD R19, R4, UR9, R19 ;  /* 0x0000000904137c24 */ /* 0x000fe2000f8e0213 */
[----:B0-----:R-:W-:-:S04]  /*2500*/  LEA R16, P2, R14, UR12, 0x2 ;  /* 0x0000000c0e107c11 */ /* 0x001fc8000f8410ff */
[----:B------:R-:W-:-:S04]  /*2510*/  IADD3 R19, PT, PT, R15, R19, RZ ;  /* 0x000000130f137210 */ /* 0x000fc80007ffe0ff */
[----:B------:R-:W-:-:S05]  /*2520*/  LEA.HI.X R17, R14, UR13, R19, 0x2, P2 ;  /* 0x0000000d0e117c11 */ /* 0x000fca00090f1413 */
[----:B------:R4:W-:Y:S02]  /*2530*/  STG.E.64 desc[UR16][R16.64], R22 ;  /* 0x0000001610007986 */ /* 0x0009e4000c101b10 */
.L_x_3516:
[----:B------:R-:W-:Y:S05]  /*2540*/  BSYNC.RECONVERGENT B1 ;  /* 0x0000000000017941 */ /* 0x000fea0003800200 */
.L_x_3515:
[----:B------:R-:W-:Y:S05]  /*2550*/  @P1 BRA `(.L_x_3517) ;  /* 0x00000008003c1947 */ /* 0x000fea0003800000 */
[----:B------:R-:W0:Y:S01]  /*2560*/  LDCU.64 UR8, c[0x0][0x3e0] ;  /* 0x00007c00ff0877ac */ /* 0x000e220008000a00 */
[----:B------:R-:W-:Y:S01]  /*2570*/  MOV R21, R35 ;  /* 0x0000002300157202 */ /* 0x000fe20000000f00 */
[C---:B--2---:R-:W-:Y:S01]  /*2580*/  FADD.FTZ R15, -R13.reuse, R28 ;  /* 0x0000001c0d0f7221 */ /* 0x044fe20000010100 */
[----:B------:R-:W-:Y:S01]  /*2590*/  FADD.FTZ R13, -R13, R29 ;  /* 0x0000001d0d0d7221 */ /* 0x000fe20000010100 */
[----:B------:R-:W2:Y:S02]  /*25a0*/  LDCU.64 UR10, c[0x0][0x380] ;  /* 0x00007000ff0a77ac */ /* 0x000ea40008000a00 */
[-C--:B-1----:R-:W-:Y:S01]  /*25b0*/  FMUL.FTZ R15, R15, R12.reuse ;  /* 0x0000000c0f0f7220 */ /* 0x082fe20000410000 */
[----:B------:R-:W-:-:S03]  /*25c0*/  FMUL.FTZ R12, R13, R12 ;  /* 0x0000000c0d0c7220 */ /* 0x000fc60000410000 */
[----:B-----5:R-:W-:Y:S01]  /*25d0*/  FFMA.FTZ R8, R8, R15, R10 ;  /* 0x0000000f08087223 */ /* 0x020fe2000001000a */
[----:B------:R-:W-:Y:S01]  /*25e0*/  FFMA.FTZ R9, R9, R12, R11 ;  /* 0x0000000c09097223 */ /* 0x000fe2000001000b */
[----:B0--34-:R-:W-:Y:S02]  /*25f0*/  IMAD R17, R3, UR8, RZ ;  /* 0x0000000803117c24 */ /* 0x019fe4000f8e02ff */
[----:B------:R-:W-:-:S04]  /*2600*/  IMAD.WIDE.U32 R20, R2, UR8, R20 ;  /* 0x0000000802147c25 */ /* 0x000fc8000f8e0014 */
[----:B------:R-:W-:Y:S01]  /*2610*/  IMAD R17, R2, UR9, R17 ;  /* 0x0000000902117c24 */ /* 0x000fe2000f8e0211 */
[----:B--2---:R-:W-:-:S04]  /*2620*/  LEA R14, P1, R20, UR10, 0x2 ;  /* 0x0000000a140e7c11 */ /* 0x004fc8000f8210ff */
[----:B------:R-:W-:-:S04]  /*2630*/  IADD3 R17, PT, PT, R21, R17, RZ ;  /* 0x0000001115117210 */ /* 0x000fc80007ffe0ff */
[----:B------:R-:W-:-:S05]  /*2640*/  LEA.HI.X R15, R20, UR11, R17, 0x2, P1 ;  /* 0x0000000b140f7c11 */ /* 0x000fca00088f1411 */
[----:B------:R0:W-:Y:S01]  /*2650*/  STG.E.64 desc[UR16][R14.64], R8 ;  /* 0x000000080e007986 */ /* 0x0001e2000c101b10 */
[----:B------:R-:W-:Y:S05]  /*2660*/  BRA `(.L_x_3517) ;  /* 0x0000000400f87947 */ /* 0x000fea0003800000 */
.L_x_3510:
        /* <DEDUP_REMOVED lines=11> */
[C---:B------:R-:W-:Y:S01]  /*2720*/  FADD.FTZ R15, -R13.reuse, R22 ;  /* 0x000000160d0f7221 */ /* 0x040fe20000010100 */
[----:B------:R-:W-:Y:S01]  /*2730*/  FADD.FTZ R23, -R13, R23 ;  /* 0x000000170d177221 */ /* 0x000fe20000010100 */
[----:B------:R-:W2:Y:S01]  /*2740*/  LDCU.64 UR10, c[0x0][0x3e0] ;  /* 0x00007c00ff0a77ac */ /* 0x000ea20008000a00 */
[----:B0-----:R-:W-:Y:S01]  /*2750*/  MOV R17, R35 ;  /* 0x0000002300117202 */ /* 0x001fe20000000f00 */
[-C--:B-1----:R-:W-:Y:S01]  /*2760*/  FMUL.FTZ R15, R15, R12.reuse ;  /* 0x0000000c0f0f7220 */ /* 0x082fe20000410000 */
[----:B------:R-:W-:Y:S01]  /*2770*/  FMUL.FTZ R16, R23, R12 ;  /* 0x0000000c17107220 */ /* 0x000fe20000410000 */
[----:B------:R-:W0:Y:S02]  /*2780*/  LDCU.64 UR12, c[0x0][0x380] ;  /* 0x00007000ff0c77ac */ /* 0x000e240008000a00 */
[----:B-----5:R-:W-:Y:S01]  /*2790*/  FFMA.FTZ R37, R8, R15, R10 ;  /* 0x0000000f08257223 */ /* 0x020fe2000001000a */
[----:B------:R-:W-:Y:S01]  /*27a0*/  FFMA.FTZ R36, R9, R16, R11 ;  /* 0x0000001009247223 */ /* 0x000fe2000001000b */
[----:B------:R-:W-:-:S02]  /*27b0*/  MOV R16, R20 ;  /* 0x0000001400107202 */ /* 0x000fc40000000f00 */
[----:B------:R-:W-:Y:S01]  /*27c0*/  FMUL.FTZ R14, R37, -1.4426950216293334961 ;  /* 0xbfb8aa3b250e7820 */ /* 0x000fe20000410000 */
[----:B------:R-:W-:-:S05]  /*27d0*/  FMUL.FTZ R15, R36, -1.4426950216293334961 ;  /* 0xbfb8aa3b240f7820 */ /* 0x000fca0000410000 */
[----:B------:R-:W1:Y:S01]  /*27e0*/  MUFU.EX2 R14, R14 ;  /* 0x0000000e000e7308 */ /* 0x000e620000000800 */
[----:B--2---:R-:W-:Y:S02]  /*27f0*/  IMAD R23, R31, UR10, RZ ;  /* 0x0000000a1f177c24 */ /* 0x004fe4000f8e02ff */
[----:B------:R-:W-:-:S05]  /*2800*/  IMAD.WIDE.U32 R16, R30, UR10, R16 ;  /* 0x0000000a1e107c25 */ /* 0x000fca000f8e0010 */
[----:B------:R-:W2:Y:S01]  /*2810*/  MUFU.EX2 R15, R15 ;  /* 0x0000000f000f7308 */ /* 0x000ea20000000800 */
[----:B------:R-:W-:-:S05]  /*2820*/  IMAD R23, R30, UR11, R23 ;  /* 0x0000000b1e177c24 */ /* 0x000fca000f8e0217 */
[----:B------:R-:W-:Y:S01]  /*2830*/  IADD3 R23, PT, PT, R17, R23, RZ ;  /* 0x0000001711177210 */ /* 0x000fe20007ffe0ff */
[----:B-1----:R-:W-:Y:S01]  /*2840*/  FADD.FTZ R18, R14, 1 ;  /* 0x3f8000000e127421 */ /* 0x002fe20000010000 */
[----:B0-----:R-:W-:-:S05]  /*2850*/  LEA R14, P2, R16, UR12, 0x2 ;  /* 0x0000000c100e7c11 */ /* 0x001fca000f8410ff */
[----:B------:R-:W0:Y:S01]  /*2860*/  MUFU.RCP R18, R18 ;  /* 0x0000001200127308 */ /* 0x000e220000001000 */
[----:B--2---:R-:W-:Y:S01]  /*2870*/  FADD.FTZ R22, R15, 1 ;  /* 0x3f8000000f167421 */ /* 0x004fe20000010000 */
[----:B------:R-:W-:-:S06]  /*2880*/  LEA.HI.X R15, R16, UR13, R23, 0x2, P2 ;  /* 0x0000000d100f7c11 */ /* 0x000fcc00090f1417 */
[----:B------:R-:W1:Y:S01]  /*2890*/  MUFU.RCP R19, R22 ;  /* 0x0000001600137308 */ /* 0x000e620000001000 */
[----:B0-----:R-:W-:Y:S01]  /*28a0*/  FMUL.FTZ R18, R37, R18 ;  /* 0x0000001225127220 */ /* 0x001fe20000410000 */
[----:B-1----:R-:W-:-:S05]  /*28b0*/  FMUL.FTZ R19, R36, R19 ;  /* 0x0000001324137220 */ /* 0x002fca0000410000 */
[----:B------:R2:W-:Y:S02]  /*28c0*/  STG.E.64 desc[UR16][R14.64], R18 ;  /* 0x000000120e007986 */ /* 0x0005e4000c101b10 */
.L_x_3519:
[----:B------:R-:W-:Y:S05]  /*28d0*/  BSYNC.RECONVERGENT B1 ;  /* 0x0000000000017941 */ /* 0x000fea0003800200 */
.L_x_3518:
[----:B------:R-:W-:Y:S04]  /*28e0*/  BSSY.RECONVERGENT B1, `(.L_x_3520) ;  /* 0x000001d000017945 */ /* 0x000fe80003800200 */
[----:B------:R-:W-:Y:S05]  /*28f0*/  @P3 BRA `(.L_x_3521) ;  /* 0x00000000006c3947 */ /* 0x000fea0003800000 */
[C---:B--2---:R-:W-:Y:S01]  /*2900*/  FADD.FTZ R15, -R13.reuse, R24 ;  /* 0x000000180d0f7221 */ /* 0x044fe20000010100 */
[----:B------:R-:W-:Y:S01]  /*2910*/  FADD.FTZ R25, -R13, R25 ;  /* 0x000000190d197221 */ /* 0x000fe20000010100 */
[----:B------:R-:W2:Y:S02]  /*2920*/  LDCU.64 UR10, c[0x0][0x3e0] ;  /* 0x00007c00ff0a77ac */ /* 0x000ea40008000a00 */
[-C--:B-1----:R-:W-:Y:S01]  /*2930*/  FMUL.FTZ R15, R15, R12.reuse ;  /* 0x0000000c0f0f7220 */ /* 0x082fe20000410000 */
[----:B0-----:R-:W-:Y:S01]  /*2940*/  FMUL.FTZ R16, R25, R12 ;  /* 0x0000000c19107220 */ /* 0x001fe20000410000 */
        /* <DEDUP_REMOVED lines=17> */
[----:B0-----:R-:W-:-:S04]  /*2a60*/  LEA R16, P2, R14, UR12, 0x2 ;  /* 0x0000000c0e107c11 */ /* 0x001fc8000f8410ff */
[----:B------:R-:W-:Y:S01]  /*2a70*/  LEA.HI.X R17, R14, UR13, R17, 0x2, P2 ;  /* 0x0000000d0e117c11 */ /* 0x000fe200090f1411 */
[----:B-1----:R-:W-:Y:S01]  /*2a80*/  FMUL.FTZ R18, R23, R18 ;  /* 0x0000001217127220 */ /* 0x002fe20000410000 */
[----:B--2---:R-:W-:-:S05]  /*2a90*/  FMUL.FTZ R19, R24, R19 ;  /* 0x0000001318137220 */ /* 0x004fca0000410000 */
[----:B------:R3:W-:Y:S02]  /*2aa0*/  STG.E.64 desc[UR16][R16.64], R18 ;  /* 0x0000001210007986 */ /* 0x0007e4000c101b10 */
.L_x_3521:
[----:B------:R-:W-:Y:S05]  /*2ab0*/  BSYNC.RECONVERGENT B1 ;  /* 0x0000000000017941 */ /* 0x000fea0003800200 */
.L_x_3520:
[----:B------:R-:W-:Y:S04]  /*2ac0*/  BSSY.RECONVERGENT B1, `(.L_x_3522) ;  /* 0x000001d000017945 */ /* 0x000fe80003800200 */
[----:B------:R-:W-:Y:S05]  /*2ad0*/  @P4 BRA `(.L_x_3523) ;  /* 0x00000000006c4947 */ /* 0x000fea0003800000 */
[C---:B--2---:R-:W-:Y:S01]  /*2ae0*/  FADD.FTZ R15, -R13.reuse, R26 ;  /* 0x0000001a0d0f7221 */ /* 0x044fe20000010100 */
[----:B------:R-:W-:Y:S01]  /*2af0*/  FADD.FTZ R27, -R13, R27 ;  /* 0x0000001b0d1b7221 */ /* 0x000fe20000010100 */
[----:B------:R-:W2:Y:S01]  /*2b00*/  LDCU.64 UR10, c[0x0][0x3e0] ;  /* 0x00007c00ff0a77ac */ /* 0x000ea20008000a00 */
[----:B0--3--:R-:W-:Y:S01]  /*2b10*/  MOV R17, R35 ;  /* 0x0000002300117202 */ /* 0x009fe20000000f00 */
        /* <DEDUP_REMOVED lines=23> */
.L_x_3523:
[----:B------:R-:W-:Y:S05]  /*2c90*/  BSYNC.RECONVERGENT B1 ;  /* 0x0000000000017941 */ /* 0x000fea0003800200 */
.L_x_3522:
[----:B------:R-:W-:Y:S05]  /*2ca0*/  @P1 BRA `(.L_x_3517) ;  /* 0x0000000000681947 */ /* 0x000fea0003800000 */
[C---:B--2-4-:R-:W-:Y:S01]  /*2cb0*/  FADD.FTZ R15, -R13.reuse, R28 ;  /* 0x0000001c0d0f7221 */ /* 0x054fe20000010100 */
[----:B------:R-:W-:Y:S01]  /*2cc0*/  FADD.FTZ R13, -R13, R29 ;  /* 0x0000001d0d0d7221 */ /* 0x000fe20000010100 */
[----:B------:R-:W2:Y:S01]  /*2cd0*/  LDCU.64 UR8, c[0x0][0x3e0] ;  /* 0x00007c00ff0877ac */ /* 0x000ea20008000a00 */
[----:B------:R-:W-:Y:S01]  /*2ce0*/  MOV R21, R35 ;  /* 0x0000002300157202 */ /* 0x000fe20000000f00 */
[-C--:B-1----:R-:W-:Y:S01]  /*2cf0*/  FMUL.FTZ R15, R15, R12.reuse ;  /* 0x0000000c0f0f7220 */ /* 0x082fe20000410000 */
[----:B------:R-:W-:Y:S01]  /*2d00*/  FMUL.FTZ R12, R13, R12 ;  /* 0x0000000c0d0c7220 */ /* 0x000fe20000410000 */
[----:B------:R-:W1:Y:S02]  /*2d10*/  LDCU.64 UR10, c[0x0][0x380] ;  /* 0x00007000ff0a77ac */ /* 0x000e640008000a00 */
[----:B-----5:R-:W-:Y:S01]  /*2d20*/  FFMA.FTZ R15, R8, R15, R10 ;  /* 0x0000000f080f7223 */ /* 0x020fe2000001000a */
[----:B0-----:R-:W-:-:S03]  /*2d30*/  FFMA.FTZ R14, R9, R12, R11 ;  /* 0x0000000c090e7223 */ /* 0x001fc6000001000b */
        /* <DEDUP_REMOVED lines=16> */
[----:B------:R0:W-:Y:S02]  /*2e40*/  STG.E.64 desc[UR16][R8.64], R12 ;  /* 0x0000000c08007986 */ /* 0x0001e4000c101b10 */
.L_x_3517:
[----:B------:R-:W-:Y:S05]  /*2e50*/  BSYNC.RECONVERGENT B0 ;  /* 0x0000000000007941 */ /* 0x000fea0003800200 */
.L_x_3509:
        /* <DEDUP_REMOVED lines=8> */
.L_x_3525:
        /* <DEDUP_REMOVED lines=10> */
.L_x_4412:


//--------------------- .text._Z35group_norm_nhwc_fwd_one_pass_kernelI11Fp32IOFp32WLi128ELi70ELi560EEv26Group_norm_nhwc_fwd_params --------------------------
	.section	.text._Z35group_norm_nhwc_fwd_one_pass_kernelI11Fp32IOFp32WLi128ELi70ELi560EEv26Group_norm_nhwc_fwd_params,"ax",@progbits
	.align	128
        .global         _Z35group_norm_nhwc_fwd_one_pass_kernelI11Fp32IOFp32WLi128ELi70ELi560EEv26Group_norm_nhwc_fwd_params
        .type           _Z35group_norm_nhwc_fwd_one_pass_kernelI11Fp32IOFp32WLi128ELi70ELi560EEv26Group_norm_nhwc_fwd_params,@function
        .size           _Z35group_norm_nhwc_fwd_one_pass_kernelI11Fp32IOFp32WLi128ELi70ELi560EEv26Group_norm_nhwc_fwd_params,(.L_x_4413 - _Z35group_norm_nhwc_fwd_one_pass_kernelI11Fp32IOFp32WLi128ELi70ELi560EEv26Group_norm_nhwc_fwd_params)
        .other          _Z35group_norm_nhwc_fwd_one_pass_kernelI11Fp32IOFp32WLi128ELi70ELi560EEv26Group_norm_nhwc_fwd_params,@"STO_CUDA_ENTRY STV_DEFAULT"
_Z35group_norm_nhwc_fwd_one_pass_kernelI11Fp32IOFp32WLi128ELi70ELi560EEv26Group_norm_nhwc_fwd_params:
.text._Z35group_norm_nhwc_fwd_one_pass_kernelI11Fp32IOFp32WLi128ELi70ELi560EEv26Group_norm_nhwc_fwd_params:
        /* <DEDUP_REMOVED lines=14> */
[----:B------:R-:W0:Y:S03]  /*00e0*/  LDCU.64 UR8, c[0x0][0x358] ;  /* 0x00006b00ff0877ac */ /* 0x000e260008000a00 */
[----:B------:R-:W2:Y:S01]  /*00f0*/  LDC R2, c[0x0][0x370] ;  /* 0x0000dc00ff027b82 */ /* 0x000ea20000000800 */
[----:B----4-:R-:W-:-:S02]  /*0100*/  ISETP.NE.U32.AND P1, PT, RZ, UR6, PT ;  /* 0x00000006ff007c0c */ /* 0x010fc4000bf25070 */
[C---:B0-----:R-:W-:Y:S02]  /*0110*/  LOP3.LUT R0, R40.reuse, 0xffff, RZ, 0xc0, !PT ;  /* 0x0000ffff28007812 */ /* 0x041fe400078ec0ff */
[----:B---3--:R-:W-:-:S03]  /*0120*/  LOP3.LUT P0, RZ, R40, R41, RZ, 0xfc, !PT ;  /* 0x0000002928ff7212 */ /* 0x008fc6000780fcff */
[----:B------:R-:W-:Y:S01]  /*0130*/  IMAD R0, R0, 0x751, RZ ;  /* 0x0000075100007824 */ /* 0x000fe200078e02ff */
[----:B------:R-:W-:-:S04]  /*0140*/  ISETP.NE.AND.EX P0, PT, RZ, UR7, !P0, P1 ;  /* 0x00000007ff007c0c */ /* 0x000fc8000c705310 */
[----:B------:R-:W-:Y:S02]  /*0150*/  SHF.R.U32.HI R4, RZ, 0x10, R0 ;  /* 0x00000010ff047819 */ /* 0x000fe40000011600 */
[----:B------:R-:W0:Y:S02]  /*0160*/  S2R R0, SR_LANEID ;  /* 0x0000000000007919 */ /* 0x000e240000000000 */
        /* <DEDUP_REMOVED lines=11> */
.L_x_3567:
[----:B01----:R-:W1:Y:S01]  /*0220*/  LDC R11, c[0x0][0x3f8] ;  /* 0x0000fe00ff0b7b82 */ /* 0x003e620000000800 */
[----:B--2---:R-:W2:Y:S01]  /*0230*/  LDCU.64 UR6, c[0x0][0x3e8] ;  /* 0x00007d00ff0677ac */ /* 0x004ea20008000a00 */
[C---:B------:R-:W-:Y:S02]  /*0240*/  IADD3 R15, PT, PT, R47.reuse, 0x10, RZ ;  /* 0x000000102f0f7810 */ /* 0x040fe40007ffe0ff */
[C---:B------:R-:W-:Y:S01]  /*0250*/  IADD3 R27, PT, PT, R47.reuse, 0x20, RZ ;  /* 0x000000202f1b7810 */ /* 0x040fe20007ffe0ff */
[----:B---3--:R-:W3:Y:S01]  /*0260*/  LDCU.64 UR10, c[0x0][0x3f0] ;  /* 0x00007e00ff0a77ac */ /* 0x008ee20008000a00 */
[----:B------:R-:W-:Y:S02]  /*0270*/  SHF.R.S32.HI R13, RZ, 0x1f, R15 ;  /* 0x0000001fff0d7819 */ /* 0x000fe4000001140f */
[----:B------:R-:W-:Y:S02]  /*0280*/  IADD3 R28, PT, PT, R47, 0x30, RZ ;  /* 0x000000302f1c7810 */ /* 0x000fe40007ffe0ff */
[----:B------:R-:W-:-:S02]  /*0290*/  LOP3.LUT R50, R44, 0xffff, RZ, 0xc0, !PT ;  /* 0x0000ffff2c327812 */ /* 0x000fc400078ec0ff */
[----:B------:R-:W-:Y:S02]  /*02a0*/  SHF.R.S32.HI R25, RZ, 0x1f, R28 ;  /* 0x0000001fff197819 */ /* 0x000fe4000001141c */
[C---:B------:R-:W-:Y:S02]  /*02b0*/  IADD3 R22, PT, PT, R47.reuse, 0x40, RZ ;  /* 0x000000402f167810 */ /* 0x040fe40007ffe0ff */
[----:B------:R-:W-:Y:S02]  /*02c0*/  IADD3 R20, PT, PT, R47, 0x50, RZ ;  /* 0x000000502f147810 */ /* 0x000fe40007ffe0ff */
[----:B------:R-:W-:Y:S02]  /*02d0*/  SHF.R.S32.HI R21, RZ, 0x1f, R22 ;  /* 0x0000001fff157819 */ /* 0x000fe40000011416 */
[----:B--2---:R-:W-:Y:S02]  /*02e0*/  ISETP.GE.U32.AND P5, PT, R15, UR6, PT ;  /* 0x000000060f007c0c */ /* 0x004fe4000bfa6070 */
[----:B------:R-:W-:-:S02]  /*02f0*/  ISETP.GE.U32.AND P6, PT, R27, UR6, PT ;  /* 0x000000061b007c0c */ /* 0x000fc4000bfc6070 */
[----:B-1--4-:R-:W-:Y:S02]  /*0300*/  IABS R7, R11 ;  /* 0x0000000b00077213 */ /* 0x012fe40000000000 */
[----:B------:R-:W-:Y:S02]  /*0310*/  ISETP.GE.AND.EX P5, PT, R13, UR7, PT, P5 ;  /* 0x000000070d007c0c */ /* 0x000fe4000bfa6350 */
[----:B------:R-:W1:Y:S01]  /*0320*/  I2F.RP R6, R7 ;  /* 0x0000000700067306 */ /* 0x000e620000209400 */
[----:B------:R-:W-:Y:S02]  /*0330*/  ISETP.GE.U32.AND P4, PT, R28, UR6, PT ;  /* 0x000000061c007c0c */ /* 0x000fe4000bf86070 */
[----:B------:R-:W-:Y:S02]  /*0340*/  SHF.R.S32.HI R23, RZ, 0x1f, R20 ;  /* 0x0000001fff177819 */ /* 0x000fe40000011414 */
[----:B------:R-:W-:-:S06]  /*0350*/  ISETP.GE.AND.EX P4, PT, R25, UR7, PT, P4 ;  /* 0x0000000719007c0c */ /* 0x000fcc000bf86340 */
[----:B-----5:R-:W2:Y:S01]  /*0360*/  @!P5 LDC.64 R18, c[0x0][0x390] ;  /* 0x0000e400ff12db82 */ /* 0x020ea20000000a00 */
[----:B-1----:R-:W1:Y:S07]  /*0370*/  MUFU.RCP R6, R6 ;  /* 0x0000000600067308 */ /* 0x002e6e0000001000 */
[----:B------:R-:W4:Y:S01]  /*0380*/  @!P4 LDC.64 R16, c[0x0][0x3e0] ;  /* 0x0000f800ff10cb82 */ /* 0x000f220000000a00 */
[----:B-1----:R-:W-:-:S04]  /*0390*/  IADD3 R4, PT, PT, R6, 0xffffffe, RZ ;  /* 0x0ffffffe06047810 */ /* 0x002fc80007ffe0ff */
[----:B------:R1:W5:Y:S01]  /*03a0*/  F2I.FTZ.U32.TRUNC.NTZ R5, R4 ;  /* 0x0000000400057305 */ /* 0x000362000021f000 */
[----:B----4-:R-:W-:Y:S01]  /*03b0*/  @!P4 IMAD R29, R25, R16, RZ ;  /* 0x00000010191dc224 */ /* 0x010fe200078e02ff */
[----:B-1----:R-:W-:-:S03]  /*03c0*/  MOV R4, RZ ;  /* 0x000000ff00047202 */ /* 0x002fc60000000f00 */
[----:B------:R-:W-:Y:S01]  /*03d0*/  @!P4 IMAD R29, R28, R17, R29 ;  /* 0x000000111c1dc224 */ /* 0x000fe200078e021d */
[----:B-----5:R-:W-:-:S05]  /*03e0*/  IADD3 R8, PT, PT, RZ, -R5, RZ ;  /* 0x80000005ff087210 */ /* 0x020fca0007ffe0ff */
        /* <DEDUP_REMOVED lines=12> */
[----:B------:R-:W-:Y:S02]  /*04b0*/  ISETP.NE.AND P2, PT, R11, RZ, PT ;  /* 0x000000ff0b00720c */ /* 0x000fe40003f45270 */
[----:B------:R-:W-:-:S04]  /*04c0*/  SHF.R.S32.HI R7, RZ, 0x1f, R27 ;  /* 0x0000001fff077819 */ /* 0x000fc8000001141b */
[----:B------:R-:W-:-:S05]  /*04d0*/  ISETP.GE.AND.EX P6, PT, R7, UR7, PT, P6 ;  /* 0x0000000707007c0c */ /* 0x000fca000bfc6360 */
[----:B------:R-:W-:-:S04]  /*04e0*/  @P1 IADD3 R5, PT, PT, R5, 0x1, RZ ;  /* 0x0000000105051810 */ /* 0x000fc80007ffe0ff */
[----:B------:R-:W-:Y:S02]  /*04f0*/  MOV R9, R5 ;  /* 0x0000000500097202 */ /* 0x000fe40000000f00 */
[----:B------:R-:W1:Y:S02]  /*0500*/  @!P5 LDC.64 R4, c[0x0][0x3e0] ;  /* 0x0000f800ff04db82 */ /* 0x000e640000000a00 */
[----:B------:R-:W-:Y:S02]  /*0510*/  @!P3 IADD3 R9, PT, PT, -R9, RZ, RZ ;  /* 0x000000ff0909b210 */ /* 0x000fe40007ffe1ff */
[----:B------:R-:W-:Y:S02]  /*0520*/  @!P2 LOP3.LUT R9, RZ, R11, RZ, 0x33, !PT ;  /* 0x0000000bff09a212 */ /* 0x000fe400078e33ff */
[----:B------:R-:W-:Y:S02]  /*0530*/  ISETP.GE.U32.AND P3, PT, R22, UR6, PT ;  /* 0x0000000616007c0c */ /* 0x000fe4000bf66070 */
[----:B------:R-:W-:-:S02]  /*0540*/  IADD3 R37, PT, PT, -R9, RZ, RZ ;  /* 0x000000ff09257210 */ /* 0x000fc40007ffe1ff */
[----:B------:R-:W-:Y:S02]  /*0550*/  SHF.R.S32.HI R6, RZ, 0x1f, R9 ;  /* 0x0000001fff067819 */ /* 0x000fe40000011409 */
[----:B------:R-:W-:Y:S01]  /*0560*/  ISETP.GE.U32.AND P2, PT, R20, UR6, PT ;  /* 0x0000000614007c0c */ /* 0x000fe2000bf46070 */
[----:B------:R-:W-:Y:S01]  /*0570*/  IMAD R37, R11, R37, R42 ;  /* 0x000000250b257224 */ /* 0x000fe200078e022a */
[----:B------:R-:W-:Y:S01]  /*0580*/  ISETP.GE.AND.EX P3, PT, R21, UR7, PT, P3 ;  /* 0x0000000715007c0c */ /* 0x000fe2000bf66330 */
[----:B------:R-:W4:Y:S01]  /*0590*/  @!P6 LDC.64 R10, c[0x0][0x3e0] ;  /* 0x0000f800ff0aeb82 */ /* 0x000f220000000a00 */
[----:B---3--:R-:W-:Y:S01]  /*05a0*/  IMAD R6, R6, UR10, RZ ;  /* 0x0000000a06067c24 */ /* 0x008fe2000f8e02ff */
[----:B------:R-:W-:Y:S01]  /*05b0*/  ISETP.GE.AND.EX P2, PT, R23, UR7, PT, P2 ;  /* 0x0000000717007c0c */ /* 0x000fe2000bf46320 */
[----:B------:R-:W-:Y:S02]  /*05c0*/  IMAD R37, R37, 0x46, RZ ;  /* 0x0000004625257824 */ /* 0x000fe400078e02ff */
[----:B------:R-:W-:-:S03]  /*05d0*/  IMAD R49, R9, UR11, R6 ;  /* 0x0000000b09317c24 */ /* 0x000fc6000f8e0206 */
[----:B------:R-:W-:Y:S01]  /*05e0*/  IADD3 R50, P1, PT, R37, R50, RZ ;  /* 0x0000003225327210 */ /* 0x000fe20007f3e0ff */
[----:B-1----:R-:W-:-:S03]  /*05f0*/  @!P5 IMAD R6, R13, R4, RZ ;  /* 0x000000040d06d224 */ /* 0x002fc600078e02ff */
[----:B------:R-:W-:Y:S01]  /*0600*/  LEA.HI.X.SX32 R51, R37, RZ, 0x1, P1 ;  /* 0x000000ff25337211 */ /* 0x000fe200008f0eff */
[----:B------:R-:W-:Y:S02]  /*0610*/  @!P5 IMAD R13, R15, R5, R6 ;  /* 0x000000050f0dd224 */ /* 0x000fe400078e0206 */
[----:B------:R-:W-:Y:S02]  /*0620*/  IMAD.WIDE.U32 R50, R9, UR10, R50 ;  /* 0x0000000a09327c25 */ /* 0x000fe4000f8e0032 */
[----:B------:R-:W1:Y:S03]  /*0630*/  @!P6 LDC.64 R8, c[0x0][0x390] ;  /* 0x0000e400ff08eb82 */ /* 0x000e660000000a00 */
[----:B------:R-:W-:Y:S02]  /*0640*/  IADD3 R49, PT, PT, R51, R49, RZ ;  /* 0x0000003133317210 */ /* 0x000fe40007ffe0ff */
[----:B------:R-:W-:Y:S01]  /*0650*/  @!P5 MOV R48, R50 ;  /* 0x000000320030d202 */ /* 0x000fe20000000f00 */
[----:B----4-:R-:W-:Y:S01]  /*0660*/  @!P6 IMAD R6, R7, R10, RZ ;  /* 0x0000000a0706e224 */ /* 0x010fe200078e02ff */
[----:B------:R-:W-:-:S02]  /*0670*/  @!P6 MOV R24, R50 ;  /* 0x000000320018e202 */ /* 0x000fc40000000f00 */
[----:B------:R-:W-:Y:S01]  /*0680*/  @!P6 MOV R25, R49 ;  /* 0x000000310019e202 */ /* 0x000fe20000000f00 */
[----:B------:R-:W-:Y:S02]  /*0690*/  @!P5 IMAD.WIDE.U32 R4, R15, R4, R48 ;  /* 0x000000040f04d225 */ /* 0x000fe400078e0030 */
[----:B------:R-:W3:Y:S02]  /*06a0*/  @!P3 LDC.64 R14, c[0x0][0x3e0] ;  /* 0x0000f800ff0ebb82 */ /* 0x000ee40000000a00 */
[----:B------:R-:W-:Y:S01]  /*06b0*/  @!P6 IMAD R31, R27, R11, R6 ;  /* 0x0000000b1b1fe224 */ /* 0x000fe200078e0206 */
[----:B------:R-:W-:Y:S01]  /*06c0*/  @!P5 IADD3 R5, PT, PT, R5, R13, RZ ;  /* 0x0000000d0505d210 */ /* 0x000fe20007ffe0ff */
[----:B------:R-:W-:Y:S01]  /*06d0*/  @!P6 IMAD.WIDE.U32 R10, R27, R10, R24 ;  /* 0x0000000a1b0ae225 */ /* 0x000fe200078e0018 */
[----:B--2---:R-:W-:-:S03]  /*06e0*/  @!P5 LEA R18, P1, R4, R18, 0x2 ;  /* 0x000000120412d211 */ /* 0x004fc600078210ff */
[----:B------:R-:W2:Y:S01]  /*06f0*/  @!P4 LDC.64 R12, c[0x0][0x390] ;  /* 0x0000e400ff0ccb82 */ /* 0x000ea20000000a00 */
[----:B------:R-:W-:Y:S02]  /*0700*/  @!P5 LEA.HI.X R19, R4, R19, R5, 0x2, P1 ;  /* 0x000000130413d211 */ /* 0x000fe400008f1405 */
[----:B------:R-:W-:Y:S02]  /*0710*/  MOV R5, RZ ;  /* 0x000000ff00057202 */ /* 0x000fe40000000f00 */
[----:B------:R-:W-:Y:S02]  /*0720*/  MOV R4, RZ ;  /* 0x000000ff00047202 */ /* 0x000fe40000000f00 */
[----:B------:R-:W-:Y:S01]  /*0730*/  ISETP.GE.U32.AND P1, PT, R47, UR6, PT ;  /* 0x000000062f007c0c */ /* 0x000fe2000bf26070 */
[----:B------:R-:W4:Y:S03]  /*0740*/  @!P2 LDC.64 R6, c[0x0][0x3e0] ;  /* 0x0000f800ff06ab82 */ /* 0x000f260000000a00 */
[----:B------:R5:W4:Y:S01]  /*0750*/  @!P5 LDG.E.64 R4, desc[UR8][R18.64] ;  /* 0x000000081204d981 */ /* 0x000b22000c1e1b00 */
[----:B------:R-:W-:-:S02]  /*0760*/  ISETP.GE.AND.EX P1, PT, R3, UR7, PT, P1 ;  /* 0x0000000703007c0c */ /* 0x000fc4000bf26310 */
[----:B------:R-:W-:Y:S02]  /*0770*/  @!P6 IADD3 R11, PT, PT, R11, R31, RZ ;  /* 0x0000001f0b0be210 */ /* 0x000fe40007ffe0ff */
[----:B------:R-:W0:Y:S01]  /*0780*/  @!P3 LDC.64 R26, c[0x0][0x390] ;  /* 0x0000e400ff1abb82 */ /* 0x000e220000000a00 */
[----:B-----5:R-:W-:Y:S02]  /*0790*/  @!P4 MOV R18, R50 ;  /* 0x000000320012c202 */ /* 0x020fe40000000f00 */
[----:B------:R-:W-:-:S05]  /*07a0*/  @!P4 MOV R19, R49 ;  /* 0x000000310013c202 */ /* 0x000fca0000000f00 */
[----:B------:R-:W5:Y:S01]  /*07b0*/  @!P2 LDC.64 R24, c[0x0][0x390] ;  /* 0x0000e400ff18ab82 */ /* 0x000f620000000a00 */
[----:B-1----:R-:W-:Y:S01]  /*07c0*/  @!P6 LEA R8, P5, R10, R8, 0x2 ;  /* 0x000000080a08e211 */ /* 0x002fe200078a10ff */
[----:B------:R-:W-:-:S03]  /*07d0*/  @!P4 IMAD.WIDE.U32 R16, R28, R16, R18 ;  /* 0x000000101c10c225 */ /* 0x000fc600078e0012 */
[----:B------:R-:W-:-:S03]  /*07e0*/  @!P6 LEA.HI.X R9, R10, R9, R11, 0x2, P5 ;  /* 0x000000090a09e211 */ /* 0x000fc600028f140b */
[----:B------:R-:W1:Y:S01]  /*07f0*/  @!P1 LDC.64 R10, c[0x0][0x3e0] ;  /* 0x0000f800ff0a9b82 */ /* 0x000e620000000a00 */
[----:B------:R-:W-:Y:S02]  /*0800*/  @!P4 IADD3 R29, PT, PT, R17, R29, RZ ;  /* 0x0000001d111dc210 */ /* 0x000fe40007ffe0ff */
[C---:B--2---:R-:W-:Y:S01]  /*0810*/  @!P4 LEA R12, P5, R16.reuse, R12, 0x2 ;  /* 0x0000000c100cc211 */ /* 0x044fe200078a10ff */
[----:B---3--:R-:W-:Y:S01]  /*0820*/  @!P3 IMAD R21, R21, R14, RZ ;  /* 0x0000000e1515b224 */ /* 0x008fe200078e02ff */
[----:B------:R-:W-:Y:S02]  /*0830*/  @!P3 MOV R17, R49 ;  /* 0x000000310011b202 */ /* 0x000fe40000000f00 */
[----:B------:R-:W-:Y:S02]  /*0840*/  @!P4 LEA.HI.X R13, R16, R13, R29, 0x2, P5 ;  /* 0x0000000d100dc211 */ /* 0x000fe400028f141d */
[----:B------:R-:W-:Y:S01]  /*0850*/  @!P3 MOV R16, R50 ;  /* 0x000000320010b202 */ /* 0x000fe20000000f00 */
[----:B----4-:R-:W-:-:S02]  /*0860*/  @!P2 IMAD R18, R23, R6, RZ ;  /* 0x000000061712a224 */ /* 0x010fc400078e02ff */
[C---:B------:R-:W-:Y:S02]  /*0870*/  @!P3 IMAD R21, R22.reuse, R15, R21 ;  /* 0x0000000f1615b224 */ /* 0x040fe400078e0215 */
[----:B------:R-:W-:Y:S01]  /*0880*/  @!P3 IMAD.WIDE.U32 R22, R22, R14, R16 ;  /* 0x0000000e1616b225 */ /* 0x000fe200078e0010 */
[----:B------:R-:W-:Y:S01]  /*0890*/  @!P2 MOV R16, R50 ;  /* 0x000000320010a202 */ /* 0x000fe20000000f00 */
[----:B------:R-:W2:Y:S01]  /*08a0*/  @!P1 LDC.64 R14, c[0x0][0x390] ;  /* 0x0000e400ff0e9b82 */ /* 0x000ea20000000a00 */
[----:B------:R-:W-:Y:S01]  /*08b0*/  @!P2 MOV R17, R49 ;  /* 0x000000310011a202 */ /* 0x000fe20000000f00 */
[----:B------:R-:W-:Y:S01]  /*08c0*/  @!P2 IMAD R7, R20, R7, R18 ;  /* 0x000000071407a224 */ /* 0x000fe200078e0212 */
[----:B0-----:R-:W-:Y:S01]  /*08d0*/  @!P3 LEA R26, P5, R22, R26, 0x2 ;  /* 0x0000001a161ab211 */ /* 0x001fe200078a10ff */
[----:B------:R-:W-:Y:S01]  /*08e0*/  @!P2 IMAD.WIDE.U32 R16, R20, R6, R16 ;  /* 0x000000061410a225 */ /* 0x000fe200078e0010 */
[----:B------:R-:W-:-:S04]  /*08f0*/  @!P3 IADD3 R6, PT, PT, R23, R21, RZ ;  /* 0x000000151706b210 */ /* 0x000fc80007ffe0ff */
[----:B------:R-:W-:Y:S02]  /*0900*/  @!P3 LEA.HI.X R27, R22, R27, R6, 0x2, P5 ;  /* 0x0000001b161bb211 */ /* 0x000fe400028f1406 */
[----:B------:R-:W-:Y:S02]  /*0910*/  @!P2 IADD3 R6, PT, PT, R17, R7, RZ ;  /* 0x000000071106a210 */ /* 0x000fe40007ffe0ff */
[C---:B-----5:R-:W-:Y:S01]  /*0920*/  @!P2 LEA R24, P5, R16.reuse, R24, 0x2 ;  /* 0x000000181018a211 */ /* 0x060fe200078a10ff */
[----:B-1----:R-:W-:Y:S01]  /*0930*/  @!P1 IMAD R18, R3, R10, RZ ;  /* 0x0000000a03129224 */ /* 0x002fe200078e02ff */
[----:B------:R-:W-:Y:S02]  /*0940*/  @!P1 MOV R17, R49 ;  /* 0x0000003100119202 */ /* 0x000fe40000000f00 */
[----:B------:R-:W-:Y:S02]  /*0950*/  @!P2 LEA.HI.X R25, R16, R25, R6, 0x2, P5 ;  /* 0x000000191019a211 */ /* 0x000fe400028f1406 */
[----:B------:R-:W-:-:S02]  /*0960*/  @!P1 MOV R16, R50 ;  /* 0x0000003200109202 */ /* 0x000fc40000000f00 */
[----:B------:R-:W-:Y:S02]  /*0970*/  CS2R R6, SRZ ;  /* 0x0000000000067805 */ /* 0x000fe4000001ff00 */
[----:B------:R-:W-:Y:S01]  /*0980*/  SHF.R.S32.HI R31, RZ, 0x1f, R46 ;  /* 0x0000001fff1f7819 */ /* 0x000fe2000001142e */
[C---:B------:R-:W-:Y:S01]  /*0990*/  @!P1 IMAD R19, R47.reuse, R11, R18 ;  /* 0x0000000b2f139224 */ /* 0x040fe200078e0212 */
[----:B------:R-:W-:Y:S01]  /*09a0*/  ISETP.GE.U32.AND P5, PT, R46, UR6, PT ;  /* 0x000000062e007c0c */ /* 0x000fe2000bfa6070 */
[----:B------:R-:W-:Y:S01]  /*09b0*/  @!P1 IMAD.WIDE.U32 R10, R47, R10, R16 ;  /* 0x0000000a2f0a9225 */ /* 0x000fe200078e0010 */
[----:B------:R0:W3:Y:S02]  /*09c0*/  @!P6 LDG.E.64 R6, desc[UR8][R8.64] ;  /* 0x000000080806e981 */ /* 0x0000e4000c1e1b00 */
[----:B------:R-:W-:Y:S02]  /*09d0*/  ISETP.GE.AND.EX P5, PT, R31, UR7, PT, P5 ;  /* 0x000000071f007c0c */ /* 0x000fe4000bfa6350 */
[----:B------:R-:W-:-:S02]  /*09e0*/  @!P1 IADD3 R11, PT, PT, R11, R19, RZ ;  /* 0x000000130b0b9210 */ /* 0x000fc40007ffe0ff */
[----:B--2---:R-:W-:-:S04]  /*09f0*/  @!P1 LEA R14, P6, R10, R14, 0x2 ;  /* 0x0000000e0a0e9211 */ /* 0x004fc800078c10ff */
[----:B------:R-:W-:Y:S02]  /*0a00*/  @!P1 LEA.HI.X R15, R10, R15, R11, 0x2, P6 ;  /* 0x0000000f0a0f9211 */ /* 0x000fe400030f140b */
[----:B------:R-:W-:-:S03]  /*0a10*/  ISETP.GE.U32.AND P6, PT, R45, UR6, PT ;  /* 0x000000062d007c0c */ /* 0x000fc6000bfc6070 */
[----:B------:R-:W1:Y:S01]  /*0a20*/  @!P5 LDC.64 R22, c[0x0][0x3e0] ;  /* 0x0000f800ff16db82 */ /* 0x000e620000000a00 */
[----:B------:R-:W-:Y:S02]  /*0a30*/  ISETP.GE.AND.EX P6, PT, R36, UR7, PT, P6 ;  /* 0x0000000724007c0c */ /* 0x000fe4000bfc6360 */
[----:B0-----:R-:W-:Y:S02]  /*0a40*/  CS2R R8, SRZ ;  /* 0x0000000000087805 */ /* 0x001fe4000001ff00 */
[----:B------:R-:W-:-:S03]  /*0a50*/  @!P5 MOV R10, R50 ;  /* 0x00000032000ad202 */ /* 0x000fc60000000f00 */
[----:B------:R-:W0:Y:S01]  /*0a60*/  @!P5 LDC.64 R20, c[0x0][0x390] ;  /* 0x0000e400ff14db82 */ /* 0x000e220000000a00 */
[----:B------:R-:W-:Y:S01]  /*0a70*/  @!P5 MOV R11, R49 ;  /* 0x00000031000bd202 */ /* 0x000fe20000000f00 */
[----:B------:R2:W4:Y:S06]  /*0a80*/  @!P1 LDG.E.64 R8, desc[UR8][R14.64] ;  /* 0x000000080e089981 */ /* 0x00052c000c1e1b00 */
[----:B------:R-:W5:Y:S01]  /*0a90*/  @!P6 LDC.64 R18, c[0x0][0x3e0] ;  /* 0x0000f800ff12eb82 */ /* 0x000f620000000a00 */
[----:B-1----:R-:W-:-:S07]  /*0aa0*/  @!P5 IMAD R31, R31, R22, RZ ;  /* 0x000000161f1fd224 */ /* 0x002fce00078e02ff */
[----:B------:R-:W1:Y:S01]  /*0ab0*/  @!P6 LDC.64 R16, c[0x0][0x390] ;  /* 0x0000e400ff10eb82 */ /* 0x000e620000000a00 */
[C---:B------:R-:W-:Y:S02]  /*0ac0*/  @!P5 IMAD R31, R46.reuse, R23, R31 ;  /* 0x000000172e1fd224 */ /* 0x040fe400078e021f */
[----:B------:R-:W-:Y:S01]  /*0ad0*/  @!P5 IMAD.WIDE.U32 R22, R46, R22, R10 ;  /* 0x000000162e16d225 */ /* 0x000fe200078e000a */
[----:B------:R-:W-:Y:S02]  /*0ae0*/  CS2R R10, SRZ ;  /* 0x00000000000a7805 */ /* 0x000fe4000001ff00 */
[----:B--2---:R-:W-:Y:S02]  /*0af0*/  @!P6 MOV R14, R50 ;  /* 0x00000032000ee202 */ /* 0x004fe40000000f00 */
[----:B------:R-:W-:Y:S02]  /*0b00*/  @!P6 MOV R15, R49 ;  /* 0x00000031000fe202 */ /* 0x000fe40000000f00 */
[----:B------:R2:W4:Y:S01]  /*0b10*/  @!P4 LDG.E.64 R10, desc[UR8][R12.64] ;  /* 0x000000080c0ac981 */ /* 0x000522000c1e1b00 */
[----:B-----5:R-:W-:-:S04]  /*0b20*/  @!P6 IMAD R28, R36, R18, RZ ;  /* 0x00000012241ce224 */ /* 0x020fc800078e02ff */
[C---:B------:R-:W-:Y:S01]  /*0b30*/  @!P6 IMAD R29, R45.reuse, R19, R28 ;  /* 0x000000132d1de224 */ /* 0x040fe200078e021c */
[----:B--2---:R-:W-:Y:S01]  /*0b40*/  CS2R R12, SRZ ;  /* 0x00000000000c7805 */ /* 0x004fe2000001ff00 */
[----:B------:R-:W-:Y:S01]  /*0b50*/  @!P6 IMAD.WIDE.U32 R18, R45, R18, R14 ;  /* 0x000000122d12e225 */ /* 0x000fe200078e000e */
[----:B------:R-:W-:Y:S02]  /*0b60*/  CS2R R14, SRZ ;  /* 0x00000000000e7805 */ /* 0x000fe4000001ff00 */
[----:B------:R-:W-:Y:S02]  /*0b70*/  @!P5 IADD3 R31, PT, PT, R23, R31, RZ ;  /* 0x0000001f171fd210 */ /* 0x000fe40007ffe0ff */
[----:B0-----:R-:W-:Y:S01]  /*0b80*/  @!P5 LEA R20, P1, R22, R20, 0x2 ;  /* 0x000000141614d211 */ /* 0x001fe200078210ff */
[----:B------:R-:W2:Y:S01]  /*0b90*/  @!P3 LDG.E.64 R12, desc[UR8][R26.64] ;  /* 0x000000081a0cb981 */ /* 0x000ea2000c1e1b00 */
[----:B------:R-:W-:Y:S02]  /*0ba0*/  CS2R R32, SRZ ;  /* 0x0000000000207805 */ /* 0x000fe4000001ff00 */
[----:B------:R-:W-:-:S02]  /*0bb0*/  @!P6 IADD3 R29, PT, PT, R19, R29, RZ ;  /* 0x0000001d131de210 */ /* 0x000fc40007ffe0ff */
[----:B------:R-:W-:Y:S01]  /*0bc0*/  @!P5 LEA.HI.X R21, R22, R21, R31, 0x2, P1 ;  /* 0x000000151615d211 */ /* 0x000fe200008f141f */
[----:B------:R0:W5:Y:S01]  /*0bd0*/  @!P2 LDG.E.64 R14, desc[UR8][R24.64] ;  /* 0x00000008180ea981 */ /* 0x000162000c1e1b00 */
[C---:B-1----:R-:W-:Y:S02]  /*0be0*/  @!P6 LEA R16, P1, R18.reuse, R16, 0x2 ;  /* 0x000000101210e211 */ /* 0x042fe400078210ff */
[----:B------:R-:W-:Y:S01]  /*0bf0*/  CS2R R34, SRZ ;  /* 0x0000000000227805 */ /* 0x000fe2000001ff00 */
[----:B------:R1:W5:Y:S01]  /*0c00*/  @!P5 LDG.E.64 R32, desc[UR8][R20.64] ;  /* 0x000000081420d981 */ /* 0x000362000c1e1b00 */
[----:B------:R-:W-:-:S05]  /*0c10*/  @!P6 LEA.HI.X R17, R18, R17, R29, 0x2, P1 ;  /* 0x000000111211e211 */ /* 0x000fca00008f141d */
[----:B------:R3:W5:Y:S01]  /*0c20*/  @!P6 LDG.E.64 R34, desc[UR8][R16.64] ;  /* 0x000000081022e981 */ /* 0x000762000c1e1b00 */
[----:B------:R-:W-:Y:S01]  /*0c30*/  ISETP.NE.AND P2, PT, R0, RZ, PT ;  /* 0x000000ff0000720c */ /* 0x000fe20003f45270 */
[----:B------:R-:W-:Y:S01]  /*0c40*/  FADD.FTZ R23, R4, R5 ;  /* 0x0000000504177221 */ /* 0x000fe20000010000 */
[----:B0-----:R-:W-:-:S04]  /*0c50*/  FMUL.FTZ R25, R5, R5 ;  /* 0x0000000505197220 */ /* 0x001fc80000410000 */
[----:B-1----:R-:W-:Y:S01]  /*0c60*/  FFMA.FTZ R20, R4, R4, R25 ;  /* 0x0000000404147223 */ /* 0x002fe20000010019 */
[----:B---3--:R-:W-:Y:S01]  /*0c70*/  FMUL.FTZ R17, R7, R7 ;  /* 0x0000000707117220 */ /* 0x008fe20000410000 */
[----:B------:R-:W-:-:S03]  /*0c80*/  FADD.FTZ R21, R6, R7 ;  /* 0x0000000706157221 */ /* 0x000fc60000010000 */
[----:B------:R-:W-:Y:S01]  /*0c90*/  FFMA.FTZ R16, R6, R6, R17 ;  /* 0x0000000606107223 */ /* 0x000fe20000010011 */
[----:B----4-:R-:W-:Y:S01]  /*0ca0*/  FADD.FTZ R18, R8, R9 ;  /* 0x0000000908127221 */ /* 0x010fe20000010000 */
[----:B------:R-:W-:-:S03]  /*0cb0*/  FMUL.FTZ R19, R9, R9 ;  /* 0x0000000909137220 */ /* 0x000fc60000410000 */
[----:B------:R-:W-:Y:S01]  /*0cc0*/  FADD.FTZ R18, RZ, R18 ;  /* 0x00000012ff127221 */ /* 0x000fe20000010000 */
[----:B------:R-:W-:-:S03]  /*0cd0*/  FFMA.FTZ R19, R8, R8, R19 ;  /* 0x0000000808137223 */ /* 0x000fc60000010013 */
[----:B------:R-:W-:Y:S01]  /*0ce0*/  FADD.FTZ R18, R18, R23 ;  /* 0x0000001712127221 */ /* 0x000fe20000010000 */
[----:B------:R-:W-:-:S03]  /*0cf0*/  FADD.FTZ R19, RZ, R19 ;  /* 0x00000013ff137221 */ /* 0x000fc60000010000 */
[----:B------:R-:W-:Y:S01]  /*0d00*/  FADD.FTZ R18, R18, R21 ;  /* 0x0000001512127221 */ /* 0x000fe20000010000 */
[----:B------:R-:W-:-:S04]  /*0d10*/  FADD.FTZ R19, R19, R20 ;  /* 0x0000001413137221 */ /* 0x000fc80000010000 */
[----:B------:R-:W-:Y:S01]  /*0d20*/  FADD.FTZ R16, R19, R16 ;  /* 0x0000001013107221 */ /* 0x000fe20000010000 */
[----:B------:R-:W-:Y:S01]  /*0d30*/  FADD.FTZ R17, R10, R11 ;  /* 0x0000000b0a117221 */ /* 0x000fe20000010000 */
[----:B------:R-:W-:-:S03]  /*0d40*/  FMUL.FTZ R21, R11, R11 ;  /* 0x0000000b0b157220 */ /* 0x000fc60000410000 */
[----:B------:R-:W-:Y:S01]  /*0d50*/  FADD.FTZ R17, R18, R17 ;  /* 0x0000001112117221 */ /* 0x000fe20000010000 */
[----:B------:R-:W-:-:S04]  /*0d60*/  FFMA.FTZ R21, R10, R10, R21 ;  /* 0x0000000a0a157223 */ /* 0x000fc80000010015 */
[----:B------:R-:W-:Y:S01]  /*0d70*/  FADD.FTZ R16, R16, R21 ;  /* 0x0000001510107221 */ /* 0x000fe20000010000 */
[----:B--2---:R-:W-:Y:S01]  /*0d80*/  FADD.FTZ R18, R12, R13 ;  /* 0x0000000d0c127221 */ /* 0x004fe20000010000 */
[----:B------:R-:W-:-:S03]  /*0d90*/  FMUL.FTZ R19, R13, R13 ;  /* 0x0000000d0d137220 */ /* 0x000fc60000410000 */
[----:B------:R-:W-:Y:S01]  /*0da0*/  FADD.FTZ R17, R17, R18 ;  /* 0x0000001211117221 */ /* 0x000fe20000010000 */
[----:B-----5:R-:W-:Y:S01]  /*0db0*/  FADD.FTZ R18, R14, R15 ;  /* 0x0000000f0e127221 */ /* 0x020fe20000010000 */
[----:B------:R-:W-:Y:S01]  /*0dc0*/  FMUL.FTZ R21, R15, R15 ;  /* 0x0000000f0f157220 */ /* 0x000fe20000410000 */
[----:B------:R-:W-:Y:S02]  /*0dd0*/  FFMA.FTZ R19, R12, R12, R19 ;  /* 0x0000000c0c137223 */ /* 0x000fe40000010013 */
[----:B------:R-:W-:Y:S01]  /*0de0*/  FADD.FTZ R17, R17, R18 ;  /* 0x0000001211117221 */ /* 0x000fe20000010000 */
[----:B------:R-:W-:Y:S01]  /*0df0*/  FFMA.FTZ R18, R14, R14, R21 ;  /* 0x0000000e0e127223 */ /* 0x000fe20000010015 */
[----:B------:R-:W-:Y:S01]  /*0e00*/  FADD.FTZ R19, R16, R19 ;  /* 0x0000001310137221 */ /* 0x000fe20000010000 */
[----:B------:R-:W-:Y:S01]  /*0e10*/  FMUL.FTZ R21, R33, R33 ;  /* 0x0000002121157220 */ /* 0x000fe20000410000 */
[----:B------:R-:W-:Y:S01]  /*0e20*/  FADD.FTZ R20, R32, R33 ;  /* 0x0000002120147221 */ /* 0x000fe20000010000 */
[----:B------:R-:W-:Y:S01]  /*0e30*/  LOP3.LUT R16, R40, 0x3e0, RZ, 0xc0, !PT ;  /* 0x000003e028107812 */ /* 0x000fe200078ec0ff */
[----:B------:R-:W-:Y:S01]  /*0e40*/  FADD.FTZ R18, R19, R18 ;  /* 0x0000001213127221 */ /* 0x000fe20000010000 */
[----:B------:R-:W-:Y:S01]  /*0e50*/  FFMA.FTZ R21, R32, R32, R21 ;  /* 0x0000002020157223 */ /* 0x000fe20000010015 */
[----:B------:R-:W-:Y:S01]  /*0e60*/  FMUL.FTZ R23, R35, R35 ;  /* 0x0000002323177220 */ /* 0x000fe20000410000 */
[----:B------:R-:W-:Y:S01]  /*0e70*/  FADD.FTZ R20, R17, R20 ;  /* 0x0000001411147221 */ /* 0x000fe20000010000 */
[----:B------:R-:W-:Y:S01]  /*0e80*/  ISETP.GT.U32.AND P1, PT, R16, 0x210, PT ;  /* 0x000002101000780c */ /* 0x000fe20003f24070 */
[----:B------:R-:W-:Y:S01]  /*0e90*/  FADD.FTZ R18, R18, R21 ;  /* 0x0000001512127221 */ /* 0x000fe20000010000 */
[----:B------:R-:W-:Y:S01]  /*0ea0*/  IADD3 R17, PT, PT, -R16, 0x22f, RZ ;  /* 0x0000022f10117810 */ /* 0x000fe20007ffe1ff */
[C---:B------:R-:W-:Y:S01]  /*0eb0*/  FFMA.FTZ R23, R34.reuse, R34, R23 ;  /* 0x0000002222177223 */ /* 0x040fe20000010017 */
[----:B------:R-:W-:-:S02]  /*0ec0*/  FADD.FTZ R19, R34, R35 ;  /* 0x0000002322137221 */ /* 0x000fc40000010000 */
[----:B------:R-:W-:Y:S01]  /*0ed0*/  SEL R17, R17, 0x1f, P1 ;  /* 0x0000001f11117807 */ /* 0x000fe20000800000 */
[----:B------:R-:W-:Y:S01]  /*0ee0*/  FADD.FTZ R18, R18, R23 ;  /* 0x0000001712127221 */ /* 0x000fe20000010000 */
[----:B------:R-:W-:-:S04]  /*0ef0*/  FADD.FTZ R16, R20, R19 ;  /* 0x0000001314107221 */ /* 0x000fc80000010000 */
        /* <DEDUP_REMOVED lines=88> */
.L_x_3527:
[----:B------:R-:W-:Y:S05]  /*1480*/  BSYNC.RECONVERGENT B0 ;  /* 0x0000000000007941 */ /* 0x000fea0003800200 */
.L_x_3526:
        /* <DEDUP_REMOVED lines=10> */
[----:B------:R-:W-:Y:S01]  /*1530*/  LOP3.LUT P1, R22, R43, 0x2, RZ, 0xc0, !PT ;  /* 0x000000022b167812 */ /* 0x000fe2000782c0ff */
[----:B------:R-:W-:Y:S01]  /*1540*/  IMAD R21, R41, R38, R39 ;  /* 0x0000002629157224 */ /* 0x000fe200078e0227 */
[----:B------:R-:W-:Y:S02]  /*1550*/  IADD3 R23, PT, PT, R20, R39, RZ ;  /* 0x0000002714177210 */ /* 0x000fe40007ffe0ff */
[----:B------:R-:W-:Y:S01]  /*1560*/  SEL R25, R2, RZ, !P1 ;  /* 0x000000ff02197207 */ /* 0x000fe20004800000 */
[----:B------:R-:W-:-:S03]  /*1570*/  IMAD.WIDE.U32 R20, R21, 0x8, R30 ;  /* 0x0000000815147825 */ /* 0x000fc600078e001e */
[----:B------:R-:W-:Y:S02]  /*1580*/  ISETP.NE.AND P1, PT, R25, -0x1, PT ;  /* 0xffffffff1900780c */ /* 0x000fe40003f25270 */
        /* <DEDUP_REMOVED lines=9> */
.L_x_3530:
[----:B-1----:R-:W2:Y:S04]  /*1620*/  LDG.E.STRONG.GPU R20, desc[UR8][R18.64] ;  /* 0x0000000812147981 */ /* 0x002ea8000c1ef900 */
[----:B--2---:R-:W-:Y:S01]  /*1630*/  CCTL.IVALL ;  /* 0x00000000ff00798f */ /* 0x004fe20002000000 */
[----:B------:R-:W-:Y:S05]  /*1640*/  YIELD ;  /* 0x0000000000007946 */ /* 0x000fea0003800000 */
[----:B------:R-:W-:-:S13]  /*1650*/  ISETP.NE.AND P1, PT, R20, R25, PT ;  /* 0x000000191400720c */ /* 0x000fda0003f25270 */
[----:B------:R-:W-:Y:S05]  /*1660*/  @P1 BRA `(.L_x_3530) ;  /* 0xfffffffc00ec1947 */ /* 0x000fea000383ffff */
.L_x_3529:
        /* <DEDUP_REMOVED lines=15> */
.L_x_3532:
        /* <DEDUP_REMOVED lines=60> */
.L_x_3531:
        /* <DEDUP_REMOVED lines=9> */
[----:B------:R-:W-:Y:S02]  /*1bb0*/  IADD3 R20, PT, PT, R26, 0x2, RZ ;  /* 0x000000021a147810 */ /* 0x000fe40007ffe0ff */
        /* <DEDUP_REMOVED lines=25> */
.L_x_3533:
        /* <DEDUP_REMOVED lines=18> */
.L_x_3534:
        /* <DEDUP_REMOVED lines=9> */
.L_x_3535:
[----:B------:R-:W-:Y:S05]  /*1f00*/  BSYNC.RECONVERGENT B0 ;  /* 0x0000000000007941 */ /* 0x000fea0003800200 */
.L_x_3528:
        /* <DEDUP_REMOVED lines=19> */
[----:B------:R-:W-:Y:S03]  /*2040*/  BSSY.RECONVERGENT B0, `(.L_x_3536) ;  /* 0x00001d1000007945 */ /* 0x000fe60003800200 */
[----:B0-----:R-:W0:Y:S01]  /*2050*/  LDS.64 R20, [UR4+0xb0] ;  /* 0x0000b004ff147984 */ /* 0x001e220008000a00 */
[----:B------:R-:W1:Y:S02]  /*2060*/  LDCU.U8 UR4, c[0x0][0x3fc] ;  /* 0x00007f80ff0477ac */ /* 0x000e640008000000 */
[----:B-1----:R-:W-:Y:S01]  /*2070*/  UISETP.NE.AND UP0, UPT, UR4, URZ, UPT ;  /* 0x000000ff0400728c */ /* 0x002fe2000bf05270 */
[----:B0-----:R-:W-:-:S04]  /*2080*/  FMUL.FTZ R20, R20, UR7 ;  /* 0x0000000714147c20 */ /* 0x001fc80008410000 */
[----:B------:R-:W-:-:S04]  /*2090*/  FMUL.FTZ R26, R20, R20 ;  /* 0x00000014141a7220 */ /* 0x000fc80000410000 */
[----:B------:R-:W-:Y:S01]  /*20a0*/  FFMA.FTZ R26, R21, UR7, -R26 ;  /* 0x00000007151a7c23 */ /* 0x000fe2000801081a */
[----:B------:R-:W-:-:S04]  /*20b0*/  HFMA2 R21, -RZ, RZ, 1.875, 0 ;  /* 0x3f800000ff157431 */ /* 0x000fc800000001ff */
        /* <DEDUP_REMOVED lines=8> */
[C---:B------:R-:W-:Y:S02]  /*2140*/  IADD3 R23, PT, PT, R47.reuse, 0x20, RZ ;  /* 0x000000202f177810 */ /* 0x040fe40007ffe0ff */
        /* <DEDUP_REMOVED lines=9> */
[C---:B------:R-:W-:Y:S01]  /*21e0*/  FADD.FTZ R8, -R20.reuse, R8 ;  /* 0x0000000814087221 */ /* 0x040fe20000010100 */
[----:B------:R-:W-:Y:S01]  /*21f0*/  MOV R25, R49 ;  /* 0x0000003100197202 */ /* 0x000fe20000000f00 */
[----:B------:R-:W2:Y:S01]  /*2200*/  LDCU.64 UR6, c[0x0][0x380] ;  /* 0x00007000ff0677ac */ /* 0x000ea20008000a00 */
[----:B------:R-:W-:Y:S01]  /*2210*/  FADD.FTZ R30, -R20, R9 ;  /* 0x00000009141e7221 */ /* 0x000fe20000010100 */
        /* <DEDUP_REMOVED lines=8> */
[----:B------:R-:W-:-:S04]  /*22a0*/  IADD3 R27, PT, PT, R25, R27, RZ ;  /* 0x0000001b191b7210 */ /* 0x000fc80007ffe0ff */
[----:B------:R-:W-:-:S05]  /*22b0*/  LEA.HI.X R27, R24, UR7, R27, 0x2, P1 ;  /* 0x00000007181b7c11 */ /* 0x000fca00088f141b */
[----:B------:R2:W-:Y:S02]  /*22c0*/  STG.E.64 desc[UR8][R26.64], R8 ;  /* 0x000000081a007986 */ /* 0x0005e4000c101b08 */
.L_x_3539:
[----:B------:R-:W-:Y:S05]  /*22d0*/  BSYNC.RECONVERGENT B1 ;  /* 0x0000000000017941 */ /* 0x000fea0003800200 */
.L_x_3538:
[----:B------:R-:W-:Y:S04]  /*22e0*/  BSSY.RECONVERGENT B1, `(.L_x_3540) ;  /* 0x0000013000017945 */ /* 0x000fe80003800200 */
[----:B------:R-:W-:Y:S05]  /*22f0*/  @P2 BRA `(.L_x_3541) ;  /* 0x0000000000442947 */ /* 0x000fea0003800000 */
[----:B------:R-:W3:Y:S01]  /*2300*/  LDCU.64 UR6, c[0x0][0x3e0] ;  /* 0x00007c00ff0677ac */ /* 0x000ee20008000a00 */
[----:B--2---:R-:W-:Y:S01]  /*2310*/  MOV R8, R50 ;  /* 0x0000003200087202 */ /* 0x004fe20000000f00 */
[C---:B------:R-:W-:Y:S01]  /*2320*/  FADD.FTZ R4, -R20.reuse, R4 ;  /* 0x0000000414047221 */ /* 0x040fe20000010100 */
[----:B------:R-:W-:Y:S01]  /*2330*/  MOV R9, R49 ;  /* 0x0000003100097202 */ /* 0x000fe20000000f00 */
[----:B------:R-:W2:Y:S01]  /*2340*/  LDCU.64 UR12, c[0x0][0x380] ;  /* 0x00007000ff0c77ac */ /* 0x000ea20008000a00 */
[----:B0-----:R-:W-:Y:S01]  /*2350*/  FADD.FTZ R26, -R20, R5 ;  /* 0x00000005141a7221 */ /* 0x001fe20000010100 */
[----:B-1----:R-:W-:-:S03]  /*2360*/  FMUL.FTZ R5, R4, R21 ;  /* 0x0000001504057220 */ /* 0x002fc60000410000 */
[----:B------:R-:W-:Y:S01]  /*2370*/  FMUL.FTZ R26, R26, R21 ;  /* 0x000000151a1a7220 */ /* 0x000fe20000410000 */
[----:B-----5:R-:W-:-:S03]  /*2380*/  FFMA.FTZ R4, R16, R5, R18 ;  /* 0x0000000510047223 */ /* 0x020fc60000010012 */
[----:B------:R-:W-:Y:S01]  /*2390*/  FFMA.FTZ R5, R17, R26, R19 ;  /* 0x0000001a11057223 */ /* 0x000fe20000010013 */
[----:B---3--:R-:W-:Y:S02]  /*23a0*/  IMAD R29, R29, UR6, RZ ;  /* 0x000000061d1d7c24 */ /* 0x008fe4000f8e02ff */
[----:B------:R-:W-:-:S04]  /*23b0*/  IMAD.WIDE.U32 R8, R28, UR6, R8 ;  /* 0x000000061c087c25 */ /* 0x000fc8000f8e0008 */
[----:B------:R-:W-:Y:S01]  /*23c0*/  IMAD R29, R28, UR7, R29 ;  /* 0x000000071c1d7c24 */ /* 0x000fe2000f8e021d */
[----:B--2---:R-:W-:-:S04]  /*23d0*/  LEA R24, P1, R8, UR12, 0x2 ;  /* 0x0000000c08187c11 */ /* 0x004fc8000f8210ff */
[----:B------:R-:W-:-:S04]  /*23e0*/  IADD3 R29, PT, PT, R9, R29, RZ ;  /* 0x0000001d091d7210 */ /* 0x000fc80007ffe0ff */
[----:B------:R-:W-:-:S05]  /*23f0*/  LEA.HI.X R25, R8, UR13, R29, 0x2, P1 ;  /* 0x0000000d08197c11 */ /* 0x000fca00088f141d */
[----:B------:R3:W-:Y:S02]  /*2400*/  STG.E.64 desc[UR8][R24.64], R4 ;  /* 0x0000000418007986 */ /* 0x0007e4000c101b08 */
.L_x_3541:
[----:B------:R-:W-:Y:S05]  /*2410*/  BSYNC.RECONVERGENT B1 ;  /* 0x0000000000017941 */ /* 0x000fea0003800200 */
.L_x_3540:
[----:B------:R-:W-:Y:S01]  /*2420*/  ISETP.GE.U32.AND P5, PT, R23, UR10, PT ;  /* 0x0000000a17007c0c */ /* 0x000fe2000bfa6070 */
[----:B------:R-:W-:Y:S01]  /*2430*/  BSSY.RECONVERGENT B1, `(.L_x_3542) ;  /* 0x0000025000017945 */ /* 0x000fe20003800200 */
[----:B--2---:R-:W-:Y:S02]  /*2440*/  SHF.R.S32.HI R8, RZ, 0x1f, R23 ;  /* 0x0000001fff087819 */ /* 0x004fe40000011417 */
[C---:B------:R-:W-:Y:S02]  /*2450*/  IADD3 R27, PT, PT, R47.reuse, 0x40, RZ ;  /* 0x000000402f1b7810 */ /* 0x040fe40007ffe0ff */
[----:B------:R-:W-:Y:S02]  /*2460*/  ISETP.GE.AND.EX P5, PT, R8, UR11, PT, P5 ;  /* 0x0000000b08007c0c */ /* 0x000fe4000bfa6350 */
[----:B---3--:R-:W-:Y:S02]  /*2470*/  IADD3 R24, PT, PT, R47, 0x50, RZ ;  /* 0x000000502f187810 */ /* 0x008fe40007ffe0ff */
        /* <DEDUP_REMOVED lines=8> */
[----:B0-----:R-:W-:Y:S02]  /*2500*/  SHF.R.S32.HI R26, RZ, 0x1f, R24 ;  /* 0x0000001fff1a7819 */ /* 0x001fe40000011418 */
[----:B------:R-:W-:Y:S02]  /*2510*/  ISETP.GE.AND.EX P2, PT, R29, UR11, PT, P2 ;  /* 0x0000000b1d007c0c */ /* 0x000fe4000bf46320 */
[----:B------:R-:W-:Y:S02]  /*2520*/  ISETP.GE.AND.EX P1, PT, R28, UR11, PT, P1 ;  /* 0x0000000b1c007c0c */ /* 0x000fe4000bf26310 */
[----:B------:R-:W-:Y:S02]  /*2530*/  ISETP.GE.AND.EX P6, PT, R26, UR11, PT, P6 ;  /* 0x0000000b1a007c0c */ /* 0x000fe4000bfc6360 */
[----:B------:R-:W-:-:S02]  /*2540*/  ISETP.GE.AND.EX P3, PT, R25, UR11, PT, P3 ;  /* 0x0000000b19007c0c */ /* 0x000fc4000bf66330 */
[----:B------:R-:W-:Y:S01]  /*2550*/  ISETP.GE.AND.EX P4, PT, R36, UR11, PT, P4 ;  /* 0x0000000b24007c0c */ /* 0x000fe2000bf86340 */
[----:B------:R-:W-:-:S12]  /*2560*/  @P5 BRA `(.L_x_3543) ;  /* 0x0000000000445947 */ /* 0x000fd80003800000 */
        /* <DEDUP_REMOVED lines=17> */
.L_x_3543:
[----:B------:R-:W-:Y:S05]  /*2680*/  BSYNC.RECONVERGENT B1 ;  /* 0x0000000000017941 */ /* 0x000fea0003800200 */
.L_x_3542:
[----:B------:R-:W-:Y:S04]  /*2690*/  BSSY.RECONVERGENT B1, `(.L_x_3544) ;  /* 0x0000013000017945 */ /* 0x000fe80003800200 */
[----:B------:R-:W-:Y:S05]  /*26a0*/  @P2 BRA `(.L_x_3545) ;  /* 0x0000000000442947 */ /* 0x000fea0003800000 */
[----:B------:R-:W2:Y:S01]  /*26b0*/  LDCU.64 UR6, c[0x0][0x3e0] ;  /* 0x00007c00ff0677ac */ /* 0x000ea20008000a00 */
[----:B0-----:R-:W-:Y:S01]  /*26c0*/  MOV R6, R50 ;  /* 0x0000003200067202 */ /* 0x001fe20000000f00 */
        /* <DEDUP_REMOVED lines=12> */
[----:B------:R-:W-:-:S04]  /*2790*/  IADD3 R29, PT, PT, R7, R29, RZ ;  /* 0x0000001d071d7210 */ /* 0x000fc80007ffe0ff */
[----:B------:R-:W-:-:S05]  /*27a0*/  LEA.HI.X R9, R6, UR13, R29, 0x2, P2 ;  /* 0x0000000d06097c11 */ /* 0x000fca00090f141d */
[----:B------:R2:W-:Y:S02]  /*27b0*/  STG.E.64 desc[UR8][R8.64], R4 ;  /* 0x0000000408007986 */ /* 0x0005e4000c101b08 */
.L_x_3545:
[----:B------:R-:W-:Y:S05]  /*27c0*/  BSYNC.RECONVERGENT B1 ;  /* 0x0000000000017941 */ /* 0x000fea0003800200 */
.L_x_3544:
[----:B------:R-:W-:Y:S04]  /*27d0*/  BSSY.RECONVERGENT B1, `(.L_x_3546) ;  /* 0x0000013000017945 */ /* 0x000fe80003800200 */
[----:B------:R-:W-:Y:S05]  /*27e0*/  @P1 BRA `(.L_x_3547) ;  /* 0x0000000000441947 */ /* 0x000fea0003800000 */
[----:B------:R-:W3:Y:S01]  /*27f0*/  LDCU.64 UR6, c[0x0][0x3e0] ;  /* 0x00007c00ff0677ac */ /* 0x000ee20008000a00 */
[----:B0-----:R-:W-:Y:S01]  /*2800*/  MOV R6, R50 ;  /* 0x0000003200067202 */ /* 0x001fe20000000f00 */
[C---:B------:R-:W-:Y:S01]  /*2810*/  FADD.FTZ R12, -R20.reuse, R12 ;  /* 0x0000000c140c7221 */ /* 0x040fe20000010100 */
[----:B------:R-:W-:Y:S01]  /*2820*/  MOV R7, R49 ;  /* 0x0000003100077202 */ /* 0x000fe20000000f00 */
[----:B------:R-:W0:Y:S01]  /*2830*/  LDCU.64 UR12, c[0x0][0x380] ;  /* 0x00007000ff0c77ac */ /* 0x000e220008000a00 */
[----:B--2---:R-:W-:Y:S01]  /*2840*/  FADD.FTZ R4, -R20, R13 ;  /* 0x0000000d14047221 */ /* 0x004fe20000010100 */
        /* <DEDUP_REMOVED lines=11> */
.L_x_3547:
[----:B------:R-:W-:Y:S05]  /*2900*/  BSYNC.RECONVERGENT B1 ;  /* 0x0000000000017941 */ /* 0x000fea0003800200 */
.L_x_3546:
[----:B------:R-:W-:Y:S04]  /*2910*/  BSSY.RECONVERGENT B1, `(.L_x_3548) ;  /* 0x0000013000017945 */ /* 0x000fe80003800200 */
[----:B------:R-:W-:Y:S05]  /*2920*/  @P6 BRA `(.L_x_3549) ;  /* 0x0000000000446947 */ /* 0x000fea0003800000 */
[----:B------:R-:W4:Y:S01]  /*2930*/  LDCU.64 UR6, c[0x0][0x3e0] ;  /* 0x00007c00ff0677ac */ /* 0x000f220008000a00 */
[----:B--23--:R-:W-:Y:S01]  /*2940*/  MOV R4, R50 ;  /* 0x0000003200047202 */ /* 0x00cfe20000000f00 */
[C---:B------:R-:W-:Y:S01]  /*2950*/  FADD.FTZ R14, -R20.reuse, R14 ;  /* 0x0000000e140e7221 */ /* 0x040fe20000010100 */
[----:B------:R-:W-:Y:S01]  /*2960*/  MOV R5, R49 ;  /* 0x0000003100057202 */ /* 0x000fe20000000f00 */
[----:B------:R-:W2:Y:S01]  /*2970*/  LDCU.64 UR12, c[0x0][0x380] ;  /* 0x00007000ff0c77ac */ /* 0x000ea20008000a00 */
[----:B0-----:R-:W-:-:S04]  /*2980*/  FADD.FTZ R8, -R20, R15 ;  /* 0x0000000f14087221 */ /* 0x001fc80000010100 */
[----:B-1----:R-:W-:Y:S01]  /*2990*/  FMUL.FTZ R10, R8, R21 ;  /* 0x00000015080a7220 */ /* 0x002fe20000410000 */
[----:B----4-:R-:W-:Y:S02]  /*29a0*/  IMAD R7, R26, UR6, RZ ;  /* 0x000000061a077c24 */ /* 0x010fe4000f8e02ff */
[----:B------:R-:W-:-:S04]  /*29b0*/  IMAD.WIDE.U32 R4, R24, UR6, R4 ;  /* 0x0000000618047c25 */ /* 0x000fc8000f8e0004 */
[----:B------:R-:W-:Y:S02]  /*29c0*/  IMAD R9, R24, UR7, R7 ;  /* 0x0000000718097c24 */ /* 0x000fe4000f8e0207 */
[----:B------:R-:W-:Y:S01]  /*29d0*/  FMUL.FTZ R7, R14, R21 ;  /* 0x000000150e077220 */ /* 0x000fe20000410000 */
[----:B--2---:R-:W-:Y:S02]  /*29e0*/  LEA R6, P1, R4, UR12, 0x2 ;  /* 0x0000000c04067c11 */ /* 0x004fe4000f8210ff */
[----:B------:R-:W-:Y:S01]  /*29f0*/  IADD3 R9, PT, PT, R5, R9, RZ ;  /* 0x0000000905097210 */ /* 0x000fe20007ffe0ff */
[----:B-----5:R-:W-:-:S03]  /*2a00*/  FFMA.FTZ R8, R16, R7, R18 ;  /* 0x0000000710087223 */ /* 0x020fc60000010012 */
[----:B------:R-:W-:Y:S01]  /*2a10*/  LEA.HI.X R7, R4, UR13, R9, 0x2, P1 ;  /* 0x0000000d04077c11 */ /* 0x000fe200088f1409 */
[----:B------:R-:W-:-:S05]  /*2a20*/  FFMA.FTZ R9, R17, R10, R19 ;  /* 0x0000000a11097223 */ /* 0x000fca0000010013 */
[----:B------:R4:W-:Y:S02]  /*2a30*/  STG.E.64 desc[UR8][R6.64], R8 ;  /* 0x0000000806007986 */ /* 0x0009e4000c101b08 */
.L_x_3549:
[----:B------:R-:W-:Y:S05]  /*2a40*/  BSYNC.RECONVERGENT B1 ;  /* 0x0000000000017941 */ /* 0x000fea0003800200 */
.L_x_3548:
[----:B------:R-:W-:Y:S04]  /*2a50*/  BSSY.RECONVERGENT B1, `(.L_x_3550) ;  /* 0x0000013000017945 */ /* 0x000fe80003800200 */
[----:B------:R-:W-:Y:S05]  /*2a60*/  @P3 BRA `(.L_x_3551) ;  /* 0x0000000000443947 */ /* 0x000fea0003800000 */
[----:B------:R-:W1:Y:S01]  /*2a70*/  LDCU.64 UR6, c[0x0][0x3e0] ;  /* 0x00007c00ff0677ac */ /* 0x000e620008000a00 */
[----:B--23--:R-:W-:Y:S01]  /*2a80*/  MOV R4, R50 ;  /* 0x0000003200047202 */ /* 0x00cfe20000000f00 */
[C---:B------:R-:W-:Y:S01]  /*2a90*/  FADD.FTZ R32, -R20.reuse, R32 ;  /* 0x0000002014207221 */ /* 0x040fe20000010100 */
[----:B------:R-:W-:Y:S01]  /*2aa0*/  MOV R5, R49 ;  /* 0x0000003100057202 */ /* 0x000fe20000000f00 */
[----:B------:R-:W2:Y:S01]  /*2ab0*/  LDCU.64 UR12, c[0x0][0x380] ;  /* 0x00007000ff0c77ac */ /* 0x000ea20008000a00 */
[----:B0---4-:R-:W-:Y:S01]  /*2ac0*/  FADD.FTZ R8, -R20, R33 ;  /* 0x0000002114087221 */ /* 0x011fe20000010100 */
[----:B-1----:R-:W-:-:S03]  /*2ad0*/  FMUL.FTZ R7, R32, R21 ;  /* 0x0000001520077220 */ /* 0x002fc60000410000 */
[----:B------:R-:W-:Y:S01]  /*2ae0*/  FMUL.FTZ R8, R8, R21 ;  /* 0x0000001508087220 */ /* 0x000fe20000410000 */
[----:B-----5:R-:W-:-:S03]  /*2af0*/  FFMA.FTZ R10, R16, R7, R18 ;  /* 0x00000007100a7223 */ /* 0x020fc60000010012 */
[----:B------:R-:W-:Y:S01]  /*2b00*/  FFMA.FTZ R11, R17, R8, R19 ;  /* 0x00000008110b7223 */ /* 0x000fe20000010013 */
[----:B------:R-:W-:Y:S02]  /*2b10*/  IMAD R25, R25, UR6, RZ ;  /* 0x0000000619197c24 */ /* 0x000fe4000f8e02ff */
[----:B------:R-:W-:-:S04]  /*2b20*/  IMAD.WIDE.U32 R4, R46, UR6, R4 ;  /* 0x000000062e047c25 */ /* 0x000fc8000f8e0004 */
[----:B------:R-:W-:Y:S01]  /*2b30*/  IMAD R25, R46, UR7, R25 ;  /* 0x000000072e197c24 */ /* 0x000fe2000f8e0219 */
[----:B--2---:R-:W-:-:S04]  /*2b40*/  LEA R6, P1, R4, UR12, 0x2 ;  /* 0x0000000c04067c11 */ /* 0x004fc8000f8210ff */
[----:B------:R-:W-:-:S04]  /*2b50*/  IADD3 R25, PT, PT, R5, R25, RZ ;  /* 0x0000001905197210 */ /* 0x000fc80007ffe0ff */
[----:B------:R-:W-:-:S05]  /*2b60*/  LEA.HI.X R7, R4, UR13, R25, 0x2, P1 ;  /* 0x0000000d04077c11 */ /* 0x000fca00088f1419 */
[----:B------:R0:W-:Y:S02]  /*2b70*/  STG.E.64 desc[UR8][R6.64], R10 ;  /* 0x0000000a06007986 */ /* 0x0001e4000c101b08 */
.L_x_3551:
[----:B------:R-:W-:Y:S05]  /*2b80*/  BSYNC.RECONVERGENT B1 ;  /* 0x0000000000017941 */ /* 0x000fea0003800200 */
.L_x_3550:
[----:B------:R-:W-:Y:S05]  /*2b90*/  @P4 BRA `(.L_x_3552) ;  /* 0x00000010006c4947 */ /* 0x000fea0003800000 */
[----:B------:R-:W0:Y:S01]  /*2ba0*/  LDCU.64 UR6, c[0x0][0x3e0] ;  /* 0x00007c00ff0677ac */ /* 0x000e220008000a00 */
[----:B--23--:R-:W-:Y:S01]  /*2bb0*/  MOV R4, R50 ;  /* 0x0000003200047202 */ /* 0x00cfe20000000f00 */
[C---:B------:R-:W-:Y:S01]  /*2bc0*/  FADD.FTZ R34, -R20.reuse, R34 ;  /* 0x0000002214227221 */ /* 0x040fe20000010100 */
[----:B------:R-:W-:Y:S01]  /*2bd0*/  MOV R5, R49 ;  /* 0x0000003100057202 */ /* 0x000fe20000000f00 */
[----:B------:R-:W2:Y:S01]  /*2be0*/  LDCU.64 UR10, c[0x0][0x380] ;  /* 0x00007000ff0a77ac */ /* 0x000ea20008000a00 */
[----:B------:R-:W-:Y:S01]  /*2bf0*/  FADD.FTZ R20, -R20, R35 ;  /* 0x0000002314147221 */ /* 0x000fe20000010100 */
[----:B01--4-:R-:W-:-:S03]  /*2c00*/  FMUL.FTZ R7, R34, R21 ;  /* 0x0000001522077220 */ /* 0x013fc60000410000 */
        /* <DEDUP_REMOVED lines=9> */
[----:B------:R0:W-:Y:S01]  /*2ca0*/  STG.E.64 desc[UR8][R6.64], R16 ;  /* 0x0000001006007986 */ /* 0x0001e2000c101b08 */
[----:B------:R-:W-:Y:S05]  /*2cb0*/  BRA `(.L_x_3552) ;  /* 0x0000001000247947 */ /* 0x000fea0003800000 */
.L_x_3537:
        /* <DEDUP_REMOVED lines=11> */
[----:B------:R-:W-:Y:S01]  /*2d70*/  FADD.FTZ R8, -R20, R8 ;  /* 0x0000000814087221 */ /* 0x000fe20000010100 */
[----:B------:R-:W0:Y:S03]  /*2d80*/  LDCU.64 UR10, c[0x0][0x3e0] ;  /* 0x00007c00ff0a77ac */ /* 0x000e260008000a00 */
[----:B-1----:R-:W-:Y:S01]  /*2d90*/  FMUL.FTZ R29, R8, R21 ;  /* 0x00000015081d7220 */ /* 0x002fe20000410000 */
[----:B------:R-:W-:Y:S01]  /*2da0*/  FADD.FTZ R8, -R20, R9 ;  /* 0x0000000914087221 */ /* 0x000fe20000010100 */
[----:B------:R-:W1:Y:S01]  /*2db0*/  LDCU.64 UR12, c[0x0][0x380] ;  /* 0x00007000ff0c77ac */ /* 0x000e620008000a00 */
[----:B------:R-:W-:Y:S01]  /*2dc0*/  MOV R9, R49 ;  /* 0x0000003100097202 */ /* 0x000fe20000000f00 */
[----:B-----5:R-:W-:Y:S01]  /*2dd0*/  FFMA.FTZ R29, R16, R29, R18 ;  /* 0x0000001d101d7223 */ /* 0x020fe20000010012 */
[----:B------:R-:W-:-:S03]  /*2de0*/  FMUL.FTZ R28, R8, R21 ;  /* 0x00000015081c7220 */ /* 0x000fc60000410000 */
        /* <DEDUP_REMOVED lines=14> */
[----:B-1----:R-:W-:-:S04]  /*2ed0*/  LEA R24, P1, R8, UR12, 0x2 ;  /* 0x0000000c08187c11 */ /* 0x002fc8000f8210ff */
[----:B------:R-:W-:Y:S01]  /*2ee0*/  LEA.HI.X R25, R8, UR13, R25, 0x2, P1 ;  /* 0x0000000d08197c11 */ /* 0x000fe200088f1419 */
[----:B--2---:R-:W-:Y:S01]  /*2ef0*/  FMUL.FTZ R8, R29, R30 ;  /* 0x0000001e1d087220 */ /* 0x004fe20000410000 */
[----:B0-----:R-:W-:-:S05]  /*2f00*/  FMUL.FTZ R9, R28, R31 ;  /* 0x0000001f1c097220 */ /* 0x001fca0000410000 */
[----:B------:R0:W-:Y:S02]  /*2f10*/  STG.E.64 desc[UR8][R24.64], R8 ;  /* 0x0000000818007986 */ /* 0x0001e4000c101b08 */
.L_x_3554:
[----:B------:R-:W-:Y:S05]  /*2f20*/  BSYNC.RECONVERGENT B1 ;  /* 0x0000000000017941 */ /* 0x000fea0003800200 */
.L_x_3553:
[----:B------:R-:W-:Y:S04]  /*2f30*/  BSSY.RECONVERGENT B1, `(.L_x_3555) ;  /* 0x000001d000017945 */ /* 0x000fe80003800200 */
[----:B------:R-:W-:Y:S05]  /*2f40*/  @P2 BRA `(.L_x_3556) ;  /* 0x00000000006c2947 */ /* 0x000fea0003800000 */
[----:B------:R-:W-:Y:S01]  /*2f50*/  FADD.FTZ R4, -R20, R4 ;  /* 0x0000000414047221 */ /* 0x000fe20000010100 */
[----:B------:R-:W2:Y:S03]  /*2f60*/  LDCU.64 UR10, c[0x0][0x3e0] ;  /* 0x00007c00ff0a77ac */ /* 0x000ea60008000a00 */
[----:B01----:R-:W-:Y:S01]  /*2f70*/  FMUL.FTZ R25, R4, R21 ;  /* 0x0000001504197220 */ /* 0x003fe20000410000 */
[----:B------:R-:W-:Y:S01]  /*2f80*/  FADD.FTZ R4, -R20, R5 ;  /* 0x0000000514047221 */ /* 0x000fe20000010100 */
        /* <DEDUP_REMOVED lines=18> */
[----:B------:R-:W-:-:S04]  /*30b0*/  IADD3 R23, PT, PT, R5, R23, RZ ;  /* 0x0000001705177210 */ /* 0x000fc80007ffe0ff */
[----:B------:R-:W-:Y:S01]  /*30c0*/  LEA.HI.X R9, R4, UR13, R23, 0x2, P1 ;  /* 0x0000000d04097c11 */ /* 0x000fe200088f1417 */
[----:B-1----:R-:W-:Y:S01]  /*30d0*/  FMUL.FTZ R4, R25, R28 ;  /* 0x0000001c19047220 */ /* 0x002fe20000410000 */
[----:B0-----:R-:W-:-:S05]  /*30e0*/  FMUL.FTZ R5, R24, R29 ;  /* 0x0000001d18057220 */ /* 0x001fca0000410000 */
[----:B------:R2:W-:Y:S02]  /*30f0*/  STG.E.64 desc[UR8][R8.64], R4 ;  /* 0x0000000408007986 */ /* 0x0005e4000c101b08 */
.L_x_3556:
[----:B------:R-:W-:Y:S05]  /*3100*/  BSYNC.RECONVERGENT B1 ;  /* 0x0000000000017941 */ /* 0x000fea0003800200 */
.L_x_3555:
        /* <DEDUP_REMOVED lines=21> */
[----:B------:R-:W-:Y:S01]  /*3260*/  FADD.FTZ R6, -R20, R6 ;  /* 0x0000000614067221 */ /* 0x000fe20000010100 */
[----:B------:R-:W0:Y:S03]  /*3270*/  LDCU.64 UR10, c[0x0][0x3e0] ;  /* 0x00007c00ff0a77ac */ /* 0x000e260008000a00 */
[----:B-1----:R-:W-:Y:S01]  /*3280*/  FMUL.FTZ R29, R6, R21 ;  /* 0x00000015061d7220 */ /* 0x002fe20000410000 */
[----:B------:R-:W-:Y:S01]  /*3290*/  FADD.FTZ R6, -R20, R7 ;  /* 0x0000000714067221 */ /* 0x000fe20000010100 */
[----:B------:R-:W1:Y:S02]  /*32a0*/  LDCU.64 UR12, c[0x0][0x380] ;  /* 0x00007000ff0c77ac */ /* 0x000e640008000a00 */
[----:B-----5:R-:W-:Y:S01]  /*32b0*/  FFMA.FTZ R29, R16, R29, R18 ;  /* 0x0000001d101d7223 */ /* 0x020fe20000010012 */
        /* <DEDUP_REMOVED lines=21> */
.L_x_3558:
[----:B------:R-:W-:Y:S05]  /*3410*/  BSYNC.RECONVERGENT B1 ;  /* 0x0000000000017941 */ /* 0x000fea0003800200 */
.L_x_3557:
[----:B------:R-:W-:Y:S04]  /*3420*/  BSSY.RECONVERGENT B1, `(.L_x_3559) ;  /* 0x000001d000017945 */ /* 0x000fe80003800200 */
[----:B------:R-:W-:Y:S05]  /*3430*/  @P2 BRA `(.L_x_3560) ;  /* 0x00000000006c2947 */ /* 0x000fea0003800000 */
[C---:B------:R-:W-:Y:S01]  /*3440*/  FADD.FTZ R10, -R20.reuse, R10 ;  /* 0x0000000a140a7221 */ /* 0x040fe20000010100 */
[----:B0-----:R-:W-:Y:S01]  /*3450*/  FADD.FTZ R4, -R20, R11 ;  /* 0x0000000b14047221 */ /* 0x001fe20000010100 */
[----:B------:R-:W0:Y:S01]  /*3460*/  LDCU.64 UR10, c[0x0][0x3e0] ;  /* 0x00007c00ff0a77ac */ /* 0x000e220008000a00 */
        /* <DEDUP_REMOVED lines=23> */
[----:B------:R2:W-:Y:S02]  /*35e0*/  STG.E.64 desc[UR8][R4.64], R6 ;  /* 0x0000000604007986 */ /* 0x0005e4000c101b08 */
.L_x_3560:
[----:B------:R-:W-:Y:S05]  /*35f0*/  BSYNC.RECONVERGENT B1 ;  /* 0x0000000000017941 */ /* 0x000fea0003800200 */
.L_x_3559:
[----:B------:R-:W-:Y:S04]  /*3600*/  BSSY.RECONVERGENT B1, `(.L_x_3561) ;  /* 0x000001d000017945 */ /* 0x000fe80003800200 */
[----:B------:R-:W-:Y:S05]  /*3610*/  @P1 BRA `(.L_x_3562) ;  /* 0x00000000006c1947 */ /* 0x000fea0003800000 */
[C---:B0-2---:R-:W-:Y:S01]  /*3620*/  FADD.FTZ R4, -R20.reuse, R13 ;  /* 0x0000000d14047221 */ /* 0x045fe20000010100 */
[----:B------:R-:W-:Y:S01]  /*3630*/  FADD.FTZ R12, -R20, R12 ;  /* 0x0000000c140c7221 */ /* 0x000fe20000010100 */
[----:B------:R-:W0:Y:S02]  /*3640*/  LDCU.64 UR10, c[0x0][0x3e0] ;  /* 0x00007c00ff0a77ac */ /* 0x000e240008000a00 */
        /* <DEDUP_REMOVED lines=12> */
[----:B--2---:R-:W-:-:S07]  /*3710*/  FADD.FTZ R22, R6, 1 ;  /* 0x3f80000006167421 */ /* 0x004fce0000010000 */
[----:B------:R-:W2:Y:S01]  /*3720*/  MUFU.RCP R22, R22 ;  /* 0x0000001600167308 */ /* 0x000ea20000001000 */
[----:B0-----:R-:W-:Y:S01]  /*3730*/  FADD.FTZ R12, R4, 1 ;  /* 0x3f800000040c7421 */ /* 0x001fe20000010000 */
[----:B------:R-:W-:-:S06]  /*3740*/  MOV R4, R50 ;  /* 0x0000003200047202 */ /* 0x000fcc0000000f00 */
[----:B------:R-:W0:Y:S01]  /*3750*/  MUFU.RCP R13, R12 ;  /* 0x0000000c000d7308 */ /* 0x000e220000001000 */
[----:B------:R-:W-:-:S03]  /*3760*/  IMAD.WIDE.U32 R4, R24, UR10, R4 ;  /* 0x0000000a18047c25 */ /* 0x000fc6000f8e0004 */
[----:B-1----:R-:W-:Y:S02]  /*3770*/  LEA R6, P1, R4, UR12, 0x2 ;  /* 0x0000000c04067c11 */ /* 0x002fe4000f8210ff */
[----:B------:R-:W-:Y:S01]  /*3780*/  IADD3 R25, PT, PT, R5, R25, RZ ;  /* 0x0000001905197210 */ /* 0x000fe20007ffe0ff */
[----:B--2---:R-:W-:-:S03]  /*3790*/  FMUL.FTZ R5, R11, R22 ;  /* 0x000000160b057220 */ /* 0x004fc60000410000 */
[----:B------:R-:W-:Y:S01]  /*37a0*/  LEA.HI.X R7, R4, UR13, R25, 0x2, P1 ;  /* 0x0000000d04077c11 */ /* 0x000fe200088f1419 */
[----:B0-----:R-:W-:-:S05]  /*37b0*/  FMUL.FTZ R4, R10, R13 ;  /* 0x0000000d0a047220 */ /* 0x001fca0000410000 */
[----:B------:R3:W-:Y:S02]  /*37c0*/  STG.E.64 desc[UR8][R6.64], R4 ;  /* 0x0000000406007986 */ /* 0x0007e4000c101b08 */
.L_x_3562:
[----:B------:R-:W-:Y:S05]  /*37d0*/  BSYNC.RECONVERGENT B1 ;  /* 0x0000000000017941 */ /* 0x000fea0003800200 */
.L_x_3561:
[----:B------:R-:W-:Y:S04]  /*37e0*/  BSSY.RECONVERGENT B1, `(.L_x_3563) ;  /* 0x000001d000017945 */ /* 0x000fe80003800200 */
[----:B------:R-:W-:Y:S05]  /*37f0*/  @P6 BRA `(.L_x_3564) ;  /* 0x00000000006c6947 */ /* 0x000fea0003800000 */
[C---:B------:R-:W-:Y:S01]  /*3800*/  FADD.FTZ R14, -R20.reuse, R14 ;  /* 0x0000000e140e7221 */ /* 0x040fe20000010100 */
[----:B0-23--:R-:W-:Y:S01]  /*3810*/  FADD.FTZ R4, -R20, R15 ;  /* 0x0000000f14047221 */ /* 0x00dfe20000010100 */
        /* <DEDUP_REMOVED lines=17> */
[----:B------:R-:W-:Y:S01]  /*3930*/  IMAD R9, R9, UR11, R14 ;  /* 0x0000000b09097c24 */ /* 0x000fe2000f8e020e */
[----:B-1----:R-:W-:-:S04]  /*3940*/  LEA R6, P1, R4, UR12, 0x2 ;  /* 0x0000000c04067c11 */ /* 0x002fc8000f8210ff */
[----:B------:R-:W0:Y:S01]  /*3950*/  MUFU.RCP R11, R11 ;  /* 0x0000000b000b7308 */ /* 0x000e220000001000 */
[----:B------:R-:W-:-:S04]  /*3960*/  IADD3 R9, PT, PT, R5, R9, RZ ;  /* 0x0000000905097210 */ /* 0x000fc80007ffe0ff */
[----:B------:R-:W-:Y:S01]  /*3970*/  LEA.HI.X R7, R4, UR13, R9, 0x2, P1 ;  /* 0x0000000d04077c11 */ /* 0x000fe200088f1409 */
[----:B--2---:R-:W-:Y:S01]  /*3980*/  FMUL.FTZ R4, R13, R10 ;  /* 0x0000000a0d047220 */ /* 0x004fe20000410000 */
[----:B0-----:R-:W-:-:S05]  /*3990*/  FMUL.FTZ R5, R12, R11 ;  /* 0x0000000b0c057220 */ /* 0x001fca0000410000 */
[----:B------:R4:W-:Y:S02]  /*39a0*/  STG.E.64 desc[UR8][R6.64], R4 ;  /* 0x0000000406007986 */ /* 0x0009e4000c101b08 */
.L_x_3564:
[----:B------:R-:W-:Y:S05]  /*39b0*/  BSYNC.RECONVERGENT B1 ;  /* 0x0000000000017941 */ /* 0x000fea0003800200 */
.L_x_3563:
[----:B------:R-:W-:Y:S04]  /*39c0*/  BSSY.RECONVERGENT B1, `(.L_x_3565) ;  /* 0x000001d000017945 */ /* 0x000fe80003800200 */
[----:B------:R-:W-:Y:S05]  /*39d0*/  @P3 BRA `(.L_x_3566) ;  /* 0x00000000006c3947 */ /* 0x000fea0003800000 */
[C---:B------:R-:W-:Y:S01]  /*39e0*/  FADD.FTZ R32, -R20.reuse, R32 ;  /* 0x0000002014207221 */ /* 0x040fe20000010100 */
[----:B0-234-:R-:W-:Y:S01]  /*39f0*/  FADD.FTZ R4, -R20, R33 ;  /* 0x0000002114047221 */ /* 0x01dfe20000010100 */
        /* <DEDUP_REMOVED lines=25> */
.L_x_3566:
[----:B------:R-:W-:Y:S05]  /*3b90*/  BSYNC.RECONVERGENT B1 ;  /* 0x0000000000017941 */ /* 0x000fea0003800200 */
.L_x_3565:
[----:B------:R-:W-:Y:S05]  /*3ba0*/  @P4 BRA `(.L_x_3552) ;  /* 0x0000000000684947 */ /* 0x000fea0003800000 */
[C---:B------:R-:W-:Y:S01]  /*3bb0*/  FADD.FTZ R34, -R20.reuse, R34 ;  /* 0x0000002214227221 */ /* 0x040fe20000010100 */
[----:B------:R-:W-:Y:S01]  /*3bc0*/  FADD.FTZ R20, -R20, R35 ;  /* 0x0000002314147221 */ /* 0x000fe20000010100 */
[----:B------:R-:W0:Y:S01]  /*3bd0*/  LDCU.64 UR6, c[0x0][0x3e0] ;  /* 0x00007c00ff0677ac */ /* 0x000e220008000a00 */
[----:B------:R-:W-:Y:S01]  /*3be0*/  MOV R48, R50 ;  /* 0x0000003200307202 */ /* 0x000fe20000000f00 */
[-C--:B01234-:R-:W-:Y:S01]  /*3bf0*/  FMUL.FTZ R5, R34, R21.reuse ;  /* 0x0000001522057220 */ /* 0x09ffe20000410000 */
[----:B------:R-:W-:Y:S01]  /*3c00*/  FMUL.FTZ R20, R20, R21 ;  /* 0x0000001514147220 */ /* 0x000fe20000410000 */
[----:B------:R-:W0:Y:S02]  /*3c10*/  LDCU.64 UR10, c[0x0][0x380] ;  /* 0x00007000ff0a77ac */ /* 0x000e240008000a00 */
[----:B-----5:R-:W-:Y:S01]  /*3c20*/  FFMA.FTZ R9, R16, R5, R18 ;  /* 0x0000000510097223 */ /* 0x020fe20000010012 */
[----:B------:R-:W-:-:S03]  /*3c30*/  FFMA.FTZ R20, R17, R20, R19 ;  /* 0x0000001411147223 */ /* 0x000fc60000010013 */
[----:B------:R-:W-:Y:S01]  /*3c40*/  FMUL.FTZ R4, R9, -1.4426950216293334961 ;  /* 0xbfb8aa3b09047820 */ /* 0x000fe20000410000 */
[----:B------:R-:W-:-:S05]  /*3c50*/  FMUL.FTZ R5, R20, -1.4426950216293334961 ;  /* 0xbfb8aa3b14057820 */ /* 0x000fca0000410000 */
[----:B------:R-:W1:Y:S01]  /*3c60*/  MUFU.EX2 R4, R4 ;  /* 0x0000000400047308 */ /* 0x000e620000000800 */
[----:B------:R-:W-:Y:S02]  /*3c70*/  IMAD R8, R36, UR6, RZ ;  /* 0x0000000624087c24 */ /* 0x000fe4000f8e02ff */
        /* <DEDUP_REMOVED lines=13> */
.L_x_3552:
[----:B------:R-:W-:Y:S05]  /*3d50*/  BSYNC.RECONVERGENT B0 ;  /* 0x0000000000007941 */ /* 0x000fea0003800200 */
.L_x_3536:
[----:B------:R-:W-:Y:S02]  /*3d60*/  IADD3 R42, PT, PT, R38, R42, RZ ;  /* 0x0000002a262a7210 */ /* 0x000fe40007ffe0ff */
[----:B------:R-:W-:Y:S02]  /*3d70*/  IADD3 R43, PT, PT, R43, 0x1, RZ ;  /* 0x000000012b2b7810 */ /* 0x000fe40007ffe0ff */
[----:B------:R-:W-:-:S13]  /*3d80*/  ISETP.GE.AND P1, PT, R42, UR5, PT ;  /* 0x000000052a007c0c */ /* 0x000fda000bf26270 */
[----:B------:R-:W-:Y:S05]  /*3d90*/  @!P1 BRA `(.L_x_3567) ;  /* 0xffffffc400209947 */ /* 0x000fea000383ffff */
[----:B------:R-:W-:Y:S05]  /*3da0*/  EXIT ;  /* 0x000000000000794d */ /* 0x000fea0003800000 */
.L_x_3568:
        /* <DEDUP_REMOVED lines=13> */
.L_x_4413:


//--------------------- .text._Z35group_norm_nhwc_fwd_one_pass_kernelI11Fp32IOFp32WLi256ELi70ELi560EEv26Group_norm_nhwc_fwd_params --------------------------
	.section	.text._Z35group_norm_nhwc_fwd_one_pass_kernelI11Fp32IOFp32WLi256ELi70ELi560EEv26Group_norm_nhwc_fwd_params,"ax",@progbits
	.align	128
        .global         _Z35group_norm_nhwc_fwd_one_pass_kernelI11Fp32IOFp32WLi256ELi70ELi560EEv26Group_norm_nhwc_fwd_params
        .type           _Z35group_norm_nhwc_fwd_one_pass_kernelI11Fp32IOFp32WLi256ELi70ELi560EEv26Group_norm_nhwc_fwd_params,@function
        .size           _Z35group_norm_nhwc_fwd_one_pass_kernelI11Fp32IOFp32WLi256ELi70ELi560EEv26Group_norm_nhwc_fwd_params,(.L_x_4414 - _Z35group_norm_nhwc_fwd_one_pass_kernelI11Fp32IOFp32WLi256ELi70ELi560EEv26Group_norm_nhwc_fwd_params)
        .other          _Z35group_norm_nhwc_fwd_one_pass_kernelI11Fp32IOFp32WLi256ELi70ELi560EEv26Group_norm_nhwc_fwd_params,@"STO_CUDA_ENTRY STV_DEFAULT"
_Z35group_norm_nhwc_fwd_one_pass_kernelI11Fp32IOFp32WLi256ELi70ELi560EEv26Group_norm_nhwc_fwd_params:
.text._Z35group_norm_nhwc_fwd_one_pass_kernelI11Fp32IOFp32WLi256ELi70ELi560EEv26Group_norm_nhwc_fwd_params:
        /* <DEDUP_REMOVED lines=9> */
[----:B------:R-:W-:Y:S01]  /*0090*/  HFMA2 R6, -RZ, RZ, 0, 0 ;  /* 0x00000000ff067431 */ /* 0x000fe200000001ff */
[----:B------:R-:W-:Y:S01]  /*00a0*/  MOV R7, R0 ;  /* 0x0000000000077202 */ /* 0x000fe20000000f00 */
[----:B------:R-:W2:Y:S01]  /*00b0*/  S2R R3, SR_CTAID.X ;  /* 0x0000000000037919 */ /* 0x000ea20000002500 */
[----:B------:R-:W3:Y:S01]  /*00c0*/  LDCU.64 UR6, c[0x0][0x388] ;  /* 0x00007100ff0677ac */ /* 0x000ee20008000a00 */
[----:B------:R-:W4:Y:S01]  /*00d0*/  S2R R5, SR_LANEID ;  /* 0x0000000000057919 */ /* 0x000f220000000000 */
[----:B---3--:R-:W-:Y:S02]  /*00e0*/  ISETP.NE.U32.AND P1, PT, RZ, UR6, PT ;  /* 0x00000006ff007c0c */ /* 0x008fe4000bf25070 */
[C---:B0-----:R-:W-:Y:S02]  /*00f0*/  LOP3.LUT R4, R2.reuse, 0xffff, RZ, 0xc0, !PT ;  /* 0x0000ffff02047812 */ /* 0x041fe400078ec0ff */
[----:B--2---:R-:W-:-:S03]  /*0100*/  LOP3.LUT P0, RZ, R2, R3, RZ, 0xfc, !PT ;  /* 0x0000000302ff7212 */ /* 0x004fc6000780fcff */
[----:B------:R-:W-:Y:S01]  /*0110*/  IMAD R4, R4, 0x751, RZ ;  /* 0x0000075104047824 */ /* 0x000fe200078e02ff */
[----:B------:R-:W-:Y:S01]  /*0120*/  ISETP.NE.AND.EX P0, PT, RZ, UR7, !P0, P1 ;  /* 0x00000007ff007c0c */ /* 0x000fe2000c705310 */
[----:B------:R-:W0:Y:S03]  /*0130*/  LDCU.64 UR6, c[0x0][0x358] ;  /* 0x00006b00ff0677ac */ /* 0x000e260008000a00 */
[----:B------:R-:W-:Y:S02]  /*0140*/  SHF.R.U32.HI R85, RZ, 0x10, R4 ;  /* 0x00000010ff557819 */ /* 0x000fe40000011604 */
[----:B------:R-:W2:Y:S02]  /*0150*/  LDC R4, c[0x0][0x374] ;  /* 0x0000dd00ff047b82 */ /* 0x000ea40000000800 */
        /* <DEDUP_REMOVED lines=34> */
[----:B0-2-4-:R-:W-:-:S07]  /*0380*/  SHF.L.U32 R73, R73, 0x1, RZ ;  /* 0x0000000149497819 */ /* 0x015fce00000006ff */
.L_x_3642:
[----:B0---4-:R-:W0:Y:S01]  /*0390*/  LDC R22, c[0x0][0x3f8] ;  /* 0x0000fe00ff167b82 */ /* 0x011e220000000800 */
[----:B------:R-:W1:Y:S01]  /*03a0*/  LDCU UR8, c[0x0][0x404] ;  /* 0x00008080ff0877ac */ /* 0x000e620008000800 */
[----:B------:R-:W-:Y:S01]  /*03b0*/  LOP3.LUT R89, R73, 0xffff, RZ, 0xc0, !PT ;  /* 0x0000ffff49597812 */ /* 0x000fe200078ec0ff */
[----:B--2---:R-:W2:Y:S01]  /*03c0*/  LDCU.64 UR4, c[0x0][0x3e8] ;  /* 0x00007d00ff0477ac */ /* 0x004ea20008000a00 */
[----:B-1----:R-:W-:Y:S01]  /*03d0*/  IMAD R29, R3, UR8, R85 ;  /* 0x00000008031d7c24 */ /* 0x002fe2000f8e0255 */
[----:B------:R-:W1:Y:S01]  /*03e0*/  LDCU.64 UR8, c[0x0][0x3f0] ;  /* 0x00007e00ff0877ac */ /* 0x000e620008000a00 */
[----:B0-----:R-:W-:-:S03]  /*03f0*/  IABS R19, R22 ;  /* 0x0000001600137213 */ /* 0x001fc60000000000 */
[C---:B--2---:R-:W-:Y:S01]  /*0400*/  ISETP.GE.U32.AND P5, PT, R29.reuse, UR4, PT ;  /* 0x000000041d007c0c */ /* 0x044fe2000bfa6070 */
[----:B------:R-:W0:Y:S01]  /*0410*/  I2F.RP R18, R19 ;  /* 0x0000001300127306 */ /* 0x000e220000209400 */
[----:B------:R-:W-:-:S04]  /*0420*/  IADD3 R31, PT, PT, R29, 0x90, RZ ;  /* 0x000000901d1f7810 */ /* 0x000fc80007ffe0ff */
[----:B------:R-:W-:-:S03]  /*0430*/  SHF.R.S32.HI R33, RZ, 0x1f, R31 ;  /* 0x0000001fff217819 */ /* 0x000fc6000001141f */
[----:B0-----:R-:W0:Y:S02]  /*0440*/  MUFU.RCP R18, R18 ;  /* 0x0000001200127308 */ /* 0x001e240000001000 */
[----:B0--3--:R-:W-:-:S06]  /*0450*/  IADD3 R16, PT, PT, R18, 0xffffffe, RZ ;  /* 0x0ffffffe12107810 */ /* 0x009fcc0007ffe0ff */
[----:B------:R0:W2:Y:S02]  /*0460*/  F2I.FTZ.U32.TRUNC.NTZ R17, R16 ;  /* 0x0000001000117305 */ /* 0x0000a4000021f000 */
[----:B0-----:R-:W-:Y:S02]  /*0470*/  MOV R16, RZ ;  /* 0x000000ff00107202 */ /* 0x001fe40000000f00 */
[----:B--2---:R-:W-:-:S05]  /*0480*/  IADD3 R20, PT, PT, RZ, -R17, RZ ;  /* 0x80000011ff147210 */ /* 0x004fca0007ffe0ff */
[----:B------:R-:W-:Y:S01]  /*0490*/  IMAD R21, R20, R19, RZ ;  /* 0x0000001314157224 */ /* 0x000fe200078e02ff */
[----:B------:R-:W-:-:S03]  /*04a0*/  IABS R20, R7 ;  /* 0x0000000700147213 */ /* 0x000fc60000000000 */
[----:B------:R-:W-:Y:S01]  /*04b0*/  IMAD.HI.U32 R17, R17, R21, R16 ;  /* 0x0000001511117227 */ /* 0x000fe200078e0010 */
[----:B------:R-:W-:Y:S02]  /*04c0*/  LOP3.LUT R16, R7, R22, RZ, 0x3c, !PT ;  /* 0x0000001607107212 */ /* 0x000fe400078e3cff */
[----:B------:R-:W-:Y:S02]  /*04d0*/  SHF.R.S32.HI R21, RZ, 0x1f, R29 ;  /* 0x0000001fff157819 */ /* 0x000fe4000001141d */
[----:B------:R-:W-:Y:S01]  /*04e0*/  ISETP.GE.AND P3, PT, R16, RZ, PT ;  /* 0x000000ff1000720c */ /* 0x000fe20003f66270 */
[----:B------:R-:W-:Y:S01]  /*04f0*/  IMAD.HI.U32 R17, R17, R20, RZ ;  /* 0x0000001411117227 */ /* 0x000fe200078e00ff */
[----:B------:R-:W-:-:S04]  /*0500*/  ISETP.GE.AND.EX P5, PT, R21, UR5, PT, P5 ;  /* 0x0000000515007c0c */ /* 0x000fc8000bfa6350 */
[----:B------:R-:W-:-:S05]  /*0510*/  IADD3 R18, PT, PT, -R17, RZ, RZ ;  /* 0x000000ff11127210 */ /* 0x000fca0007ffe1ff */
[----:B------:R-:W-:-:S04]  /*0520*/  IMAD R18, R19, R18, R20 ;  /* 0x0000001213127224 */ /* 0x000fc800078e0214 */
[----:B-----5:R-:W0:Y:S01]  /*0530*/  @!P5 LDC.64 R24, c[0x0][0x390] ;  /* 0x0000e400ff18db82 */ /* 0x020e220000000a00 */
        /* <DEDUP_REMOVED lines=8> */
[----:B------:R-:W2:Y:S01]  /*05c0*/  @!P5 LDC.64 R16, c[0x0][0x3e0] ;  /* 0x0000f800ff10db82 */ /* 0x000ea20000000a00 */
[----:B------:R-:W-:Y:S02]  /*05d0*/  ISETP.GE.AND.EX P1, PT, R11, UR5, PT, P1 ;  /* 0x000000050b007c0c */ /* 0x000fe4000bf26310 */
[----:B------:R-:W-:Y:S02]  /*05e0*/  @!P3 IADD3 R19, PT, PT, -R19, RZ, RZ ;  /* 0x000000ff1313b210 */ /* 0x000fe40007ffe1ff */
[----:B------:R-:W-:-:S02]  /*05f0*/  @!P2 LOP3.LUT R19, RZ, R22, RZ, 0x33, !PT ;  /* 0x00000016ff13a212 */ /* 0x000fc400078e33ff */
[----:B------:R-:W-:Y:S02]  /*0600*/  ISETP.GE.U32.AND P2, PT, R31, UR4, PT ;  /* 0x000000041f007c0c */ /* 0x000fe4000bf46070 */
[----:B------:R-:W-:Y:S02]  /*0610*/  IADD3 R86, PT, PT, -R19, RZ, RZ ;  /* 0x000000ff13567210 */ /* 0x000fe40007ffe1ff */
[----:B------:R-:W-:Y:S02]  /*0620*/  ISETP.GE.AND.EX P2, PT, R33, UR5, PT, P2 ;  /* 0x0000000521007c0c */ /* 0x000fe4000bf46320 */
[----:B------:R-:W-:Y:S01]  /*0630*/  SHF.R.S32.HI R18, RZ, 0x1f, R19 ;  /* 0x0000001fff127819 */ /* 0x000fe20000011413 */
[----:B------:R-:W-:Y:S01]  /*0640*/  IMAD R86, R22, R86, R7 ;  /* 0x0000005616567224 */ /* 0x000fe200078e0207 */
[----:B------:R-:W3:Y:S03]  /*0650*/  @!P1 LDC.64 R26, c[0x0][0x3e0] ;  /* 0x0000f800ff1a9b82 */ /* 0x000ee60000000a00 */
[----:B------:R-:W-:-:S02]  /*0660*/  IMAD R86, R86, 0x46, RZ ;  /* 0x0000004656567824 */ /* 0x000fc400078e02ff */
[----:B-1----:R-:W-:-:S03]  /*0670*/  IMAD R18, R18, UR8, RZ ;  /* 0x0000000812127c24 */ /* 0x002fc6000f8e02ff */
[C---:B------:R-:W-:Y:S01]  /*0680*/  IADD3 R88, P3, PT, R86.reuse, R89, RZ ;  /* 0x0000005956587210 */ /* 0x040fe20007f7e0ff */
[----:B------:R-:W1:Y:S01]  /*0690*/  @!P2 LDC.64 R22, c[0x0][0x3e0] ;  /* 0x0000f800ff16ab82 */ /* 0x000e620000000a00 */
[----:B------:R-:W-:Y:S02]  /*06a0*/  IMAD R91, R19, UR9, R18 ;  /* 0x00000009135b7c24 */ /* 0x000fe4000f8e0212 */
[----:B------:R-:W-:Y:S01]  /*06b0*/  LEA.HI.X.SX32 R89, R86, RZ, 0x1, P3 ;  /* 0x000000ff56597211 */ /* 0x000fe200018f0eff */
[----:B--2---:R-:W-:Y:S01]  /*06c0*/  @!P5 IMAD R18, R21, R16, RZ ;  /* 0x000000101512d224 */ /* 0x004fe200078e02ff */
[----:B------:R-:W-:Y:S01]  /*06d0*/  ISETP.GE.U32.AND P3, PT, R83, UR4, PT ;  /* 0x0000000453007c0c */ /* 0x000fe2000bf66070 */
[----:B------:R-:W-:-:S03]  /*06e0*/  IMAD.WIDE.U32 R88, R19, UR8, R88 ;  /* 0x0000000813587c25 */ /* 0x000fc6000f8e0058 */
[----:B------:R-:W-:Y:S01]  /*06f0*/  ISETP.GE.AND.EX P3, PT, R12, UR5, PT, P3 ;  /* 0x000000050c007c0c */ /* 0x000fe2000bf66330 */
[----:B------:R-:W2:Y:S01]  /*0700*/  @!P1 LDC.64 R20, c[0x0][0x390] ;  /* 0x0000e400ff149b82 */ /* 0x000ea20000000a00 */
[----:B------:R-:W-:Y:S01]  /*0710*/  @!P5 IMAD R19, R29, R17, R18 ;  /* 0x000000111d13d224 */ /* 0x000fe200078e0212 */
[----:B------:R-:W-:Y:S02]  /*0720*/  IADD3 R91, PT, PT, R89, R91, RZ ;  /* 0x0000005b595b7210 */ /* 0x000fe40007ffe0ff */
[----:B------:R-:W-:-:S05]  /*0730*/  @!P5 MOV R90, R88 ;  /* 0x00000058005ad202 */ /* 0x000fca0000000f00 */
[----:B------:R-:W-:Y:S02]  /*0740*/  @!P5 IMAD.WIDE.U32 R16, R29, R16, R90 ;  /* 0x000000101d10d225 */ /* 0x000fe400078e005a */
[----:B------:R-:W4:Y:S02]  /*0750*/  @!P2 LDC.64 R28, c[0x0][0x390] ;  /* 0x0000e400ff1cab82 */ /* 0x000f240000000a00 */
[----:B-1----:R-:W-:Y:S01]  /*0760*/  @!P2 IMAD R30, R33, R22, RZ ;  /* 0x00000016211ea224 */ /* 0x002fe200078e02ff */
[----:B------:R-:W-:Y:S02]  /*0770*/  @!P5 IADD3 R17, PT, PT, R17, R19, RZ ;  /* 0x000000131111d210 */ /* 0x000fe40007ffe0ff */
[C---:B0-----:R-:W-:Y:S01]  /*0780*/  @!P5 LEA R24, P4, R16.reuse, R24, 0x2 ;  /* 0x000000181018d211 */ /* 0x041fe200078810ff */
[----:B------:R-:W-:Y:S02]  /*0790*/  @!P2 IMAD R33, R31, R23, R30 ;  /* 0x000000171f21a224 */ /* 0x000fe400078e021e */
[----:B------:R-:W0:Y:S01]  /*07a0*/  @!P3 LDC.64 R18, c[0x0][0x3e0] ;  /* 0x0000f800ff12bb82 */ /* 0x000e220000000a00 */
[----:B------:R-:W-:Y:S01]  /*07b0*/  @!P5 LEA.HI.X R25, R16, R25, R17, 0x2, P4 ;  /* 0x000000191019d211 */ /* 0x000fe200020f1411 */
[----:B---3--:R-:W-:Y:S01]  /*07c0*/  @!P1 IMAD R30, R11, R26, RZ ;  /* 0x0000001a0b1e9224 */ /* 0x008fe200078e02ff */
[----:B------:R-:W-:-:S02]  /*07d0*/  @!P2 MOV R16, R88 ;  /* 0x000000580010a202 */ /* 0x000fc40000000f00 */
[----:B------:R-:W-:Y:S02]  /*07e0*/  @!P2 MOV R17, R91 ;  /* 0x0000005b0011a202 */ /* 0x000fe40000000f00 */
[----:B------:R-:W-:Y:S01]  /*07f0*/  ISETP.GE.U32.AND P4, PT, R82, UR4, PT ;  /* 0x0000000452007c0c */ /* 0x000fe2000bf86070 */
[----:B------:R-:W-:Y:S01]  /*0800*/  @!P2 IMAD.WIDE.U32 R22, R31, R22, R16 ;  /* 0x000000161f16a225 */ /* 0x000fe200078e0010 */
[----:B------:R-:W-:Y:S02]  /*0810*/  MOV R17, RZ ;  /* 0x000000ff00117202 */ /* 0x000fe40000000f00 */
[----:B------:R-:W-:Y:S01]  /*0820*/  MOV R16, RZ ;  /* 0x000000ff00107202 */ /* 0x000fe20000000f00 */
[----:B------:R-:W-:Y:S01]  /*0830*/  @!P1 IMAD R31, R84, R27, R30 ;  /* 0x0000001b541f9224 */ /* 0x000fe200078e021e */
[----:B------:R-:W-:Y:S02]  /*0840*/  ISETP.GE.AND.EX P4, PT, R13, UR5, PT, P4 ;  /* 0x000000050d007c0c */ /* 0x000fe4000bf86340 */
[----:B------:R-:W-:-:S02]  /*0850*/  @!P2 IADD3 R23, PT, PT, R23, R33, RZ ;  /* 0x000000211717a210 */ /* 0x000fc40007ffe0ff */
[C---:B----4-:R-:W-:Y:S01]  /*0860*/  @!P2 LEA R28, P6, R22.reuse, R28, 0x2 ;  /* 0x0000001c161ca211 */ /* 0x050fe200078c10ff */
[----:B------:R1:W3:Y:S01]  /*0870*/  @!P5 LDG.E.64 R16, desc[UR6][R24.64] ;  /* 0x000000061810d981 */ /* 0x0002e2000c1e1b00 */
[----:B------:R-:W-:Y:S02]  /*0880*/  ISETP.GE.U32.AND P5, PT, R81, UR4, PT ;  /* 0x0000000451007c0c */ /* 0x000fe4000bfa6070 */
[----:B------:R-:W-:Y:S02]  /*0890*/  @!P2 LEA.HI.X R29, R22, R29, R23, 0x2, P6 ;  /* 0x0000001d161da211 */ /* 0x000fe400030f1417 */
[----:B------:R-:W4:Y:S01]  /*08a0*/  @!P3 LDC.64 R22, c[0x0][0x390] ;  /* 0x0000e400ff16bb82 */ /* 0x000f220000000a00 */
[----:B------:R-:W-:Y:S02]  /*08b0*/  ISETP.GE.AND.EX P5, PT, R14, UR5, PT, P5 ;  /* 0x000000050e007c0c */ /* 0x000fe4000bfa6350 */
[-C--:B------:R-:W-:Y:S02]  /*08c0*/  @!P3 MOV R34, R88.reuse ;  /* 0x000000580022b202 */ /* 0x080fe40000000f00 */
[----:B-1----:R-:W-:-:S02]  /*08d0*/  @!P1 MOV R24, R88 ;  /* 0x0000005800189202 */ /* 0x002fc40000000f00 */
[-C--:B------:R-:W-:Y:S02]  /*08e0*/  @!P1 MOV R25, R91.reuse ;  /* 0x0000005b00199202 */ /* 0x080fe40000000f00 */
[----:B------:R-:W-:Y:S01]  /*08f0*/  @!P3 MOV R35, R91 ;  /* 0x0000005b0023b202 */ /* 0x000fe20000000f00 */
[----:B------:R-:W-:-:S03]  /*0900*/  @!P1 IMAD.WIDE.U32 R26, R84, R26, R24 ;  /* 0x0000001a541a9225 */ /* 0x000fc600078e0018 */
[----:B------:R-:W1:Y:S01]  /*0910*/  @!P4 LDC.64 R24, c[0x0][0x3e0] ;  /* 0x0000f800ff18cb82 */ /* 0x000e620000000a00 */
[----:B0-----:R-:W-:Y:S01]  /*0920*/  @!P3 IMAD.WIDE.U32 R34, R83, R18, R34 ;  /* 0x000000125322b225 */ /* 0x001fe200078e0022 */
[----:B--2---:R-:W-:Y:S02]  /*0930*/  @!P1 LEA R32, P6, R26, R20, 0x2 ;  /* 0x000000141a209211 */ /* 0x004fe400078c10ff */
[----:B------:R-:W-:Y:S01]  /*0940*/  @!P1 IADD3 R27, PT, PT, R27, R31, RZ ;  /* 0x0000001f1b1b9210 */ /* 0x000fe20007ffe0ff */
[----:B------:R-:W-:-:S03]  /*0950*/  @!P3 IMAD R20, R12, R18, RZ ;  /* 0x000000120c14b224 */ /* 0x000fc600078e02ff */
[----:B------:R-:W0:Y:S01]  /*0960*/  @!P4 LDC.64 R30, c[0x0][0x390] ;  /* 0x0000e400ff1ecb82 */ /* 0x000e220000000a00 */
[----:B------:R-:W-:Y:S01]  /*0970*/  @!P1 LEA.HI.X R33, R26, R21, R27, 0x2, P6 ;  /* 0x000000151a219211 */ /* 0x000fe200030f141b */
[----:B------:R-:W-:Y:S01]  /*0980*/  @!P3 IMAD R37, R83, R19, R20 ;  /* 0x000000135325b224 */ /* 0x000fe200078e0214 */
[----:B------:R-:W-:Y:S02]  /*0990*/  CS2R R20, SRZ ;  /* 0x0000000000147805 */ /* 0x000fe4000001ff00 */
[----:B------:R-:W-:Y:S02]  /*09a0*/  CS2R R18, SRZ ;  /* 0x0000000000127805 */ /* 0x000fe4000001ff00 */
[----:B------:R-:W-:Y:S01]  /*09b0*/  ISETP.GE.U32.AND P6, PT, R80, UR4, PT ;  /* 0x0000000450007c0c */ /* 0x000fe2000bfc6070 */
[----:B------:R-:W2:Y:S01]  /*09c0*/  @!P5 LDC.64 R26, c[0x0][0x3e0] ;  /* 0x0000f800ff1adb82 */ /* 0x000ea20000000a00 */
[----:B------:R5:W3:Y:S02]  /*09d0*/  @!P1 LDG.E.64 R20, desc[UR6][R32.64] ;  /* 0x0000000620149981 */ /* 0x000ae4000c1e1b00 */
[----:B------:R-:W-:-:S02]  /*09e0*/  ISETP.GE.AND.EX P1, PT, R15, UR5, PT, P6 ;  /* 0x000000050f007c0c */ /* 0x000fc4000bf26360 */
[----:B------:R-:W-:Y:S01]  /*09f0*/  @!P3 IADD3 R35, PT, PT, R35, R37, RZ ;  /* 0x000000252323b210 */ /* 0x000fe20007ffe0ff */
[----:B------:R0:W3:Y:S01]  /*0a00*/  @!P2 LDG.E.64 R18, desc[UR6][R28.64] ;  /* 0x000000061c12a981 */ /* 0x0000e2000c1e1b00 */
[----:B------:R-:W-:Y:S02]  /*0a10*/  ISETP.GE.U32.AND P2, PT, R79, UR4, PT ;  /* 0x000000044f007c0c */ /* 0x000fe4000bf46070 */
[----:B----4-:R-:W-:Y:S01]  /*0a20*/  @!P3 LEA R36, P6, R34, R22, 0x2 ;  /* 0x000000162224b211 */ /* 0x010fe200078c10ff */
[----:B-1----:R-:W-:Y:S01]  /*0a30*/  @!P4 IMAD R22, R13, R24, RZ ;  /* 0x000000180d16c224 */ /* 0x002fe200078e02ff */
[----:B------:R-:W-:Y:S02]  /*0a40*/  ISETP.GE.AND.EX P2, PT, R64, UR5, PT, P2 ;  /* 0x0000000540007c0c */ /* 0x000fe4000bf46320 */
[----:B------:R-:W-:Y:S02]  /*0a50*/  @!P3 LEA.HI.X R37, R34, R23, R35, 0x2, P6 ;  /* 0x000000172225b211 */ /* 0x000fe400030f1423 */
[----:B------:R-:W-:Y:S01]  /*0a60*/  @!P4 MOV R38, R88 ;  /* 0x000000580026c202 */ /* 0x000fe20000000f00 */
[----:B------:R-:W1:Y:S01]  /*0a70*/  @!P5 LDC.64 R34, c[0x0][0x390] ;  /* 0x0000e400ff22db82 */ /* 0x000e620000000a00 */
[----:B------:R-:W-:Y:S01]  /*0a80*/  @!P4 MOV R39, R91 ;  /* 0x0000005b0027c202 */ /* 0x000fe20000000f00 */
[C---:B------:R-:W-:Y:S01]  /*0a90*/  @!P4 IMAD R41, R82.reuse, R25, R22 ;  /* 0x000000195229c224 */ /* 0x040fe200078e0216 */
[----:B------:R-:W-:Y:S01]  /*0aa0*/  CS2R R22, SRZ ;  /* 0x0000000000167805 */ /* 0x000fe2000001ff00 */
[----:B------:R-:W-:-:S04]  /*0ab0*/  @!P4 IMAD.WIDE.U32 R38, R82, R24, R38 ;  /* 0x000000185226c225 */ /* 0x000fc800078e0026 */
[----:B------:R-:W4:Y:S01]  /*0ac0*/  @!P1 LDC.64 R24, c[0x0][0x3e0] ;  /* 0x0000f800ff189b82 */ /* 0x000f220000000a00 */
[----:B------:R0:W3:Y:S01]  /*0ad0*/  @!P3 LDG.E.64 R22, desc[UR6][R36.64] ;  /* 0x000000062416b981 */ /* 0x0000e2000c1e1b00 */
[----:B------:R-:W-:Y:S01]  /*0ae0*/  ISETP.GE.U32.AND P3, PT, R78, UR4, PT ;  /* 0x000000044e007c0c */ /* 0x000fe2000bf66070 */
[----:B--2---:R-:W-:Y:S01]  /*0af0*/  @!P5 IMAD R40, R14, R26, RZ ;  /* 0x0000001a0e28d224 */ /* 0x004fe200078e02ff */
[----:B-----5:R-:W-:Y:S02]  /*0b00*/  @!P4 IADD3 R33, PT, PT, R39, R41, RZ ;  /* 0x000000292721c210 */ /* 0x020fe40007ffe0ff */
[C---:B0-----:R-:W-:Y:S02]  /*0b10*/  @!P4 LEA R32, P6, R38.reuse, R30, 0x2 ;  /* 0x0000001e2620c211 */ /* 0x041fe400078c10ff */
[----:B------:R-:W0:Y:S01]  /*0b20*/  @!P2 LDC.64 R28, c[0x0][0x3e0] ;  /* 0x0000f800ff1cab82 */ /* 0x000e220000000a00 */
[----:B------:R-:W-:Y:S01]  /*0b30*/  ISETP.GE.AND.EX P3, PT, R65, UR5, PT, P3 ;  /* 0x0000000541007c0c */ /* 0x000fe2000bf66330 */
[----:B------:R-:W-:Y:S01]  /*0b40*/  @!P5 IMAD R39, R81, R27, R40 ;  /* 0x0000001b5127d224 */ /* 0x000fe200078e0228 */
[----:B------:R-:W-:-:S02]  /*0b50*/  @!P4 LEA.HI.X R33, R38, R31, R33, 0x2, P6 ;  /* 0x0000001f2621c211 */ /* 0x000fc400030f1421 */
[----:B------:R-:W-:Y:S02]  /*0b60*/  @!P5 MOV R36, R88 ;  /* 0x000000580024d202 */ /* 0x000fe40000000f00 */
[----:B------:R-:W-:Y:S01]  /*0b70*/  @!P5 MOV R37, R91 ;  /* 0x0000005b0025d202 */ /* 0x000fe20000000f00 */
[----:B------:R-:W2:Y:S01]  /*0b80*/  @!P1 LDC.64 R30, c[0x0][0x390] ;  /* 0x0000e400ff1e9b82 */ /* 0x000ea20000000a00 */
[----:B------:R-:W-:Y:S02]  /*0b90*/  CS2R R40, SRZ ;  /* 0x0000000000287805 */ /* 0x000fe4000001ff00 */
[----:B------:R-:W-:Y:S01]  /*0ba0*/  ISETP.GE.U32.AND P6, PT, R77, UR4, PT ;  /* 0x000000044d007c0c */ /* 0x000fe2000bfc6070 */
[----:B------:R-:W-:-:S03]  /*0bb0*/  @!P5 IMAD.WIDE.U32 R36, R81, R26, R36 ;  /* 0x0000001a5124d225 */ /* 0x000fc600078e0024 */
[----:B------:R5:W3:Y:S01]  /*0bc0*/  @!P4 LDG.E.64 R40, desc[UR6][R32.64] ;  /* 0x000000062028c981 */ /* 0x000ae2000c1e1b00 */
[----:B------:R-:W-:Y:S01]  /*0bd0*/  ISETP.GE.AND.EX P4, PT, R66, UR5, PT, P6 ;  /* 0x0000000542007c0c */ /* 0x000fe2000bf86360 */
[----:B------:R-:W2:Y:S01]  /*0be0*/  @!P2 LDC.64 R26, c[0x0][0x390] ;  /* 0x0000e400ff1aab82 */ /* 0x000ea20000000a00 */
[----:B------:R-:W-:Y:S02]  /*0bf0*/  @!P5 IADD3 R37, PT, PT, R37, R39, RZ ;  /* 0x000000272525d210 */ /* 0x000fe40007ffe0ff */
[----:B-1----:R-:W-:Y:S01]  /*0c00*/  @!P5 LEA R34, P6, R36, R34, 0x2 ;  /* 0x000000222422d211 */ /* 0x002fe200078c10ff */
[----:B----4-:R-:W-:-:S03]  /*0c10*/  @!P1 IMAD R38, R15, R24, RZ ;  /* 0x000000180f269224 */ /* 0x010fc600078e02ff */
[----:B------:R-:W-:Y:S01]  /*0c20*/  @!P5 LEA.HI.X R35, R36, R35, R37, 0x2, P6 ;  /* 0x000000232423d211 */ /* 0x000fe200030f1425 */
[----:B-----5:R-:W1:Y:S01]  /*0c30*/  @!P3 LDC.64 R32, c[0x0][0x3e0] ;  /* 0x0000f800ff20bb82 */ /* 0x020e620000000a00 */
[----:B------:R-:W-:Y:S02]  /*0c40*/  @!P1 MOV R36, R88 ;  /* 0x0000005800249202 */ /* 0x000fe40000000f00 */
[----:B------:R-:W-:Y:S02]  /*0c50*/  @!P1 MOV R37, R91 ;  /* 0x0000005b00259202 */ /* 0x000fe40000000f00 */
[----:B------:R-:W-:Y:S01]  /*0c60*/  CS2R R42, SRZ ;  /* 0x00000000002a7805 */ /* 0x000fe2000001ff00 */
[----:B------:R-:W-:Y:S02]  /*0c70*/  @!P1 IMAD R45, R80, R25, R38 ;  /* 0x00000019502d9224 */ /* 0x000fe400078e0226 */
[----:B0-----:R-:W-:Y:S02]  /*0c80*/  @!P2 IMAD R38, R64, R28, RZ ;  /* 0x0000001c4026a224 */ /* 0x001fe400078e02ff */
[----:B------:R-:W-:Y:S01]  /*0c90*/  @!P1 IMAD.WIDE.U32 R36, R80, R24, R36 ;  /* 0x0000001850249225 */ /* 0x000fe200078e0024 */
[----:B------:R2:W4:Y:S01]  /*0ca0*/  @!P5 LDG.E.64 R42, desc[UR6][R34.64] ;  /* 0x00000006222ad981 */ /* 0x000522000c1e1b00 */
[----:B------:R-:W0:Y:S01]  /*0cb0*/  @!P4 LDC.64 R24, c[0x0][0x3e0] ;  /* 0x0000f800ff18cb82 */ /* 0x000e220000000a00 */
[----:B------:R-:W-:Y:S01]  /*0cc0*/  ISETP.GE.U32.AND P5, PT, R76, UR4, PT ;  /* 0x000000044c007c0c */ /* 0x000fe2000bfa6070 */
[----:B------:R-:W-:Y:S01]  /*0cd0*/  @!P2 IMAD R47, R79, R29, R38 ;  /* 0x0000001d4f2fa224 */ /* 0x000fe200078e0226 */
[----:B------:R-:W-:-:S02]  /*0ce0*/  @!P1 IADD3 R37, PT, PT, R37, R45, RZ ;  /* 0x0000002d25259210 */ /* 0x000fc40007ffe0ff */
[----:B------:R-:W-:Y:S02]  /*0cf0*/  @!P2 MOV R38, R88 ;  /* 0x000000580026a202 */ /* 0x000fe40000000f00 */
[----:B------:R-:W-:Y:S02]  /*0d00*/  @!P2 MOV R39, R91 ;  /* 0x0000005b0027a202 */ /* 0x000fe40000000f00 */
[C---:B--2---:R-:W-:Y:S02]  /*0d10*/  @!P1 LEA R34, P6, R36.reuse, R30, 0x2 ;  /* 0x0000001e24229211 */ /* 0x044fe400078c10ff */
[----:B------:R-:W-:Y:S02]  /*0d20*/  ISETP.GE.AND.EX P5, PT, R67, UR5, PT, P5 ;  /* 0x0000000543007c0c */ /* 0x000fe4000bfa6350 */
[----:B------:R-:W-:Y:S01]  /*0d30*/  @!P1 LEA.HI.X R35, R36, R31, R37, 0x2, P6 ;  /* 0x0000001f24239211 */ /* 0x000fe200030f1425 */
[----:B------:R-:W-:Y:S01]  /*0d40*/  @!P2 IMAD.WIDE.U32 R28, R79, R28, R38 ;  /* 0x0000001c4f1ca225 */ /* 0x000fe200078e0026 */
[----:B------:R-:W2:Y:S04]  /*0d50*/  @!P3 LDC.64 R30, c[0x0][0x390] ;  /* 0x0000e400ff1ebb82 */ /* 0x000ea80000000a00 */
[----:B------:R-:W-:-:S02]  /*0d60*/  @!P2 IADD3 R29, PT, PT, R29, R47, RZ ;  /* 0x0000002f1d1da210 */ /* 0x000fc40007ffe0ff */
[C---:B------:R-:W-:Y:S01]  /*0d70*/  @!P2 LEA R36, P6, R28.reuse, R26, 0x2 ;  /* 0x0000001a1c24a211 */ /* 0x040fe200078c10ff */
[----:B-1----:R-:W-:Y:S01]  /*0d80*/  @!P3 IMAD R26, R65, R32, RZ ;  /* 0x00000020411ab224 */ /* 0x002fe200078e02ff */
[----:B------:R-:W-:Y:S02]  /*0d90*/  @!P3 MOV R38, R88 ;  /* 0x000000580026b202 */ /* 0x000fe40000000f00 */
[----:B------:R-:W-:Y:S01]  /*0da0*/  @!P2 LEA.HI.X R37, R28, R27, R29, 0x2, P6 ;  /* 0x0000001b1c25a211 */ /* 0x000fe200030f141d */
[----:B------:R-:W-:Y:S01]  /*0db0*/  @!P3 IMAD R33, R78, R33, R26 ;  /* 0x000000214e21b224 */ /* 0x000fe200078e021a */
[----:B------:R-:W1:Y:S01]  /*0dc0*/  @!P4 LDC.64 R28, c[0x0][0x390] ;  /* 0x0000e400ff1ccb82 */ /* 0x000e620000000a00 */
[----:B------:R-:W-:Y:S02]  /*0dd0*/  @!P3 MOV R39, R91 ;  /* 0x0000005b0027b202 */ /* 0x000fe40000000f00 */
[----:B------:R-:W-:Y:S02]  /*0de0*/  CS2R R44, SRZ ;  /* 0x00000000002c7805 */ /* 0x000fe4000001ff00 */
[----:B------:R-:W-:-:S03]  /*0df0*/  CS2R R46, SRZ ;  /* 0x00000000002e7805 */ /* 0x000fc6000001ff00 */
[----:B------:R-:W5:Y:S01]  /*0e00*/  @!P5 LDC.64 R26, c[0x0][0x3e0] ;  /* 0x0000f800ff1adb82 */ /* 0x000f620000000a00 */
[----:B------:R-:W-:Y:S01]  /*0e10*/  @!P3 IMAD.WIDE.U32 R38, R78, R32, R38 ;  /* 0x000000204e26b225 */ /* 0x000fe200078e0026 */
[----:B------:R-:W-:Y:S01]  /*0e20*/  ISETP.GE.U32.AND P6, PT, R74, UR4, PT ;  /* 0x000000044a007c0c */ /* 0x000fe2000bfc6070 */
[----:B------:R-:W4:Y:S02]  /*0e30*/  @!P1 LDG.E.64 R44, desc[UR6][R34.64] ;  /* 0x00000006222c9981 */ /* 0x000f24000c1e1b00 */
[----:B0-----:R-:W-:Y:S01]  /*0e40*/  @!P4 IMAD R32, R66, R24, RZ ;  /* 0x000000184220c224 */ /* 0x001fe200078e02ff */
[----:B------:R-:W-:Y:S01]  /*0e50*/  ISETP.GE.U32.AND P1, PT, R75, UR4, PT ;  /* 0x000000044b007c0c */ /* 0x000fe2000bf26070 */
[----:B------:R0:W4:Y:S01]  /*0e60*/  @!P2 LDG.E.64 R46, desc[UR6][R36.64] ;  /* 0x00000006242ea981 */ /* 0x000122000c1e1b00 */
[----:B------:R-:W-:Y:S01]  /*0e70*/  ISETP.GE.AND.EX P2, PT, R69, UR5, PT, P6 ;  /* 0x0000000545007c0c */ /* 0x000fe2000bf46360 */
[----:B------:R-:W-:Y:S01]  /*0e80*/  @!P4 IMAD R49, R77, R25, R32 ;  /* 0x000000194d31c224 */ /* 0x000fe200078e0220 */
[----:B------:R-:W-:-:S02]  /*0e90*/  @!P3 IADD3 R25, PT, PT, R39, R33, RZ ;  /* 0x000000212719b210 */ /* 0x000fc40007ffe0ff */
[----:B--2---:R-:W-:Y:S02]  /*0ea0*/  @!P3 LEA R32, P6, R38, R30, 0x2 ;  /* 0x0000001e2620b211 */ /* 0x004fe400078c10ff */
[----:B0-----:R-:W-:Y:S02]  /*0eb0*/  @!P4 MOV R36, R88 ;  /* 0x000000580024c202 */ /* 0x001fe40000000f00 */
[----:B------:R-:W-:Y:S02]  /*0ec0*/  @!P4 MOV R37, R91 ;  /* 0x0000005b0025c202 */ /* 0x000fe40000000f00 */
[----:B------:R-:W-:Y:S02]  /*0ed0*/  ISETP.GE.AND.EX P1, PT, R68, UR5, PT, P1 ;  /* 0x0000000544007c0c */ /* 0x000fe4000bf26310 */
[----:B------:R-:W-:Y:S01]  /*0ee0*/  @!P3 LEA.HI.X R33, R38, R31, R25, 0x2, P6 ;  /* 0x0000001f2621b211 */ /* 0x000fe200030f1419 */
[----:B------:R-:W-:Y:S02]  /*0ef0*/  @!P4 IMAD.WIDE.U32 R36, R77, R24, R36 ;  /* 0x000000184d24c225 */ /* 0x000fe400078e0024 */
[----:B------:R-:W0:Y:S03]  /*0f00*/  @!P5 LDC.64 R24, c[0x0][0x390] ;  /* 0x0000e400ff18db82 */ /* 0x000e260000000a00 */
[----:B------:R-:W-:-:S02]  /*0f10*/  @!P4 IADD3 R35, PT, PT, R37, R49, RZ ;  /* 0x000000312523c210 */ /* 0x000fc40007ffe0ff */
[----:B------:R-:W-:Y:S02]  /*0f20*/  CS2R R48, SRZ ;  /* 0x0000000000307805 */ /* 0x000fe4000001ff00 */
[C---:B-1----:R-:W-:Y:S01]  /*0f30*/  @!P4 LEA R34, P6, R36.reuse, R28, 0x2 ;  /* 0x0000001c2422c211 */ /* 0x042fe200078c10ff */
[----:B-----5:R-:W-:Y:S01]  /*0f40*/  @!P5 IMAD R28, R67, R26, RZ ;  /* 0x0000001a431cd224 */ /* 0x020fe200078e02ff */
[----:B------:R-:W1:Y:S02]  /*0f50*/  @!P1 LDC.64 R30, c[0x0][0x3e0] ;  /* 0x0000f800ff1e9b82 */ /* 0x000e640000000a00 */
[----:B------:R-:W-:Y:S01]  /*0f60*/  @!P4 LEA.HI.X R35, R36, R29, R35, 0x2, P6 ;  /* 0x0000001d2423c211 */ /* 0x000fe200030f1423 */
[----:B------:R2:W5:Y:S01]  /*0f70*/  @!P3 LDG.E.64 R48, desc[UR6][R32.64] ;  /* 0x000000062030b981 */ /* 0x000562000c1e1b00 */
[----:B------:R-:W-:Y:S01]  /*0f80*/  @!P5 IMAD R37, R76, R27, R28 ;  /* 0x0000001b4c25d224 */ /* 0x000fe200078e021c */
[----:B------:R-:W-:Y:S02]  /*0f90*/  CS2R R50, SRZ ;  /* 0x0000000000327805 */ /* 0x000fe4000001ff00 */
[----:B------:R-:W-:Y:S01]  /*0fa0*/  ISETP.GE.U32.AND P3, PT, R8, UR4, PT ;  /* 0x0000000408007c0c */ /* 0x000fe2000bf66070 */
[----:B------:R-:W1:Y:S01]  /*0fb0*/  @!P2 LDC.64 R28, c[0x0][0x3e0] ;  /* 0x0000f800ff1cab82 */ /* 0x000e620000000a00 */
[----:B--2---:R-:W-:-:S02]  /*0fc0*/  @!P5 MOV R32, R88 ;  /* 0x000000580020d202 */ /* 0x004fc40000000f00 */
[----:B------:R2:W5:Y:S01]  /*0fd0*/  @!P4 LDG.E.64 R50, desc[UR6][R34.64] ;  /* 0x000000062232c981 */ /* 0x000562000c1e1b00 */
[----:B------:R-:W-:Y:S02]  /*0fe0*/  @!P5 MOV R33, R91 ;  /* 0x0000005b0021d202 */ /* 0x000fe40000000f00 */
[----:B------:R-:W-:Y:S01]  /*0ff0*/  ISETP.GE.AND.EX P3, PT, R70, UR5, PT, P3 ;  /* 0x0000000546007c0c */ /* 0x000fe2000bf66330 */
[----:B------:R-:W-:Y:S01]  /*1000*/  @!P5 IMAD.WIDE.U32 R32, R76, R26, R32 ;  /* 0x0000001a4c20d225 */ /* 0x000fe200078e0020 */
[----:B------:R-:W-:Y:S01]  /*1010*/  ISETP.GE.U32.AND P6, PT, R9, UR4, PT ;  /* 0x0000000409007c0c */ /* 0x000fe2000bfc6070 */
[----:B------:R-:W1:Y:S03]  /*1020*/  @!P1 LDC.64 R26, c[0x0][0x390] ;  /* 0x0000e400ff1a9b82 */ /* 0x000e660000000a00 */
[----:B------:R-:W-:Y:S02]  /*1030*/  @!P5 IADD3 R33, PT, PT, R33, R37, RZ ;  /* 0x000000252121d210 */ /* 0x000fe40007ffe0ff */
[----:B0-----:R-:W-:-:S02]  /*1040*/  @!P5 LEA R36, P4, R32, R24, 0x2 ;  /* 0x000000182024d211 */ /* 0x001fc400078810ff */
[----:B------:R-:W-:-:S03]  /*1050*/  ISETP.GE.AND.EX P6, PT, R71, UR5, PT, P6 ;  /* 0x0000000547007c0c */ /* 0x000fc6000bfc6360 */
[----:B--2---:R-:W0:Y:S01]  /*1060*/  @!P3 LDC.64 R34, c[0x0][0x3e0] ;  /* 0x0000f800ff22bb82 */ /* 0x004e220000000a00 */
[----:B------:R-:W-:Y:S01]  /*1070*/  @!P5 LEA.HI.X R37, R32, R25, R33, 0x2, P4 ;  /* 0x000000192025d211 */ /* 0x000fe200020f1421 */
[----:B-1----:R-:W-:-:S06]  /*1080*/  @!P1 IMAD R24, R68, R30, RZ ;  /* 0x0000001e44189224 */ /* 0x002fcc00078e02ff */
[----:B------:R-:W1:Y:S01]  /*1090*/  @!P2 LDC.64 R32, c[0x0][0x390] ;  /* 0x0000e400ff20ab82 */ /* 0x000e620000000a00 */
[----:B------:R-:W-:Y:S01]  /*10a0*/  @!P2 IMAD R38, R69, R28, RZ ;  /* 0x0000001c4526a224 */ /* 0x000fe200078e02ff */
[----:B------:R-:W-:Y:S02]  /*10b0*/  @!P1 MOV R54, R88 ;  /* 0x0000005800369202 */ /* 0x000fe40000000f00 */
[----:B------:R-:W-:Y:S01]  /*10c0*/  @!P1 MOV R55, R91 ;  /* 0x0000005b00379202 */ /* 0x000fe20000000f00 */
[C---:B------:R-:W-:Y:S01]  /*10d0*/  @!P1 IMAD R31, R75.reuse, R31, R24 ;  /* 0x0000001f4b1f9224 */ /* 0x040fe200078e0218 */
[----:B------:R-:W-:Y:S01]  /*10e0*/  CS2R R52, SRZ ;  /* 0x0000000000347805 */ /* 0x000fe2000001ff00 */
[----:B------:R-:W-:Y:S01]  /*10f0*/  @!P2 IMAD R57, R74, R29, R38 ;  /* 0x0000001d4a39a224 */ /* 0x000fe200078e0226 */
[----:B------:R-:W2:Y:S01]  /*1100*/  @!P6 LDC.64 R24, c[0x0][0x3e0] ;  /* 0x0000f800ff18eb82 */ /* 0x000ea20000000a00 */
[----:B------:R-:W-:Y:S01]  /*1110*/  @!P1 IMAD.WIDE.U32 R54, R75, R30, R54 ;  /* 0x0000001e4b369225 */ /* 0x000fe200078e0036 */
[----:B------:R-:W-:-:S02]  /*1120*/  ISETP.GE.U32.AND P4, PT, R10, UR4, PT ;  /* 0x000000040a007c0c */ /* 0x000fc4000bf86070 */
[----:B------:R-:W-:Y:S01]  /*1130*/  @!P2 MOV R38, R88 ;  /* 0x000000580026a202 */ /* 0x000fe20000000f00 */
[----:B------:R0:W5:Y:S01]  /*1140*/  @!P5 LDG.E.64 R52, desc[UR6][R36.64] ;  /* 0x000000062434d981 */ /* 0x000162000c1e1b00 */
[----:B------:R-:W-:Y:S02]  /*1150*/  @!P2 MOV R39, R91 ;  /* 0x0000005b0027a202 */ /* 0x000fe40000000f00 */
[----:B------:R-:W-:Y:S02]  /*1160*/  ISETP.GE.AND.EX P4, PT, R72, UR5, PT, P4 ;  /* 0x0000000548007c0c */ /* 0x000fe4000bf86340 */
[----:B------:R-:W-:Y:S01]  /*1170*/  @!P1 IADD3 R55, PT, PT, R55, R31, RZ ;  /* 0x0000001f37379210 */ /* 0x000fe20007ffe0ff */
[----:B------:R-:W-:Y:S01]  /*1180*/  @!P2 IMAD.WIDE.U32 R38, R74, R28, R38 ;  /* 0x0000001c4a26a225 */ /* 0x000fe200078e0026 */
[----:B------:R-:W2:Y:S01]  /*1190*/  @!P6 LDC.64 R30, c[0x0][0x390] ;  /* 0x0000e400ff1eeb82 */ /* 0x000ea20000000a00 */
[----:B0-----:R-:W-:-:S03]  /*11a0*/  @!P1 LEA R36, P5, R54, R26, 0x2 ;  /* 0x0000001a36249211 */ /* 0x001fc600078a10ff */
[----:B------:R-:W-:Y:S02]  /*11b0*/  @!P2 IADD3 R39, PT, PT, R39, R57, RZ ;  /* 0x000000392727a210 */ /* 0x000fe40007ffe0ff */
[----:B------:R-:W-:Y:S02]  /*11c0*/  @!P1 LEA.HI.X R37, R54, R27, R55, 0x2, P5 ;  /* 0x0000001b36259211 */ /* 0x000fe400028f1437 */
[----:B------:R-:W0:Y:S01]  /*11d0*/  @!P3 LDC.64 R28, c[0x0][0x390] ;  /* 0x0000e400ff1cbb82 */ /* 0x000e220000000a00 */
[----:B-1----:R-:W-:Y:S01]  /*11e0*/  @!P2 LEA R32, P5, R38, R32, 0x2 ;  /* 0x000000202620a211 */ /* 0x002fe200078a10ff */
[----:B------:R-:W-:-:S03]  /*11f0*/  @!P3 IMAD R54, R70, R34, RZ ;  /* 0x000000224636b224 */ /* 0x000fc600078e02ff */
[----:B------:R-:W-:Y:S02]  /*1200*/  @!P2 LEA.HI.X R33, R38, R33, R39, 0x2, P5 ;  /* 0x000000212621a211 */ /* 0x000fe400028f1427 */
[----:B------:R-:W-:Y:S01]  /*1210*/  @!P3 MOV R38, R88 ;  /* 0x000000580026b202 */ /* 0x000fe20000000f00 */
[----:B------:R-:W1:Y:S01]  /*1220*/  @!P4 LDC.64 R26, c[0x0][0x3e0] ;  /* 0x0000f800ff1acb82 */ /* 0x000e620000000a00 */
[----:B------:R-:W-:Y:S01]  /*1230*/  @!P3 MOV R39, R91 ;  /* 0x0000005b0027b202 */ /* 0x000fe20000000f00 */
[C---:B------:R-:W-:Y:S02]  /*1240*/  @!P3 IMAD R57, R8.reuse, R35, R54 ;  /* 0x000000230839b224 */ /* 0x040fe400078e0236 */
[----:B--2---:R-:W-:Y:S02]  /*1250*/  @!P6 IMAD R56, R71, R24, RZ ;  /* 0x000000184738e224 */ /* 0x004fe400078e02ff */
[----:B------:R-:W-:Y:S01]  /*1260*/  @!P3 IMAD.WIDE.U32 R34, R8, R34, R38 ;  /* 0x000000220822b225 */ /* 0x000fe200078e0026 */
[----:B------:R-:W-:-:S02]  /*1270*/  @!P6 MOV R38, R88 ;  /* 0x000000580026e202 */ /* 0x000fc40000000f00 */
[----:B------:R-:W-:Y:S01]  /*1280*/  @!P6 MOV R39, R91 ;  /* 0x0000005b0027e202 */ /* 0x000fe20000000f00 */
[C---:B------:R-:W-:Y:S01]  /*1290*/  @!P6 IMAD R59, R9.reuse, R25, R56 ;  /* 0x00000019093be224 */ /* 0x040fe200078e0238 */
[----:B------:R-:W-:Y:S01]  /*12a0*/  CS2R R54, SRZ ;  /* 0x0000000000367805 */ /* 0x000fe2000001ff00 */
[----:B------:R-:W-:Y:S02]  /*12b0*/  @!P6 IMAD.WIDE.U32 R38, R9, R24, R38 ;  /* 0x000000180926e225 */ /* 0x000fe400078e0026 */
[----:B------:R-:W2:Y:S01]  /*12c0*/  @!P4 LDC.64 R24, c[0x0][0x390] ;  /* 0x0000e400ff18cb82 */ /* 0x000ea20000000a00 */
[----:B------:R-:W-:Y:S02]  /*12d0*/  @!P3 IADD3 R58, PT, PT, R35, R57, RZ ;  /* 0x00000039233ab210 */ /* 0x000fe40007ffe0ff */
[----:B------:R-:W-:Y:S01]  /*12e0*/  CS2R R56, SRZ ;  /* 0x0000000000387805 */ /* 0x000fe2000001ff00 */
[----:B------:R-:W5:Y:S01]  /*12f0*/  @!P1 LDG.E.64 R54, desc[UR6][R36.64] ;  /* 0x0000000624369981 */ /* 0x000f62000c1e1b00 */
[----:B0-----:R-:W-:-:S02]  /*1300*/  @!P3 LEA R28, P1, R34, R28, 0x2 ;  /* 0x0000001c221cb211 */ /* 0x001fc400078210ff */
[----:B------:R-:W-:Y:S02]  /*1310*/  @!P6 IADD3 R35, PT, PT, R39, R59, RZ ;  /* 0x0000003b2723e210 */ /* 0x000fe40007ffe0ff */
[----:B------:R-:W-:Y:S01]  /*1320*/  @!P6 LEA R30, P5, R38, R30, 0x2 ;  /* 0x0000001e261ee211 */ /* 0x000fe200078a10ff */
[----:B------:R0:W5:Y:S01]  /*1330*/  @!P2 LDG.E.64 R56, desc[UR6][R32.64] ;  /* 0x000000062038a981 */ /* 0x000162000c1e1b00 */
[----:B------:R-:W-:Y:S01]  /*1340*/  @!P3 LEA.HI.X R29, R34, R29, R58, 0x2, P1 ;  /* 0x0000001d221db211 */ /* 0x000fe200008f143a */
[----:B-1----:R-:W-:Y:S01]  /*1350*/  @!P4 IMAD R34, R72, R26, RZ ;  /* 0x0000001a4822c224 */ /* 0x002fe200078e02ff */
[----:B------:R-:W-:Y:S02]  /*1360*/  @!P6 LEA.HI.X R31, R38, R31, R35, 0x2, P5 ;  /* 0x0000001f261fe211 */ /* 0x000fe400028f1423 */
[----:B------:R-:W-:Y:S01]  /*1370*/  CS2R R58, SRZ ;  /* 0x00000000003a7805 */ /* 0x000fe2000001ff00 */
[----:B------:R-:W-:Y:S01]  /*1380*/  @!P4 IMAD R35, R10, R27, R34 ;  /* 0x0000001b0a23c224 */ /* 0x000fe200078e0222 */
[----:B0-----:R-:W-:-:S02]  /*1390*/  @!P4 MOV R32, R88 ;  /* 0x000000580020c202 */ /* 0x001fc40000000f00 */
[----:B------:R-:W-:Y:S02]  /*13a0*/  CS2R R60, SRZ ;  /* 0x00000000003c7805 */ /* 0x000fe4000001ff00 */
[----:B------:R-:W-:Y:S01]  /*13b0*/  @!P4 MOV R33, R91 ;  /* 0x0000005b0021c202 */ /* 0x000fe20000000f00 */
[----:B------:R0:W5:Y:S02]  /*13c0*/  @!P3 LDG.E.64 R58, desc[UR6][R28.64] ;  /* 0x000000061c3ab981 */ /* 0x000164000c1e1b00 */
[----:B------:R-:W-:Y:S01]  /*13d0*/  @!P4 IMAD.WIDE.U32 R26, R10, R26, R32 ;  /* 0x0000001a0a1ac225 */ /* 0x000fe200078e0020 */
[----:B------:R-:W-:Y:S01]  /*13e0*/  CS2R R62, SRZ ;  /* 0x00000000003e7805 */ /* 0x000fe2000001ff00 */
[----:B------:R-:W5:Y:S03]  /*13f0*/  @!P6 LDG.E.64 R60, desc[UR6][R30.64] ;  /* 0x000000061e3ce981 */ /* 0x000f66000c1e1b00 */
[----:B------:R-:W-:-:S02]  /*1400*/  @!P4 IADD3 R27, PT, PT, R27, R35, RZ ;  /* 0x000000231b1bc210 */ /* 0x000fc40007ffe0ff */
[----:B--2---:R-:W-:-:S04]  /*1410*/  @!P4 LEA R24, P1, R26, R24, 0x2 ;  /* 0x000000181a18c211 */ /* 0x004fc800078210ff */
[----:B------:R-:W-:-:S05]  /*1420*/  @!P4 LEA.HI.X R25, R26, R25, R27, 0x2, P1 ;  /* 0x000000191a19c211 */ /* 0x000fca00008f141b */
[----:B------:R1:W2:Y:S01]  /*1430*/  @!P4 LDG.E.64 R62, desc[UR6][R24.64] ;  /* 0x00000006183ec981 */ /* 0x0002a2000c1e1b00 */
[----:B---3--:R-:W-:Y:S01]  /*1440*/  FADD.FTZ R26, R16, R17 ;  /* 0x00000011101a7221 */ /* 0x008fe20000010000 */
[----:B------:R-:W-:-:S03]  /*1450*/  FMUL.FTZ R27, R17, R17 ;  /* 0x00000011111b7220 */ /* 0x000fc60000410000 */
[----:B------:R-:W-:Y:S01]  /*1460*/  FADD.FTZ R26, RZ, R26 ;  /* 0x0000001aff1a7221 */ /* 0x000fe20000010000 */
[----:B------:R-:W-:-:S04]  /*1470*/  FFMA.FTZ R27, R16, R16, R27 ;  /* 0x00000010101b7223 */ /* 0x000fc8000001001b */
[----:B------:R-:W-:Y:S01]  /*1480*/  FADD.FTZ R27, RZ, R27 ;  /* 0x0000001bff1b7221 */ /* 0x000fe20000010000 */
[----:B0-----:R-:W-:Y:S01]  /*1490*/  FADD.FTZ R29, R20, R21 ;  /* 0x00000015141d7221 */ /* 0x001fe20000010000 */
[----:B------:R-:W-:-:S03]  /*14a0*/  FMUL.FTZ R33, R21, R21 ;  /* 0x0000001515217220 */ /* 0x000fc60000410000 */
[----:B------:R-:W-:Y:S01]  /*14b0*/  FADD.FTZ R26, R26, R29 ;  /* 0x0000001d1a1a7221 */ /* 0x000fe20000010000 */
[----:B------:R-:W-:-:S04]  /*14c0*/  FFMA.FTZ R28, R20, R20, R33 ;  /* 0x00000014141c7223 */ /* 0x000fc80000010021 */
[----:B------:R-:W-:Y:S01]  /*14d0*/  FADD.FTZ R27, R27, R28 ;  /* 0x0000001c1b1b7221 */ /* 0x000fe20000010000 */
[----:B-1----:R-:W-:Y:S01]  /*14e0*/  FADD.FTZ R25, R22, R23 ;  /* 0x0000001716197221 */ /* 0x002fe20000010000 */
[----:B------:R-:W-:-:S03]  /*14f0*/  FMUL.FTZ R31, R23, R23 ;  /* 0x00000017171f7220 */ /* 0x000fc60000410000 */
[----:B------:R-:W-:Y:S01]  /*1500*/  FADD.FTZ R25, R26, R25 ;  /* 0x000000191a197221 */ /* 0x000fe20000010000 */
[----:B------:R-:W-:-:S04]  /*1510*/  FFMA.FTZ R24, R22, R22, R31 ;  /* 0x0000001616187223 */ /* 0x000fc8000001001f */
[----:B------:R-:W-:Y:S01]  /*1520*/  FADD.FTZ R24, R27, R24 ;  /* 0x000000181b187221 */ /* 0x000fe20000010000 */
[----:B------:R-:W-:Y:S01]  /*1530*/  FADD.FTZ R26, R40, R41 ;  /* 0x00000029281a7221 */ /* 0x000fe20000010000 */
[----:B------:R-:W-:-:S03]  /*1540*/  FMUL.FTZ R29, R41, R41 ;  /* 0x00000029291d7220 */ /* 0x000fc60000410000 */
[----:B------:R-:W-:Y:S01]  /*1550*/  FADD.FTZ R25, R25, R26 ;  /* 0x0000001a19197221 */ /* 0x000fe20000010000 */
[----:B------:R-:W-:-:S04]  /*1560*/  FFMA.FTZ R29, R40, R40, R29 ;  /* 0x00000028281d7223 */ /* 0x000fc8000001001d */
[----:B------:R-:W-:Y:S01]  /*1570*/  FADD.FTZ R24, R24, R29 ;  /* 0x0000001d18187221 */ /* 0x000fe20000010000 */
[----:B----4-:R-:W-:Y:S01]  /*1580*/  FADD.FTZ R26, R42, R43 ;  /* 0x0000002b2a1a7221 */ /* 0x010fe20000010000 */
[----:B------:R-:W-:-:S03]  /*1590*/  FMUL.FTZ R27, R43, R43 ;  /* 0x0000002b2b1b7220 */ /* 0x000fc60000410000 */
[----:B------:R-:W-:Y:S01]  /*15a0*/  FADD.FTZ R25, R25, R26 ;  /* 0x0000001a19197221 */ /* 0x000fe20000010000 */
[----:B------:R-:W-:-:S04]  /*15b0*/  FFMA.FTZ R27, R42, R42, R27 ;  /* 0x0000002a2a1b7223 */ /* 0x000fc8000001001b */
[----:B------:R-:W-:Y:S01]  /*15c0*/  FADD.FTZ R24, R24, R27 ;  /* 0x0000001b18187221 */ /* 0x000fe20000010000 */
[----:B------:R-:W-:Y:S01]  /*15d0*/  FMUL.FTZ R29, R45, R45 ;  /* 0x0000002d2d1d7220 */ /* 0x000fe20000410000 */
[----:B------:R-:W-:-:S03]  /*15e0*/  FADD.FTZ R26, R44, R45 ;  /* 0x0000002d2c1a7221 */ /* 0x000fc60000010000 */
[----:B------:R-:W-:Y:S01]  /*15f0*/  FFMA.FTZ R29, R44, R44, R29 ;  /* 0x0000002c2c1d7223 */ /* 0x000fe2000001001d */
[----:B------:R-:W-:Y:S01]  /*1600*/  FADD.FTZ R25, R25, R26 ;  /* 0x0000001a19197221 */ /* 0x000fe20000010000 */
[----:B------:R-:W-:Y:S01]  /*1610*/  FMUL.FTZ R27, R47, R47 ;  /* 0x0000002f2f1b7220 */ /* 0x000fe20000410000 */
[----:B------:R-:W-:Y:S01]  /*1620*/  FADD.FTZ R26, R46, R47 ;  /* 0x0000002f2e1a7221 */ /* 0x000fe20000010000 */
[----:B------:R-:W-:Y:S02]  /*1630*/  FADD.FTZ R24, R24, R29 ;  /* 0x0000001d18187221 */ /* 0x000fe40000010000 */
[----:B------:R-:W-:Y:S01]  /*1640*/  FFMA.FTZ R27, R46, R46, R27 ;  /* 0x0000002e2e1b7223 */ /* 0x000fe2000001001b */
[----:B------:R-:W-:-:S03]  /*1650*/  FADD.FTZ R25, R25, R26 ;  /* 0x0000001a19197221 */ /* 0x000fc60000010000 */
[----:B------:R-:W-:Y:S01]  /*1660*/  FADD.FTZ R24, R24, R27 ;  /* 0x0000001b18187221 */ /* 0x000fe20000010000 */
[----:B-----5:R-:W-:Y:S01]  /*1670*/  FMUL.FTZ R29, R49, R49 ;  /* 0x00000031311d7220 */ /* 0x020fe20000410000 */
[----:B------:R-:W-:-:S03]  /*1680*/  FADD.FTZ R26, R48, R49 ;  /* 0x00000031301a7221 */ /* 0x000fc60000010000 */
[----:B------:R-:W-:Y:S01]  /*1690*/  FFMA.FTZ R29, R48, R48, R29 ;  /* 0x00000030301d7223 */ /* 0x000fe2000001001d */
[----:B------:R-:W-:-:S03]  /*16a0*/  FADD.FTZ R25, R25, R26 ;  /* 0x0000001a19197221 */ /* 0x000fc60000010000 */
[----:B------:R-:W-:Y:S01]  /*16b0*/  FADD.FTZ R24, R24, R29 ;  /* 0x0000001d18187221 */ /* 0x000fe20000010000 */
[----:B------:R-:W-:Y:S01]  /*16c0*/  FMUL.FTZ R27, R51, R51 ;  /* 0x00000033331b7220 */ /* 0x000fe20000410000 */
[C---:B------:R-:W-:Y:S01]  /*16d0*/  FADD.FTZ R26, R50.reuse, R51 ;  /* 0x00000033321a7221 */ /* 0x040fe20000010000 */
[----:B------:R-:W-:Y:S02]  /*16e0*/  FMUL.FTZ R29, R19, R19 ;  /* 0x00000013131d7220 */ /* 0x000fe40000410000 */
[----:B------:R-:W-:Y:S01]  /*16f0*/  FFMA.FTZ R27, R50, R50, R27 ;  /* 0x00000032321b7223 */ /* 0x000fe2000001001b */
[----:B------:R-:W-:Y:S01]  /*1700*/  FADD.FTZ R25, R25, R26 ;  /* 0x0000001a19197221 */ /* 0x000fe20000010000 */
[C---:B------:R-:W-:Y:S01]  /*1710*/  FADD.FTZ R26, R18.reuse, R19 ;  /* 0x00000013121a7221 */ /* 0x040fe20000010000 */
[----:B------:R-:W-:Y:S01]  /*1720*/  FFMA.FTZ R29, R18, R18, R29 ;  /* 0x00000012121d7223 */ /* 0x000fe2000001001d */
[----:B------:R-:W-:Y:S02]  /*1730*/  FADD.FTZ R24, R24, R27 ;  /* 0x0000001b18187221 */ /* 0x000fe40000010000 */
[----:B------:R-:W-:-:S02]  /*1740*/  FADD.FTZ R25, R25, R26 ;  /* 0x0000001a19197221 */ /* 0x000fc40000010000 */
[----:B------:R-:W-:Y:S01]  /*1750*/  FADD.FTZ R24, R24, R29 ;  /* 0x0000001d18187221 */ /* 0x000fe20000010000 */
[----:B------:R-:W-:Y:S01]  /*1760*/  FMUL.FTZ R27, R53, R53 ;  /* 0x00000035351b7220 */ /* 0x000fe20000410000 */
[----:B------:R-:W-:-:S03]  /*1770*/  FADD.FTZ R26, R52, R53 ;  /* 0x00000035341a7221 */ /* 0x000fc60000010000 */
[----:B------:R-:W-:Y:S01]  /*1780*/  FFMA.FTZ R27, R52, R52, R27 ;  /* 0x00000034341b7223 */ /* 0x000fe2000001001b */
[----:B------:R-:W-:-:S03]  /*1790*/  FADD.FTZ R25, R25, R26 ;  /* 0x0000001a19197221 */ /* 0x000fc60000010000 */
[----:B------:R-:W-:Y:S01]  /*17a0*/  FADD.FTZ R24, R24, R27 ;  /* 0x0000001b18187221 */ /* 0x000fe20000010000 */
[----:B------:R-:W-:Y:S01]  /*17b0*/  FMUL.FTZ R29, R55, R55 ;  /* 0x00000037371d7220 */ /* 0x000fe20000410000 */
[----:B------:R-:W-:-:S03]  /*17c0*/  FADD.FTZ R26, R54, R55 ;  /* 0x00000037361a7221 */ /* 0x000fc60000010000 */
[----:B------:R-:W-:Y:S01]  /*17d0*/  FFMA.FTZ R29, R54, R54, R29 ;  /* 0x00000036361d7223 */ /* 0x000fe2000001001d */
[----:B------:R-:W-:Y:S01]  /*17e0*/  FMUL.FTZ R27, R57, R57 ;  /* 0x00000039391b7220 */ /* 0x000fe20000410000 */
[----:B------:R-:W-:Y:S02]  /*17f0*/  FADD.FTZ R25, R25, R26 ;  /* 0x0000001a19197221 */ /* 0x000fe40000010000 */
[----:B------:R-:W-:Y:S01]  /*1800*/  FADD.FTZ R24, R24, R29 ;  /* 0x0000001d18187221 */ /* 0x000fe20000010000 */
[C---:B------:R-:W-:Y:S01]  /*1810*/  FADD.FTZ R26, R56.reuse, R57 ;  /* 0x00000039381a7221 */ /* 0x040fe20000010000 */
[----:B------:R-:W-:-:S03]  /*1820*/  FFMA.FTZ R27, R56, R56, R27 ;  /* 0x00000038381b7223 */ /* 0x000fc6000001001b */
[----:B------:R-:W-:Y:S01]  /*1830*/  FADD.FTZ R25, R25, R26 ;  /* 0x0000001a19197221 */ /* 0x000fe20000010000 */
        /* <DEDUP_REMOVED lines=8> */
[----:B------:R-:W-:Y:S01]  /*18c0*/  FFMA.FTZ R28, R60, R60, R27 ;  /* 0x0000003c3c1c7223 */ /* 0x000fe2000001001b */
[----:B------:R-:W-:Y:S02]  /*18d0*/  LOP3.LUT R24, R2, 0x3e0, RZ, 0xc0, !PT ;  /* 0x000003e002187812 */ /* 0x000fe400078ec0ff */
[----:B------:R-:W-:Y:S01]  /*18e0*/  FADD.FTZ R25, R25, R26 ;  /* 0x0000001a19197221 */ /* 0x000fe20000010000 */
[----:B------:R-:W-:Y:S01]  /*18f0*/  FADD.FTZ R29, R29, R28 ;  /* 0x0000001c1d1d7221 */ /* 0x000fe20000010000 */
[----:B------:R-:W-:Y:S01]  /*1900*/  ISETP.GT.U32.AND P1, PT, R24, 0x210, PT ;  /* 0x000002101800780c */ /* 0x000fe20003f24070 */
[----:B--2---:R-:W-:Y:S01]  /*1910*/  FMUL.FTZ R27, R63, R63 ;  /* 0x0000003f3f1b7220 */ /* 0x004fe20000410000 */
[----:B------:R-:W-:Y:S01]  /*1920*/  FADD.FTZ R28, R62, R63 ;  /* 0x0000003f3e1c7221 */ /* 0x000fe20000010000 */
[----:B------:R-:W-:-:S02]  /*1930*/  IADD3 R24, PT, PT, -R24, 0x22f, RZ ;  /* 0x0000022f18187810 */ /* 0x000fc40007ffe1ff */
[----:B------:R-:W-:Y:S01]  /*1940*/  FFMA.FTZ R26, R62, R62, R27 ;  /* 0x0000003e3e1a7223 */ /* 0x000fe2000001001b */
[----:B------:R-:W-:Y:S01]  /*1950*/  FADD.FTZ R28, R25, R28 ;  /* 0x0000001c191c7221 */ /* 0x000fe20000010000 */
[----:B------:R-:W-:Y:S02]  /*1960*/  SEL R24, R24, 0x1f, P1 ;  /* 0x0000001f18187807 */ /* 0x000fe40000800000 */
[----:B------:R-:W-:-:S03]  /*1970*/  FADD.FTZ R29, R29, R26 ;  /* 0x0000001a1d1d7221 */ /* 0x000fc60000010000 */
        /* <DEDUP_REMOVED lines=87> */
.L_x_3570:
[----:B------:R-:W-:Y:S05]  /*1ef0*/  BSYNC.RECONVERGENT B0 ;  /* 0x0000000000007941 */ /* 0x000fea0003800200 */
.L_x_3569:
        /* <DEDUP_REMOVED lines=26> */
.L_x_3573:
[----:B0-----:R-:W2:Y:S04]  /*20a0*/  LDG.E.STRONG.GPU R26, desc[UR6][R24.64] ;  /* 0x00000006181a7981 */ /* 0x001ea8000c1ef900 */
[----:B--2---:R-:W-:Y:S01]  /*20b0*/  CCTL.IVALL ;  /* 0x00000000ff00798f */ /* 0x004fe20002000000 */
[----:B------:R-:W-:Y:S05]  /*20c0*/  YIELD ;  /* 0x0000000000007946 */ /* 0x000fea0003800000 */
[----:B------:R-:W-:-:S13]  /*20d0*/  ISETP.NE.AND P1, PT, R26, R33, PT ;  /* 0x000000211a00720c */ /* 0x000fda0003f25270 */
[----:B------:R-:W-:Y:S05]  /*20e0*/  @P1 BRA `(.L_x_3573) ;  /* 0xfffffffc00ec1947 */ /* 0x000fea000383ffff */
.L_x_3572:
[----:B------:R-:W-:Y:S05]  /*20f0*/  WARPSYNC.ALL ;  /* 0x0000000000007948 */ /* 0x000fea0003800000 */
[----:B------:R-:W-:Y:S01]  /*2100*/  BAR.SYNC.DEFER_BLOCKING 0x0 ;  /* 0x0000000000007b1d */ /* 0x000fe20000010000 */
[----:B------:R-:W-:-:S05]  /*2110*/  HFMA2 R34, -RZ, RZ, 0, 0 ;  /* 0x00000000ff227431 */ /* 0x000fca00000001ff */
[----:B------:R-:W-:Y:S05]  /*2120*/  @!P3 BRA `(.L_x_3574) ;  /* 0x000000040020b947 */ /* 0x000fea0003800000 */
[C-C-:B------:R-:W-:Y:S01]  /*2130*/  IMAD R38, R4.reuse, 0x5, R0.reuse ;  /* 0x0000000504267824 */ /* 0x140fe200078e0200 */
[CC--:B------:R-:W-:Y:S01]  /*2140*/  LEA R37, R4.reuse, R0.reuse, 0x2 ;  /* 0x0000000004257211 */ /* 0x0c0fe200078e10ff */
[C-C-:B------:R-:W-:Y:S01]  /*2150*/  IMAD R36, R4.reuse, 0x3, R0.reuse ;  /* 0x0000000304247824 */ /* 0x140fe200078e0200 */
[C---:B------:R-:W-:Y:S01]  /*2160*/  LEA R33, R4.reuse, R0, 0x1 ;  /* 0x0000000004217211 */ /* 0x040fe200078e08ff */
[--C-:B------:R-:W-:Y:S01]  /*2170*/  IMAD R35, R4, 0x7, R0.reuse ;  /* 0x0000000704237824 */ /* 0x100fe200078e0200 */
[----:B------:R-:W-:Y:S01]  /*2180*/  IADD3 R32, PT, PT, R0, R4, RZ ;  /* 0x0000000400207210 */ /* 0x000fe20007ffe0ff */
[----:B------:R-:W-:Y:S01]  /*2190*/  IMAD R34, R4, 0x6, R0 ;  /* 0x0000000604227824 */ /* 0x000fe200078e0200 */
[----:B0-----:R-:W-:Y:S01]  /*21a0*/  IADD3 R31, PT, PT, -R3, RZ, RZ ;  /* 0x000000ff031f7210 */ /* 0x001fe20007ffe1ff */
[----:B------:R-:W-:Y:S01]  /*21b0*/  UMOV UR4, URZ ;  /* 0x000000ff00047c82 */ /* 0x000fe20008000000 */
[----:B------:R-:W-:-:S07]  /*21c0*/  MOV R30, R0 ;  /* 0x00000000001e7202 */ /* 0x000fce0000000f00 */
.L_x_3575:
        /* <DEDUP_REMOVED lines=62> */
.L_x_3574:
        /* <DEDUP_REMOVED lines=10> */
[C---:B------:R-:W-:Y:S02]  /*2650*/  IADD3 R31, PT, PT, R34.reuse, 0x2, RZ ;  /* 0x00000002221f7810 */ /* 0x040fe40007ffe0ff */
        /* <DEDUP_REMOVED lines=25> */
.L_x_3576:
        /* <DEDUP_REMOVED lines=18> */
.L_x_3577:
        /* <DEDUP_REMOVED lines=9> */
.L_x_3578:
[----:B------:R-:W-:Y:S05]  /*29a0*/  BSYNC.RECONVERGENT B0 ;  /* 0x0000000000007941 */ /* 0x000fea0003800200 */
.L_x_3571:
        /* <DEDUP_REMOVED lines=21> */
[----:B---3--:R3:W5:Y:S01]  /*2b00*/  LDG.E.64 R24, desc[UR6][R30.64] ;  /* 0x000000061e187981 */ /* 0x008762000c1e1b00 */
        /* <DEDUP_REMOVED lines=11> */
[----:B---3--:R-:W-:Y:S02]  /*2bc0*/  IADD3 R31, PT, PT, R35, 0x90, RZ ;  /* 0x00000090231f7810 */ /* 0x008fe40007ffe0ff */
        /* <DEDUP_REMOVED lines=12> */
[----:B------:R-:W0:Y:S01]  /*2c90*/  LDCU.64 UR10, c[0x0][0x3e0] ;  /* 0x00007c00ff0a77ac */ /* 0x000e220008000a00 */
[----:B------:R-:W-:Y:S01]  /*2ca0*/  MOV R33, R91 ;  /* 0x0000005b00217202 */ /* 0x000fe20000000f00 */
[C---:B------:R-:W-:Y:S01]  /*2cb0*/  FADD.FTZ R16, -R28.reuse, R16 ;  /* 0x000000101c107221 */ /* 0x040fe20000010100 */
[----:B------:R-:W-:Y:S01]  /*2cc0*/  FADD.FTZ R36, -R28, R17 ;  /* 0x000000111c247221 */ /* 0x000fe20000010100 */
[----:B------:R-:W2:Y:S02]  /*2cd0*/  LDCU.64 UR4, c[0x0][0x380] ;  /* 0x00007000ff0477ac */ /* 0x000ea40008000a00 */
[-C--:B-1----:R-:W-:Y:S01]  /*2ce0*/  FMUL.FTZ R17, R16, R29.reuse ;  /* 0x0000001d10117220 */ /* 0x082fe20000410000 */
[----:B------:R-:W-:-:S03]  /*2cf0*/  FMUL.FTZ R36, R36, R29 ;  /* 0x0000001d24247220 */ /* 0x000fc60000410000 */
[----:B-----5:R-:W-:Y:S01]  /*2d00*/  FFMA.FTZ R16, R24, R17, R26 ;  /* 0x0000001118107223 */ /* 0x020fe2000001001a */
[----:B------:R-:W-:Y:S01]  /*2d10*/  FFMA.FTZ R17, R25, R36, R27 ;  /* 0x0000002419117223 */ /* 0x000fe2000001001b */
[----:B0-----:R-:W-:Y:S01]  /*2d20*/  IMAD R34, R32, UR10, RZ ;  /* 0x0000000a20227c24 */ /* 0x001fe2000f8e02ff */
[----:B------:R-:W-:-:S05]  /*2d30*/  MOV R32, R88 ;  /* 0x0000005800207202 */ /* 0x000fca0000000f00 */
[----:B------:R-:W-:-:S04]  /*2d40*/  IMAD.WIDE.U32 R32, R35, UR10, R32 ;  /* 0x0000000a23207c25 */ /* 0x000fc8000f8e0020 */
[----:B------:R-:W-:Y:S01]  /*2d50*/  IMAD R35, R35, UR11, R34 ;  /* 0x0000000b23237c24 */ /* 0x000fe2000f8e0222 */
[----:B--2---:R-:W-:-:S04]  /*2d60*/  LEA R34, P1, R32, UR4, 0x2 ;  /* 0x0000000420227c11 */ /* 0x004fc8000f8210ff */
[----:B------:R-:W-:-:S04]  /*2d70*/  IADD3 R35, PT, PT, R33, R35, RZ ;  /* 0x0000002321237210 */ /* 0x000fc80007ffe0ff */
[----:B------:R-:W-:-:S05]  /*2d80*/  LEA.HI.X R35, R32, UR5, R35, 0x2, P1 ;  /* 0x0000000520237c11 */ /* 0x000fca00088f1423 */
[----:B------:R2:W-:Y:S02]  /*2d90*/  STG.E.64 desc[UR6][R34.64], R16 ;  /* 0x0000001022007986 */ /* 0x0005e4000c101b06 */
.L_x_3582:
[----:B------:R-:W-:Y:S05]  /*2da0*/  BSYNC.RECONVERGENT B1 ;  /* 0x0000000000017941 */ /* 0x000fea0003800200 */
.L_x_3581:
[----:B------:R-:W-:Y:S04]  /*2db0*/  BSSY.RECONVERGENT B1, `(.L_x_3583) ;  /* 0x0000013000017945 */ /* 0x000fe80003800200 */
[----:B------:R-:W-:Y:S05]  /*2dc0*/  @P2 BRA `(.L_x_3584) ;  /* 0x0000000000442947 */ /* 0x000fea0003800000 */
[----:B------:R-:W3:Y:S01]  /*2dd0*/  LDCU.64 UR4, c[0x0][0x3e0] ;  /* 0x00007c00ff0477ac */ /* 0x000ee20008000a00 */
[----:B------:R-:W-:Y:S01]  /*2de0*/  MOV R32, R88 ;  /* 0x0000005800207202 */ /* 0x000fe20000000f00 */
[C---:B------:R-:W-:Y:S01]  /*2df0*/  FADD.FTZ R20, -R28.reuse, R20 ;  /* 0x000000141c147221 */ /* 0x040fe20000010100 */
[----:B------:R-:W-:Y:S01]  /*2e00*/  MOV R33, R91 ;  /* 0x0000005b00217202 */ /* 0x000fe20000000f00 */
[----:B------:R-:W4:Y:S01]  /*2e10*/  LDCU.64 UR10, c[0x0][0x380] ;  /* 0x00007000ff0a77ac */ /* 0x000f220008000a00 */
[----:B--2---:R-:W-:-:S04]  /*2e20*/  FADD.FTZ R16, -R28, R21 ;  /* 0x000000151c107221 */ /* 0x004fc80000010100 */
[----:B01----:R-:W-:Y:S01]  /*2e30*/  FMUL.FTZ R34, R16, R29 ;  /* 0x0000001d10227220 */ /* 0x003fe20000410000 */
[----:B---3--:R-:W-:Y:S02]  /*2e40*/  IMAD R17, R11, UR4, RZ ;  /* 0x000000040b117c24 */ /* 0x008fe4000f8e02ff */
[----:B------:R-:W-:-:S04]  /*2e50*/  IMAD.WIDE.U32 R32, R84, UR4, R32 ;  /* 0x0000000454207c25 */ /* 0x000fc8000f8e0020 */
[----:B------:R-:W-:Y:S02]  /*2e60*/  IMAD R35, R84, UR5, R17 ;  /* 0x0000000554237c24 */ /* 0x000fe4000f8e0211 */
[----:B------:R-:W-:Y:S01]  /*2e70*/  FMUL.FTZ R17, R20, R29 ;  /* 0x0000001d14117220 */ /* 0x000fe20000410000 */
[----:B----4-:R-:W-:Y:S02]  /*2e80*/  LEA R20, P1, R32, UR10, 0x2 ;  /* 0x0000000a20147c11 */ /* 0x010fe4000f8210ff */
[----:B------:R-:W-:Y:S01]  /*2e90*/  IADD3 R35, PT, PT, R33, R35, RZ ;  /* 0x0000002321237210 */ /* 0x000fe20007ffe0ff */
[----:B-----5:R-:W-:Y:S01]  /*2ea0*/  FFMA.FTZ R16, R24, R17, R26 ;  /* 0x0000001118107223 */ /* 0x020fe2000001001a */
[----:B------:R-:W-:Y:S02]  /*2eb0*/  FFMA.FTZ R17, R25, R34, R27 ;  /* 0x0000002219117223 */ /* 0x000fe4000001001b */
[----:B------:R-:W-:-:S05]  /*2ec0*/  LEA.HI.X R21, R32, UR11, R35, 0x2, P1 ;  /* 0x0000000b20157c11 */ /* 0x000fca00088f1423 */
[----:B------:R3:W-:Y:S02]  /*2ed0*/  STG.E.64 desc[UR6][R20.64], R16 ;  /* 0x0000001014007986 */ /* 0x0007e4000c101b06 */
.L_x_3584:
[----:B------:R-:W-:Y:S05]  /*2ee0*/  BSYNC.RECONVERGENT B1 ;  /* 0x0000000000017941 */ /* 0x000fea0003800200 */
.L_x_3583:
        /* <DEDUP_REMOVED lines=11> */
[----:B---3--:R-:W-:Y:S01]  /*2fa0*/  MOV R20, R88 ;  /* 0x0000005800147202 */ /* 0x008fe20000000f00 */
[----:B------:R-:W-:Y:S01]  /*2fb0*/  FADD.FTZ R22, -R28, R22 ;  /* 0x000000161c167221 */ /* 0x000fe20000010100 */
[----:B------:R-:W-:Y:S01]  /*2fc0*/  MOV R21, R91 ;  /* 0x0000005b00157202 */ /* 0x000fe20000000f00 */
[----:B------:R-:W3:Y:S02]  /*2fd0*/  LDCU.64 UR10, c[0x0][0x380] ;  /* 0x00007000ff0a77ac */ /* 0x000ee40008000a00 */
[----:B-12---:R-:W-:Y:S01]  /*2fe0*/  FMUL.FTZ R17, R22, R29 ;  /* 0x0000001d16117220 */ /* 0x006fe20000410000 */
[----:B----4-:R-:W-:Y:S02]  /*2ff0*/  IMAD R16, R12, UR4, RZ ;  /* 0x000000040c107c24 */ /* 0x010fe4000f8e02ff */
[----:B------:R-:W-:-:S04]  /*3000*/  IMAD.WIDE.U32 R20, R83, UR4, R20 ;  /* 0x0000000453147c25 */ /* 0x000fc8000f8e0014 */
[----:B------:R-:W-:Y:S02]  /*3010*/  IMAD R33, R83, UR5, R16 ;  /* 0x0000000553217c24 */ /* 0x000fe4000f8e0210 */
[----:B------:R-:W-:Y:S01]  /*3020*/  FADD.FTZ R16, -R28, R23 ;  /* 0x000000171c107221 */ /* 0x000fe20000010100 */
[----:B---3--:R-:W-:Y:S02]  /*3030*/  LEA R22, P5, R20, UR10, 0x2 ;  /* 0x0000000a14167c11 */ /* 0x008fe4000f8a10ff */
[----:B------:R-:W-:Y:S01]  /*3040*/  IADD3 R33, PT, PT, R21, R33, RZ ;  /* 0x0000002115217210 */ /* 0x000fe20007ffe0ff */
[----:B------:R-:W-:Y:S01]  /*3050*/  FMUL.FTZ R32, R16, R29 ;  /* 0x0000001d10207220 */ /* 0x000fe20000410000 */
[----:B-----5:R-:W-:Y:S02]  /*3060*/  FFMA.FTZ R16, R24, R17, R26 ;  /* 0x0000001118107223 */ /* 0x020fe4000001001a */
[----:B------:R-:W-:Y:S01]  /*3070*/  LEA.HI.X R23, R20, UR11, R33, 0x2, P5 ;  /* 0x0000000b14177c11 */ /* 0x000fe2000a8f1421 */
[----:B------:R-:W-:-:S05]  /*3080*/  FFMA.FTZ R17, R25, R32, R27 ;  /* 0x0000002019117223 */ /* 0x000fca000001001b */
[----:B------:R4:W-:Y:S02]  /*3090*/  STG.E.64 desc[UR6][R22.64], R16 ;  /* 0x0000001016007986 */ /* 0x0009e4000c101b06 */
.L_x_3586:
[----:B------:R-:W-:Y:S05]  /*30a0*/  BSYNC.RECONVERGENT B1 ;  /* 0x0000000000017941 */ /* 0x000fea0003800200 */
.L_x_3585:
[----:B------:R-:W-:Y:S04]  /*30b0*/  BSSY.RECONVERGENT B1, `(.L_x_3587) ;  /* 0x0000013000017945 */ /* 0x000fe80003800200 */
[----:B------:R-:W-:Y:S05]  /*30c0*/  @P6 BRA `(.L_x_3588) ;  /* 0x0000000000446947 */ /* 0x000fea0003800000 */
[----:B------:R-:W0:Y:S01]  /*30d0*/  LDCU.64 UR4, c[0x0][0x3e0] ;  /* 0x00007c00ff0477ac */ /* 0x000e220008000a00 */
[----:B---3--:R-:W-:Y:S01]  /*30e0*/  MOV R20, R88 ;  /* 0x0000005800147202 */ /* 0x008fe20000000f00 */
[C---:B------:R-:W-:Y:S01]  /*30f0*/  FADD.FTZ R40, -R28.reuse, R40 ;  /* 0x000000281c287221 */ /* 0x040fe20000010100 */
[----:B------:R-:W-:Y:S01]  /*3100*/  MOV R21, R91 ;  /* 0x0000005b00157202 */ /* 0x000fe20000000f00 */
[----:B------:R-:W3:Y:S01]  /*3110*/  LDCU.64 UR10, c[0x0][0x380] ;  /* 0x00007000ff0a77ac */ /* 0x000ee20008000a00 */
[----:B--2-4-:R-:W-:-:S04]  /*3120*/  FADD.FTZ R16, -R28, R41 ;  /* 0x000000291c107221 */ /* 0x014fc80000010100 */
[----:B-1----:R-:W-:Y:S01]  /*3130*/  FMUL.FTZ R32, R16, R29 ;  /* 0x0000001d10207220 */ /* 0x002fe20000410000 */
[----:B0-----:R-:W-:Y:S02]  /*3140*/  IMAD R17, R13, UR4, RZ ;  /* 0x000000040d117c24 */ /* 0x001fe4000f8e02ff */
[----:B------:R-:W-:-:S04]  /*3150*/  IMAD.WIDE.U32 R20, R82, UR4, R20 ;  /* 0x0000000452147c25 */ /* 0x000fc8000f8e0014 */
[----:B------:R-:W-:Y:S02]  /*3160*/  IMAD R23, R82, UR5, R17 ;  /* 0x0000000552177c24 */ /* 0x000fe4000f8e0211 */
[----:B------:R-:W-:Y:S01]  /*3170*/  FMUL.FTZ R17, R40, R29 ;  /* 0x0000001d28117220 */ /* 0x000fe20000410000 */
[----:B---3--:R-:W-:Y:S02]  /*3180*/  LEA R22, P5, R20, UR10, 0x2 ;  /* 0x0000000a14167c11 */ /* 0x008fe4000f8a10ff */
[----:B------:R-:W-:Y:S01]  /*3190*/  IADD3 R23, PT, PT, R21, R23, RZ ;  /* 0x0000001715177210 */ /* 0x000fe20007ffe0ff */
[----:B-----5:R-:W-:Y:S01]  /*31a0*/  FFMA.FTZ R16, R24, R17, R26 ;  /* 0x0000001118107223 */ /* 0x020fe2000001001a */
[----:B------:R-:W-:Y:S02]  /*31b0*/  FFMA.FTZ R17, R25, R32, R27 ;  /* 0x0000002019117223 */ /* 0x000fe4000001001b */
[----:B------:R-:W-:-:S05]  /*31c0*/  LEA.HI.X R23, R20, UR11, R23, 0x2, P5 ;  /* 0x0000000b14177c11 */ /* 0x000fca000a8f1417 */
[----:B------:R0:W-:Y:S02]  /*31d0*/  STG.E.64 desc[UR6][R22.64], R16 ;  /* 0x0000001016007986 */ /* 0x0001e4000c101b06 */
.L_x_3588:
[----:B------:R-:W-:Y:S05]  /*31e0*/  BSYNC.RECONVERGENT B1 ;  /* 0x0000000000017941 */ /* 0x000fea0003800200 */
.L_x_3587:
[----:B------:R-:W-:Y:S04]  /*31f0*/  BSSY.RECONVERGENT B1, `(.L_x_3589) ;  /* 0x0000013000017945 */ /* 0x000fe80003800200 */
[----:B------:R-:W-:Y:S05]  /*3200*/  @P1 BRA `(.L_x_3590) ;  /* 0x0000000000441947 */ /* 0x000fea0003800000 */
[----:B------:R-:W0:Y:S01]  /*3210*/  LDCU.64 UR4, c[0x0][0x3e0] ;  /* 0x00007c00ff0477ac */ /* 0x000e220008000a00 */
[----:B---3--:R-:W-:Y:S01]  /*3220*/  MOV R20, R88 ;  /* 0x0000005800147202 */ /* 0x008fe20000000f00 */
[----:B------:R-:W-:Y:S01]  /*3230*/  FADD.FTZ R42, -R28, R42 ;  /* 0x0000002a1c2a7221 */ /* 0x000fe20000010100 */
[----:B------:R-:W-:Y:S01]  /*3240*/  MOV R21, R91 ;  /* 0x0000005b00157202 */ /* 0x000fe20000000f00 */
[----:B------:R-:W3:Y:S02]  /*3250*/  LDCU.64 UR10, c[0x0][0x380] ;  /* 0x00007000ff0a77ac */ /* 0x000ee40008000a00 */
[----:B012-4-:R-:W-:Y:S01]  /*3260*/  FMUL.FTZ R17, R42, R29 ;  /* 0x0000001d2a117220 */ /* 0x017fe20000410000 */
[----:B------:R-:W-:Y:S02]  /*3270*/  IMAD R16, R14, UR4, RZ ;  /* 0x000000040e107c24 */ /* 0x000fe4000f8e02ff */
        /* <DEDUP_REMOVED lines=10> */
.L_x_3590:
[----:B------:R-:W-:Y:S05]  /*3320*/  BSYNC.RECONVERGENT B1 ;  /* 0x0000000000017941 */ /* 0x000fea0003800200 */
.L_x_3589:
[----:B------:R-:W-:Y:S04]  /*3330*/  BSSY.RECONVERGENT B1, `(.L_x_3591) ;  /* 0x0000013000017945 */ /* 0x000fe80003800200 */
[----:B------:R-:W-:Y:S05]  /*3340*/  @P2 BRA `(.L_x_3592) ;  /* 0x0000000000442947 */ /* 0x000fea0003800000 */
[----:B------:R-:W1:Y:S01]  /*3350*/  LDCU.64 UR4, c[0x0][0x3e0] ;  /* 0x00007c00ff0477ac */ /* 0x000e620008000a00 */
[----:B---3--:R-:W-:Y:S01]  /*3360*/  MOV R20, R88 ;  /* 0x0000005800147202 */ /* 0x008fe20000000f00 */
[C---:B------:R-:W-:Y:S01]  /*3370*/  FADD.FTZ R44, -R28.reuse, R44 ;  /* 0x0000002c1c2c7221 */ /* 0x040fe20000010100 */
[----:B------:R-:W-:Y:S01]  /*3380*/  MOV R21, R91 ;  /* 0x0000005b00157202 */ /* 0x000fe20000000f00 */
[----:B------:R-:W3:Y:S01]  /*3390*/  LDCU.64 UR10, c[0x0][0x380] ;  /* 0x00007000ff0a77ac */ /* 0x000ee20008000a00 */
[----:B0-2-4-:R-:W-:-:S04]  /*33a0*/  FADD.FTZ R16, -R28, R45 ;  /* 0x0000002d1c107221 */ /* 0x015fc80000010100 */
[----:B-1----:R-:W-:Y:S01]  /*33b0*/  FMUL.FTZ R32, R16, R29 ;  /* 0x0000001d10207220 */ /* 0x002fe20000410000 */
[----:B------:R-:W-:Y:S02]  /*33c0*/  IMAD R17, R15, UR4, RZ ;  /* 0x000000040f117c24 */ /* 0x000fe4000f8e02ff */
        /* <DEDUP_REMOVED lines=9> */
.L_x_3592:
[----:B------:R-:W-:Y:S05]  /*3460*/  BSYNC.RECONVERGENT B1 ;  /* 0x0000000000017941 */ /* 0x000fea0003800200 */
.L_x_3591:
        /* <DEDUP_REMOVED lines=27> */
.L_x_3594:
[----:B------:R-:W-:Y:S05]  /*3620*/  BSYNC.RECONVERGENT B1 ;  /* 0x0000000000017941 */ /* 0x000fea0003800200 */
.L_x_3593:
        /* <DEDUP_REMOVED lines=19> */
.L_x_3596:
[----:B------:R-:W-:Y:S05]  /*3760*/  BSYNC.RECONVERGENT B1 ;  /* 0x0000000000017941 */ /* 0x000fea0003800200 */
.L_x_3595:
        /* <DEDUP_REMOVED lines=19> */
.L_x_3598:
[----:B------:R-:W-:Y:S05]  /*38a0*/  BSYNC.RECONVERGENT B1 ;  /* 0x0000000000017941 */ /* 0x000fea0003800200 */
.L_x_3597:
[----:B------:R-:W-:Y:S04]  /*38b0*/  BSSY.RECONVERGENT B1, `(.L_x_3599) ;  /* 0x0000013000017945 */ /* 0x000fe80003800200 */
[----:B------:R-:W-:Y:S05]  /*38c0*/  @P2 BRA `(.L_x_3600) ;  /* 0x0000000000442947 */ /* 0x000fea0003800000 */
[----:B------:R-:W1:Y:S01]  /*38d0*/  LDCU.64 UR4, c[0x0][0x3e0] ;  /* 0x00007c00ff0477ac */ /* 0x000e620008000a00 */
[----:B---3--:R-:W-:Y:S01]  /*38e0*/  MOV R20, R88 ;  /* 0x0000005800147202 */ /* 0x008fe20000000f00 */
[C---:B------:R-:W-:Y:S01]  /*38f0*/  FADD.FTZ R18, -R28.reuse, R18 ;  /* 0x000000121c127221 */ /* 0x040fe20000010100 */
[----:B------:R-:W-:Y:S01]  /*3900*/  MOV R21, R91 ;  /* 0x0000005b00157202 */ /* 0x000fe20000000f00 */
[----:B------:R-:W3:Y:S01]  /*3910*/  LDCU.64 UR10, c[0x0][0x380] ;  /* 0x00007000ff0a77ac */ /* 0x000ee20008000a00 */
[----:B0-2-4-:R-:W-:Y:S01]  /*3920*/  FADD.FTZ R16, -R28, R19 ;  /* 0x000000131c107221 */ /* 0x015fe20000010100 */
[----:B-1----:R-:W-:-:S03]  /*3930*/  FMUL.FTZ R17, R18, R29 ;  /* 0x0000001d12117220 */ /* 0x002fc60000410000 */
[----:B------:R-:W-:Y:S01]  /*3940*/  FMUL.FTZ R22, R16, R29 ;  /* 0x0000001d10167220 */ /* 0x000fe20000410000 */
[----:B-----5:R-:W-:-:S03]  /*3950*/  FFMA.FTZ R16, R24, R17, R26 ;  /* 0x0000001118107223 */ /* 0x020fc6000001001a */
[----:B------:R-:W-:Y:S01]  /*3960*/  FFMA.FTZ R17, R25, R22, R27 ;  /* 0x0000001619117223 */ /* 0x000fe2000001001b */
[----:B------:R-:W-:Y:S02]  /*3970*/  IMAD R30, R30, UR4, RZ ;  /* 0x000000041e1e7c24 */ /* 0x000fe4000f8e02ff */
[----:B------:R-:W-:-:S04]  /*3980*/  IMAD.WIDE.U32 R20, R31, UR4, R20 ;  /* 0x000000041f147c25 */ /* 0x000fc8000f8e0014 */
[----:B------:R-:W-:Y:S01]  /*3990*/  IMAD R31, R31, UR5, R30 ;  /* 0x000000051f1f7c24 */ /* 0x000fe2000f8e021e */
[----:B---3--:R-:W-:-:S04]  /*39a0*/  LEA R18, P1, R20, UR10, 0x2 ;  /* 0x0000000a14127c11 */ /* 0x008fc8000f8210ff */
[----:B------:R-:W-:-:S04]  /*39b0*/  IADD3 R31, PT, PT, R21, R31, RZ ;  /* 0x0000001f151f7210 */ /* 0x000fc80007ffe0ff */
[----:B------:R-:W-:-:S05]  /*39c0*/  LEA.HI.X R19, R20, UR11, R31, 0x2, P1 ;  /* 0x0000000b14137c11 */ /* 0x000fca00088f141f */
[----:B------:R0:W-:Y:S02]  /*39d0*/  STG.E.64 desc[UR6][R18.64], R16 ;  /* 0x0000001012007986 */ /* 0x0001e4000c101b06 */
.L_x_3600:
[----:B------:R-:W-:Y:S05]  /*39e0*/  BSYNC.RECONVERGENT B1 ;  /* 0x0000000000017941 */ /* 0x000fea0003800200 */
.L_x_3599:
        /* <DEDUP_REMOVED lines=13> */
[----:B0-----:R-:W-:Y:S01]  /*3ac0*/  MOV R18, R88 ;  /* 0x0000005800127202 */ /* 0x001fe20000000f00 */
[C---:B------:R-:W-:Y:S01]  /*3ad0*/  FADD.FTZ R52, -R28.reuse, R52 ;  /* 0x000000341c347221 */ /* 0x040fe20000010100 */
[----:B------:R-:W-:Y:S01]  /*3ae0*/  MOV R19, R91 ;  /* 0x0000005b00137202 */ /* 0x000fe20000000f00 */
[----:B------:R-:W0:Y:S01]  /*3af0*/  LDCU.64 UR10, c[0x0][0x380] ;  /* 0x00007000ff0a77ac */ /* 0x000e220008000a00 */
[----:B--234-:R-:W-:-:S04]  /*3b00*/  FADD.FTZ R16, -R28, R53 ;  /* 0x000000351c107221 */ /* 0x01cfc80000010100 */
[----:B-1----:R-:W-:Y:S01]  /*3b10*/  FMUL.FTZ R22, R16, R29 ;  /* 0x0000001d10167220 */ /* 0x002fe20000410000 */
[----:B------:R-:W-:Y:S02]  /*3b20*/  IMAD R17, R67, UR4, RZ ;  /* 0x0000000443117c24 */ /* 0x000fe4000f8e02ff */
[----:B------:R-:W-:-:S04]  /*3b30*/  IMAD.WIDE.U32 R18, R76, UR4, R18 ;  /* 0x000000044c127c25 */ /* 0x000fc8000f8e0012 */
[----:B------:R-:W-:Y:S02]  /*3b40*/  IMAD R21, R76, UR5, R17 ;  /* 0x000000054c157c24 */ /* 0x000fe4000f8e0211 */
[----:B------:R-:W-:Y:S01]  /*3b50*/  FMUL.FTZ R17, R52, R29 ;  /* 0x0000001d34117220 */ /* 0x000fe20000410000 */
[----:B0-----:R-:W-:Y:S02]  /*3b60*/  LEA R20, P6, R18, UR10, 0x2 ;  /* 0x0000000a12147c11 */ /* 0x001fe4000f8c10ff */
[----:B------:R-:W-:Y:S01]  /*3b70*/  IADD3 R21, PT, PT, R19, R21, RZ ;  /* 0x0000001513157210 */ /* 0x000fe20007ffe0ff */
[----:B-----5:R-:W-:Y:S01]  /*3b80*/  FFMA.FTZ R16, R24, R17, R26 ;  /* 0x0000001118107223 */ /* 0x020fe2000001001a */
[----:B------:R-:W-:Y:S02]  /*3b90*/  FFMA.FTZ R17, R25, R22, R27 ;  /* 0x0000001619117223 */ /* 0x000fe4000001001b */
[----:B------:R-:W-:-:S05]  /*3ba0*/  LEA.HI.X R21, R18, UR11, R21, 0x2, P6 ;  /* 0x0000000b12157c11 */ /* 0x000fca000b0f1415 */
[----:B------:R0:W-:Y:S02]  /*3bb0*/  STG.E.64 desc[UR6][R20.64], R16 ;  /* 0x0000001014007986 */ /* 0x0001e4000c101b06 */
.L_x_3602:
[----:B------:R-:W-:Y:S05]  /*3bc0*/  BSYNC.RECONVERGENT B1 ;  /* 0x0000000000017941 */ /* 0x000fea0003800200 */
.L_x_3601:
[----:B------:R-:W-:Y:S04]  /*3bd0*/  BSSY.RECONVERGENT B1, `(.L_x_3603) ;  /* 0x0000013000017945 */ /* 0x000fe80003800200 */
[----:B------:R-:W-:Y:S05]  /*3be0*/  @P5 BRA `(.L_x_3604) ;  /* 0x0000000000445947 */ /* 0x000fea0003800000 */
[----:B------:R-:W1:Y:S01]  /*3bf0*/  LDCU.64 UR4, c[0x0][0x3e0] ;  /* 0x00007c00ff0477ac */ /* 0x000e620008000a00 */
[----:B0-----:R-:W-:Y:S01]  /*3c00*/  MOV R18, R88 ;  /* 0x0000005800127202 */ /* 0x001fe20000000f00 */
[----:B------:R-:W-:Y:S01]  /*3c10*/  FADD.FTZ R54, -R28, R54 ;  /* 0x000000361c367221 */ /* 0x000fe20000010100 */
[----:B------:R-:W-:Y:S01]  /*3c20*/  MOV R19, R91 ;  /* 0x0000005b00137202 */ /* 0x000fe20000000f00 */
[----:B------:R-:W0:Y:S02]  /*3c30*/  LDCU.64 UR10, c[0x0][0x380] ;  /* 0x00007000ff0a77ac */ /* 0x000e240008000a00 */
[----:B-1234-:R-:W-:Y:S01]  /*3c40*/  FMUL.FTZ R17, R54, R29 ;  /* 0x0000001d36117220 */ /* 0x01efe20000410000 */
[----:B------:R-:W-:Y:S02]  /*3c50*/  IMAD R16, R68, UR4, RZ ;  /* 0x0000000444107c24 */ /* 0x000fe4000f8e02ff */
[----:B------:R-:W-:-:S04]  /*3c60*/  IMAD.WIDE.U32 R18, R75, UR4, R18 ;  /* 0x000000044b127c25 */ /* 0x000fc8000f8e0012 */
[----:B------:R-:W-:Y:S02]  /*3c70*/  IMAD R21, R75, UR5, R16 ;  /* 0x000000054b157c24 */ /* 0x000fe4000f8e0210 */
[----:B------:R-:W-:Y:S01]  /*3c80*/  FADD.FTZ R16, -R28, R55 ;  /* 0x000000371c107221 */ /* 0x000fe20000010100 */
[----:B0-----:R-:W-:Y:S02]  /*3c90*/  LEA R20, P5, R18, UR10, 0x2 ;  /* 0x0000000a12147c11 */ /* 0x001fe4000f8a10ff */
[----:B------:R-:W-:Y:S01]  /*3ca0*/  IADD3 R21, PT, PT, R19, R21, RZ ;  /* 0x0000001513157210 */ /* 0x000fe20007ffe0ff */
[----:B------:R-:W-:Y:S01]  /*3cb0*/  FMUL.FTZ R22, R16, R29 ;  /* 0x0000001d10167220 */ /* 0x000fe20000410000 */
[----:B-----5:R-:W-:Y:S02]  /*3cc0*/  FFMA.FTZ R16, R24, R17, R26 ;  /* 0x0000001118107223 */ /* 0x020fe4000001001a */
[----:B------:R-:W-:Y:S01]  /*3cd0*/  LEA.HI.X R21, R18, UR11, R21, 0x2, P5 ;  /* 0x0000000b12157c11 */ /* 0x000fe2000a8f1415 */
[----:B------:R-:W-:-:S05]  /*3ce0*/  FFMA.FTZ R17, R25, R22, R27 ;  /* 0x0000001619117223 */ /* 0x000fca000001001b */
[----:B------:R0:W-:Y:S02]  /*3cf0*/  STG.E.64 desc[UR6][R20.64], R16 ;  /* 0x0000001014007986 */ /* 0x0001e4000c101b06 */
.L_x_3604:
[----:B------:R-:W-:Y:S05]  /*3d00*/  BSYNC.RECONVERGENT B1 ;  /* 0x0000000000017941 */ /* 0x000fea0003800200 */
.L_x_3603:
[----:B------:R-:W-:Y:S04]  /*3d10*/  BSSY.RECONVERGENT B1, `(.L_x_3605) ;  /* 0x0000013000017945 */ /* 0x000fe80003800200 */
[----:B------:R-:W-:Y:S05]  /*3d20*/  @P1 BRA `(.L_x_3606) ;  /* 0x0000000000441947 */ /* 0x000fea0003800000 */
        /* <DEDUP_REMOVED lines=17> */
.L_x_3606:
[----:B------:R-:W-:Y:S05]  /*3e40*/  BSYNC.RECONVERGENT B1 ;  /* 0x0000000000017941 */ /* 0x000fea0003800200 */
.L_x_3605:
        /* <DEDUP_REMOVED lines=19> */
.L_x_3608:
[----:B------:R-:W-:Y:S05]  /*3f80*/  BSYNC.RECONVERGENT B1 ;  /* 0x0000000000017941 */ /* 0x000fea0003800200 */
.L_x_3607:
[----:B------:R-:W-:Y:S04]  /*3f90*/  BSSY.RECONVERGENT B1, `(.L_x_3609) ;  /* 0x0000013000017945 */ /* 0x000fe80003800200 */
[----:B------:R-:W-:Y:S05]  /*3fa0*/  @P3 BRA `(.L_x_3610) ;  /* 0x0000000000443947 */ /* 0x000fea0003800000 */
[----:B------:R-:W1:Y:S01]  /*3fb0*/  LDCU.64 UR4, c[0x0][0x3e0] ;  /* 0x00007c00ff0477ac */ /* 0x000e620008000a00 */
[----:B0-234-:R-:W-:Y:S01]  /*3fc0*/  MOV R16, R88 ;  /* 0x0000005800107202 */ /* 0x01dfe20000000f00 */
[----:B------:R-:W-:Y:S01]  /*3fd0*/  FADD.FTZ R60, -R28, R60 ;  /* 0x0000003c1c3c7221 */ /* 0x000fe20000010100 */
[----:B------:R-:W-:Y:S01]  /*3fe0*/  MOV R17, R91 ;  /* 0x0000005b00117202 */ /* 0x000fe20000000f00 */
[----:B------:R-:W0:Y:S02]  /*3ff0*/  LDCU.64 UR10, c[0x0][0x380] ;  /* 0x00007000ff0a77ac */ /* 0x000e240008000a00 */
[----:B-1----:R-:W-:Y:S01]  /*4000*/  FMUL.FTZ R19, R60, R29 ;  /* 0x0000001d3c137220 */ /* 0x002fe20000410000 */
        /* <DEDUP_REMOVED lines=11> */
.L_x_3610:
[----:B------:R-:W-:Y:S05]  /*40c0*/  BSYNC.RECONVERGENT B1 ;  /* 0x0000000000017941 */ /* 0x000fea0003800200 */
.L_x_3609:
[----:B------:R-:W-:Y:S05]  /*40d0*/  @P4 BRA `(.L_x_3611) ;  /* 0x0000002000404947 */ /* 0x000fea0003800000 */
[----:B------:R-:W1:Y:S01]  /*40e0*/  LDCU.64 UR4, c[0x0][0x3e0] ;  /* 0x00007c00ff0477ac */ /* 0x000e620008000a00 */
[----:B0-234-:R-:W-:Y:S01]  /*40f0*/  MOV R16, R88 ;  /* 0x0000005800107202 */ /* 0x01dfe20000000f00 */
[C---:B------:R-:W-:Y:S01]  /*4100*/  FADD.FTZ R62, -R28.reuse, R62 ;  /* 0x0000003e1c3e7221 */ /* 0x040fe20000010100 */
[----:B------:R-:W-:Y:S01]  /*4110*/  MOV R17, R91 ;  /* 0x0000005b00117202 */ /* 0x000fe20000000f00 */
[----:B------:R-:W0:Y:S01]  /*4120*/  LDCU.64 UR8, c[0x0][0x380] ;  /* 0x00007000ff0877ac */ /* 0x000e220008000a00 */
[----:B------:R-:W-:-:S04]  /*4130*/  FADD.FTZ R28, -R28, R63 ;  /* 0x0000003f1c1c7221 */ /* 0x000fc80000010100 */
[----:B-1----:R-:W-:-:S04]  /*4140*/  FMUL.FTZ R28, R28, R29 ;  /* 0x0000001d1c1c7220 */ /* 0x002fc80000410000 */
[----:B-----5:R-:W-:Y:S01]  /*4150*/  FFMA.FTZ R25, R25, R28, R27 ;  /* 0x0000001c19197223 */ /* 0x020fe2000001001b */
[----:B------:R-:W-:Y:S02]  /*4160*/  IMAD R19, R72, UR4, RZ ;  /* 0x0000000448137c24 */ /* 0x000fe4000f8e02ff */
[----:B------:R-:W-:-:S04]  /*4170*/  IMAD.WIDE.U32 R16, R10, UR4, R16 ;  /* 0x000000040a107c25 */ /* 0x000fc8000f8e0010 */
[----:B------:R-:W-:Y:S02]  /*4180*/  IMAD R21, R10, UR5, R19 ;  /* 0x000000050a157c24 */ /* 0x000fe4000f8e0213 */
[----:B------:R-:W-:Y:S01]  /*4190*/  FMUL.FTZ R19, R62, R29 ;  /* 0x0000001d3e137220 */ /* 0x000fe20000410000 */
[----:B0-----:R-:W-:Y:S02]  /*41a0*/  LEA R18, P1, R16, UR8, 0x2 ;  /* 0x0000000810127c11 */ /* 0x001fe4000f8210ff */
[----:B------:R-:W-:Y:S01]  /*41b0*/  IADD3 R21, PT, PT, R17, R21, RZ ;  /* 0x0000001511157210 */ /* 0x000fe20007ffe0ff */
[----:B------:R-:W-:-:S03]  /*41c0*/  FFMA.FTZ R24, R24, R19, R26 ;  /* 0x0000001318187223 */ /* 0x000fc6000001001a */
[----:B------:R-:W-:-:S05]  /*41d0*/  LEA.HI.X R19, R16, UR9, R21, 0x2, P1 ;  /* 0x0000000910137c11 */ /* 0x000fca00088f1415 */
[----:B------:R0:W-:Y:S01]  /*41e0*/  STG.E.64 desc[UR6][R18.64], R24 ;  /* 0x0000001812007986 */ /* 0x0001e2000c101b06 */
[----:B------:R-:W-:Y:S05]  /*41f0*/  BRA `(.L_x_3611) ;  /* 0x0000001c00f87947 */ /* 0x000fea0003800000 */
.L_x_3580:
        /* <DEDUP_REMOVED lines=9> */
[----:B------:R-:W-:Y:S01]  /*4290*/  FADD.FTZ R16, -R28, R16 ;  /* 0x000000101c107221 */ /* 0x000fe20000010100 */
[----:B------:R-:W2:Y:S03]  /*42a0*/  LDCU.64 UR8, c[0x0][0x3e0] ;  /* 0x00007c00ff0877ac */ /* 0x000ea60008000a00 */
[----:B-1----:R-:W-:Y:S01]  /*42b0*/  FMUL.FTZ R33, R16, R29 ;  /* 0x0000001d10217220 */ /* 0x002fe20000410000 */
[----:B------:R-:W-:Y:S01]  /*42c0*/  FADD.FTZ R16, -R28, R17 ;  /* 0x000000111c107221 */ /* 0x000fe20000010100 */
[----:B------:R-:W1:Y:S01]  /*42d0*/  LDCU.64 UR10, c[0x0][0x380] ;  /* 0x00007000ff0a77ac */ /* 0x000e620008000a00 */
[----:B------:R-:W-:Y:S01]  /*42e0*/  MOV R17, R91 ;  /* 0x0000005b00117202 */ /* 0x000fe20000000f00 */
[----:B-----5:R-:W-:Y:S01]  /*42f0*/  FFMA.FTZ R36, R24, R33, R26 ;  /* 0x0000002118247223 */ /* 0x020fe2000001001a */
[----:B0-----:R-:W-:-:S03]  /*4300*/  FMUL.FTZ R34, R16, R29 ;  /* 0x0000001d10227220 */ /* 0x001fc60000410000 */
[----:B------:R-:W-:Y:S01]  /*4310*/  FMUL.FTZ R16, R36, -1.4426950216293334961 ;  /* 0xbfb8aa3b24107820 */ /* 0x000fe20000410000 */
[----:B------:R-:W-:-:S04]  /*4320*/  FFMA.FTZ R34, R25, R34, R27 ;  /* 0x0000002219227223 */ /* 0x000fc8000001001b */
[----:B------:R-:W-:Y:S01]  /*4330*/  FMUL.FTZ R33, R34, -1.4426950216293334961 ;  /* 0xbfb8aa3b22217820 */ /* 0x000fe20000410000 */
[----:B------:R-:W0:Y:S01]  /*4340*/  MUFU.EX2 R16, R16 ;  /* 0x0000001000107308 */ /* 0x000e220000000800 */
[----:B--2---:R-:W-:-:S04]  /*4350*/  IMAD R32, R32, UR8, RZ ;  /* 0x0000000820207c24 */ /* 0x004fc8000f8e02ff */
        /* <DEDUP_REMOVED lines=9> */
[----:B-1----:R-:W-:-:S04]  /*43f0*/  LEA R32, P1, R16, UR10, 0x2 ;  /* 0x0000000a10207c11 */ /* 0x002fc8000f8210ff */
[----:B------:R-:W-:Y:S01]  /*4400*/  LEA.HI.X R33, R16, UR11, R87, 0x2, P1 ;  /* 0x0000000b10217c11 */ /* 0x000fe200088f1457 */
[----:B0-----:R-:W-:Y:S01]  /*4410*/  FMUL.FTZ R16, R36, R37 ;  /* 0x0000002524107220 */ /* 0x001fe20000410000 */
[----:B--2---:R-:W-:-:S05]  /*4420*/  FMUL.FTZ R17, R34, R39 ;  /* 0x0000002722117220 */ /* 0x004fca0000410000 */
[----:B------:R2:W-:Y:S02]  /*4430*/  STG.E.64 desc[UR6][R32.64], R16 ;  /* 0x0000001020007986 */ /* 0x0005e4000c101b06 */
.L_x_3613:
[----:B------:R-:W-:Y:S05]  /*4440*/  BSYNC.RECONVERGENT B1 ;  /* 0x0000000000017941 */ /* 0x000fea0003800200 */
.L_x_3612:
[----:B------:R-:W-:Y:S04]  /*4450*/  BSSY.RECONVERGENT B1, `(.L_x_3614) ;  /* 0x000001d000017945 */ /* 0x000fe80003800200 */
[----:B------:R-:W-:Y:S05]  /*4460*/  @P2 BRA `(.L_x_3615) ;  /* 0x00000000006c2947 */ /* 0x000fea0003800000 */
[C---:B------:R-:W-:Y:S01]  /*4470*/  FADD.FTZ R20, -R28.reuse, R20 ;  /* 0x000000141c147221 */ /* 0x040fe20000010100 */
[----:B--2---:R-:W-:Y:S01]  /*4480*/  FADD.FTZ R16, -R28, R21 ;  /* 0x000000151c107221 */ /* 0x004fe20000010100 */
[----:B------:R-:W2:Y:S01]  /*4490*/  LDCU.64 UR8, c[0x0][0x3e0] ;  /* 0x00007c00ff0877ac */ /* 0x000ea20008000a00 */
        /* <DEDUP_REMOVED lines=19> */
[----:B------:R-:W-:-:S04]  /*45d0*/  IADD3 R21, PT, PT, R17, R21, RZ ;  /* 0x0000001511157210 */ /* 0x000fc80007ffe0ff */
[----:B------:R-:W-:Y:S01]  /*45e0*/  LEA.HI.X R21, R16, UR11, R21, 0x2, P1 ;  /* 0x0000000b10157c11 */ /* 0x000fe200088f1415 */
[----:B0-----:R-:W-:Y:S01]  /*45f0*/  FMUL.FTZ R16, R33, R34 ;  /* 0x0000002221107220 */ /* 0x001fe20000410000 */
[----:B-1----:R-:W-:-:S05]  /*4600*/  FMUL.FTZ R17, R32, R35 ;  /* 0x0000002320117220 */ /* 0x002fca0000410000 */
[----:B------:R3:W-:Y:S02]  /*4610*/  STG.E.64 desc[UR6][R20.64], R16 ;  /* 0x0000001014007986 */ /* 0x0007e4000c101b06 */
.L_x_3615:
[----:B------:R-:W-:Y:S05]  /*4620*/  BSYNC.RECONVERGENT B1 ;  /* 0x0000000000017941 */ /* 0x000fea0003800200 */
.L_x_3614:
        /* <DEDUP_REMOVED lines=10> */
[C---:B--23--:R-:W-:Y:S01]  /*46d0*/  FADD.FTZ R16, -R28.reuse, R23 ;  /* 0x000000171c107221 */ /* 0x04cfe20000010100 */
[----:B------:R-:W-:Y:S01]  /*46e0*/  FADD.FTZ R22, -R28, R22 ;  /* 0x000000161c167221 */ /* 0x000fe20000010100 */
[----:B------:R-:W2:Y:S02]  /*46f0*/  LDCU.64 UR8, c[0x0][0x3e0] ;  /* 0x00007c00ff0877ac */ /* 0x000ea40008000a00 */
        /* <DEDUP_REMOVED lines=8> */
[----:B------:R-:W0:Y:S01]  /*4780*/  MUFU.EX2 R20, R20 ;  /* 0x0000001400147308 */ /* 0x000e220000000800 */
[----:B--2---:R-:W-:-:S04]  /*4790*/  IMAD R36, R12, UR8, RZ ;  /* 0x000000080c247c24 */ /* 0x004fc8000f8e02ff */
[----:B------:R-:W-:-:S03]  /*47a0*/  IMAD R21, R83, UR9, R36 ;  /* 0x0000000953157c24 */ /* 0x000fc6000f8e0224 */
[----:B------:R-:W2:Y:S01]  /*47b0*/  MUFU.EX2 R16, R16 ;  /* 0x0000001000107308 */ /* 0x000ea20000000800 */
[----:B0-----:R-:W-:-:S07]  /*47c0*/  FADD.FTZ R34, R20, 1 ;  /* 0x3f80000014227421 */ /* 0x001fce0000010000 */
[----:B------:R-:W0:Y:S01]  /*47d0*/  MUFU.RCP R34, R34 ;  /* 0x0000002200227308 */ /* 0x000e220000001000 */
[----:B--2---:R-:W-:Y:S01]  /*47e0*/  FADD.FTZ R32, R16, 1 ;  /* 0x3f80000010207421 */ /* 0x004fe20000010000 */
[----:B------:R-:W-:-:S06]  /*47f0*/  MOV R16, R88 ;  /* 0x0000005800107202 */ /* 0x000fcc0000000f00 */
[----:B------:R-:W2:Y:S01]  /*4800*/  MUFU.RCP R33, R32 ;  /* 0x0000002000217308 */ /* 0x000ea20000001000 */
[----:B------:R-:W-:-:S03]  /*4810*/  IMAD.WIDE.U32 R16, R83, UR8, R16 ;  /* 0x0000000853107c25 */ /* 0x000fc6000f8e0010 */
[----:B-1----:R-:W-:Y:S02]  /*4820*/  LEA R20, P5, R16, UR10, 0x2 ;  /* 0x0000000a10147c11 */ /* 0x002fe4000f8a10ff */
[----:B------:R-:W-:Y:S01]  /*4830*/  IADD3 R21, PT, PT, R17, R21, RZ ;  /* 0x0000001511157210 */ /* 0x000fe20007ffe0ff */
[----:B0-----:R-:W-:-:S03]  /*4840*/  FMUL.FTZ R17, R23, R34 ;  /* 0x0000002217117220 */ /* 0x001fc60000410000 */
[----:B------:R-:W-:Y:S01]  /*4850*/  LEA.HI.X R21, R16, UR11, R21, 0x2, P5 ;  /* 0x0000000b10157c11 */ /* 0x000fe2000a8f1415 */
[----:B--2---:R-:W-:-:S05]  /*4860*/  FMUL.FTZ R16, R22, R33 ;  /* 0x0000002116107220 */ /* 0x004fca0000410000 */
[----:B------:R4:W-:Y:S02]  /*4870*/  STG.E.64 desc[UR6][R20.64], R16 ;  /* 0x0000001014007986 */ /* 0x0009e4000c101b06 */
.L_x_3617:
[----:B------:R-:W-:Y:S05]  /*4880*/  BSYNC.RECONVERGENT B1 ;  /* 0x0000000000017941 */ /* 0x000fea0003800200 */
.L_x_3616:
[----:B------:R-:W-:Y:S04]  /*4890*/  BSSY.RECONVERGENT B1, `(.L_x_3618) ;  /* 0x000001d000017945 */ /* 0x000fe80003800200 */
[----:B------:R-:W-:Y:S05]  /*48a0*/  @P6 BRA `(.L_x_3619) ;  /* 0x00000000006c6947 */ /* 0x000fea0003800000 */
[C---:B------:R-:W-:Y:S01]  /*48b0*/  FADD.FTZ R40, -R28.reuse, R40 ;  /* 0x000000281c287221 */ /* 0x040fe20000010100 */
[----:B--234-:R-:W-:Y:S01]  /*48c0*/  FADD.FTZ R16, -R28, R41 ;  /* 0x000000291c107221 */ /* 0x01cfe20000010100 */
        /* <DEDUP_REMOVED lines=10> */
[----:B--2---:R-:W-:-:S04]  /*4970*/  IMAD R21, R13, UR8, RZ ;  /* 0x000000080d157c24 */ /* 0x004fc8000f8e02ff */
[----:B------:R-:W-:-:S03]  /*4980*/  IMAD R21, R82, UR9, R21 ;  /* 0x0000000952157c24 */ /* 0x000fc6000f8e0215 */
[----:B------:R-:W2:Y:S01]  /*4990*/  MUFU.EX2 R20, R20 ;  /* 0x0000001400147308 */ /* 0x000ea20000000800 */
[----:B---3--:R-:W-:Y:S01]  /*49a0*/  FADD.FTZ R23, R16, 1 ;  /* 0x3f80000010177421 */ /* 0x008fe20000010000 */
[----:B------:R-:W-:-:S06]  /*49b0*/  MOV R16, R88 ;  /* 0x0000005800107202 */ /* 0x000fcc0000000f00 */
[----:B------:R-:W3:Y:S01]  /*49c0*/  MUFU.RCP R23, R23 ;  /* 0x0000001700177308 */ /* 0x000ee20000001000 */
[----:B------:R-:W-:-:S04]  /*49d0*/  IMAD.WIDE.U32 R16, R82, UR8, R16 ;  /* 0x0000000852107c25 */ /* 0x000fc8000f8e0010 */
[----:B--2---:R-:W-:Y:S01]  /*49e0*/  FADD.FTZ R32, R20, 1 ;  /* 0x3f80000014207421 */ /* 0x004fe20000010000 */
[----:B-1----:R-:W-:-:S05]  /*49f0*/  LEA R20, P5, R16, UR10, 0x2 ;  /* 0x0000000a10147c11 */ /* 0x002fca000f8a10ff */
[----:B------:R-:W1:Y:S01]  /*4a00*/  MUFU.RCP R32, R32 ;  /* 0x0000002000207308 */ /* 0x000e620000001000 */
[----:B------:R-:W-:-:S04]  /*4a10*/  IADD3 R21, PT, PT, R17, R21, RZ ;  /* 0x0000001511157210 */ /* 0x000fc80007ffe0ff */
[----:B------:R-:W-:Y:S01]  /*4a20*/  LEA.HI.X R21, R16, UR11, R21, 0x2, P5 ;  /* 0x0000000b10157c11 */ /* 0x000fe2000a8f1415 */
[----:B---3--:R-:W-:Y:S01]  /*4a30*/  FMUL.FTZ R16, R22, R23 ;  /* 0x0000001716107220 */ /* 0x008fe20000410000 */
[----:B-1----:R-:W-:-:S05]  /*4a40*/  FMUL.FTZ R17, R33, R32 ;  /* 0x0000002021117220 */ /* 0x002fca0000410000 */
[----:B------:R1:W-:Y:S02]  /*4a50*/  STG.E.64 desc[UR6][R20.64], R16 ;  /* 0x0000001014007986 */ /* 0x0003e4000c101b06 */
.L_x_3619:
[----:B------:R-:W-:Y:S05]  /*4a60*/  BSYNC.RECONVERGENT B1 ;  /* 0x0000000000017941 */ /* 0x000fea0003800200 */
.L_x_3618:
[----:B------:R-:W-:Y:S04]  /*4a70*/  BSSY.RECONVERGENT B1, `(.L_x_3620) ;  /* 0x000001d000017945 */ /* 0x000fe80003800200 */
[----:B------:R-:W-:Y:S05]  /*4a80*/  @P1 BRA `(.L_x_3621) ;  /* 0x00000000006c1947 */ /* 0x000fea0003800000 */
[C---:B------:R-:W-:Y:S01]  /*4a90*/  FADD.FTZ R42, -R28.reuse, R42 ;  /* 0x0000002a1c2a7221 */ /* 0x040fe20000010100 */
[----:B-1234-:R-:W-:Y:S01]  /*4aa0*/  FADD.FTZ R16, -R28, R43 ;  /* 0x0000002b1c107221 */ /* 0x01efe20000010100 */
[----:B------:R-:W0:Y:S02]  /*4ab0*/  LDCU.64 UR8, c[0x0][0x3e0] ;  /* 0x00007c00ff0877ac */ /* 0x000e240008000a00 */
[-C--:B------:R-:W-:Y:S01]  /*4ac0*/  FMUL.FTZ R17, R42, R29.reuse ;  /* 0x0000001d2a117220 */ /* 0x080fe20000410000 */
        /* <DEDUP_REMOVED lines=22> */
[----:B------:R0:W-:Y:S02]  /*4c30*/  STG.E.64 desc[UR6][R20.64], R16 ;  /* 0x0000001014007986 */ /* 0x0001e4000c101b06 */
.L_x_3621:
[----:B------:R-:W-:Y:S05]  /*4c40*/  BSYNC.RECONVERGENT B1 ;  /* 0x0000000000017941 */ /* 0x000fea0003800200 */
.L_x_3620:
[----:B------:R-:W-:Y:S04]  /*4c50*/  BSSY.RECONVERGENT B1, `(.L_x_3622) ;  /* 0x000001d000017945 */ /* 0x000fe80003800200 */
[----:B------:R-:W-:Y:S05]  /*4c60*/  @P2 BRA `(.L_x_3623) ;  /* 0x00000000006c2947 */ /* 0x000fea0003800000 */
[C---:B------:R-:W-:Y:S01]  /*4c70*/  FADD.FTZ R44, -R28.reuse, R44 ;  /* 0x0000002c1c2c7221 */ /* 0x040fe20000010100 */
[----:B01234-:R-:W-:Y:S01]  /*4c80*/  FADD.FTZ R16, -R28, R45 ;  /* 0x0000002d1c107221 */ /* 0x01ffe20000010100 */
        /* <DEDUP_REMOVED lines=25> */
.L_x_3623:
[----:B------:R-:W-:Y:S05]  /*4e20*/  BSYNC.RECONVERGENT B1 ;  /* 0x0000000000017941 */ /* 0x000fea0003800200 */
.L_x_3622:
        /* <DEDUP_REMOVED lines=37> */
.L_x_3625:
[----:B------:R-:W-:Y:S05]  /*5080*/  BSYNC.RECONVERGENT B1 ;  /* 0x0000000000017941 */ /* 0x000fea0003800200 */
.L_x_3624:
        /* <DEDUP_REMOVED lines=29> */
.L_x_3627:
[----:B------:R-:W-:Y:S05]  /*5260*/  BSYNC.RECONVERGENT B1 ;  /* 0x0000000000017941 */ /* 0x000fea0003800200 */
.L_x_3626:
        /* <DEDUP_REMOVED lines=29> */
.L_x_3629:
[----:B------:R-:W-:Y:S05]  /*5440*/  BSYNC.RECONVERGENT B1 ;  /* 0x0000000000017941 */ /* 0x000fea0003800200 */
.L_x_3628:
        /* <DEDUP_REMOVED lines=29> */
.L_x_3631:
[----:B------:R-:W-:Y:S05]  /*5620*/  BSYNC.RECONVERGENT B1 ;  /* 0x0000000000017941 */ /* 0x000fea0003800200 */
.L_x_3630:
        /* <DEDUP_REMOVED lines=39> */
.L_x_3633:
[----:B------:R-:W-:Y:S05]  /*58a0*/  BSYNC.RECONVERGENT B1 ;  /* 0x0000000000017941 */ /* 0x000fea0003800200 */
.L_x_3632:
        /* <DEDUP_REMOVED lines=29> */
.L_x_3635:
[----:B------:R-:W-:Y:S05]  /*5a80*/  BSYNC.RECONVERGENT B1 ;  /* 0x0000000000017941 */ /* 0x000fea0003800200 */
.L_x_3634:
        /* <DEDUP_REMOVED lines=29> */
.L_x_3637:
[----:B------:R-:W-:Y:S05]  /*5c60*/  BSYNC.RECONVERGENT B1 ;  /* 0x0000000000017941 */ /* 0x000fea0003800200 */
.L_x_3636:
        /* <DEDUP_REMOVED lines=29> */
.L_x_3639:
[----:B------:R-:W-:Y:S05]  /*5e40*/  BSYNC.RECONVERGENT B1 ;  /* 0x0000000000017941 */ /* 0x000fea0003800200 */
.L_x_3638:
[----:B------:R-:W-:Y:S04]  /*5e50*/  BSSY.RECONVERGENT B1, `(.L_x_3640) ;  /* 0x000001d000017945 */ /* 0x000fe80003800200 */
[----:B------:R-:W-:Y:S05]  /*5e60*/  @P3 BRA `(.L_x_3641) ;  /* 0x00000000006c3947 */ /* 0x000fea0003800000 */
[C---:B------:R-:W-:Y:S01]  /*5e70*/  FADD.FTZ R60, -R28.reuse, R60 ;  /* 0x0000003c1c3c7221 */ /* 0x040fe20000010100 */
[----:B01234-:R-:W-:Y:S01]  /*5e80*/  FADD.FTZ R16, -R28, R61 ;  /* 0x0000003d1c107221 */ /* 0x01ffe20000010100 */
[----:B------:R-:W0:Y:S01]  /*5e90*/  LDCU.64 UR8, c[0x0][0x3e0] ;  /* 0x00007c00ff0877ac */ /* 0x000e220008000a00 */
[----:B------:R-:W-:Y:S01]  /*5ea0*/  MOV R19, R91 ;  /* 0x0000005b00137202 */ /* 0x000fe20000000f00 */
        /* <DEDUP_REMOVED lines=23> */
.L_x_3641:
[----:B------:R-:W-:Y:S05]  /*6020*/  BSYNC.RECONVERGENT B1 ;  /* 0x0000000000017941 */ /* 0x000fea0003800200 */
.L_x_3640:
        /* <DEDUP_REMOVED lines=27> */
.L_x_3611:
[----:B------:R-:W-:Y:S05]  /*61e0*/  BSYNC.RECONVERGENT B0 ;  /* 0x0000000000007941 */ /* 0x000fea0003800200 */
.L_x_3579:
[----:B------:R-:W1:Y:S01]  /*61f0*/  LDCU UR4, c[0x0][0x3f8] ;  /* 0x00007f00ff0477ac */ /* 0x000e620008000800 */
[----:B------:R-:W-:Y:S02]  /*6200*/  IADD3 R7, PT, PT, R4, R7, RZ ;  /* 0x0000000704077210 */ /* 0x000fe40007ffe0ff */
[----:B------:R-:W-:Y:S01]  /*6210*/  IADD3 R6, PT, PT, R6, 0x1, RZ ;  /* 0x0000000106067810 */ /* 0x000fe20007ffe0ff */
[----:B------:R-:W1:Y:S02]  /*6220*/  LDCU UR5, c[0x0][0x3c8] ;  /* 0x00007900ff0577ac */ /* 0x000e640008000800 */
[----:B-1----:R-:W-:-:S06]  /*6230*/  UIMAD UR4, UR4, UR5, URZ ;  /* 0x00000005040472a4 */ /* 0x002fcc000f8e02ff */
[----:B------:R-:W-:-:S13]  /*6240*/  ISETP.GE.AND P1, PT, R7, UR4, PT ;  /* 0x0000000407007c0c */ /* 0x000fda000bf26270 */
[----:B------:R-:W-:Y:S05]  /*6250*/  @!P1 BRA `(.L_x_3642) ;  /* 0xffffffa0004c9947 */ /* 0x000fea000383ffff */
[----:B------:R-:W-:Y:S05]  /*6260*/  EXIT ;  /* 0x000000000000794d */ /* 0x000fea0003800000 */
.L_x_3643:
        /* <DEDUP_REMOVED lines=9> */
.L_x_4414:


//--------------------- .text._Z35group_norm_nhwc_fwd_one_pass_kernelI11Fp32IOFp32WLi512ELi70ELi560EEv26Group_norm_nhwc_fwd_params --------------------------
	.section	.text._Z35group_norm_nhwc_fwd_one_pass_kernelI11Fp32IOFp32WLi512ELi70ELi560EEv26Group_norm_nhwc_fwd_params,"ax",@progbits
	.align	128
        .global         _Z35group_norm_nhwc_fwd_one_pass_kernelI11Fp32IOFp32WLi512ELi70ELi560EEv26Group_norm_nhwc_fwd_params
        .type           _Z35group_norm_nhwc_fwd_one_pass_kernelI11Fp32IOFp32WLi512ELi70ELi560EEv26Group_norm_nhwc_fwd_params,@function
        .size           _Z35group_norm_nhwc_fwd_one_pass_kernelI11Fp32IOFp32WLi512ELi70ELi560EEv26Group_norm_nhwc_fwd_params,(.L_x_4415 - _Z35group_norm_nhwc_fwd_one_pass_kernelI11Fp32IOFp32WLi512ELi70ELi560EEv26Group_norm_nhwc_fwd_params)
        .other          _Z35group_norm_nhwc_fwd_one_pass_kernelI11Fp32IOFp32WLi512ELi70ELi560EEv26Group_norm_nhwc_fwd_params,@"STO_CUDA_ENTRY STV_DEFAULT"
_Z35group_norm_nhwc_fwd_one_pass_kernelI11Fp32IOFp32WLi512ELi70ELi560EEv26Group_norm_nhwc_fwd_params:
.text._Z35group_norm_nhwc_fwd_one_pass_kernelI11Fp32IOFp32WLi512ELi70ELi560EEv26Group_norm_nhwc_fwd_params:
        /* <DEDUP_REMOVED lines=26> */
.L_x_3781:
[----:B0-----:R-:W0:Y:S01]  /*01a0*/  LDCU UR12, c[0x0][0x3f8] ;  /* 0x00007f00ff0c77ac */ /* 0x001e220008000800 */
[----:B---3--:R-:W-:Y:S01]  /*01b0*/  IABS R8, UR6 ;  /* 0x0000000600087c13 */ /* 0x008fe20008000000 */
[----:B------:R-:W1:Y:S01]  /*01c0*/  LDC R51, c[0x0][0x404] ;  /* 0x00010100ff337b82 */ /* 0x000e620000000800 */
[----:B------:R-:W-:Y:S01]  /*01d0*/  CS2R R80, SRZ ;  /* 0x0000000000507805 */ /* 0x000fe2000001ff00 */
[----:B------:R-:W2:Y:S01]  /*01e0*/  LDCU.64 UR16, c[0x0][0x3e8] ;  /* 0x00007d00ff1077ac */ /* 0x000ea20008000a00 */
[----:B------:R-:W3:Y:S01]  /*01f0*/  LDCU.64 UR10, c[0x0][0x3f0] ;  /* 0x00007e00ff0a77ac */ /* 0x000ee20008000a00 */
[----:B0-----:R-:W-:-:S04]  /*0200*/  MOV R2, UR12 ;  /* 0x0000000c00027c02 */ /* 0x001fc80008000f00 */
[----:B----4-:R-:W-:-:S04]  /*0210*/  IABS R5, R2 ;  /* 0x0000000200057213 */ /* 0x010fc80000000000 */
[----:B------:R-:W0:Y:S01]  /*0220*/  I2F.RP R4, R5 ;  /* 0x0000000500047306 */ /* 0x000e220000209400 */
[----:B-1----:R-:W-:Y:S01]  /*0230*/  IMAD R51, R51, UR5, R84 ;  /* 0x0000000533337c24 */ /* 0x002fe2000f8e0254 */
[----:B---3--:R-:W-:-:S04]  /*0240*/  MOV R13, UR10 ;  /* 0x0000000a000d7c02 */ /* 0x008fc80008000f00 */
[C---:B--2---:R-:W-:Y:S02]  /*0250*/  ISETP.GE.U32.AND P2, PT, R51.reuse, UR16, PT ;  /* 0x0000001033007c0c */ /* 0x044fe4000bf46070 */
[C---:B------:R-:W-:Y:S02]  /*0260*/  IADD3 R9, PT, PT, R51.reuse, 0x20, RZ ;  /* 0x0000002033097810 */ /* 0x040fe40007ffe0ff */
[----:B------:R-:W-:Y:S02]  /*0270*/  IADD3 R15, PT, PT, R51, 0x30, RZ ;  /* 0x00000030330f7810 */ /* 0x000fe40007ffe0ff */
[----:B------:R-:W-:Y:S02]  /*0280*/  ISETP.GE.U32.AND P6, PT, R9, UR16, PT ;  /* 0x0000001009007c0c */ /* 0x000fe4000bfc6070 */
[----:B------:R-:W-:Y:S01]  /*0290*/  SHF.R.S32.HI R11, RZ, 0x1f, R9 ;  /* 0x0000001fff0b7819 */ /* 0x000fe20000011409 */
[----:B0-----:R-:W0:Y:S01]  /*02a0*/  MUFU.RCP R4, R4 ;  /* 0x0000000400047308 */ /* 0x001e220000001000 */
[----:B------:R-:W-:-:S02]  /*02b0*/  IADD3 R17, PT, PT, R51, 0x40, RZ ;  /* 0x0000004033117810 */ /* 0x000fc40007ffe0ff */
[----:B------:R-:W-:Y:S02]  /*02c0*/  ISETP.GE.AND.EX P6, PT, R11, UR17, PT, P6 ;  /* 0x000000110b007c0c */ /* 0x000fe4000bfc6360 */
[----:B------:R-:W-:Y:S02]  /*02d0*/  ISETP.GE.U32.AND P4, PT, R17, UR16, PT ;  /* 0x0000001011007c0c */ /* 0x000fe4000bf86070 */
[----:B------:R-:W-:-:S04]  /*02e0*/  SHF.R.S32.HI R21, RZ, 0x1f, R17 ;  /* 0x0000001fff157819 */ /* 0x000fc80000011411 */
[----:B------:R-:W-:-:S05]  /*02f0*/  ISETP.GE.AND.EX P4, PT, R21, UR17, PT, P4 ;  /* 0x0000001115007c0c */ /* 0x000fca000bf86340 */
[----:B------:R-:W1:Y:S01]  /*0300*/  @!P6 LDC.64 R26, c[0x0][0x3e0] ;  /* 0x0000f800ff1aeb82 */ /* 0x000e620000000a00 */
[----:B0-----:R-:W-:-:S04]  /*0310*/  IADD3 R2, PT, PT, R4, 0xffffffe, RZ ;  /* 0x0ffffffe04027810 */ /* 0x001fc80007ffe0ff */
[----:B------:R0:W2:Y:S03]  /*0320*/  F2I.FTZ.U32.TRUNC.NTZ R3, R2 ;  /* 0x0000000200037305 */ /* 0x0000a6000021f000 */
[----:B------:R-:W3:Y:S01]  /*0330*/  @!P6 LDC.64 R30, c[0x0][0x390] ;  /* 0x0000e400ff1eeb82 */ /* 0x000ee20000000a00 */
[----:B0-----:R-:W-:Y:S01]  /*0340*/  HFMA2 R2, -RZ, RZ, 0, 0 ;  /* 0x00000000ff027431 */ /* 0x001fe200000001ff */
[----:B--2---:R-:W-:Y:S02]  /*0350*/  R2UR UR9, R3 ;  /* 0x00000000030972ca */ /* 0x004fe400000e0000 */
[----:B------:R-:W-:Y:S02]  /*0360*/  IADD3 R6, PT, PT, RZ, -R3, RZ ;  /* 0x80000003ff067210 */ /* 0x000fe40007ffe0ff */
[----:B------:R-:W-:-:S03]  /*0370*/  R2UR UR8, R2 ;  /* 0x00000000020872ca */ /* 0x000fc600000e0000 */
[----:B------:R-:W-:Y:S01]  /*0380*/  IMAD R7, R6, R5, RZ ;  /* 0x0000000506077224 */ /* 0x000fe200078e02ff */
[----:B------:R-:W-:-:S04]  /*0390*/  MOV R6, R8 ;  /* 0x0000000800067202 */ /* 0x000fc80000000f00 */
[----:B------:R-:W-:-:S05]  /*03a0*/  R2UR UR7, R6 ;  /* 0x00000000060772ca */ /* 0x000fca00000e0000 */
[----:B------:R-:W-:Y:S01]  /*03b0*/  IMAD.HI.U32 R7, R3, R7, UR8 ;  /* 0x0000000803077e27 */ /* 0x000fe2000f8e0007 */
[----:B------:R-:W-:-:S04]  /*03c0*/  SHF.R.S32.HI R3, RZ, 0x1f, R51 ;  /* 0x0000001fff037819 */ /* 0x000fc80000011433 */
[----:B------:R-:W-:Y:S02]  /*03d0*/  R2UR UR8, R7 ;  /* 0x00000000070872ca */ /* 0x000fe400000e0000 */
[----:B------:R-:W-:-:S11]  /*03e0*/  ISETP.GE.AND.EX P2, PT, R3, UR17, PT, P2 ;  /* 0x0000001103007c0c */ /* 0x000fd6000bf46320 */
[----:B------:R-:W-:Y:S02]  /*03f0*/  UIMAD.WIDE.U32 UR8, UR8, UR7, URZ ;  /* 0x00000007080872a5 */ /* 0x000fe4000f8e00ff */
[----:B------:R-:W0:Y:S04]  /*0400*/  @!P2 LDC.64 R18, c[0x0][0x3e0] ;  /* 0x0000f800ff12ab82 */ /* 0x000e280000000a00 */
[----:B------:R-:W-:-:S04]  /*0410*/  IADD3 R2, PT, PT, RZ, -UR9, RZ ;  /* 0x80000009ff027c10 */ /* 0x000fc8000fffe0ff */
[----:B------:R-:W2:Y:S01]  /*0420*/  @!P2 LDC.64 R22, c[0x0][0x390] ;  /* 0x0000e400ff16ab82 */ /* 0x000ea20000000a00 */
[----:B------:R-:W-:Y:S01]  /*0430*/  IMAD R2, R5, R2, UR7 ;  /* 0x0000000705027e24 */ /* 0x000fe2000f8e0202 */
[----:B------:R-:W-:-:S04]  /*0440*/  ULOP3.LUT UR7, UR6, UR12, URZ, 0x3c, !UPT ;  /* 0x0000000c06077292 */ /* 0x000fc8000f8e3cff */
[----:B------:R-:W-:-:S13]  /*0450*/  ISETP.GT.U32.AND P1, PT, R5, R2, PT ;  /* 0x000000020500720c */ /* 0x000fda0003f24070 */
[----:B------:R-:W-:Y:S01]  /*0460*/  VOTEU.ANY UP0, P1 ;  /* 0x0000000000ff7886 */ /* 0x000fe20000800100 */
[----:B------:R-:W-:-:S04]  /*0470*/  PLOP3.LUT P1, PT, PT, PT, UP0, 0x80, 0x8 ;  /* 0x000000000008781c */ /* 0x000fc80003f2f008 */
[----:B------:R-:W-:Y:S02]  /*0480*/  @!UP0 UIADD3 UR9, UPT, UPT, UR9, 0x1, URZ ;  /* 0x0000000109098890 */ /* 0x000fe4000fffe0ff */
[----:B------:R-:W-:-:S07]  /*0490*/  UISETP.GE.AND UP0, UPT, UR7, URZ, UPT ;  /* 0x000000ff0700728c */ /* 0x000fce000bf06270 */
[----:B------:R-:W-:-:S04]  /*04a0*/  @!P1 IADD3 R2, PT, PT, R2, -R5, RZ ;  /* 0x8000000502029210 */ /* 0x000fc80007ffe0ff */
[----:B------:R-:W-:Y:S02]  /*04b0*/  ISETP.GE.U32.AND P1, PT, R2, R5, PT ;  /* 0x000000050200720c */ /* 0x000fe40003f26070 */
[----:B------:R-:W-:-:S04]  /*04c0*/  IADD3 R5, PT, PT, R51, 0x10, RZ ;  /* 0x0000001033057810 */ /* 0x000fc80007ffe0ff */
[----:B------:R-:W-:Y:S02]  /*04d0*/  ISETP.GE.U32.AND P3, PT, R5, UR16, PT ;  /* 0x0000001005007c0c */ /* 0x000fe4000bf66070 */
[----:B------:R-:W-:-:S04]  /*04e0*/  SHF.R.S32.HI R7, RZ, 0x1f, R5 ;  /* 0x0000001fff077819 */ /* 0x000fc80000011405 */
[----:B------:R-:W-:Y:S01]  /*04f0*/  ISETP.GE.AND.EX P3, PT, R7, UR17, PT, P3 ;  /* 0x0000001107007c0c */ /* 0x000fe2000bf66330 */
[----:B------:R-:W-:-:S05]  /*0500*/  VOTEU.ANY UP1, P1 ;  /* 0x0000000000ff7886 */ /* 0x000fca0000820100 */
[----:B------:R-:W-:Y:S02]  /*0510*/  @UP1 UIADD3 UR9, UPT, UPT, UR9, 0x1, URZ ;  /* 0x0000000109091890 */ /* 0x000fe4000fffe0ff */
[----:B------:R-:W-:Y:S02]  /*0520*/  UISETP.NE.AND UP1, UPT, UR12, URZ, UPT ;  /* 0x000000ff0c00728c */ /* 0x000fe4000bf25270 */
[----:B------:R-:W-:-:S03]  /*0530*/  @!UP0 UIADD3 UR9, UPT, UPT, -UR9, URZ, URZ ;  /* 0x000000ff09098290 */ /* 0x000fc6000fffe1ff */
[----:B------:R-:W4:Y:S06]  /*0540*/  @!P3 LDC.64 R24, c[0x0][0x3e0] ;  /* 0x0000f800ff18bb82 */ /* 0x000f2c0000000a00 */
[----:B------:R-:W-:Y:S02]  /*0550*/  @!UP1 ULOP3.LUT UR9, URZ, UR12, URZ, 0x33, !UPT ;  /* 0x0000000cff099292 */ /* 0x000fe4000f8e33ff */
[----:B-----5:R-:W5:Y:S02]  /*0560*/  @!P3 LDC.64 R28, c[0x0][0x390] ;  /* 0x0000e400ff1cbb82 */ /* 0x020f640000000a00 */
[----:B------:R-:W-:-:S04]  /*0570*/  UIADD3 UR7, UPT, UPT, -UR9, URZ, URZ ;  /* 0x000000ff09077290 */ /* 0x000fc8000fffe1ff */
[----:B------:R-:W-:-:S04]  /*0580*/  UIMAD UR7, UR12, UR7, UR6 ;  /* 0x000000070c0772a4 */ /* 0x000fc8000f8e0206 */
[----:B------:R-:W-:Y:S02]  /*0590*/  UIMAD UR8, UR7, 0x46, URZ ;  /* 0x00000046070878a4 */ /* 0x000fe4000f8e02ff */
[----:B------:R-:W-:-:S04]  /*05a0*/  USHF.R.S32.HI UR7, URZ, 0x1f, UR9 ;  /* 0x0000001fff077899 */ /* 0x000fc80008011409 */
[----:B------:R-:W-:Y:S01]  /*05b0*/  IADD3 R88, P1, PT, R0, UR8, RZ ;  /* 0x0000000800587c10 */ /* 0x000fe2000ff3e0ff */
[----:B------:R-:W-:Y:S01]  /*05c0*/  UIMAD UR7, UR7, UR10, URZ ;  /* 0x0000000a070772a4 */ /* 0x000fe2000f8e02ff */
[----:B------:R-:W-:Y:S01]  /*05d0*/  MOV R0, UR8 ;  /* 0x0000000800007c02 */ /* 0x000fe20008000f00 */
[----:B----4-:R-:W-:Y:S02]  /*05e0*/  @!P3 IMAD R4, R7, R24, RZ ;  /* 0x000000180704b224 */ /* 0x010fe400078e02ff */
[----:B------:R-:W-:Y:S01]  /*05f0*/  UIMAD UR7, UR9, UR11, UR7 ;  /* 0x0000000b090772a4 */ /* 0x000fe2000f8e0207 */
[----:B------:R-:W-:Y:S01]  /*0600*/  LEA.HI.X.SX32 R89, R0, RZ, 0x1, P1 ;  /* 0x000000ff00597211 */ /* 0x000fe200008f0eff */
[----:B0-----:R-:W-:Y:S01]  /*0610*/  @!P2 IMAD R0, R3, R18, RZ ;  /* 0x000000120300a224 */ /* 0x001fe200078e02ff */
[----:B------:R-:W-:Y:S01]  /*0620*/  ISETP.GE.U32.AND P1, PT, R15, UR16, PT ;  /* 0x000000100f007c0c */ /* 0x000fe2000bf26070 */
[----:B------:R-:W-:Y:S01]  /*0630*/  IMAD.WIDE.U32 R88, R13, UR9, R88 ;  /* 0x000000090d587c25 */ /* 0x000fe2000f8e0058 */
[----:B------:R-:W-:-:S03]  /*0640*/  SHF.R.S32.HI R13, RZ, 0x1f, R15 ;  /* 0x0000001fff0d7819 */ /* 0x000fc6000001140f */
[----:B------:R-:W-:Y:S01]  /*0650*/  @!P2 IMAD R19, R51, R19, R0 ;  /* 0x000000133313a224 */ /* 0x000fe200078e0200 */
[----:B------:R-:W-:Y:S02]  /*0660*/  IADD3 R91, PT, PT, R89, UR7, RZ ;  /* 0x00000007595b7c10 */ /* 0x000fe4000fffe0ff */
[-C--:B------:R-:W-:Y:S02]  /*0670*/  @!P2 MOV R90, R88.reuse ;  /* 0x00000058005aa202 */ /* 0x080fe40000000f00 */
[----:B------:R-:W-:Y:S02]  /*0680*/  ISETP.GE.AND.EX P1, PT, R13, UR17, PT, P1 ;  /* 0x000000110d007c0c */ /* 0x000fe4000bf26310 */
[----:B------:R-:W-:Y:S01]  /*0690*/  @!P6 MOV R10, R88 ;  /* 0x00000058000ae202 */ /* 0x000fe20000000f00 */
[----:B------:R-:W-:-:S05]  /*06a0*/  @!P2 IMAD.WIDE.U32 R2, R51, R18, R90 ;  /* 0x000000123302a225 */ /* 0x000fca00078e005a */
[----:B------:R-:W-:Y:S02]  /*06b0*/  @!P2 IADD3 R0, PT, PT, R3, R19, RZ ;  /* 0x000000130300a210 */ /* 0x000fe40007ffe0ff */
[C---:B--2---:R-:W-:Y:S02]  /*06c0*/  @!P2 LEA R6, P5, R2.reuse, R22, 0x2 ;  /* 0x000000160206a211 */ /* 0x044fe400078a10ff */
[----:B------:R-:W-:Y:S01]  /*06d0*/  @!P3 MOV R3, R91 ;  /* 0x0000005b0003b202 */ /* 0x000fe20000000f00 */
[----:B------:R-:W0:Y:S01]  /*06e0*/  @!P1 LDC.64 R32, c[0x0][0x3e0] ;  /* 0x0000f800ff209b82 */ /* 0x000e220000000a00 */
[----:B------:R-:W-:Y:S01]  /*06f0*/  @!P2 LEA.HI.X R7, R2, R23, R0, 0x2, P5 ;  /* 0x000000170207a211 */ /* 0x000fe200028f1400 */
[----:B------:R-:W-:Y:S01]  /*0700*/  @!P3 IMAD R23, R5, R25, R4 ;  /* 0x000000190517b224 */ /* 0x000fe200078e0204 */
[----:B------:R-:W-:Y:S01]  /*0710*/  @!P3 MOV R2, R88 ;  /* 0x000000580002b202 */ /* 0x000fe20000000f00 */
[----:B-1----:R-:W-:Y:S01]  /*0720*/  @!P6 IMAD R0, R11, R26, RZ ;  /* 0x0000001a0b00e224 */ /* 0x002fe200078e02ff */
[----:B------:R-:W-:Y:S01]  /*0730*/  IADD3 R19, PT, PT, R51, 0x50, RZ ;  /* 0x0000005033137810 */ /* 0x000fe20007ffe0ff */
[----:B------:R1:W2:Y:S01]  /*0740*/  @!P2 LDG.E.64 R80, desc[UR14][R6.64] ;  /* 0x0000000e0650a981 */ /* 0x0002a2000c1e1b00 */
[----:B------:R-:W-:Y:S01]  /*0750*/  @!P6 MOV R11, R91 ;  /* 0x0000005b000be202 */ /* 0x000fe20000000f00 */
[----:B------:R-:W-:-:S02]  /*0760*/  @!P3 IMAD.WIDE.U32 R2, R5, R24, R2 ;  /* 0x000000180502b225 */ /* 0x000fc400078e0002 */
[----:B------:R-:W4:Y:S01]  /*0770*/  @!P4 LDC.64 R4, c[0x0][0x3e0] ;  /* 0x0000f800ff04cb82 */ /* 0x000f220000000a00 */
[----:B------:R-:W-:Y:S01]  /*0780*/  ISETP.GE.U32.AND P5, PT, R19, UR16, PT ;  /* 0x0000001013007c0c */ /* 0x000fe2000bfa6070 */
[C---:B------:R-:W-:Y:S01]  /*0790*/  @!P6 IMAD R27, R9.reuse, R27, R0 ;  /* 0x0000001b091be224 */ /* 0x040fe200078e0200 */
[----:B------:R-:W-:Y:S01]  /*07a0*/  SHF.R.S32.HI R25, RZ, 0x1f, R19 ;  /* 0x0000001fff197819 */ /* 0x000fe20000011413 */
[----:B------:R-:W-:Y:S01]  /*07b0*/  @!P6 IMAD.WIDE.U32 R10, R9, R26, R10 ;  /* 0x0000001a090ae225 */ /* 0x000fe200078e000a */
[----:B------:R-:W-:Y:S02]  /*07c0*/  @!P3 IADD3 R0, PT, PT, R3, R23, RZ ;  /* 0x000000170300b210 */ /* 0x000fe40007ffe0ff */
[----:B------:R-:W-:Y:S02]  /*07d0*/  ISETP.GE.AND.EX P5, PT, R25, UR17, PT, P5 ;  /* 0x0000001119007c0c */ /* 0x000fe4000bfa6350 */
[----:B-----5:R-:W-:Y:S02]  /*07e0*/  @!P3 LEA R8, P2, R2, R28, 0x2 ;  /* 0x0000001c0208b211 */ /* 0x020fe400078410ff */
[----:B-1----:R-:W-:-:S02]  /*07f0*/  @!P1 MOV R6, R88 ;  /* 0x0000005800069202 */ /* 0x002fc40000000f00 */
[----:B------:R-:W-:Y:S01]  /*0800*/  @!P3 LEA.HI.X R9, R2, R29, R0, 0x2, P2 ;  /* 0x0000001d0209b211 */ /* 0x000fe200010f1400 */
[----:B0-----:R-:W-:Y:S01]  /*0810*/  @!P1 IMAD R2, R13, R32, RZ ;  /* 0x000000200d029224 */ /* 0x001fe200078e02ff */
[----:B------:R-:W-:Y:S01]  /*0820*/  @!P6 IADD3 R0, PT, PT, R11, R27, RZ ;  /* 0x0000001b0b00e210 */ /* 0x000fe20007ffe0ff */
[----:B------:R-:W0:Y:S01]  /*0830*/  @!P1 LDC.64 R28, c[0x0][0x390] ;  /* 0x0000e400ff1c9b82 */ /* 0x000e220000000a00 */
[C---:B---3--:R-:W-:Y:S02]  /*0840*/  @!P6 LEA R12, P2, R10.reuse, R30, 0x2 ;  /* 0x0000001e0a0ce211 */ /* 0x048fe400078410ff */
[----:B------:R-:W-:Y:S01]  /*0850*/  @!P1 MOV R7, R91 ;  /* 0x0000005b00079202 */ /* 0x000fe20000000f00 */
[----:B------:R-:W-:Y:S01]  /*0860*/  @!P1 IMAD R11, R15, R33, R2 ;  /* 0x000000210f0b9224 */ /* 0x000fe200078e0202 */
[----:B------:R-:W-:Y:S01]  /*0870*/  @!P6 LEA.HI.X R13, R10, R31, R0, 0x2, P2 ;  /* 0x0000001f0a0de211 */ /* 0x000fe200010f1400 */
[----:B----4-:R-:W-:Y:S02]  /*0880*/  @!P4 IMAD R0, R21, R4, RZ ;  /* 0x000000041500c224 */ /* 0x010fe400078e02ff */
[----:B------:R-:W1:Y:S01]  /*0890*/  @!P5 LDC.64 R34, c[0x0][0x3e0] ;  /* 0x0000f800ff22db82 */ /* 0x000e620000000a00 */
[----:B------:R-:W-:Y:S01]  /*08a0*/  @!P1 IMAD.WIDE.U32 R6, R15, R32, R6 ;  /* 0x000000200f069225 */ /* 0x000fe200078e0006 */
[----:B------:R-:W-:-:S06]  /*08b0*/  IADD3 R21, PT, PT, R51, 0x60, RZ ;  /* 0x0000006033157810 */ /* 0x000fcc0007ffe0ff */
[----:B------:R-:W3:Y:S01]  /*08c0*/  @!P4 LDC.64 R32, c[0x0][0x390] ;  /* 0x0000e400ff20cb82 */ /* 0x000ee20000000a00 */
[----:B------:R-:W-:Y:S02]  /*08d0*/  ISETP.GE.U32.AND P2, PT, R21, UR16, PT ;  /* 0x0000001015007c0c */ /* 0x000fe4000bf46070 */
[----:B------:R-:W-:Y:S02]  /*08e0*/  SHF.R.S32.HI R27, RZ, 0x1f, R21 ;  /* 0x0000001fff1b7819 */ /* 0x000fe40000011415 */
[----:B------:R-:W-:Y:S01]  /*08f0*/  CS2R R78, SRZ ;  /* 0x00000000004e7805 */ /* 0x000fe2000001ff00 */
[----:B------:R-:W-:Y:S01]  /*0900*/  HFMA2 R3, -RZ, RZ, 0, 0 ;  /* 0x00000000ff037431 */ /* 0x000fe200000001ff */
[----:B------:R-:W-:Y:S02]  /*0910*/  IADD3 R23, PT, PT, R51, 0x70, RZ ;  /* 0x0000007033177810 */ /* 0x000fe40007ffe0ff */
[----:B------:R-:W-:Y:S01]  /*0920*/  ISETP.GE.AND.EX P2, PT, R27, UR17, PT, P2 ;  /* 0x000000111b007c0c */ /* 0x000fe2000bf46320 */
[----:B------:R-:W-:Y:S01]  /*0930*/  @!P4 IMAD R15, R17, R5, R0 ;  /* 0x00000005110fc224 */ /* 0x000fe200078e0200 */
[----:B------:R0:W4:Y:S01]  /*0940*/  @!P3 LDG.E.64 R78, desc[UR14][R8.64] ;  /* 0x0000000e084eb981 */ /* 0x000122000c1e1b00 */
[----:B------:R-:W-:-:S02]  /*0950*/  MOV R2, RZ ;  /* 0x000000ff00027202 */ /* 0x000fc40000000f00 */
[----:B------:R-:W-:Y:S02]  /*0960*/  ISETP.GE.U32.AND P3, PT, R23, UR16, PT ;  /* 0x0000001017007c0c */ /* 0x000fe4000bf66070 */
[----:B------:R-:W-:Y:S02]  /*0970*/  @!P1 IADD3 R0, PT, PT, R7, R11, RZ ;  /* 0x0000000b07009210 */ /* 0x000fe40007ffe0ff */
[----:B------:R-:W-:Y:S01]  /*0980*/  SHF.R.S32.HI R31, RZ, 0x1f, R23 ;  /* 0x0000001fff1f7819 */ /* 0x000fe20000011417 */
[----:B------:R5:W4:Y:S01]  /*0990*/  @!P6 LDG.E.64 R2, desc[UR14][R12.64] ;  /* 0x0000000e0c02e981 */ /* 0x000b22000c1e1b00 */
[----:B------:R-:W-:Y:S02]  /*09a0*/  @!P4 MOV R10, R88 ;  /* 0x00000058000ac202 */ /* 0x000fe40000000f00 */
[----:B------:R-:W-:Y:S01]  /*09b0*/  @!P4 MOV R11, R91 ;  /* 0x0000005b000bc202 */ /* 0x000fe20000000f00 */
[----:B------:R-:W3:Y:S01]  /*09c0*/  @!P2 LDC.64 R36, c[0x0][0x390] ;  /* 0x0000e400ff24ab82 */ /* 0x000ee20000000a00 */
[----:B------:R-:W-:-:S02]  /*09d0*/  ISETP.GE.AND.EX P3, PT, R31, UR17, PT, P3 ;  /* 0x000000111f007c0c */ /* 0x000fc4000bf66330 */
[----:B0-----:R-:W-:Y:S01]  /*09e0*/  @!P1 LEA R8, P6, R6, R28, 0x2 ;  /* 0x0000001c06089211 */ /* 0x001fe200078c10ff */
[----:B------:R-:W-:Y:S01]  /*09f0*/  @!P4 IMAD.WIDE.U32 R10, R17, R4, R10 ;  /* 0x00000004110ac225 */ /* 0x000fe200078e000a */
[----:B------:R-:W-:-:S03]  /*0a00*/  CS2R R4, SRZ ;  /* 0x0000000000047805 */ /* 0x000fc6000001ff00 */
[----:B-----5:R-:W0:Y:S01]  /*0a10*/  @!P5 LDC.64 R12, c[0x0][0x390] ;  /* 0x0000e400ff0cdb82 */ /* 0x020e220000000a00 */
[----:B------:R-:W-:Y:S01]  /*0a20*/  @!P1 LEA.HI.X R9, R6, R29, R0, 0x2, P6 ;  /* 0x0000001d06099211 */ /* 0x000fe200030f1400 */
[----:B-1----:R-:W-:Y:S01]  /*0a30*/  @!P5 IMAD R6, R25, R34, RZ ;  /* 0x000000221906d224 */ /* 0x002fe200078e02ff */
[----:B------:R-:W-:Y:S02]  /*0a40*/  @!P4 IADD3 R0, PT, PT, R11, R15, RZ ;  /* 0x0000000f0b00c210 */ /* 0x000fe40007ffe0ff */
[C---:B---3--:R-:W-:Y:S01]  /*0a50*/  @!P4 LEA R14, P6, R10.reuse, R32, 0x2 ;  /* 0x000000200a0ec211 */ /* 0x048fe200078c10ff */
[----:B------:R1:W3:Y:S02]  /*0a60*/  @!P1 LDG.E.64 R4, desc[UR14][R8.64] ;  /* 0x0000000e08049981 */ /* 0x0002e4000c1e1b00 */
[----:B------:R-:W5:Y:S01]  /*0a70*/  @!P2 LDC.64 R16, c[0x0][0x3e0] ;  /* 0x0000f800ff10ab82 */ /* 0x000f620000000a00 */
[----:B------:R-:W-:Y:S02]  /*0a80*/  IADD3 R25, PT, PT, R51, 0x80, RZ ;  /* 0x0000008033197810 */ /* 0x000fe40007ffe0ff */
[----:B------:R-:W-:-:S02]  /*0a90*/  @!P4 LEA.HI.X R15, R10, R33, R0, 0x2, P6 ;  /* 0x000000210a0fc211 */ /* 0x000fc400030f1400 */
[----:B------:R-:W-:Y:S02]  /*0aa0*/  ISETP.GE.U32.AND P1, PT, R25, UR16, PT ;  /* 0x0000001019007c0c */ /* 0x000fe4000bf26070 */
[----:B------:R-:W-:Y:S01]  /*0ab0*/  SHF.R.S32.HI R33, RZ, 0x1f, R25 ;  /* 0x0000001fff217819 */ /* 0x000fe20000011419 */
[----:B------:R-:W5:Y:S01]  /*0ac0*/  @!P3 LDC.64 R38, c[0x0][0x3e0] ;  /* 0x0000f800ff26bb82 */ /* 0x000f620000000a00 */
[----:B------:R-:W-:Y:S01]  /*0ad0*/  IADD3 R29, PT, PT, R51, 0x90, RZ ;  /* 0x00000090331d7810 */ /* 0x000fe20007ffe0ff */
[----:B------:R-:W-:Y:S01]  /*0ae0*/  @!P5 IMAD R11, R19, R35, R6 ;  /* 0x00000023130bd224 */ /* 0x000fe200078e0206 */
[----:B------:R-:W-:Y:S02]  /*0af0*/  ISETP.GE.AND.EX P1, PT, R33, UR17, PT, P1 ;  /* 0x0000001121007c0c */ /* 0x000fe4000bf26310 */
[----:B------:R-:W-:Y:S02]  /*0b00*/  ISETP.GE.U32.AND P6, PT, R29, UR16, PT ;  /* 0x000000101d007c0c */ /* 0x000fe4000bfc6070 */
[----:B------:R-:W-:Y:S01]  /*0b10*/  SHF.R.S32.HI R35, RZ, 0x1f, R29 ;  /* 0x0000001fff237819 */ /* 0x000fe2000001141d */
[----:B------:R-:W5:Y:S01]  /*0b20*/  @!P3 LDC.64 R40, c[0x0][0x390] ;  /* 0x0000e400ff28bb82 */ /* 0x000f620000000a00 */
[----:B-1----:R-:W-:-:S02]  /*0b30*/  @!P5 MOV R8, R88 ;  /* 0x000000580008d202 */ /* 0x002fc40000000f00 */
[----:B------:R-:W-:Y:S02]  /*0b40*/  @!P5 MOV R9, R91 ;  /* 0x0000005b0009d202 */ /* 0x000fe40000000f00 */
[----:B------:R-:W-:Y:S02]  /*0b50*/  CS2R R6, SRZ ;  /* 0x0000000000067805 */ /* 0x000fe4000001ff00 */
[----:B------:R-:W-:Y:S01]  /*0b60*/  ISETP.GE.AND.EX P6, PT, R35, UR17, PT, P6 ;  /* 0x0000001123007c0c */ /* 0x000fe2000bfc6360 */
[----:B------:R-:W-:Y:S01]  /*0b70*/  @!P5 IMAD.WIDE.U32 R8, R19, R34, R8 ;  /* 0x000000221308d225 */ /* 0x000fe200078e0008 */
[----:B------:R-:W1:Y:S02]  /*0b80*/  @!P1 LDC.64 R42, c[0x0][0x3e0] ;  /* 0x0000f800ff2a9b82 */ /* 0x000e640000000a00 */
[----:B------:R5:W3:Y:S01]  /*0b90*/  @!P4 LDG.E.64 R6, desc[UR14][R14.64] ;  /* 0x0000000e0e06c981 */ /* 0x000ae2000c1e1b00 */
[----:B0-----:R-:W-:Y:S01]  /*0ba0*/  @!P5 LEA R10, P4, R8, R12, 0x2 ;  /* 0x0000000c080ad211 */ /* 0x001fe200078810ff */
[----:B-----5:R-:W-:Y:S01]  /*0bb0*/  @!P2 IMAD R12, R27, R16, RZ ;  /* 0x000000101b0ca224 */ /* 0x020fe200078e02ff */
[----:B------:R-:W-:-:S02]  /*0bc0*/  @!P5 IADD3 R0, PT, PT, R9, R11, RZ ;  /* 0x0000000b0900d210 */ /* 0x000fc40007ffe0ff */
[-C--:B------:R-:W-:Y:S01]  /*0bd0*/  @!P3 MOV R20, R88.reuse ;  /* 0x000000580014b202 */ /* 0x080fe20000000f00 */
[----:B------:R-:W-:Y:S01]  /*0be0*/  @!P2 IMAD R17, R21, R17, R12 ;  /* 0x000000111511a224 */ /* 0x000fe200078e020c */
[----:B------:R-:W-:Y:S01]  /*0bf0*/  IADD3 R18, PT, PT, R51, 0xa0, RZ ;  /* 0x000000a033127810 */ /* 0x000fe20007ffe0ff */
[----:B------:R-:W0:Y:S01]  /*0c00*/  @!P1 LDC.64 R44, c[0x0][0x390] ;  /* 0x0000e400ff2c9b82 */ /* 0x000e220000000a00 */
[----:B------:R-:W-:Y:S02]  /*0c10*/  @!P2 MOV R14, R88 ;  /* 0x00000058000ea202 */ /* 0x000fe40000000f00 */
[----:B------:R-:W-:Y:S02]  /*0c20*/  @!P2 MOV R15, R91 ;  /* 0x0000005b000fa202 */ /* 0x000fe40000000f00 */
[----:B------:R-:W-:-:S03]  /*0c30*/  @!P5 LEA.HI.X R11, R8, R13, R0, 0x2, P4 ;  /* 0x0000000d080bd211 */ /* 0x000fc600020f1400 */
[----:B------:R-:W5:Y:S01]  /*0c40*/  @!P6 LDC.64 R12, c[0x0][0x3e0] ;  /* 0x0000f800ff0ceb82 */ /* 0x000f620000000a00 */
[----:B------:R-:W-:Y:S01]  /*0c50*/  @!P2 IMAD.WIDE.U32 R14, R21, R16, R14 ;  /* 0x00000010150ea225 */ /* 0x000fe200078e000e */
[----:B------:R-:W-:-:S03]  /*0c60*/  @!P3 MOV R21, R91 ;  /* 0x0000005b0015b202 */ /* 0x000fc60000000f00 */
[----:B------:R-:W-:Y:S01]  /*0c70*/  @!P3 IMAD R0, R31, R38, RZ ;  /* 0x000000261f00b224 */ /* 0x000fe200078e02ff */
[----:B------:R-:W-:Y:S01]  /*0c80*/  @!P2 LEA R16, P4, R14, R36, 0x2 ;  /* 0x000000240e10a211 */ /* 0x000fe200078810ff */
[----:B------:R-:W-:-:S04]  /*0c90*/  @!P3 IMAD.WIDE.U32 R20, R23, R38, R20 ;  /* 0x000000261714b225 */ /* 0x000fc800078e0014 */
[----:B------:R-:W-:Y:S01]  /*0ca0*/  @!P3 IMAD R27, R23, R39, R0 ;  /* 0x00000027171bb224 */ /* 0x000fe200078e0200 */
[----:B------:R-:W-:Y:S02]  /*0cb0*/  @!P2 IADD3 R0, PT, PT, R15, R17, RZ ;  /* 0x000000110f00a210 */ /* 0x000fe40007ffe0ff */
[----:B------:R-:W-:Y:S02]  /*0cc0*/  CS2R R8, SRZ ;  /* 0x0000000000087805 */ /* 0x000fe4000001ff00 */
[----:B------:R-:W-:Y:S02]  /*0cd0*/  @!P2 LEA.HI.X R17, R14, R37, R0, 0x2, P4 ;  /* 0x000000250e11a211 */ /* 0x000fe400020f1400 */
[----:B------:R-:W-:Y:S01]  /*0ce0*/  @!P3 IADD3 R0, PT, PT, R21, R27, RZ ;  /* 0x0000001b1500b210 */ /* 0x000fe20007ffe0ff */
[----:B-1----:R-:W-:Y:S01]  /*0cf0*/  @!P1 IMAD R22, R33, R42, RZ ;  /* 0x0000002a21169224 */ /* 0x002fe200078e02ff */
[----:B------:R-:W-:Y:S01]  /*0d00*/  @!P3 LEA R14, P4, R20, R40, 0x2 ;  /* 0x00000028140eb211 */ /* 0x000fe200078810ff */
[----:B------:R1:W3:Y:S01]  /*0d10*/  @!P5 LDG.E.64 R8, desc[UR14][R10.64] ;  /* 0x0000000e0a08d981 */ /* 0x0002e2000c1e1b00 */
[----:B------:R-:W-:-:S02]  /*0d20*/  @!P1 MOV R21, R91 ;  /* 0x0000005b00159202 */ /* 0x000fc40000000f00 */
[----:B------:R-:W-:Y:S02]  /*0d30*/  @!P3 LEA.HI.X R15, R20, R41, R0, 0x2, P4 ;  /* 0x00000029140fb211 */ /* 0x000fe400020f1400 */
[-C--:B------:R-:W-:Y:S02]  /*0d40*/  @!P1 MOV R20, R88.reuse ;  /* 0x0000005800149202 */ /* 0x080fe40000000f00 */
[----:B------:R-:W-:Y:S02]  /*0d50*/  ISETP.GE.U32.AND P5, PT, R18, UR16, PT ;  /* 0x0000001012007c0c */ /* 0x000fe4000bfa6070 */
[----:B------:R-:W-:Y:S01]  /*0d60*/  SHF.R.S32.HI R19, RZ, 0x1f, R18 ;  /* 0x0000001fff137819 */ /* 0x000fe20000011412 */
[C---:B------:R-:W-:Y:S01]  /*0d70*/  @!P1 IMAD R31, R25.reuse, R43, R22 ;  /* 0x0000002b191f9224 */ /* 0x040fe200078e0216 */
[----:B------:R-:W-:Y:S01]  /*0d80*/  @!P6 MOV R26, R88 ;  /* 0x00000058001ae202 */ /* 0x000fe20000000f00 */
[----:B------:R-:W-:Y:S01]  /*0d90*/  @!P1 IMAD.WIDE.U32 R20, R25, R42, R20 ;  /* 0x0000002a19149225 */ /* 0x000fe200078e0014 */
[----:B------:R-:W-:Y:S01]  /*0da0*/  @!P6 MOV R27, R91 ;  /* 0x0000005b001be202 */ /* 0x000fe20000000f00 */
[----:B------:R-:W0:Y:S01]  /*0db0*/  @!P6 LDC.64 R42, c[0x0][0x390] ;  /* 0x0000e400ff2aeb82 */ /* 0x000e220000000a00 */
[----:B------:R-:W-:Y:S01]  /*0dc0*/  ISETP.GE.AND.EX P5, PT, R19, UR17, PT, P5 ;  /* 0x0000001113007c0c */ /* 0x000fe2000bfa6350 */
[-C--:B-----5:R-:W-:Y:S01]  /*0dd0*/  @!P6 IMAD R0, R35, R12.reuse, RZ ;  /* 0x0000000c2300e224 */ /* 0x0a0fe200078e02ff */
[----:B------:R-:W-:Y:S01]  /*0de0*/  IADD3 R37, PT, PT, R51, 0xb0, RZ ;  /* 0x000000b033257810 */ /* 0x000fe20007ffe0ff */
[----:B------:R-:W-:-:S04]  /*0df0*/  @!P6 IMAD.WIDE.U32 R26, R29, R12, R26 ;  /* 0x0000000c1d1ae225 */ /* 0x000fc800078e001a */
[----:B------:R-:W-:Y:S01]  /*0e00*/  @!P6 IMAD R41, R29, R13, R0 ;  /* 0x0000000d1d29e224 */ /* 0x000fe200078e0200 */
[----:B------:R-:W-:Y:S02]  /*0e10*/  CS2R R12, SRZ ;  /* 0x00000000000c7805 */ /* 0x000fe4000001ff00 */
[----:B------:R-:W-:Y:S02]  /*0e20*/  IADD3 R39, PT, PT, R51, 0xc0, RZ ;  /* 0x000000c033277810 */ /* 0x000fe40007ffe0ff */
[----:B------:R-:W-:Y:S02]  /*0e30*/  ISETP.GE.U32.AND P4, PT, R37, UR16, PT ;  /* 0x0000001025007c0c */ /* 0x000fe4000bf86070 */
[----:B------:R-:W-:Y:S01]  /*0e40*/  SHF.R.S32.HI R33, RZ, 0x1f, R37 ;  /* 0x0000001fff217819 */ /* 0x000fe20000011425 */
[----:B------:R5:W3:Y:S01]  /*0e50*/  @!P3 LDG.E.64 R12, desc[UR14][R14.64] ;  /* 0x0000000e0e0cb981 */ /* 0x000ae2000c1e1b00 */
[----:B-1----:R-:W-:Y:S02]  /*0e60*/  CS2R R10, SRZ ;  /* 0x00000000000a7805 */ /* 0x002fe4000001ff00 */
[----:B------:R-:W-:Y:S01]  /*0e70*/  ISETP.GE.U32.AND P3, PT, R39, UR16, PT ;  /* 0x0000001027007c0c */ /* 0x000fe2000bf66070 */
[----:B------:R-:W1:Y:S01]  /*0e80*/  @!P5 LDC.64 R22, c[0x0][0x3e0] ;  /* 0x0000f800ff16db82 */ /* 0x000e620000000a00 */
[----:B------:R-:W-:-:S02]  /*0e90*/  SHF.R.S32.HI R35, RZ, 0x1f, R39 ;  /* 0x0000001fff237819 */ /* 0x000fc40000011427 */
[----:B------:R-:W-:Y:S01]  /*0ea0*/  ISETP.GE.AND.EX P4, PT, R33, UR17, PT, P4 ;  /* 0x0000001121007c0c */ /* 0x000fe2000bf86340 */
[----:B------:R1:W3:Y:S01]  /*0eb0*/  @!P2 LDG.E.64 R10, desc[UR14][R16.64] ;  /* 0x0000000e100aa981 */ /* 0x0002e2000c1e1b00 */
[----:B------:R-:W-:Y:S02]  /*0ec0*/  ISETP.GE.AND.EX P3, PT, R35, UR17, PT, P3 ;  /* 0x0000001123007c0c */ /* 0x000fe4000bf66330 */
[----:B------:R-:W-:Y:S01]  /*0ed0*/  @!P1 IADD3 R0, PT, PT, R21, R31, RZ ;  /* 0x0000001f15009210 */ /* 0x000fe20007ffe0ff */
[----:B------:R-:W2:Y:S01]  /*0ee0*/  @!P5 LDC.64 R46, c[0x0][0x390] ;  /* 0x0000e400ff2edb82 */ /* 0x000ea20000000a00 */
[C---:B0-----:R-:W-:Y:S02]  /*0ef0*/  @!P1 LEA R24, P2, R20.reuse, R44, 0x2 ;  /* 0x0000002c14189211 */ /* 0x041fe400078410ff */
[----:B-----5:R-:W-:Y:S02]  /*0f00*/  CS2R R14, SRZ ;  /* 0x00000000000e7805 */ /* 0x020fe4000001ff00 */
[----:B------:R-:W-:-:S02]  /*0f10*/  @!P1 LEA.HI.X R25, R20, R45, R0, 0x2, P2 ;  /* 0x0000002d14199211 */ /* 0x000fc400010f1400 */
[----:B------:R-:W-:Y:S01]  /*0f20*/  @!P6 IADD3 R0, PT, PT, R27, R41, RZ ;  /* 0x000000291b00e210 */ /* 0x000fe20007ffe0ff */
[----:B------:R-:W0:Y:S01]  /*0f30*/  @!P4 LDC.64 R48, c[0x0][0x3e0] ;  /* 0x0000f800ff30cb82 */ /* 0x000e220000000a00 */
[C---:B------:R-:W-:Y:S01]  /*0f40*/  @!P6 LEA R30, P2, R26.reuse, R42, 0x2 ;  /* 0x0000002a1a1ee211 */ /* 0x040fe200078410ff */
[----:B------:R5:W3:Y:S03]  /*0f50*/  @!P1 LDG.E.64 R14, desc[UR14][R24.64] ;  /* 0x0000000e180e9981 */ /* 0x000ae6000c1e1b00 */
[----:B------:R-:W-:Y:S02]  /*0f60*/  @!P6 LEA.HI.X R31, R26, R43, R0, 0x2, P2 ;  /* 0x0000002b1a1fe211 */ /* 0x000fe400010f1400 */
[C---:B------:R-:W-:Y:S01]  /*0f70*/  IADD3 R0, PT, PT, R51.reuse, 0xe0, RZ ;  /* 0x000000e033007810 */ /* 0x040fe20007ffe0ff */
[----:B------:R-:W2:Y:S01]  /*0f80*/  @!P3 LDC.64 R28, c[0x0][0x3e0] ;  /* 0x0000f800ff1cbb82 */ /* 0x000ea20000000a00 */
[----:B------:R-:W-:-:S02]  /*0f90*/  IADD3 R41, PT, PT, R51, 0xd0, RZ ;  /* 0x000000d033297810 */ /* 0x000fc40007ffe0ff */
[----:B------:R-:W-:Y:S02]  /*0fa0*/  ISETP.GE.U32.AND P1, PT, R0, UR16, PT ;  /* 0x0000001000007c0c */ /* 0x000fe4000bf26070 */
[----:B------:R-:W-:Y:S02]  /*0fb0*/  SHF.R.S32.HI R45, RZ, 0x1f, R0 ;  /* 0x0000001fff2d7819 */ /* 0x000fe40000011400 */
[----:B------:R-:W-:Y:S01]  /*0fc0*/  ISETP.GE.U32.AND P2, PT, R41, UR16, PT ;  /* 0x0000001029007c0c */ /* 0x000fe2000bf46070 */
[----:B-1----:R-:W-:Y:S01]  /*0fd0*/  @!P5 IMAD R19, R19, R22, RZ ;  /* 0x000000161313d224 */ /* 0x002fe200078e02ff */
[----:B------:R-:W-:Y:S02]  /*0fe0*/  SHF.R.S32.HI R43, RZ, 0x1f, R41 ;  /* 0x0000001fff2b7819 */ /* 0x000fe40000011429 */
[----:B------:R-:W-:Y:S02]  /*0ff0*/  CS2R R16, SRZ ;  /* 0x0000000000107805 */ /* 0x000fe4000001ff00 */
[----:B------:R-:W-:Y:S01]  /*1000*/  ISETP.GE.AND.EX P1, PT, R45, UR17, PT, P1 ;  /* 0x000000112d007c0c */ /* 0x000fe2000bf26310 */
[----:B------:R-:W1:Y:S01]  /*1010*/  @!P4 LDC.64 R20, c[0x0][0x390] ;  /* 0x0000e400ff14cb82 */ /* 0x000e620000000a00 */
[----:B-----5:R-:W-:-:S02]  /*1020*/  @!P5 MOV R24, R88 ;  /* 0x000000580018d202 */ /* 0x020fc40000000f00 */
[----:B------:R-:W-:Y:S01]  /*1030*/  @!P5 MOV R25, R91 ;  /* 0x0000005b0019d202 */ /* 0x000fe20000000f00 */
[C---:B------:R-:W-:Y:S01]  /*1040*/  @!P5 IMAD R23, R18.reuse, R23, R19 ;  /* 0x000000171217d224 */ /* 0x040fe200078e0213 */
[----:B------:R-:W-:Y:S01]  /*1050*/  ISETP.GE.AND.EX P2, PT, R43, UR17, PT, P2 ;  /* 0x000000112b007c0c */ /* 0x000fe2000bf46320 */
[----:B------:R5:W3:Y:S01]  /*1060*/  @!P6 LDG.E.64 R16, desc[UR14][R30.64] ;  /* 0x0000000e1e10e981 */ /* 0x000ae2000c1e1b00 */
[----:B------:R-:W-:Y:S01]  /*1070*/  @!P5 IMAD.WIDE.U32 R18, R18, R22, R24 ;  /* 0x000000161212d225 */ /* 0x000fe200078e0018 */
[----:B------:R-:W1:Y:S03]  /*1080*/  @!P3 LDC.64 R26, c[0x0][0x390] ;  /* 0x0000e400ff1abb82 */ /* 0x000e660000000a00 */
[----:B0-----:R-:W-:Y:S01]  /*1090*/  @!P4 IMAD R34, R33, R48, RZ ;  /* 0x000000302122c224 */ /* 0x001fe200078e02ff */
[----:B------:R-:W-:Y:S02]  /*10a0*/  @!P5 IADD3 R19, PT, PT, R19, R23, RZ ;  /* 0x000000171313d210 */ /* 0x000fe40007ffe0ff */
[----:B--2---:R-:W-:-:S02]  /*10b0*/  @!P5 LEA R32, P6, R18, R46, 0x2 ;  /* 0x0000002e1220d211 */ /* 0x004fc400078c10ff */
[----:B------:R-:W0:Y:S02]  /*10c0*/  @!P1 LDC.64 R22, c[0x0][0x3e0] ;  /* 0x0000f800ff169b82 */ /* 0x000e240000000a00 */
[----:B------:R-:W-:Y:S01]  /*10d0*/  @!P5 LEA.HI.X R33, R18, R47, R19, 0x2, P6 ;  /* 0x0000002f1221d211 */ /* 0x000fe200030f1413 */
[----:B------:R-:W-:Y:S01]  /*10e0*/  @!P3 IMAD R18, R35, R28, RZ ;  /* 0x0000001c2312b224 */ /* 0x000fe200078e02ff */
[----:B------:R-:W-:Y:S01]  /*10f0*/  @!P4 MOV R35, R91 ;  /* 0x0000005b0023c202 */ /* 0x000fe20000000f00 */
[C---:B------:R-:W-:Y:S01]  /*1100*/  @!P4 IMAD R47, R37.reuse, R49, R34 ;  /* 0x00000031252fc224 */ /* 0x040fe200078e0222 */
[-C--:B------:R-:W-:Y:S02]  /*1110*/  @!P4 MOV R34, R88.reuse ;  /* 0x000000580022c202 */ /* 0x080fe40000000f00 */
[----:B------:R-:W2:Y:S01]  /*1120*/  @!P2 LDC.64 R24, c[0x0][0x3e0] ;  /* 0x0000f800ff18ab82 */ /* 0x000ea20000000a00 */
[----:B------:R-:W-:Y:S02]  /*1130*/  @!P3 MOV R36, R88 ;  /* 0x000000580024b202 */ /* 0x000fe40000000f00 */
[----:B------:R-:W-:Y:S01]  /*1140*/  @!P4 IMAD.WIDE.U32 R34, R37, R48, R34 ;  /* 0x000000302522c225 */ /* 0x000fe200078e0022 */
[----:B------:R-:W-:-:S03]  /*1150*/  @!P3 MOV R37, R91 ;  /* 0x0000005b0025b202 */ /* 0x000fc60000000f00 */
[C---:B------:R-:W-:Y:S01]  /*1160*/  @!P3 IMAD R49, R39.reuse, R29, R18 ;  /* 0x0000001d2731b224 */ /* 0x040fe200078e0212 */
[----:B------:R-:W-:Y:S01]  /*1170*/  CS2R R18, SRZ ;  /* 0x0000000000127805 */ /* 0x000fe2000001ff00 */
[----:B------:R-:W-:Y:S01]  /*1180*/  @!P3 IMAD.WIDE.U32 R36, R39, R28, R36 ;  /* 0x0000001c2724b225 */ /* 0x000fe200078e0024 */
[----:B------:R-:W-:Y:S02]  /*1190*/  IADD3 R28, PT, PT, R51, 0xf0, RZ ;  /* 0x000000f0331c7810 */ /* 0x000fe40007ffe0ff */
[----:B-----5:R-:W-:Y:S02]  /*11a0*/  @!P4 IADD3 R31, PT, PT, R35, R47, RZ ;  /* 0x0000002f231fc210 */ /* 0x020fe40007ffe0ff */
[----:B------:R5:W3:Y:S01]  /*11b0*/  @!P5 LDG.E.64 R18, desc[UR14][R32.64] ;  /* 0x0000000e2012d981 */ /* 0x000ae2000c1e1b00 */
[----:B-1----:R-:W-:Y:S01]  /*11c0*/  @!P4 LEA R30, P6, R34, R20, 0x2 ;  /* 0x00000014221ec211 */ /* 0x002fe200078c10ff */
[----:B------:R-:W1:Y:S01]  /*11d0*/  @!P2 LDC.64 R46, c[0x0][0x390] ;  /* 0x0000e400ff2eab82 */ /* 0x000e620000000a00 */
[----:B------:R-:W-:-:S02]  /*11e0*/  ISETP.GE.U32.AND P5, PT, R28, UR16, PT ;  /* 0x000000101c007c0c */ /* 0x000fc4000bfa6070 */
[----:B------:R-:W-:Y:S01]  /*11f0*/  SHF.R.S32.HI R29, RZ, 0x1f, R28 ;  /* 0x0000001fff1d7819 */ /* 0x000fe2000001141c */
[----:B0-----:R-:W-:Y:S01]  /*1200*/  @!P1 IMAD R45, R45, R22, RZ ;  /* 0x000000162d2d9224 */ /* 0x001fe200078e02ff */
[----:B------:R-:W-:Y:S02]  /*1210*/  @!P1 MOV R38, R88 ;  /* 0x0000005800269202 */ /* 0x000fe40000000f00 */
[----:B------:R-:W-:Y:S02]  /*1220*/  @!P1 MOV R39, R91 ;  /* 0x0000005b00279202 */ /* 0x000fe40000000f00 */
[----:B------:R-:W-:Y:S02]  /*1230*/  @!P4 LEA.HI.X R31, R34, R21, R31, 0x2, P6 ;  /* 0x00000015221fc211 */ /* 0x000fe400030f141f */
[----:B------:R-:W-:Y:S02]  /*1240*/  ISETP.GE.AND.EX P5, PT, R29, UR17, PT, P5 ;  /* 0x000000111d007c0c */ /* 0x000fe4000bfa6350 */
[----:B------:R-:W-:-:S02]  /*1250*/  @!P3 IADD3 R20, PT, PT, R37, R49, RZ ;  /* 0x000000312514b210 */ /* 0x000fc40007ffe0ff */
[----:B------:R-:W-:Y:S01]  /*1260*/  @!P3 LEA R34, P6, R36, R26, 0x2 ;  /* 0x0000001a2422b211 */ /* 0x000fe200078c10ff */
[----:B--2---:R-:W-:Y:S01]  /*1270*/  @!P2 IMAD R26, R43, R24, RZ ;  /* 0x000000182b1aa224 */ /* 0x004fe200078e02ff */
[----:B------:R-:W0:Y:S01]  /*1280*/  @!P1 LDC.64 R48, c[0x0][0x390] ;  /* 0x0000e400ff309b82 */ /* 0x000e220000000a00 */
[----:B------:R-:W-:Y:S01]  /*1290*/  @!P1 IMAD R43, R0, R23, R45 ;  /* 0x00000017002b9224 */ /* 0x000fe200078e022d */
[----:B------:R-:W-:Y:S01]  /*12a0*/  @!P3 LEA.HI.X R35, R36, R27, R20, 0x2, P6 ;  /* 0x0000001b2423b211 */ /* 0x000fe200030f1414 */
[----:B------:R-:W-:Y:S01]  /*12b0*/  @!P1 IMAD.WIDE.U32 R38, R0, R22, R38 ;  /* 0x0000001600269225 */ /* 0x000fe200078e0026 */
[----:B------:R-:W-:Y:S02]  /*12c0*/  CS2R R22, SRZ ;  /* 0x0000000000167805 */ /* 0x000fe4000001ff00 */
[----:B------:R-:W-:Y:S02]  /*12d0*/  @!P2 MOV R20, R88 ;  /* 0x000000580014a202 */ /* 0x000fe40000000f00 */
[----:B------:R-:W-:-:S02]  /*12e0*/  @!P2 MOV R21, R91 ;  /* 0x0000005b0015a202 */ /* 0x000fc40000000f00 */
[----:B------:R-:W-:Y:S01]  /*12f0*/  IADD3 R0, PT, PT, R51, 0x100, RZ ;  /* 0x0000010033007810 */ /* 0x000fe20007ffe0ff */
[C---:B------:R-:W-:Y:S01]  /*1300*/  @!P2 IMAD R37, R41.reuse, R25, R26 ;  /* 0x000000192925a224 */ /* 0x040fe200078e021a */
[----:B------:R2:W3:Y:S01]  /*1310*/  @!P3 LDG.E.64 R22, desc[UR14][R34.64] ;  /* 0x0000000e2216b981 */ /* 0x0004e2000c1e1b00 */
[----:B------:R-:W-:Y:S01]  /*1320*/  @!P2 IMAD.WIDE.U32 R24, R41, R24, R20 ;  /* 0x000000182918a225 */ /* 0x000fe200078e0014 */
[----:B------:R-:W-:Y:S01]  /*1330*/  ISETP.GE.U32.AND P3, PT, R0, UR16, PT ;  /* 0x0000001000007c0c */ /* 0x000fe2000bf66070 */
[----:B------:R-:W4:Y:S01]  /*1340*/  @!P5 LDC.64 R26, c[0x0][0x3e0] ;  /* 0x0000f800ff1adb82 */ /* 0x000f220000000a00 */
[----:B------:R-:W-:Y:S02]  /*1350*/  SHF.R.S32.HI R41, RZ, 0x1f, R0 ;  /* 0x0000001fff297819 */ /* 0x000fe40000011400 */
[----:B------:R-:W-:Y:S02]  /*1360*/  CS2R R20, SRZ ;  /* 0x0000000000147805 */ /* 0x000fe4000001ff00 */
[----:B-----5:R-:W-:-:S02]  /*1370*/  IADD3 R33, PT, PT, R51, 0x110, RZ ;  /* 0x0000011033217810 */ /* 0x020fc40007ffe0ff */
[----:B------:R-:W-:Y:S02]  /*1380*/  ISETP.GE.AND.EX P3, PT, R41, UR17, PT, P3 ;  /* 0x0000001129007c0c */ /* 0x000fe4000bf66330 */
[----:B------:R-:W-:Y:S01]  /*1390*/  SHF.R.S32.HI R45, RZ, 0x1f, R33 ;  /* 0x0000001fff2d7819 */ /* 0x000fe20000011421 */
[----:B------:R5:W3:Y:S01]  /*13a0*/  @!P4 LDG.E.64 R20, desc[UR14][R30.64] ;  /* 0x0000000e1e14c981 */ /* 0x000ae2000c1e1b00 */
[----:B------:R-:W-:Y:S02]  /*13b0*/  ISETP.GE.U32.AND P4, PT, R33, UR16, PT ;  /* 0x0000001021007c0c */ /* 0x000fe4000bf86070 */
[----:B------:R-:W-:Y:S02]  /*13c0*/  @!P2 IADD3 R25, PT, PT, R25, R37, RZ ;  /* 0x000000251919a210 */ /* 0x000fe40007ffe0ff */
[----:B-1----:R-:W-:Y:S02]  /*13d0*/  @!P2 LEA R36, P6, R24, R46, 0x2 ;  /* 0x0000002e1824a211 */ /* 0x002fe400078c10ff */
[----:B------:R-:W-:-:S02]  /*13e0*/  ISETP.GE.AND.EX P4, PT, R45, UR17, PT, P4 ;  /* 0x000000112d007c0c */ /* 0x000fc4000bf86340 */
[----:B------:R-:W-:Y:S01]  /*13f0*/  @!P2 LEA.HI.X R37, R24, R47, R25, 0x2, P6 ;  /* 0x0000002f1825a211 */ /* 0x000fe200030f1419 */
[----:B--2---:R-:W1:Y:S01]  /*1400*/  @!P3 LDC.64 R34, c[0x0][0x3e0] ;  /* 0x0000f800ff22bb82 */ /* 0x004e620000000a00 */
[----:B------:R-:W-:Y:S02]  /*1410*/  @!P1 IADD3 R24, PT, PT, R39, R43, RZ ;  /* 0x0000002b27189210 */ /* 0x000fe40007ffe0ff */
[----:B0-----:R-:W-:-:S04]  /*1420*/  @!P1 LEA R46, P6, R38, R48, 0x2 ;  /* 0x00000030262e9211 */ /* 0x001fc800078c10ff */
[----:B------:R-:W-:Y:S02]  /*1430*/  @!P1 LEA.HI.X R47, R38, R49, R24, 0x2, P6 ;  /* 0x00000031262f9211 */ /* 0x000fe400030f1418 */
[----:B------:R-:W0:Y:S01]  /*1440*/  @!P5 LDC.64 R48, c[0x0][0x390] ;  /* 0x0000e400ff30db82 */ /* 0x000e220000000a00 */
[----:B------:R-:W-:Y:S01]  /*1450*/  CS2R R24, SRZ ;  /* 0x0000000000187805 */ /* 0x000fe2000001ff00 */
[----:B----4-:R-:W-:Y:S01]  /*1460*/  @!P5 IMAD R29, R29, R26, RZ ;  /* 0x0000001a1d1dd224 */ /* 0x010fe200078e02ff */
[----:B-----5:R-:W-:Y:S02]  /*1470*/  @!P5 MOV R30, R88 ;  /* 0x00000058001ed202 */ /* 0x020fe40000000f00 */
[----:B------:R-:W-:Y:S02]  /*1480*/  @!P5 MOV R31, R91 ;  /* 0x0000005b001fd202 */ /* 0x000fe40000000f00 */
[C---:B------:R-:W-:Y:S01]  /*1490*/  IADD3 R44, PT, PT, R51.reuse, 0x120, RZ ;  /* 0x00000120332c7810 */ /* 0x040fe20007ffe0ff */
[----:B------:R-:W2:Y:S01]  /*14a0*/  @!P4 LDC.64 R38, c[0x0][0x3e0] ;  /* 0x0000f800ff26cb82 */ /* 0x000ea20000000a00 */
[C---:B------:R-:W-:Y:S01]  /*14b0*/  @!P5 IMAD R43, R28.reuse, R27, R29 ;  /* 0x0000001b1c2bd224 */ /* 0x040fe200078e021d */
[----:B------:R4:W5:Y:S01]  /*14c0*/  @!P2 LDG.E.64 R24, desc[UR14][R36.64] ;  /* 0x0000000e2418a981 */ /* 0x000962000c1e1b00 */
[----:B------:R-:W-:Y:S01]  /*14d0*/  @!P5 IMAD.WIDE.U32 R28, R28, R26, R30 ;  /* 0x0000001a1c1cd225 */ /* 0x000fe200078e001e */
[----:B------:R-:W-:-:S02]  /*14e0*/  IADD3 R32, PT, PT, R51, 0x130, RZ ;  /* 0x0000013033207810 */ /* 0x000fc40007ffe0ff */
[----:B------:R-:W-:Y:S02]  /*14f0*/  CS2R R26, SRZ ;  /* 0x00000000001a7805 */ /* 0x000fe4000001ff00 */
[----:B------:R-:W-:Y:S02]  /*1500*/  ISETP.GE.U32.AND P2, PT, R44, UR16, PT ;  /* 0x000000102c007c0c */ /* 0x000fe4000bf46070 */
[----:B------:R-:W-:Y:S02]  /*1510*/  SHF.R.S32.HI R53, RZ, 0x1f, R44 ;  /* 0x0000001fff357819 */ /* 0x000fe4000001142c */
[----:B------:R-:W-:Y:S01]  /*1520*/  ISETP.GE.U32.AND P6, PT, R32, UR16, PT ;  /* 0x0000001020007c0c */ /* 0x000fe2000bfc6070 */
[----:B------:R0:W5:Y:S01]  /*1530*/  @!P1 LDG.E.64 R26, desc[UR14][R46.64] ;  /* 0x0000000e2e1a9981 */ /* 0x000162000c1e1b00 */
[----:B------:R-:W-:Y:S01]  /*1540*/  SHF.R.S32.HI R55, RZ, 0x1f, R32 ;  /* 0x0000001fff377819 */ /* 0x000fe20000011420 */
[----:B----4-:R-:W4:Y:S01]  /*1550*/  @!P3 LDC.64 R36, c[0x0][0x390] ;  /* 0x0000e400ff24bb82 */ /* 0x010f220000000a00 */
[----:B------:R-:W-:-:S02]  /*1560*/  ISETP.GE.AND.EX P2, PT, R53, UR17, PT, P2 ;  /* 0x0000001135007c0c */ /* 0x000fc4000bf46320 */
[----:B------:R-:W-:Y:S01]  /*1570*/  ISETP.GE.AND.EX P1, PT, R55, UR17, PT, P6 ;  /* 0x0000001137007c0c */ /* 0x000fe2000bf26360 */
[----:B-1----:R-:W-:Y:S01]  /*1580*/  @!P3 IMAD R30, R41, R34, RZ ;  /* 0x00000022291eb224 */ /* 0x002fe200078e02ff */
[----:B------:R-:W-:Y:S02]  /*1590*/  @!P5 IADD3 R29, PT, PT, R29, R43, RZ ;  /* 0x0000002b1d1dd210 */ /* 0x000fe40007ffe0ff */
[----:B0-----:R-:W-:Y:S01]  /*15a0*/  @!P5 LEA R42, P6, R28, R48, 0x2 ;  /* 0x000000301c2ad211 */ /* 0x001fe200078c10ff */
[----:B------:R-:W-:Y:S01]  /*15b0*/  @!P3 IMAD R57, R0, R35, R30 ;  /* 0x000000230039b224 */ /* 0x000fe200078e021e */
[----:B------:R-:W-:Y:S01]  /*15c0*/  @!P3 MOV R46, R88 ;  /* 0x00000058002eb202 */ /* 0x000fe20000000f00 */
[----:B------:R-:W0:Y:S01]  /*15d0*/  @!P4 LDC.64 R40, c[0x0][0x390] ;  /* 0x0000e400ff28cb82 */ /* 0x000e220000000a00 */
[----:B------:R-:W-:Y:S02]  /*15e0*/  @!P3 MOV R47, R91 ;  /* 0x0000005b002fb202 */ /* 0x000fe40000000f00 */
[----:B------:R-:W-:Y:S01]  /*15f0*/  @!P5 LEA.HI.X R43, R28, R49, R29, 0x2, P6 ;  /* 0x000000311c2bd211 */ /* 0x000fe200030f141d */
[----:B--2---:R-:W-:-:S04]  /*1600*/  @!P4 IMAD R28, R45, R38, RZ ;  /* 0x000000262d1cc224 */ /* 0x004fc800078e02ff */
[----:B------:R-:W1:Y:S01]  /*1610*/  @!P2 LDC.64 R30, c[0x0][0x3e0] ;  /* 0x0000f800ff1eab82 */ /* 0x000e620000000a00 */
[----:B------:R-:W-:Y:S01]  /*1620*/  @!P3 IMAD.WIDE.U32 R46, R0, R34, R46 ;  /* 0x00000022002eb225 */ /* 0x000fe200078e002e */
[----:B------:R-:W-:-:S03]  /*1630*/  @!P4 MOV R48, R88 ;  /* 0x000000580030c202 */ /* 0x000fc60000000f00 */
[----:B------:R-:W-:-:S03]  /*1640*/  @!P4 IMAD R59, R33, R39, R28 ;  /* 0x00000027213bc224 */ /* 0x000fc600078e021c */
[----:B------:R-:W2:Y:S01]  /*1650*/  @!P1 LDC.64 R34, c[0x0][0x3e0] ;  /* 0x0000f800ff229b82 */ /* 0x000ea20000000a00 */
[----:B------:R-:W-:Y:S02]  /*1660*/  CS2R R28, SRZ ;  /* 0x00000000001c7805 */ /* 0x000fe4000001ff00 */
[----:B------:R-:W-:Y:S02]  /*1670*/  @!P4 MOV R49, R91 ;  /* 0x0000005b0031c202 */ /* 0x000fe40000000f00 */
[----:B----4-:R-:W-:Y:S01]  /*1680*/  @!P3 LEA R36, P6, R46, R36, 0x2 ;  /* 0x000000242e24b211 */ /* 0x010fe200078c10ff */
[----:B------:R-:W-:Y:S01]  /*1690*/  @!P4 IMAD.WIDE.U32 R38, R33, R38, R48 ;  /* 0x000000262126c225 */ /* 0x000fe200078e0030 */
[----:B------:R4:W5:Y:S01]  /*16a0*/  @!P5 LDG.E.64 R28, desc[UR14][R42.64] ;  /* 0x0000000e2a1cd981 */ /* 0x000962000c1e1b00 */
[----:B------:R-:W-:Y:S02]  /*16b0*/  @!P3 IADD3 R33, PT, PT, R47, R57, RZ ;  /* 0x000000392f21b210 */ /* 0x000fe40007ffe0ff */
[----:B------:R-:W-:-:S02]  /*16c0*/  IADD3 R0, PT, PT, R51, 0x140, RZ ;  /* 0x0000014033007810 */ /* 0x000fc40007ffe0ff */
[----:B------:R-:W-:Y:S02]  /*16d0*/  @!P3 LEA.HI.X R37, R46, R37, R33, 0x2, P6 ;  /* 0x000000252e25b211 */ /* 0x000fe400030f1421 */
[----:B------:R-:W0:Y:S01]  /*16e0*/  @!P1 LDC.64 R46, c[0x0][0x390] ;  /* 0x0000e400ff2e9b82 */ /* 0x000e220000000a00 */
[----:B------:R-:W-:-:S07]  /*16f0*/  ISETP.GE.U32.AND P5, PT, R0, UR16, PT ;  /* 0x0000001000007c0c */ /* 0x000fce000bfa6070 */
[----:B----4-:R-:W4:Y:S01]  /*1700*/  @!P2 LDC.64 R42, c[0x0][0x390] ;  /* 0x0000e400ff2aab82 */ /* 0x010f220000000a00 */
[----:B------:R-:W-:Y:S01]  /*1710*/  SHF.R.S32.HI R45, RZ, 0x1f, R0 ;  /* 0x0000001fff2d7819 */ /* 0x000fe20000011400 */
[----:B-1----:R-:W-:-:S03]  /*1720*/  @!P2 IMAD R53, R53, R30, RZ ;  /* 0x0000001e3535a224 */ /* 0x002fc600078e02ff */
[----:B------:R-:W-:Y:S01]  /*1730*/  ISETP.GE.AND.EX P5, PT, R45, UR17, PT, P5 ;  /* 0x000000112d007c0c */ /* 0x000fe2000bfa6350 */
[----:B--2---:R-:W-:Y:S01]  /*1740*/  @!P1 IMAD R55, R55, R34, RZ ;  /* 0x0000002237379224 */ /* 0x004fe200078e02ff */
[----:B------:R-:W-:Y:S01]  /*1750*/  @!P1 MOV R48, R88 ;  /* 0x0000005800309202 */ /* 0x000fe20000000f00 */
[----:B------:R-:W-:Y:S01]  /*1760*/  @!P2 IMAD R57, R44, R31, R53 ;  /* 0x0000001f2c39a224 */ /* 0x000fe200078e0235 */
[----:B------:R-:W-:Y:S02]  /*1770*/  @!P1 MOV R49, R91 ;  /* 0x0000005b00319202 */ /* 0x000fe40000000f00 */
[----:B------:R-:W-:Y:S02]  /*1780*/  @!P4 IADD3 R33, PT, PT, R39, R59, RZ ;  /* 0x0000003b2721c210 */ /* 0x000fe40007ffe0ff */
[----:B0-----:R-:W-:Y:S02]  /*1790*/  @!P4 LEA R40, P6, R38, R40, 0x2 ;  /* 0x000000282628c211 */ /* 0x001fe400078c10ff */
[----:B------:R-:W-:-:S02]  /*17a0*/  @!P2 MOV R52, R88 ;  /* 0x000000580034a202 */ /* 0x000fc40000000f00 */
[----:B------:R-:W-:Y:S01]  /*17b0*/  @!P2 MOV R53, R91 ;  /* 0x0000005b0035a202 */ /* 0x000fe20000000f00 */
[----:B------:R-:W-:Y:S01]  /*17c0*/  @!P1 IMAD R59, R32, R35, R55 ;  /* 0x00000023203b9224 */ /* 0x000fe200078e0237 */
[----:B------:R-:W-:Y:S01]  /*17d0*/  @!P4 LEA.HI.X R41, R38, R41, R33, 0x2, P6 ;  /* 0x000000292629c211 */ /* 0x000fe200030f1421 */
[----:B------:R-:W-:Y:S01]  /*17e0*/  @!P1 IMAD.WIDE.U32 R34, R32, R34, R48 ;  /* 0x0000002220229225 */ /* 0x000fe200078e0030 */
[----:B------:R-:W-:Y:S02]  /*17f0*/  CS2R R32, SRZ ;  /* 0x0000000000207805 */ /* 0x000fe4000001ff00 */
[C---:B------:R-:W-:Y:S01]  /*1800*/  IADD3 R54, PT, PT, R51.reuse, 0x150, RZ ;  /* 0x0000015033367810 */ /* 0x040fe20007ffe0ff */
[----:B------:R-:W0:Y:S01]  /*1810*/  @!P5 LDC.64 R38, c[0x0][0x3e0] ;  /* 0x0000f800ff26db82 */ /* 0x000e220000000a00 */
[----:B------:R-:W-:Y:S01]  /*1820*/  @!P2 IMAD.WIDE.U32 R52, R44, R30, R52 ;  /* 0x0000001e2c34a225 */ /* 0x000fe200078e0034 */
[----:B------:R-:W-:Y:S02]  /*1830*/  CS2R R30, SRZ ;  /* 0x00000000001e7805 */ /* 0x000fe4000001ff00 */
[----:B------:R-:W-:Y:S01]  /*1840*/  IADD3 R50, PT, PT, R51, 0x160, RZ ;  /* 0x0000016033327810 */ /* 0x000fe20007ffe0ff */
[----:B------:R-:W2:Y:S01]  /*1850*/  @!P4 LDG.E.64 R32, desc[UR14][R40.64] ;  /* 0x0000000e2820c981 */ /* 0x000ea2000c1e1b00 */
[----:B------:R-:W-:-:S02]  /*1860*/  @!P2 IADD3 R44, PT, PT, R53, R57, RZ ;  /* 0x00000039352ca210 */ /* 0x000fc40007ffe0ff */
[----:B----4-:R-:W-:Y:S01]  /*1870*/  @!P2 LEA R48, P6, R52, R42, 0x2 ;  /* 0x0000002a3430a211 */ /* 0x010fe200078c10ff */
[----:B------:R1:W4:Y:S01]  /*1880*/  @!P3 LDG.E.64 R30, desc[UR14][R36.64] ;  /* 0x0000000e241eb981 */ /* 0x000322000c1e1b00 */
[----:B------:R-:W-:Y:S01]  /*1890*/  ISETP.GE.U32.AND P4, PT, R54, UR16, PT ;  /* 0x0000001036007c0c */ /* 0x000fe2000bf86070 */
[----:B------:R-:W1:Y:S01]  /*18a0*/  @!P5 LDC.64 R56, c[0x0][0x390] ;  /* 0x0000e400ff38db82 */ /* 0x000e620000000a00 */
[----:B------:R-:W-:Y:S02]  /*18b0*/  SHF.R.S32.HI R61, RZ, 0x1f, R54 ;  /* 0x0000001fff3d7819 */ /* 0x000fe40000011436 */
[----:B------:R-:W-:Y:S02]  /*18c0*/  ISETP.GE.U32.AND P3, PT, R50, UR16, PT ;  /* 0x0000001032007c0c */ /* 0x000fe4000bf66070 */
[----:B------:R-:W-:Y:S02]  /*18d0*/  SHF.R.S32.HI R55, RZ, 0x1f, R50 ;  /* 0x0000001fff377819 */ /* 0x000fe40000011432 */
[----:B------:R-:W-:-:S02]  /*18e0*/  @!P2 LEA.HI.X R49, R52, R43, R44, 0x2, P6 ;  /* 0x0000002b3431a211 */ /* 0x000fc400030f142c */
[----:B------:R-:W-:Y:S02]  /*18f0*/  @!P1 IADD3 R35, PT, PT, R35, R59, RZ ;  /* 0x0000003b23239210 */ /* 0x000fe40007ffe0ff */
[C---:B------:R-:W-:Y:S02]  /*1900*/  @!P1 LEA R58, P6, R34.reuse, R46, 0x2 ;  /* 0x0000002e223a9211 */ /* 0x040fe400078c10ff */
[----:B------:R-:W-:Y:S02]  /*1910*/  ISETP.GE.AND.EX P4, PT, R61, UR17, PT, P4 ;  /* 0x000000113d007c0c */ /* 0x000fe4000bf86340 */
[----:B------:R-:W-:Y:S02]  /*1920*/  ISETP.GE.AND.EX P3, PT, R55, UR17, PT, P3 ;  /* 0x0000001137007c0c */ /* 0x000fe4000bf66330 */
[----:B------:R-:W-:Y:S02]  /*1930*/  @!P1 LEA.HI.X R59, R34, R47, R35, 0x2, P6 ;  /* 0x0000002f223b9211 */ /* 0x000fe400030f1423 */
[----:B------:R-:W-:-:S02]  /*1940*/  CS2R R34, SRZ ;  /* 0x0000000000227805 */ /* 0x000fc4000001ff00 */
[----:B------:R-:W-:-:S04]  /*1950*/  IADD3 R46, PT, PT, R51, 0x170, RZ ;  /* 0x00000170332e7810 */ /* 0x000fc80007ffe0ff */
[----:B------:R-:W-:Y:S01]  /*1960*/  SHF.R.S32.HI R65, RZ, 0x1f, R46 ;  /* 0x0000001fff417819 */ /* 0x000fe2000001142e */
[----:B------:R1:W2:Y:S01]  /*1970*/  @!P2 LDG.E.64 R34, desc[UR14][R48.64] ;  /* 0x0000000e3022a981 */ /* 0x0002a2000c1e1b00 */
[----:B------:R-:W-:Y:S01]  /*1980*/  ISETP.GE.U32.AND P2, PT, R46, UR16, PT ;  /* 0x000000102e007c0c */ /* 0x000fe2000bf46070 */
[----:B------:R-:W1:Y:S01]  /*1990*/  @!P4 LDC.64 R42, c[0x0][0x3e0] ;  /* 0x0000f800ff2acb82 */ /* 0x000e620000000a00 */
[----:B0-----:R-:W-:Y:S02]  /*19a0*/  @!P5 IMAD R45, R45, R38, RZ ;  /* 0x000000262d2dd224 */ /* 0x001fe400078e02ff */
[----:B------:R-:W-:Y:S02]  /*19b0*/  ISETP.GE.AND.EX P2, PT, R65, UR17, PT, P2 ;  /* 0x0000001141007c0c */ /* 0x000fe4000bf46320 */
[----:B-1----:R-:W-:-:S03]  /*19c0*/  CS2R R36, SRZ ;  /* 0x0000000000247805 */ /* 0x002fc6000001ff00 */
[----:B------:R-:W0:Y:S01]  /*19d0*/  @!P3 LDC.64 R40, c[0x0][0x3e0] ;  /* 0x0000f800ff28bb82 */ /* 0x000e220000000a00 */
[C---:B------:R-:W-:Y:S01]  /*19e0*/  @!P5 IMAD R67, R0.reuse, R39, R45 ;  /* 0x000000270043d224 */ /* 0x040fe200078e022d */
[----:B------:R-:W-:Y:S01]  /*19f0*/  IADD3 R47, PT, PT, R51, 0x180, RZ ;  /* 0x00000180332f7810 */ /* 0x000fe20007ffe0ff */
[----:B------:R1:W2:Y:S01]  /*1a00*/  @!P1 LDG.E.64 R36, desc[UR14][R58.64] ;  /* 0x0000000e3a249981 */ /* 0x0002a2000c1e1b00 */
[----:B------:R-:W-:Y:S02]  /*1a10*/  @!P5 MOV R44, R88 ;  /* 0x00000058002cd202 */ /* 0x000fe40000000f00 */
[----:B------:R-:W-:Y:S02]  /*1a20*/  @!P5 MOV R45, R91 ;  /* 0x0000005b002dd202 */ /* 0x000fe40000000f00 */
[----:B------:R-:W-:Y:S01]  /*1a30*/  ISETP.GE.U32.AND P1, PT, R47, UR16, PT ;  /* 0x000000102f007c0c */ /* 0x000fe2000bf26070 */
[----:B------:R-:W1:Y:S01]  /*1a40*/  @!P4 LDC.64 R52, c[0x0][0x390] ;  /* 0x0000e400ff34cb82 */ /* 0x000e620000000a00 */
[----:B------:R-:W-:Y:S01]  /*1a50*/  SHF.R.S32.HI R63, RZ, 0x1f, R47 ;  /* 0x0000001fff3f7819 */ /* 0x000fe2000001142f */
[----:B------:R-:W-:-:S03]  /*1a60*/  @!P5 IMAD.WIDE.U32 R38, R0, R38, R44 ;  /* 0x000000260026d225 */ /* 0x000fc600078e002c */
[----:B------:R-:W-:-:S03]  /*1a70*/  ISETP.GE.AND.EX P1, PT, R63, UR17, PT, P1 ;  /* 0x000000113f007c0c */ /* 0x000fc6000bf26310 */
[----:B------:R-:W3:Y:S01]  /*1a80*/  @!P2 LDC.64 R44, c[0x0][0x3e0] ;  /* 0x0000f800ff2cab82 */ /* 0x000ee20000000a00 */
[----:B------:R-:W-:Y:S02]  /*1a90*/  @!P5 IADD3 R0, PT, PT, R39, R67, RZ ;  /* 0x000000432700d210 */ /* 0x000fe40007ffe0ff */
[----:B------:R-:W-:-:S05]  /*1aa0*/  @!P5 LEA R56, P6, R38, R56, 0x2 ;  /* 0x000000382638d211 */ /* 0x000fca00078c10ff */
[----:B------:R-:W3:Y:S01]  /*1ab0*/  @!P3 LDC.64 R48, c[0x0][0x390] ;  /* 0x0000e400ff30bb82 */ /* 0x000ee20000000a00 */
[----:B------:R-:W-:Y:S01]  /*1ac0*/  @!P4 MOV R66, R88 ;  /* 0x000000580042c202 */ /* 0x000fe20000000f00 */
[----:B------:R-:W-:Y:S01]  /*1ad0*/  @!P4 IMAD R61, R61, R42, RZ ;  /* 0x0000002a3d3dc224 */ /* 0x000fe200078e02ff */
[----:B------:R-:W-:Y:S01]  /*1ae0*/  @!P4 MOV R67, R91 ;  /* 0x0000005b0043c202 */ /* 0x000fe20000000f00 */
[----:B0-----:R-:W-:Y:S01]  /*1af0*/  @!P3 IMAD R55, R55, R40, RZ ;  /* 0x000000283737b224 */ /* 0x001fe200078e02ff */
[----:B------:R-:W-:Y:S02]  /*1b00*/  @!P5 LEA.HI.X R57, R38, R57, R0, 0x2, P6 ;  /* 0x000000392639d211 */ /* 0x000fe400030f1400 */
[----:B------:R-:W-:Y:S01]  /*1b10*/  IADD3 R0, PT, PT, R51, 0x190, RZ ;  /* 0x0000019033007810 */ /* 0x000fe20007ffe0ff */
[C---:B-1----:R-:W-:Y:S02]  /*1b20*/  @!P4 IMAD R59, R54.reuse, R43, R61 ;  /* 0x0000002b363bc224 */ /* 0x042fe400078e023d */
[----:B------:R-:W-:Y:S01]  /*1b30*/  @!P4 IMAD.WIDE.U32 R66, R54, R42, R66 ;  /* 0x0000002a3642c225 */ /* 0x000fe200078e0042 */
[----:B------:R-:W-:Y:S01]  /*1b40*/  CS2R R38, SRZ ;  /* 0x0000000000267805 */ /* 0x000fe2000001ff00 */
[----:B------:R-:W0:Y:S01]  /*1b50*/  @!P1 LDC.64 R42, c[0x0][0x3e0] ;  /* 0x0000f800ff2a9b82 */ /* 0x000e220000000a00 */
[----:B------:R-:W-:Y:S01]  /*1b60*/  ISETP.GE.U32.AND P6, PT, R0, UR16, PT ;  /* 0x0000001000007c0c */ /* 0x000fe2000bfc6070 */
[----:B------:R-:W-:Y:S01]  /*1b70*/  @!P3 IMAD R69, R50, R41, R55 ;  /* 0x000000293245b224 */ /* 0x000fe200078e0237 */
[----:B------:R-:W-:-:S02]  /*1b80*/  SHF.R.S32.HI R61, RZ, 0x1f, R0 ;  /* 0x0000001fff3d7819 */ /* 0x000fc40000011400 */
[----:B------:R-:W-:Y:S01]  /*1b90*/  @!P3 MOV R54, R88 ;  /* 0x000000580036b202 */ /* 0x000fe20000000f00 */
[----:B------:R1:W2:Y:S01]  /*1ba0*/  @!P5 LDG.E.64 R38, desc[UR14][R56.64] ;  /* 0x0000000e3826d981 */ /* 0x0002a2000c1e1b00 */
[----:B------:R-:W-:Y:S02]  /*1bb0*/  @!P3 MOV R55, R91 ;  /* 0x0000005b0037b202 */ /* 0x000fe40000000f00 */
[----:B------:R-:W-:Y:S02]  /*1bc0*/  ISETP.GE.AND.EX P6, PT, R61, UR17, PT, P6 ;  /* 0x000000113d007c0c */ /* 0x000fe4000bfc6360 */
[----:B------:R-:W-:Y:S01]  /*1bd0*/  @!P4 LEA R58, P5, R66, R52, 0x2 ;  /* 0x00000034423ac211 */ /* 0x000fe200078a10ff */
[----:B------:R-:W-:Y:S01]  /*1be0*/  @!P3 IMAD.WIDE.U32 R40, R50, R40, R54 ;  /* 0x000000283228b225 */ /* 0x000fe200078e0036 */
[----:B------:R-:W-:Y:S01]  /*1bf0*/  @!P4 IADD3 R50, PT, PT, R67, R59, RZ ;  /* 0x0000003b4332c210 */ /* 0x000fe20007ffe0ff */
[----:B------:R-:W0:Y:S02]  /*1c00*/  @!P2 LDC.64 R54, c[0x0][0x390] ;  /* 0x0000e400ff36ab82 */ /* 0x000e240000000a00 */
[----:B---3--:R-:W-:Y:S01]  /*1c10*/  @!P2 IMAD R65, R65, R44, RZ ;  /* 0x0000002c4141a224 */ /* 0x008fe200078e02ff */
[----:B------:R-:W-:-:S02]  /*1c20*/  @!P4 LEA.HI.X R59, R66, R53, R50, 0x2, P5 ;  /* 0x00000035423bc211 */ /* 0x000fc400028f1432 */
[----:B------:R-:W-:Y:S01]  /*1c30*/  @!P3 IADD3 R41, PT, PT, R41, R69, RZ ;  /* 0x000000452929b210 */ /* 0x000fe20007ffe0ff */
[----:B------:R-:W-:Y:S01]  /*1c40*/  @!P2 IMAD R45, R46, R45, R65 ;  /* 0x0000002d2e2da224 */ /* 0x000fe200078e0241 */
[C---:B------:R-:W-:Y:S01]  /*1c50*/  @!P3 LEA R48, P5, R40.reuse, R48, 0x2 ;  /* 0x000000302830b211 */ /* 0x040fe200078a10ff */
[----:B------:R-:W3:Y:S01]  /*1c60*/  @!P1 LDC.64 R52, c[0x0][0x390] ;  /* 0x0000e400ff349b82 */ /* 0x000ee20000000a00 */
[----:B------:R-:W-:Y:S02]  /*1c70*/  @!P2 MOV R64, R88 ;  /* 0x000000580040a202 */ /* 0x000fe40000000f00 */
[----:B------:R-:W-:Y:S02]  /*1c80*/  @!P2 MOV R65, R91 ;  /* 0x0000005b0041a202 */ /* 0x000fe40000000f00 */
[----:B-1----:R-:W-:Y:S02]  /*1c90*/  CS2R R56, SRZ ;  /* 0x0000000000387805 */ /* 0x002fe4000001ff00 */
[----:B------:R-:W-:-:S02]  /*1ca0*/  @!P3 LEA.HI.X R49, R40, R49, R41, 0x2, P5 ;  /* 0x000000312831b211 */ /* 0x000fc400028f1429 */
[----:B------:R-:W1:Y:S01]  /*1cb0*/  @!P6 LDC.64 R40, c[0x0][0x3e0] ;  /* 0x0000f800ff28eb82 */ /* 0x000e620000000a00 */
[----:B------:R-:W-:Y:S01]  /*1cc0*/  @!P2 IMAD.WIDE.U32 R64, R46, R44, R64 ;  /* 0x0000002c2e40a225 */ /* 0x000fe200078e0040 */
[----:B------:R-:W-:Y:S01]  /*1cd0*/  IADD3 R44, PT, PT, R51, 0x1a0, RZ ;  /* 0x000001a0332c7810 */ /* 0x000fe20007ffe0ff */
[----:B------:R0:W2:Y:S02]  /*1ce0*/  @!P4 LDG.E.64 R56, desc[UR14][R58.64] ;  /* 0x0000000e3a38c981 */ /* 0x0000a4000c1e1b00 */
[----:B0-----:R-:W-:Y:S01]  /*1cf0*/  @!P1 IMAD R50, R63, R42, RZ ;  /* 0x0000002a3f329224 */ /* 0x001fe200078e02ff */
[----:B------:R-:W-:Y:S02]  /*1d00*/  ISETP.GE.U32.AND P4, PT, R44, UR16, PT ;  /* 0x000000102c007c0c */ /* 0x000fe4000bf86070 */
[----:B------:R-:W-:Y:S01]  /*1d10*/  SHF.R.S32.HI R63, RZ, 0x1f, R44 ;  /* 0x0000001fff3f7819 */ /* 0x000fe2000001142c */
[----:B------:R-:W-:Y:S01]  /*1d20*/  @!P1 IMAD R67, R47, R43, R50 ;  /* 0x0000002b2f439224 */ /* 0x000fe200078e0232 */
[----:B------:R-:W0:Y:S01]  /*1d30*/  @!P6 LDC.64 R86, c[0x0][0x390] ;  /* 0x0000e400ff56eb82 */ /* 0x000e220000000a00 */
[----:B------:R-:W-:-:S02]  /*1d40*/  @!P1 MOV R58, R88 ;  /* 0x00000058003a9202 */ /* 0x000fc40000000f00 */
[----:B------:R-:W-:Y:S02]  /*1d50*/  @!P1 MOV R59, R91 ;  /* 0x0000005b003b9202 */ /* 0x000fe40000000f00 */
[----:B------:R-:W-:Y:S02]  /*1d60*/  ISETP.GE.AND.EX P4, PT, R63, UR17, PT, P4 ;  /* 0x000000113f007c0c */ /* 0x000fe4000bf86340 */
[----:B------:R-:W-:Y:S01]  /*1d70*/  @!P2 IADD3 R45, PT, PT, R65, R45, RZ ;  /* 0x0000002d412da210 */ /* 0x000fe20007ffe0ff */
[----:B------:R-:W-:Y:S01]  /*1d80*/  @!P1 IMAD.WIDE.U32 R42, R47, R42, R58 ;  /* 0x0000002a2f2a9225 */ /* 0x000fe200078e003a */
[----:B------:R-:W-:-:S04]  /*1d90*/  @!P2 LEA R54, P5, R64, R54, 0x2 ;  /* 0x000000364036a211 */ /* 0x000fc800078a10ff */
[----:B------:R-:W-:Y:S02]  /*1da0*/  @!P2 LEA.HI.X R55, R64, R55, R45, 0x2, P5 ;  /* 0x000000374037a211 */ /* 0x000fe400028f142d */
[----:B------:R-:W-:Y:S02]  /*1db0*/  @!P1 IADD3 R43, PT, PT, R43, R67, RZ ;  /* 0x000000432b2b9210 */ /* 0x000fe40007ffe0ff */
[C---:B---3--:R-:W-:Y:S02]  /*1dc0*/  @!P1 LEA R46, P5, R42.reuse, R52, 0x2 ;  /* 0x000000342a2e9211 */ /* 0x048fe400078a10ff */
[----:B------:R-:W-:Y:S01]  /*1dd0*/  CS2R R58, SRZ ;  /* 0x00000000003a7805 */ /* 0x000fe2000001ff00 */
[----:B-1----:R-:W-:Y:S01]  /*1de0*/  @!P6 IMAD R61, R61, R40, RZ ;  /* 0x000000283d3de224 */ /* 0x002fe200078e02ff */
[----:B------:R-:W1:Y:S01]  /*1df0*/  @!P4 LDC.64 R68, c[0x0][0x390] ;  /* 0x0000e400ff44cb82 */ /* 0x000e620000000a00 */
[----:B------:R-:W-:Y:S02]  /*1e00*/  @!P1 LEA.HI.X R47, R42, R53, R43, 0x2, P5 ;  /* 0x000000352a2f9211 */ /* 0x000fe400028f142b */
[----:B------:R-:W-:Y:S01]  /*1e10*/  IADD3 R45, PT, PT, R51, 0x1b0, RZ ;  /* 0x000001b0332d7810 */ /* 0x000fe20007ffe0ff */
[----:B------:R3:W2:Y:S01]  /*1e20*/  @!P3 LDG.E.64 R58, desc[UR14][R48.64] ;  /* 0x0000000e303ab981 */ /* 0x0006a2000c1e1b00 */
[----:B------:R-:W-:-:S03]  /*1e30*/  @!P6 MOV R42, R88 ;  /* 0x00000058002ae202 */ /* 0x000fc60000000f00 */
[----:B------:R-:W1:Y:S01]  /*1e40*/  @!P4 LDC.64 R52, c[0x0][0x3e0] ;  /* 0x0000f800ff34cb82 */ /* 0x000e620000000a00 */
[----:B------:R-:W-:Y:S01]  /*1e50*/  @!P6 MOV R43, R91 ;  /* 0x0000005b002be202 */ /* 0x000fe20000000f00 */
[C---:B------:R-:W-:Y:S01]  /*1e60*/  @!P6 IMAD R65, R0.reuse, R41, R61 ;  /* 0x000000290041e224 */ /* 0x040fe200078e023d */
[----:B------:R-:W-:Y:S02]  /*1e70*/  CS2R R60, SRZ ;  /* 0x00000000003c7805 */ /* 0x000fe4000001ff00 */
[----:B------:R-:W-:Y:S02]  /*1e80*/  ISETP.GE.U32.AND P3, PT, R45, UR16, PT ;  /* 0x000000102d007c0c */ /* 0x000fe4000bf66070 */
[----:B------:R-:W-:Y:S01]  /*1e90*/  SHF.R.S32.HI R73, RZ, 0x1f, R45 ;  /* 0x0000001fff497819 */ /* 0x000fe2000001142d */
[----:B------:R-:W-:Y:S01]  /*1ea0*/  @!P6 IMAD.WIDE.U32 R40, R0, R40, R42 ;  /* 0x000000280028e225 */ /* 0x000fe200078e002a */
[----:B------:R-:W-:Y:S01]  /*1eb0*/  IADD3 R43, PT, PT, R51, 0x1c0, RZ ;  /* 0x000001c0332b7810 */ /* 0x000fe20007ffe0ff */
[----:B------:R1:W2:Y:S01]  /*1ec0*/  @!P2 LDG.E.64 R60, desc[UR14][R54.64] ;  /* 0x0000000e363ca981 */ /* 0x0002a2000c1e1b00 */
[----:B------:R-:W-:-:S02]  /*1ed0*/  ISETP.GE.AND.EX P3, PT, R73, UR17, PT, P3 ;  /* 0x0000001149007c0c */ /* 0x000fc4000bf66330 */
[----:B------:R-:W-:Y:S02]  /*1ee0*/  ISETP.GE.U32.AND P2, PT, R43, UR16, PT ;  /* 0x000000102b007c0c */ /* 0x000fe4000bf46070 */
[----:B------:R-:W-:-:S04]  /*1ef0*/  SHF.R.S32.HI R67, RZ, 0x1f, R43 ;  /* 0x0000001fff437819 */ /* 0x000fc8000001142b */
[----:B------:R-:W-:Y:S02]  /*1f00*/  ISETP.GE.AND.EX P2, PT, R67, UR17, PT, P2 ;  /* 0x0000001143007c0c */ /* 0x000fe4000bf46320 */
[----:B------:R-:W-:Y:S02]  /*1f10*/  @!P6 IADD3 R0, PT, PT, R41, R65, RZ ;  /* 0x000000412900e210 */ /* 0x000fe40007ffe0ff */
[C---:B0-----:R-:W-:Y:S01]  /*1f20*/  @!P6 LEA R86, P5, R40.reuse, R86, 0x2 ;  /* 0x000000562856e211 */ /* 0x041fe200078a10ff */
[----:B---3--:R-:W0:Y:S03]  /*1f30*/  @!P3 LDC.64 R48, c[0x0][0x3e0] ;  /* 0x0000f800ff30bb82 */ /* 0x008e260000000a00 */
[----:B------:R-:W-:Y:S01]  /*1f40*/  @!P6 LEA.HI.X R87, R40, R87, R0, 0x2, P5 ;  /* 0x000000572857e211 */ /* 0x000fe200028f1400 */
[----:B-1----:R-:W-:Y:S01]  /*1f50*/  @!P4 IMAD R0, R63, R52, RZ ;  /* 0x000000343f00c224 */ /* 0x002fe200078e02ff */
[----:B------:R-:W-:-:S02]  /*1f60*/  CS2R R62, SRZ ;  /* 0x00000000003e7805 */ /* 0x000fc4000001ff00 */
[----:B------:R-:W-:Y:S02]  /*1f70*/  @!P4 MOV R40, R88 ;  /* 0x000000580028c202 */ /* 0x000fe40000000f00 */
[----:B------:R-:W-:Y:S01]  /*1f80*/  @!P4 MOV R41, R91 ;  /* 0x0000005b0029c202 */ /* 0x000fe20000000f00 */
[----:B------:R-:W1:Y:S01]  /*1f90*/  @!P2 LDC.64 R54, c[0x0][0x3e0] ;  /* 0x0000f800ff36ab82 */ /* 0x000e620000000a00 */
[----:B------:R-:W-:Y:S01]  /*1fa0*/  IADD3 R72, PT, PT, R51, 0x1d0, RZ ;  /* 0x000001d033487810 */ /* 0x000fe20007ffe0ff */
[----:B------:R3:W2:Y:S01]  /*1fb0*/  @!P1 LDG.E.64 R62, desc[UR14][R46.64] ;  /* 0x0000000e2e3e9981 */ /* 0x0006a2000c1e1b00 */
[----:B------:R-:W-:Y:S01]  /*1fc0*/  CS2R R64, SRZ ;  /* 0x0000000000407805 */ /* 0x000fe2000001ff00 */
[----:B------:R-:W-:Y:S01]  /*1fd0*/  @!P4 IMAD R53, R44, R53, R0 ;  /* 0x000000352c35c224 */ /* 0x000fe200078e0200 */
[----:B------:R-:W-:Y:S01]  /*1fe0*/  ISETP.GE.U32.AND P1, PT, R72, UR16, PT ;  /* 0x0000001048007c0c */ /* 0x000fe2000bf26070 */
[----:B------:R-:W-:Y:S01]  /*1ff0*/  @!P4 IMAD.WIDE.U32 R40, R44, R52, R40 ;  /* 0x000000342c28c225 */ /* 0x000fe200078e0028 */
[----:B------:R-:W-:-:S02]  /*2000*/  SHF.R.S32.HI R71, RZ, 0x1f, R72 ;  /* 0x0000001fff477819 */ /* 0x000fc40000011448 */
[----:B------:R-:W-:Y:S01]  /*2010*/  IADD3 R70, PT, PT, R51, 0x1e0, RZ ;  /* 0x000001e033467810 */ /* 0x000fe20007ffe0ff */
[----:B------:R-:W2:Y:S01]  /*2020*/  @!P6 LDG.E.64 R64, desc[UR14][R86.64] ;  /* 0x0000000e5640e981 */ /* 0x000ea2000c1e1b00 */
[----:B------:R-:W-:Y:S01]  /*2030*/  ISETP.GE.AND.EX P1, PT, R71, UR17, PT, P1 ;  /* 0x0000001147007c0c */ /* 0x000fe2000bf26310 */
[----:B---3--:R-:W3:Y:S01]  /*2040*/  @!P3 LDC.64 R46, c[0x0][0x390] ;  /* 0x0000e400ff2ebb82 */ /* 0x008ee20000000a00 */
[----:B------:R-:W-:Y:S02]  /*2050*/  @!P4 IADD3 R0, PT, PT, R41, R53, RZ ;  /* 0x000000352900c210 */ /* 0x000fe40007ffe0ff */
[----:B------:R-:W-:Y:S02]  /*2060*/  @!P4 LEA R68, P6, R40, R68, 0x2 ;  /* 0x000000442844c211 */ /* 0x000fe400078c10ff */
[----:B------:R-:W-:Y:S02]  /*2070*/  ISETP.GE.U32.AND P5, PT, R70, UR16, PT ;  /* 0x0000001046007c0c */ /* 0x000fe4000bfa6070 */
[----:B------:R-:W-:-:S02]  /*2080*/  SHF.R.S32.HI R75, RZ, 0x1f, R70 ;  /* 0x0000001fff4b7819 */ /* 0x000fc40000011446 */
[----:B------:R-:W-:Y:S02]  /*2090*/  @!P4 LEA.HI.X R69, R40, R69, R0, 0x2, P6 ;  /* 0x000000452845c211 */ /* 0x000fe400030f1400 */
[----:B------:R-:W-:Y:S01]  /*20a0*/  ISETP.GE.AND.EX P5, PT, R75, UR17, PT, P5 ;  /* 0x000000114b007c0c */ /* 0x000fe2000bfa6350 */
[----:B0-----:R-:W-:Y:S01]  /*20b0*/  @!P3 IMAD R42, R73, R48, RZ ;  /* 0x00000030492ab224 */ /* 0x001fe200078e02ff */
[----:B------:R-:W-:Y:S01]  /*20c0*/  IADD3 R0, PT, PT, R51, 0x1f0, RZ ;  /* 0x000001f033007810 */ /* 0x000fe20007ffe0ff */
[----:B------:R-:W0:Y:S01]  /*20d0*/  @!P1 LDC.64 R52, c[0x0][0x3e0] ;  /* 0x0000f800ff349b82 */ /* 0x000e220000000a00 */
[----:B------:R-:W-:Y:S02]  /*20e0*/  @!P3 MOV R40, R88 ;  /* 0x000000580028b202 */ /* 0x000fe40000000f00 */
[----:B------:R-:W-:-:S05]  /*20f0*/  @!P3 MOV R41, R91 ;  /* 0x0000005b0029b202 */ /* 0x000fca0000000f00 */
[----:B------:R-:W5:Y:S01]  /*2100*/  @!P2 LDC.64 R50, c[0x0][0x390] ;  /* 0x0000e400ff32ab82 */ /* 0x000f620000000a00 */
[C---:B------:R-:W-:Y:S02]  /*2110*/  @!P3 IMAD R77, R45.reuse, R49, R42 ;  /* 0x000000312d4db224 */ /* 0x040fe400078e022a */
[----:B------:R-:W-:-:S04]  /*2120*/  @!P3 IMAD.WIDE.U32 R48, R45, R48, R40 ;  /* 0x000000302d30b225 */ /* 0x000fc800078e0028 */
[----:B-1----:R-:W-:Y:S01]  /*2130*/  @!P2 IMAD R40, R67, R54, RZ ;  /* 0x000000364328a224 */ /* 0x002fe200078e02ff */
[----:B------:R-:W1:Y:S01]  /*2140*/  @!P5 LDC.64 R44, c[0x0][0x3e0] ;  /* 0x0000f800ff2cdb82 */ /* 0x000e620000000a00 */
[----:B------:R-:W-:Y:S02]  /*2150*/  CS2R R66, SRZ ;  /* 0x0000000000427805 */ /* 0x000fe4000001ff00 */
[----:B------:R-:W-:Y:S01]  /*2160*/  ISETP.GE.U32.AND P6, PT, R0, UR16, PT ;  /* 0x0000001000007c0c */ /* 0x000fe2000bfc6070 */
[----:B------:R-:W-:Y:S01]  /*2170*/  @!P2 IMAD R85, R43, R55, R40 ;  /* 0x000000372b55a224 */ /* 0x000fe200078e0228 */
[----:B------:R-:W-:Y:S02]  /*2180*/  SHF.R.S32.HI R73, RZ, 0x1f, R0 ;  /* 0x0000001fff497819 */ /* 0x000fe40000011400 */
[----:B------:R-:W-:Y:S01]  /*2190*/  @!P2 MOV R40, R88 ;  /* 0x000000580028a202 */ /* 0x000fe20000000f00 */
[----:B------:R4:W2:Y:S01]  /*21a0*/  @!P4 LDG.E.64 R66, desc[UR14][R68.64] ;  /* 0x0000000e4442c981 */ /* 0x0008a2000c1e1b00 */
[----:B------:R-:W-:-:S02]  /*21b0*/  @!P2 MOV R41, R91 ;  /* 0x0000005b0029a202 */ /* 0x000fc40000000f00 */
[----:B------:R-:W-:Y:S02]  /*21c0*/  ISETP.GE.AND.EX P6, PT, R73, UR17, PT, P6 ;  /* 0x0000001149007c0c */ /* 0x000fe4000bfc6360 */
[----:B------:R-:W-:Y:S01]  /*21d0*/  @!P3 IADD3 R77, PT, PT, R49, R77, RZ ;  /* 0x0000004d314db210 */ /* 0x000fe20007ffe0ff */
[----:B------:R-:W-:Y:S01]  /*21e0*/  @!P2 IMAD.WIDE.U32 R54, R43, R54, R40 ;  /* 0x000000362b36a225 */ /* 0x000fe200078e0028 */
[C---:B---3--:R-:W-:Y:S01]  /*21f0*/  @!P3 LEA R46, P4, R48.reuse, R46, 0x2 ;  /* 0x0000002e302eb211 */ /* 0x048fe200078810ff */
[----:B------:R-:W3:Y:S03]  /*2200*/  @!P1 LDC.64 R40, c[0x0][0x390] ;  /* 0x0000e400ff289b82 */ /* 0x000ee60000000a00 */
[----:B------:R-:W-:Y:S02]  /*2210*/  @!P3 LEA.HI.X R47, R48, R47, R77, 0x2, P4 ;  /* 0x0000002f302fb211 */ /* 0x000fe400020f144d */
[----:B------:R-:W-:-:S02]  /*2220*/  @!P2 IADD3 R85, PT, PT, R55, R85, RZ ;  /* 0x000000553755a210 */ /* 0x000fc40007ffe0ff */
[C---:B-----5:R-:W-:Y:S01]  /*2230*/  @!P2 LEA R50, P4, R54.reuse, R50, 0x2 ;  /* 0x000000323632a211 */ /* 0x060fe200078810ff */
[----:B0-----:R-:W-:Y:S01]  /*2240*/  @!P1 IMAD R71, R71, R52, RZ ;  /* 0x0000003447479224 */ /* 0x001fe200078e02ff */
[----:B------:R-:W-:Y:S01]  /*2250*/  @!P1 MOV R55, R91 ;  /* 0x0000005b00379202 */ /* 0x000fe20000000f00 */
[----:B------:R-:W0:Y:S01]  /*2260*/  @!P5 LDC.64 R42, c[0x0][0x390] ;  /* 0x0000e400ff2adb82 */ /* 0x000e220000000a00 */
[----:B------:R-:W-:Y:S02]  /*2270*/  @!P2 LEA.HI.X R51, R54, R51, R85, 0x2, P4 ;  /* 0x000000333633a211 */ /* 0x000fe400020f1455 */
[----:B------:R-:W-:Y:S01]  /*2280*/  @!P1 MOV R54, R88 ;  /* 0x0000005800369202 */ /* 0x000fe20000000f00 */
[----:B------:R-:W-:-:S04]  /*2290*/  @!P1 IMAD R71, R72, R53, R71 ;  /* 0x0000003548479224 */ /* 0x000fc800078e0247 */
[----:B------:R-:W5:Y:S01]  /*22a0*/  @!P6 LDC.64 R48, c[0x0][0x3e0] ;  /* 0x0000f800ff30eb82 */ /* 0x000f620000000a00 */
[----:B------:R-:W-:Y:S01]  /*22b0*/  @!P1 IMAD.WIDE.U32 R52, R72, R52, R54 ;  /* 0x0000003448349225 */ /* 0x000fe200078e0036 */
[----:B------:R-:W-:Y:S02]  /*22c0*/  @!P5 MOV R54, R88 ;  /* 0x000000580036d202 */ /* 0x000fe40000000f00 */
[----:B------:R-:W-:Y:S01]  /*22d0*/  @!P5 MOV R55, R91 ;  /* 0x0000005b0037d202 */ /* 0x000fe20000000f00 */
[----:B-1----:R-:W-:Y:S01]  /*22e0*/  @!P5 IMAD R75, R75, R44, RZ ;  /* 0x0000002c4b4bd224 */ /* 0x002fe200078e02ff */
[----:B----4-:R-:W-:-:S03]  /*22f0*/  CS2R R68, SRZ ;  /* 0x0000000000447805 */ /* 0x010fc6000001ff00 */
[C---:B------:R-:W-:Y:S02]  /*2300*/  @!P5 IMAD R75, R70.reuse, R45, R75 ;  /* 0x0000002d464bd224 */ /* 0x040fe400078e024b */
[----:B------:R-:W-:Y:S01]  /*2310*/  @!P5 IMAD.WIDE.U32 R54, R70, R44, R54 ;  /* 0x0000002c4636d225 */ /* 0x000fe200078e0036 */
[----:B------:R1:W4:Y:S01]  /*2320*/  @!P3 LDG.E.64 R68, desc[UR14][R46.64] ;  /* 0x0000000e2e44b981 */ /* 0x000322000c1e1b00 */
[----:B------:R-:W1:Y:S01]  /*2330*/  @!P6 LDC.64 R44, c[0x0][0x390] ;  /* 0x0000e400ff2ceb82 */ /* 0x000e620000000a00 */
[----:B------:R-:W-:Y:S02]  /*2340*/  @!P1 IADD3 R72, PT, PT, R53, R71, RZ ;  /* 0x0000004735489210 */ /* 0x000fe40007ffe0ff */
[----:B---3--:R-:W-:Y:S02]  /*2350*/  @!P1 LEA R40, P3, R52, R40, 0x2 ;  /* 0x0000002834289211 */ /* 0x008fe400078610ff */
[----:B------:R-:W-:Y:S02]  /*2360*/  CS2R R70, SRZ ;  /* 0x0000000000467805 */ /* 0x000fe4000001ff00 */
[----:B------:R-:W-:-:S02]  /*2370*/  @!P5 IADD3 R53, PT, PT, R55, R75, RZ ;  /* 0x0000004b3735d210 */ /* 0x000fc40007ffe0ff */
[----:B0-----:R-:W-:Y:S02]  /*2380*/  @!P5 LEA R42, P4, R54, R42, 0x2 ;  /* 0x0000002a362ad211 */ /* 0x001fe400078810ff */
[----:B------:R-:W-:Y:S01]  /*2390*/  @!P1 LEA.HI.X R41, R52, R41, R72, 0x2, P3 ;  /* 0x0000002934299211 */ /* 0x000fe200018f1448 */
[----:B------:R-:W3:Y:S01]  /*23a0*/  @!P2 LDG.E.64 R70, desc[UR14][R50.64] ;  /* 0x0000000e3246a981 */ /* 0x000ee2000c1e1b00 */
[----:B-----5:R-:W-:Y:S01]  /*23b0*/  @!P6 IMAD R52, R73, R48, RZ ;  /* 0x000000304934e224 */ /* 0x020fe200078e02ff */
[----:B-1----:R-:W-:Y:S02]  /*23c0*/  @!P6 MOV R46, R88 ;  /* 0x00000058002ee202 */ /* 0x002fe40000000f00 */
[----:B------:R-:W-:Y:S02]  /*23d0*/  @!P6 MOV R47, R91 ;  /* 0x0000005b002fe202 */ /* 0x000fe40000000f00 */
[----:B------:R-:W-:Y:S02]  /*23e0*/  CS2R R72, SRZ ;  /* 0x0000000000487805 */ /* 0x000fe4000001ff00 */
[----:B------:R-:W-:Y:S01]  /*23f0*/  @!P5 LEA.HI.X R43, R54, R43, R53, 0x2, P4 ;  /* 0x0000002b362bd211 */ /* 0x000fe200020f1435 */
[----:B------:R-:W-:-:S02]  /*2400*/  @!P6 IMAD R53, R0, R49, R52 ;  /* 0x000000310035e224 */ /* 0x000fc400078e0234 */
[----:B------:R-:W-:Y:S01]  /*2410*/  @!P6 IMAD.WIDE.U32 R48, R0, R48, R46 ;  /* 0x000000300030e225 */ /* 0x000fe200078e002e */
[----:B------:R-:W-:Y:S01]  /*2420*/  CS2R R74, SRZ ;  /* 0x00000000004a7805 */ /* 0x000fe2000001ff00 */
[----:B------:R0:W5:Y:S03]  /*2430*/  @!P1 LDG.E.64 R72, desc[UR14][R40.64] ;  /* 0x0000000e28489981 */ /* 0x000166000c1e1b00 */
[----:B------:R-:W-:Y:S02]  /*2440*/  @!P6 IADD3 R0, PT, PT, R49, R53, RZ ;  /* 0x000000353100e210 */ /* 0x000fe40007ffe0ff */
[C---:B------:R-:W-:Y:S02]  /*2450*/  @!P6 LEA R44, P1, R48.reuse, R44, 0x2 ;  /* 0x0000002c302ce211 */ /* 0x040fe400078210ff */
[----:B------:R-:W-:Y:S01]  /*2460*/  CS2R R76, SRZ ;  /* 0x00000000004c7805 */ /* 0x000fe2000001ff00 */
[----:B------:R1:W5:Y:S01]  /*2470*/  @!P5 LDG.E.64 R74, desc[UR14][R42.64] ;  /* 0x0000000e2a4ad981 */ /* 0x000362000c1e1b00 */
[----:B------:R-:W-:-:S05]  /*2480*/  @!P6 LEA.HI.X R45, R48, R45, R0, 0x2, P1 ;  /* 0x0000002d302de211 */ /* 0x000fca00008f1400 */
[----:B------:R1:W5:Y:S01]  /*2490*/  @!P6 LDG.E.64 R76, desc[UR14][R44.64] ;  /* 0x0000000e2c4ce981 */ /* 0x000362000c1e1b00 */
[----:B------:R-:W-:Y:S01]  /*24a0*/  FADD.FTZ R0, R80, R81 ;  /* 0x0000005150007221 */ /* 0x000fe20000010000 */
[----:B0-----:R-:W-:-:S03]  /*24b0*/  FADD.FTZ R41, R78, R79 ;  /* 0x0000004f4e297221 */ /* 0x001fc60000010000 */
[----:B------:R-:W-:-:S04]  /*24c0*/  FADD.FTZ R0, RZ, R0 ;  /* 0x00000000ff007221 */ /* 0x000fc80000010000 */
[----:B------:R-:W-:Y:S01]  /*24d0*/  FADD.FTZ R0, R0, R41 ;  /* 0x0000002900007221 */ /* 0x000fe20000010000 */
[----:B------:R-:W-:-:S04]  /*24e0*/  FADD.FTZ R41, R2, R3 ;  /* 0x0000000302297221 */ /* 0x000fc80000010000 */
[----:B------:R-:W-:Y:S01]  /*24f0*/  FADD.FTZ R0, R0, R41 ;  /* 0x0000002900007221 */ /* 0x000fe20000010000 */
[----:B------:R-:W-:Y:S01]  /*2500*/  FADD.FTZ R41, R4, R5 ;  /* 0x0000000504297221 */ /* 0x000fe20000010000 */
[----:B------:R-:W-:-:S03]  /*2510*/  FMUL.FTZ R47, R81, R81 ;  /* 0x00000051512f7220 */ /* 0x000fc60000410000 */
[----:B------:R-:W-:Y:S01]  /*2520*/  FADD.FTZ R0, R0, R41 ;  /* 0x0000002900007221 */ /* 0x000fe20000010000 */
[----:B------:R-:W-:Y:S01]  /*2530*/  FADD.FTZ R41, R6, R7 ;  /* 0x0000000706297221 */ /* 0x000fe20000010000 */
[----:B------:R-:W-:Y:S01]  /*2540*/  FMUL.FTZ R49, R79, R79 ;  /* 0x0000004f4f317220 */ /* 0x000fe20000410000 */
[----:B------:R-:W-:Y:S02]  /*2550*/  FFMA.FTZ R47, R80, R80, R47 ;  /* 0x00000050502f7223 */ /* 0x000fe4000001002f */
[----:B------:R-:W-:Y:S01]  /*2560*/  FADD.FTZ R0, R0, R41 ;  /* 0x0000002900007221 */ /* 0x000fe20000010000 */
[----:B------:R-:W-:Y:S01]  /*2570*/  FADD.FTZ R41, R8, R9 ;  /* 0x0000000908297221 */ /* 0x000fe20000010000 */
[----:B------:R-:W-:Y:S01]  /*2580*/  FFMA.FTZ R40, R78, R78, R49 ;  /* 0x0000004e4e287223 */ /* 0x000fe20000010031 */
[----:B------:R-:W-:Y:S01]  /*2590*/  FADD.FTZ R47, RZ, R47 ;  /* 0x0000002fff2f7221 */ /* 0x000fe20000010000 */
[----:B-1----:R-:W-:Y:S01]  /*25a0*/  FMUL.FTZ R43, R3, R3 ;  /* 0x00000003032b7220 */ /* 0x002fe20000410000 */
        /* <DEDUP_REMOVED lines=23> */
[----:B------:R-:W-:Y:S01]  /*2720*/  FMUL.FTZ R45, R13, R13 ;  /* 0x0000000d0d2d7220 */ /* 0x000fe20000410000 */
[----:B------:R-:W-:Y:S02]  /*2730*/  FADD.FTZ R41, R18, R19 ;  /* 0x0000001312297221 */ /* 0x000fe40000010000 */
        /* <DEDUP_REMOVED lines=34> */
[----:B--2---:R-:W-:Y:S01]  /*2960*/  FADD.FTZ R41, R32, R33 ;  /* 0x0000002120297221 */ /* 0x004fe20000010000 */
        /* <DEDUP_REMOVED lines=29> */
[----:B------:R-:W-:-:S03]  /*2b40*/  FMUL.FTZ R45, R57, R57 ;  /* 0x00000039392d7220 */ /* 0x000fc60000410000 */
[----:B------:R-:W-:Y:S01]  /*2b50*/  FADD.FTZ R40, R40, R43 ;  /* 0x0000002b28287221 */ /* 0x000fe20000010000 */
[----:B------:R-:W-:-:S04]  /*2b60*/  FFMA.FTZ R45, R56, R56, R45 ;  /* 0x00000038382d7223 */ /* 0x000fc8000001002d */
[----:B------:R-:W-:Y:S01]  /*2b70*/  FADD.FTZ R40, R40, R45 ;  /* 0x0000002d28287221 */ /* 0x000fe20000010000 */
[----:B------:R-:W-:Y:S01]  /*2b80*/  FADD.FTZ R41, R58, R59 ;  /* 0x0000003b3a297221 */ /* 0x000fe20000010000 */
[----:B------:R-:W-:-:S03]  /*2b90*/  FMUL.FTZ R43, R59, R59 ;  /* 0x0000003b3b2b7220 */ /* 0x000fc60000410000 */
[----:B------:R-:W-:Y:S01]  /*2ba0*/  FADD.FTZ R0, R0, R41 ;  /* 0x0000002900007221 */ /* 0x000fe20000010000 */
[----:B------:R-:W-:Y:S01]  /*2bb0*/  FFMA.FTZ R43, R58, R58, R43 ;  /* 0x0000003a3a2b7223 */ /* 0x000fe2000001002b */
[----:B------:R-:W-:Y:S01]  /*2bc0*/  FADD.FTZ R41, R60, R61 ;  /* 0x0000003d3c297221 */ /* 0x000fe20000010000 */
[----:B------:R-:W-:-:S03]  /*2bd0*/  FMUL.FTZ R45, R61, R61 ;  /* 0x0000003d3d2d7220 */ /* 0x000fc60000410000 */
[----:B------:R-:W-:Y:S01]  /*2be0*/  FADD.FTZ R0, R0, R41 ;  /* 0x0000002900007221 */ /* 0x000fe20000010000 */
[----:B------:R-:W-:Y:S01]  /*2bf0*/  FADD.FTZ R40, R40, R43 ;  /* 0x0000002b28287221 */ /* 0x000fe20000010000 */
[----:B------:R-:W-:-:S04]  /*2c00*/  FFMA.FTZ R45, R60, R60, R45 ;  /* 0x0000003c3c2d7223 */ /* 0x000fc8000001002d */
[----:B------:R-:W-:Y:S01]  /*2c10*/  FADD.FTZ R40, R40, R45 ;  /* 0x0000002d28287221 */ /* 0x000fe20000010000 */
[----:B------:R-:W-:Y:S01]  /*2c20*/  FADD.FTZ R41, R62, R63 ;  /* 0x0000003f3e297221 */ /* 0x000fe20000010000 */
[----:B------:R-:W-:-:S03]  /*2c30*/  FMUL.FTZ R43, R63, R63 ;  /* 0x0000003f3f2b7220 */ /* 0x000fc60000410000 */
[----:B------:R-:W-:Y:S02]  /*2c40*/  FADD.FTZ R41, R0, R41 ;  /* 0x0000002900297221 */ /* 0x000fe40000010000 */
[----:B------:R-:W0:Y:S01]  /*2c50*/  S2R R0, SR_TID.X ;  /* 0x0000000000007919 */ /* 0x000e220000002100 */
[----:B------:R-:W-:Y:S01]  /*2c60*/  FFMA.FTZ R43, R62, R62, R43 ;  /* 0x0000003e3e2b7223 */ /* 0x000fe2000001002b */
[----:B------:R-:W-:Y:S01]  /*2c70*/  FMUL.FTZ R45, R65, R65 ;  /* 0x00000041412d7220 */ /* 0x000fe20000410000 */
[----:B------:R-:W-:Y:S02]  /*2c80*/  FADD.FTZ R42, R64, R65 ;  /* 0x00000041402a7221 */ /* 0x000fe40000010000 */
[----:B------:R-:W-:Y:S01]  /*2c90*/  FADD.FTZ R40, R40, R43 ;  /* 0x0000002b28287221 */ /* 0x000fe20000010000 */
[----:B------:R-:W-:Y:S01]  /*2ca0*/  FFMA.FTZ R45, R64, R64, R45 ;  /* 0x00000040402d7223 */ /* 0x000fe2000001002d */
[----:B------:R-:W-:-:S03]  /*2cb0*/  FADD.FTZ R41, R41, R42 ;  /* 0x0000002a29297221 */ /* 0x000fc60000010000 */
[----:B------:R-:W-:Y:S01]  /*2cc0*/  FADD.FTZ R40, R40, R45 ;  /* 0x0000002d28287221 */ /* 0x000fe20000010000 */
[----:B------:R-:W-:Y:S01]  /*2cd0*/  FMUL.FTZ R43, R67, R67 ;  /* 0x00000043432b7220 */ /* 0x000fe20000410000 */
[----:B------:R-:W-:-:S03]  /*2ce0*/  FADD.FTZ R42, R66, R67 ;  /* 0x00000043422a7221 */ /* 0x000fc60000010000 */
[----:B------:R-:W-:Y:S01]  /*2cf0*/  FFMA.FTZ R43, R66, R66, R43 ;  /* 0x00000042422b7223 */ /* 0x000fe2000001002b */
[----:B------:R-:W-:-:S03]  /*2d00*/  FADD.FTZ R41, R41, R42 ;  /* 0x0000002a29297221 */ /* 0x000fc60000010000 */
[----:B------:R-:W-:Y:S01]  /*2d10*/  FADD.FTZ R40, R40, R43 ;  /* 0x0000002b28287221 */ /* 0x000fe20000010000 */
[----:B----4-:R-:W-:Y:S01]  /*2d20*/  FMUL.FTZ R45, R69, R69 ;  /* 0x00000045452d7220 */ /* 0x010fe20000410000 */
[----:B------:R-:W-:-:S03]  /*2d30*/  FADD.FTZ R42, R68, R69 ;  /* 0x00000045442a7221 */ /* 0x000fc60000010000 */
[----:B------:R-:W-:Y:S01]  /*2d40*/  FFMA.FTZ R45, R68, R68, R45 ;  /* 0x00000044442d7223 */ /* 0x000fe2000001002d */
[----:B------:R-:W-:-:S03]  /*2d50*/  FADD.FTZ R41, R41, R42 ;  /* 0x0000002a29297221 */ /* 0x000fc60000010000 */
[----:B------:R-:W-:Y:S01]  /*2d60*/  FADD.FTZ R40, R40, R45 ;  /* 0x0000002d28287221 */ /* 0x000fe20000010000 */
[----:B---3--:R-:W-:Y:S01]  /*2d70*/  FMUL.FTZ R43, R71, R71 ;  /* 0x00000047472b7220 */ /* 0x008fe20000410000 */
[----:B------:R-:W-:-:S03]  /*2d80*/  FADD.FTZ R42, R70, R71 ;  /* 0x00000047462a7221 */ /* 0x000fc60000010000 */
[----:B------:R-:W-:Y:S01]  /*2d90*/  FFMA.FTZ R43, R70, R70, R43 ;  /* 0x00000046462b7223 */ /* 0x000fe2000001002b */
[----:B------:R-:W-:Y:S01]  /*2da0*/  FADD.FTZ R41, R41, R42 ;  /* 0x0000002a29297221 */ /* 0x000fe20000010000 */
[----:B-----5:R-:W-:Y:S02]  /*2db0*/  FMUL.FTZ R45, R73, R73 ;  /* 0x00000049492d7220 */ /* 0x020fe40000410000 */
[----:B------:R-:W-:Y:S01]  /*2dc0*/  FADD.FTZ R40, R40, R43 ;  /* 0x0000002b28287221 */ /* 0x000fe20000010000 */
[C---:B------:R-:W-:Y:S01]  /*2dd0*/  FADD.FTZ R42, R72.reuse, R73 ;  /* 0x00000049482a7221 */ /* 0x040fe20000010000 */
[----:B------:R-:W-:Y:S01]  /*2de0*/  FFMA.FTZ R45, R72, R72, R45 ;  /* 0x00000048482d7223 */ /* 0x000fe2000001002d */
[----:B------:R-:W-:Y:S02]  /*2df0*/  FMUL.FTZ R43, R75, R75 ;  /* 0x0000004b4b2b7220 */ /* 0x000fe40000410000 */
[----:B------:R-:W-:Y:S01]  /*2e00*/  FADD.FTZ R41, R41, R42 ;  /* 0x0000002a29297221 */ /* 0x000fe20000010000 */
[----:B------:R-:W-:Y:S01]  /*2e10*/  FADD.FTZ R45, R40, R45 ;  /* 0x0000002d282d7221 */ /* 0x000fe20000010000 */
[C---:B------:R-:W-:Y:S01]  /*2e20*/  FADD.FTZ R42, R74.reuse, R75 ;  /* 0x0000004b4a2a7221 */ /* 0x040fe20000010000 */
[----:B------:R-:W-:Y:S01]  /*2e30*/  FFMA.FTZ R44, R74, R74, R43 ;  /* 0x0000004a4a2c7223 */ /* 0x000fe2000001002b */
[----:B0-----:R-:W-:Y:S01]  /*2e40*/  LOP3.LUT R40, R0, 0x3e0, RZ, 0xc0, !PT ;  /* 0x000003e000287812 */ /* 0x001fe200078ec0ff */
[----:B------:R-:W-:Y:S01]  /*2e50*/  FMUL.FTZ R43, R77, R77 ;  /* 0x0000004d4d2b7220 */ /* 0x000fe20000410000 */
[----:B------:R-:W-:-:S02]  /*2e60*/  FADD.FTZ R41, R41, R42 ;  /* 0x0000002a29297221 */ /* 0x000fc40000010000 */
[----:B------:R-:W-:Y:S01]  /*2e70*/  ISETP.GT.U32.AND P1, PT, R40, 0x210, PT ;  /* 0x000002102800780c */ /* 0x000fe20003f24070 */
[----:B------:R-:W-:Y:S01]  /*2e80*/  FADD.FTZ R86, R76, R77 ;  /* 0x0000004d4c567221 */ /* 0x000fe20000010000 */
[----:B------:R-:W-:Y:S01]  /*2e90*/  FADD.FTZ R44, R45, R44 ;  /* 0x0000002c2d2c7221 */ /* 0x000fe20000010000 */
[----:B------:R-:W-:Y:S01]  /*2ea0*/  IADD3 R40, PT, PT, -R40, 0x22f, RZ ;  /* 0x0000022f28287810 */ /* 0x000fe20007ffe1ff */
[----:B------:R-:W-:Y:S01]  /*2eb0*/  FFMA.FTZ R43, R76, R76, R43 ;  /* 0x0000004c4c2b7223 */ /* 0x000fe2000001002b */
[----:B------:R-:W-:Y:S02]  /*2ec0*/  FADD.FTZ R86, R41, R86 ;  /* 0x0000005629567221 */ /* 0x000fe40000010000 */
        /* <DEDUP_REMOVED lines=89> */
.L_x_3645:
[----:B------:R-:W-:Y:S05]  /*3460*/  BSYNC.RECONVERGENT B0 ;  /* 0x0000000000007941 */ /* 0x000fea0003800200 */
.L_x_3644:
        /* <DEDUP_REMOVED lines=32> */
.L_x_3648:
[----:B0-----:R-:W2:Y:S04]  /*3670*/  LDG.E.STRONG.GPU R42, desc[UR14][R40.64] ;  /* 0x0000000e282a7981 */ /* 0x001ea8000c1ef900 */
[----:B--2---:R-:W-:Y:S01]  /*3680*/  CCTL.IVALL ;  /* 0x00000000ff00798f */ /* 0x004fe20002000000 */
[----:B------:R-:W-:Y:S05]  /*3690*/  YIELD ;  /* 0x0000000000007946 */ /* 0x000fea0003800000 */
[----:B------:R-:W-:-:S13]  /*36a0*/  ISETP.NE.AND P1, PT, R42, R45, PT ;  /* 0x0000002d2a00720c */ /* 0x000fda0003f25270 */
[----:B------:R-:W-:Y:S05]  /*36b0*/  @P1 BRA `(.L_x_3648) ;  /* 0xfffffffc00ec1947 */ /* 0x000fea000383ffff */
.L_x_3647:
        /* <DEDUP_REMOVED lines=15> */
.L_x_3650:
[----:B------:R-:W-:Y:S01]  /*37b0*/  ISETP.NE.AND P2, PT, RZ, UR7, PT ;  /* 0x00000007ff007c0c */ /* 0x000fe2000bf45270 */
[----:B------:R-:W0:Y:S01]  /*37c0*/  S2R R85, SR_CTAID.X ;  /* 0x0000000000557919 */ /* 0x000e220000002500 */
[----:B------:R-:W-:Y:S02]  /*37d0*/  UIADD3 UR9, UPT, UPT, UR5, 0x1, URZ ;  /* 0x0000000105097890 */ /* 0x000fe4000fffe0ff */
[----:B------:R-:W-:Y:S02]  /*37e0*/  ISETP.NE.OR P2, PT, R0, RZ, !P2 ;  /* 0x000000ff0000720c */ /* 0x000fe40005745670 */
[----:B------:R-:W1:Y:S11]  /*37f0*/  S2R R0, SR_TID.X ;  /* 0x0000000000007919 */ /* 0x000e760000002100 */
[----:B------:R-:W-:-:S06]  /*3800*/  @!P2 IMAD.WIDE.U32 R50, R55, 0x8, R92 ;  /* 0x000000083732a825 */ /* 0x000fcc00078e005c */
[----:B------:R-:W2:Y:S01]  /*3810*/  @!P2 LDG.E.64 R50, desc[UR14][R50.64] ;  /* 0x0000000e3232a981 */ /* 0x000ea2000c1e1b00 */
[----:B0-----:R-:W-:Y:S01]  /*3820*/  ISETP.NE.AND P3, PT, R85, UR9, PT ;  /* 0x0000000955007c0c */ /* 0x001fe2000bf65270 */
[----:B------:R-:W-:-:S03]  /*3830*/  UIADD3 UR9, UPT, UPT, UR5, 0x2, URZ ;  /* 0x0000000205097890 */ /* 0x000fc6000fffe0ff */
[----:B-1----:R-:W-:-:S03]  /*3840*/  ISETP.NE.OR P3, PT, R0, RZ, !P3 ;  /* 0x000000ff0000720c */ /* 0x002fc60005f65670 */
[----:B------:R-:W-:-:S04]  /*3850*/  ISETP.NE.AND P4, PT, R85, UR9, PT ;  /* 0x0000000955007c0c */ /* 0x000fc8000bf85270 */
[----:B------:R-:W-:-:S06]  /*3860*/  ISETP.NE.OR P4, PT, R0, RZ, !P4 ;  /* 0x000000ff0000720c */ /* 0x000fcc0006785670 */
[----:B------:R-:W-:-:S06]  /*3870*/  @!P3 IMAD.WIDE.U32 R46, R54, 0x8, R92 ;  /* 0x00000008362eb825 */ /* 0x000fcc00078e005c */
[----:B------:R-:W3:Y:S01]  /*3880*/  @!P3 LDG.E.64 R46, desc[UR14][R46.64] ;  /* 0x0000000e2e2eb981 */ /* 0x000ee2000c1e1b00 */
[----:B------:R-:W-:-:S06]  /*3890*/  @!P4 IMAD.WIDE.U32 R48, R45, 0x8, R92 ;  /* 0x000000082d30c825 */ /* 0x000fcc00078e005c */
[----:B------:R-:W4:Y:S01]  /*38a0*/  @!P4 LDG.E.64 R48, desc[UR14][R48.64] ;  /* 0x0000000e3030c981 */ /* 0x000f22000c1e1b00 */
[----:B------:R-:W-:-:S06]  /*38b0*/  UIADD3 UR9, UPT, UPT, UR5, 0x3, URZ ;  /* 0x0000000305097890 */ /* 0x000fcc000fffe0ff */
[----:B------:R-:W-:-:S04]  /*38c0*/  ISETP.NE.AND P1, PT, R85, UR9, PT ;  /* 0x0000000955007c0c */ /* 0x000fc8000bf25270 */
        /* <DEDUP_REMOVED lines=11> */
[----:B------:R-:W-:Y:S01]  /*3980*/  @!P2 IMAD.WIDE.U32 R46, R41, 0x8, R92 ;  /* 0x00000008292ea825 */ /* 0x000fe200078e005c */
[----:B------:R-:W-:Y:S01]  /*3990*/  ISETP.NE.AND P3, PT, R85, UR9, PT ;  /* 0x0000000955007c0c */ /* 0x000fe2000bf65270 */
[----:B------:R-:W-:Y:S02]  /*39a0*/  UIADD3 UR9, UPT, UPT, UR5, 0x6, URZ ;  /* 0x0000000605097890 */ /* 0x000fe4000fffe0ff */
[----:B----4-:R-:W-:Y:S02]  /*39b0*/  @!P4 FADD.FTZ R86, R86, R48 ;  /* 0x000000305656c221 */ /* 0x010fe40000010000 */
[----:B------:R-:W2:Y:S01]  /*39c0*/  @!P2 LDG.E.64 R46, desc[UR14][R46.64] ;  /* 0x0000000e2e2ea981 */ /* 0x000ea2000c1e1b00 */
[----:B------:R-:W-:Y:S01]  /*39d0*/  @!P4 FADD.FTZ R87, R87, R49 ;  /* 0x000000315757c221 */ /* 0x000fe20000010000 */
[----:B------:R-:W-:Y:S02]  /*39e0*/  ISETP.NE.OR P3, PT, R0, RZ, !P3 ;  /* 0x000000ff0000720c */ /* 0x000fe40005f65670 */
[----:B------:R-:W-:-:S04]  /*39f0*/  ISETP.NE.AND P4, PT, R85, UR9, PT ;  /* 0x0000000955007c0c */ /* 0x000fc8000bf85270 */
[----:B------:R-:W-:Y:S01]  /*3a00*/  ISETP.NE.OR P4, PT, R0, RZ, !P4 ;  /* 0x000000ff0000720c */ /* 0x000fe20006785670 */
[----:B------:R-:W-:-:S06]  /*3a10*/  UIADD3 UR9, UPT, UPT, UR5, 0x7, URZ ;  /* 0x0000000705097890 */ /* 0x000fcc000fffe0ff */
[----:B------:R-:W-:Y:S01]  /*3a20*/  @!P3 IMAD.WIDE.U32 R50, R40, 0x8, R92 ;  /* 0x000000082832b825 */ /* 0x000fe200078e005c */
[----:B------:R-:W-:-:S05]  /*3a30*/  ISETP.NE.AND P5, PT, R85, UR9, PT ;  /* 0x0000000955007c0c */ /* 0x000fca000bfa5270 */
[----:B------:R-:W-:Y:S01]  /*3a40*/  @!P4 IMAD.WIDE.U32 R48, R44, 0x8, R92 ;  /* 0x000000082c30c825 */ /* 0x000fe200078e005c */
[----:B------:R-:W3:Y:S01]  /*3a50*/  @!P3 LDG.E.64 R50, desc[UR14][R50.64] ;  /* 0x0000000e3232b981 */ /* 0x000ee2000c1e1b00 */
[----:B------:R-:W-:-:S04]  /*3a60*/  ISETP.NE.OR P5, PT, R0, RZ, !P5 ;  /* 0x000000ff0000720c */ /* 0x000fc80006fa5670 */
[----:B------:R-:W4:Y:S01]  /*3a70*/  @!P4 LDG.E.64 R48, desc[UR14][R48.64] ;  /* 0x0000000e3030c981 */ /* 0x000f22000c1e1b00 */
[----:B-----5:R-:W-:Y:S01]  /*3a80*/  @!P1 FADD.FTZ R86, R86, R52 ;  /* 0x0000003456569221 */ /* 0x020fe20000010000 */
[----:B------:R-:W-:-:S07]  /*3a90*/  @!P1 FADD.FTZ R87, R87, R53 ;  /* 0x0000003557579221 */ /* 0x000fce0000010000 */
[----:B------:R-:W-:-:S06]  /*3aa0*/  @!P5 IMAD.WIDE.U32 R52, R43, 0x8, R92 ;  /* 0x000000082b34d825 */ /* 0x000fcc00078e005c */
[----:B------:R-:W5:Y:S01]  /*3ab0*/  @!P5 LDG.E.64 R52, desc[UR14][R52.64] ;  /* 0x0000000e3434d981 */ /* 0x000f62000c1e1b00 */
[----:B------:R-:W-:Y:S02]  /*3ac0*/  UIADD3 UR5, UPT, UPT, UR5, 0x8, URZ ;  /* 0x0000000805057890 */ /* 0x000fe4000fffe0ff */
[----:B------:R-:W-:Y:S01]  /*3ad0*/  UIADD3 UR7, UPT, UPT, UR7, 0x8, URZ ;  /* 0x0000000807077890 */ /* 0x000fe2000fffe0ff */
[----:B--2---:R-:W-:Y:S01]  /*3ae0*/  @!P2 FADD.FTZ R86, R86, R46 ;  /* 0x0000002e5656a221 */ /* 0x004fe20000010000 */
[----:B------:R-:W-:Y:S01]  /*3af0*/  @!P2 FADD.FTZ R87, R87, R47 ;  /* 0x0000002f5757a221 */ /* 0x000fe20000010000 */
[----:B------:R-:W0:Y:S08]  /*3b00*/  LDC R46, c[0x0][0x374] ;  /* 0x0000dd00ff2e7b82 */ /* 0x000e300000000800 */
[----:B------:R-:W1:Y:S01]  /*3b10*/  LDC R47, c[0x0][0x370] ;  /* 0x0000dc00ff2f7b82 */ /* 0x000e620000000800 */
[----:B---3--:R-:W-:-:S04]  /*3b20*/  @!P3 FADD.FTZ R86, R86, R50 ;  /* 0x000000325656b221 */ /* 0x008fc80000010000 */
[----:B----4-:R-:W-:Y:S01]  /*3b30*/  @!P4 FADD.FTZ R86, R86, R48 ;  /* 0x000000305656c221 */ /* 0x010fe20000010000 */
[----:B-1----:R-:W-:-:S04]  /*3b40*/  LOP3.LUT R48, R47, 0x7ffffff8, RZ, 0xc0, !PT ;  /* 0x7ffffff82f307812 */ /* 0x002fc800078ec0ff */
[----:B------:R-:W-:Y:S01]  /*3b50*/  ISETP.NE.AND P1, PT, R48, UR5, PT ;  /* 0x0000000530007c0c */ /* 0x000fe2000bf25270 */
[----:B------:R-:W-:-:S04]  /*3b60*/  @!P3 FADD.FTZ R87, R87, R51 ;  /* 0x000000335757b221 */ /* 0x000fc80000010000 */
[----:B------:R-:W-:Y:S01]  /*3b70*/  @!P4 FADD.FTZ R87, R87, R49 ;  /* 0x000000315757c221 */ /* 0x000fe20000010000 */
[----:B0-----:R-:W-:Y:S01]  /*3b80*/  LEA R55, R46, R55, 0x3 ;  /* 0x000000372e377211 */ /* 0x001fe200078e18ff */
[----:B-----5:R-:W-:Y:S01]  /*3b90*/  @!P5 FADD.FTZ R86, R86, R52 ;  /* 0x000000345656d221 */ /* 0x020fe20000010000 */
[C---:B------:R-:W-:Y:S01]  /*3ba0*/  LEA R43, R46.reuse, R43, 0x3 ;  /* 0x0000002b2e2b7211 */ /* 0x040fe200078e18ff */
[----:B------:R-:W-:Y:S01]  /*3bb0*/  @!P5 FADD.FTZ R87, R87, R53 ;  /* 0x000000355757d221 */ /* 0x000fe20000010000 */
[C---:B------:R-:W-:Y:S02]  /*3bc0*/  LEA R44, R46.reuse, R44, 0x3 ;  /* 0x0000002c2e2c7211 */ /* 0x040fe400078e18ff */
[C---:B------:R-:W-:Y:S02]  /*3bd0*/  LEA R40, R46.reuse, R40, 0x3 ;  /* 0x000000282e287211 */ /* 0x040fe400078e18ff */
[C---:B------:R-:W-:Y:S02]  /*3be0*/  LEA R41, R46.reuse, R41, 0x3 ;  /* 0x000000292e297211 */ /* 0x040fe400078e18ff */
[----:B------:R-:W-:-:S02]  /*3bf0*/  LEA R42, R46, R42, 0x3 ;  /* 0x0000002a2e2a7211 */ /* 0x000fc400078e18ff */
[C---:B------:R-:W-:Y:S02]  /*3c00*/  LEA R45, R46.reuse, R45, 0x3 ;  /* 0x0000002d2e2d7211 */ /* 0x040fe400078e18ff */
[----:B------:R-:W-:Y:S01]  /*3c10*/  LEA R54, R46, R54, 0x3 ;  /* 0x000000362e367211 */ /* 0x000fe200078e18ff */
[----:B------:R-:W-:Y:S06]  /*3c20*/  @P1 BRA `(.L_x_3650) ;  /* 0xfffffff800e01947 */ /* 0x000fec000383ffff */
.L_x_3649:
        /* <DEDUP_REMOVED lines=42> */
.L_x_3651:
        /* <DEDUP_REMOVED lines=19> */
.L_x_3652:
        /* <DEDUP_REMOVED lines=11> */
.L_x_3653:
[----:B------:R-:W-:Y:S05]  /*40b0*/  BSYNC.RECONVERGENT B0 ;  /* 0x0000000000007941 */ /* 0x000fea0003800200 */
.L_x_3646:
[----:B------:R-:W1:Y:S01]  /*40c0*/  S2UR UR7, SR_CgaCtaId ;  /* 0x00000000000779c3 */ /* 0x000e620000008800 */
[----:B------:R-:W2:Y:S01]  /*40d0*/  LDCU UR9, c[0x0][0x414] ;  /* 0x00008280ff0977ac */ /* 0x000ea20008000800 */
[----:B------:R-:W-:Y:S02]  /*40e0*/  ISETP.NE.AND P1, PT, R0, RZ, PT ;  /* 0x000000ff0000720c */ /* 0x000fe40003f25270 */
[----:B0-----:R-:W-:Y:S01]  /*40f0*/  MOV R49, UR6 ;  /* 0x0000000600317c02 */ /* 0x001fe20008000f00 */
[----:B------:R-:W-:Y:S01]  /*4100*/  UMOV UR5, 0x400 ;  /* 0x0000040000057882 */ /* 0x000fe20000000000 */
[----:B------:R-:W-:Y:S02]  /*4110*/  LOP3.LUT R0, R83, 0xffff, RZ, 0xc0, !PT ;  /* 0x0000ffff53007812 */ /* 0x000fe400078ec0ff */
[----:B------:R-:W0:Y:S02]  /*4120*/  @P0 LDC.64 R44, c[0x0][0x388] ;  /* 0x0000e200ff2c0b82 */ /* 0x000e240000000a00 */
[----:B------:R-:W-:-:S06]  /*4130*/  IADD3 R47, PT, PT, R0, UR8, RZ ;  /* 0x00000008002f7c10 */ /* 0x000fcc000fffe0ff */
        /* <DEDUP_REMOVED lines=11> */
[----:B------:R-:W0:Y:S04]  /*41f0*/  LDS.64 R52, [UR5+0xb0] ;  /* 0x0000b005ff347984 */ /* 0x000e280008000a00 */
[----:B------:R1:W5:Y:S01]  /*4200*/  LDG.E.64 R46, desc[UR14][R40.64] ;  /* 0x0000000e282e7981 */ /* 0x000362000c1e1b00 */
[----:B------:R-:W2:Y:S03]  /*4210*/  S2UR UR5, SR_CTAID.X ;  /* 0x00000000000579c3 */ /* 0x000ea60000002500 */
[----:B------:R3:W5:Y:S05]  /*4220*/  LDG.E.64 R48, desc[UR14][R42.64] ;  /* 0x0000000e2a307981 */ /* 0x00076a000c1e1b00 */
[----:B-1----:R-:W2:Y:S01]  /*4230*/  LDC R41, c[0x0][0x404] ;  /* 0x00010100ff297b82 */ /* 0x002ea20000000800 */
[----:B0-----:R-:W-:-:S05]  /*4240*/  FMUL.FTZ R52, R52, UR9 ;  /* 0x0000000934347c20 */ /* 0x001fca0008410000 */
[----:B------:R-:W-:-:S13]  /*4250*/  R2UR UR7, R52 ;  /* 0x00000000340772ca */ /* 0x000fda00000e0000 */
[----:B------:R-:W-:-:S05]  /*4260*/  MOV R52, UR7 ;  /* 0x0000000700347c02 */ /* 0x000fca0008000f00 */
[----:B------:R-:W-:-:S04]  /*4270*/  FMUL.FTZ R52, R52, UR7 ;  /* 0x0000000734347c20 */ /* 0x000fc80008410000 */
[----:B------:R-:W-:Y:S01]  /*4280*/  FFMA.FTZ R52, R53, UR9, -R52 ;  /* 0x0000000935347c23 */ /* 0x000fe20008010834 */
[----:B------:R-:W0:Y:S04]  /*4290*/  LDCU.U8 UR9, c[0x0][0x3fc] ;  /* 0x00007f80ff0977ac */ /* 0x000e280008000000 */
[----:B------:R-:W-:-:S13]  /*42a0*/  FSETP.GTU.FTZ.AND P1, PT, R52, RZ, PT ;  /* 0x000000ff3400720b */ /* 0x000fda0003f3c000 */
[----:B------:R-:W-:-:S05]  /*42b0*/  VOTEU.ANY UP0, P1 ;  /* 0x0000000000ff7886 */ /* 0x000fca0000800100 */
[----:B------:R-:W1:Y:S01]  /*42c0*/  @UP0 LDCU UR8, c[0x0][0x3a8] ;  /* 0x00007500ff0807ac */ /* 0x000e620008000800 */
[----:B------:R-:W-:-:S13]  /*42d0*/  PLOP3.LUT P1, PT, PT, PT, UP0, 0x80, 0x8 ;  /* 0x000000000008781c */ /* 0x000fda0003f2f008 */
[----:B-1----:R-:W-:-:S06]  /*42e0*/  @P1 FADD.FTZ R52, R52, UR8 ;  /* 0x0000000834341e21 */ /* 0x002fcc0008010000 */
[----:B------:R-:W1:Y:S01]  /*42f0*/  @P1 MUFU.RSQ R52, R52 ;  /* 0x0000003400341308 */ /* 0x000e620000001400 */
[----:B0-----:R-:W-:Y:S01]  /*4300*/  UISETP.NE.AND UP1, UPT, UR9, URZ, UPT ;  /* 0x000000ff0900728c */ /* 0x001fe2000bf25270 */
[----:B--2---:R-:W-:Y:S01]  /*4310*/  IMAD R44, R41, UR5, R84 ;  /* 0x00000005292c7c24 */ /* 0x004fe2000f8e0254 */
[----:B------:R-:W-:Y:S04]  /*4320*/  BSSY.RECONVERGENT B0, `(.L_x_3654) ;  /* 0x000073c000007945 */ /* 0x000fe80003800200 */
[C---:B---3--:R-:W-:Y:S02]  /*4330*/  IADD3 R43, PT, PT, R44.reuse, 0xd0, RZ ;  /* 0x000000d02c2b7810 */ /* 0x048fe40007ffe0ff */
[----:B------:R-:W-:Y:S02]  /*4340*/  IADD3 R42, PT, PT, R44, 0xe0, RZ ;  /* 0x000000e02c2a7810 */ /* 0x000fe40007ffe0ff */
[----:B-1----:R-:W-:-:S02]  /*4350*/  @P1 R2UR UR8, R52 ;  /* 0x00000000340812ca */ /* 0x002fc400000e0000 */
        /* <DEDUP_REMOVED lines=11> */
[----:B------:R-:W-:Y:S02]  /*4410*/  SHF.R.S32.HI R55, RZ, 0x1f, R54 ;  /* 0x0000001fff377819 */ /* 0x000fe40000011436 */
[----:B0-----:R-:W-:-:S02]  /*4420*/  ISETP.GE.U32.AND P1, PT, R44, UR8, PT ;  /* 0x000000082c007c0c */ /* 0x001fc4000bf26070 */
[----:B------:R-:W-:Y:S02]  /*4430*/  ISETP.GE.U32.AND P2, PT, R85, UR8, PT ;  /* 0x0000000855007c0c */ /* 0x000fe4000bf46070 */
[----:B------:R-:W-:Y:S02]  /*4440*/  ISETP.GE.AND.EX P1, PT, R45, UR9, PT, P1 ;  /* 0x000000092d007c0c */ /* 0x000fe4000bf26310 */
[----:B------:R-:W-:Y:S02]  /*4450*/  ISETP.GE.U32.AND P3, PT, R54, UR8, PT ;  /* 0x0000000836007c0c */ /* 0x000fe4000bf66070 */
[----:B------:R-:W-:Y:S02]  /*4460*/  ISETP.GE.AND.EX P2, PT, R86, UR9, PT, P2 ;  /* 0x0000000956007c0c */ /* 0x000fe4000bf46320 */
[----:B------:R-:W-:-:S07]  /*4470*/  ISETP.GE.AND.EX P3, PT, R55, UR9, PT, P3 ;  /* 0x0000000937007c0c */ /* 0x000fce000bf66330 */
[----:B------:R-:W-:Y:S06]  /*4480*/  @P1 BRA `(.L_x_3657) ;  /* 0x0000000000441947 */ /* 0x000fec0003800000 */
[----:B------:R-:W0:Y:S01]  /*4490*/  LDCU.64 UR16, c[0x0][0x3e0] ;  /* 0x00007c00ff1077ac */ /* 0x000e220008000a00 */
[----:B------:R-:W-:Y:S01]  /*44a0*/  MOV R50, R88 ;  /* 0x0000005800327202 */ /* 0x000fe20000000f00 */
[----:B------:R-:W-:Y:S01]  /*44b0*/  FADD.FTZ R80, R80, -UR7 ;  /* 0x8000000750507e21 */ /* 0x000fe20008010000 */
[----:B------:R-:W-:Y:S01]  /*44c0*/  MOV R51, R91 ;  /* 0x0000005b00337202 */ /* 0x000fe20000000f00 */
[----:B------:R-:W1:Y:S01]  /*44d0*/  LDCU.64 UR12, c[0x0][0x380] ;  /* 0x00007000ff0c77ac */ /* 0x000e620008000a00 */
[----:B------:R-:W-:Y:S01]  /*44e0*/  FADD.FTZ R81, R81, -UR7 ;  /* 0x8000000751517e21 */ /* 0x000fe20008010000 */
[----:B0-----:R-:W-:Y:S02]  /*44f0*/  IMAD R45, R45, UR16, RZ ;  /* 0x000000102d2d7c24 */ /* 0x001fe4000f8e02ff */
[----:B------:R-:W-:-:S04]  /*4500*/  IMAD.WIDE.U32 R50, R44, UR16, R50 ;  /* 0x000000102c327c25 */ /* 0x000fc8000f8e0032 */
[----:B------:R-:W-:Y:S01]  /*4510*/  IMAD R45, R44, UR17, R45 ;  /* 0x000000112c2d7c24 */ /* 0x000fe2000f8e022d */
[----:B-1----:R-:W-:-:S04]  /*4520*/  LEA R52, P1, R50, UR12, 0x2 ;  /* 0x0000000c32347c11 */ /* 0x002fc8000f8210ff */
[----:B------:R-:W-:-:S04]  /*4530*/  IADD3 R45, PT, PT, R51, R45, RZ ;  /* 0x0000002d332d7210 */ /* 0x000fc80007ffe0ff */
[----:B------:R-:W-:Y:S01]  /*4540*/  LEA.HI.X R53, R50, UR13, R45, 0x2, P1 ;  /* 0x0000000d32357c11 */ /* 0x000fe200088f142d */
[----:B------:R-:W-:Y:S01]  /*4550*/  FMUL.FTZ R45, R80, UR10 ;  /* 0x0000000a502d7c20 */ /* 0x000fe20008410000 */
[----:B------:R-:W-:-:S03]  /*4560*/  FMUL.FTZ R80, R81, UR10 ;  /* 0x0000000a51507c20 */ /* 0x000fc60008410000 */
[----:B-----5:R-:W-:Y:S01]  /*4570*/  FFMA.FTZ R50, R48, R45, R46 ;  /* 0x0000002d30327223 */ /* 0x020fe2000001002e */
[----:B------:R-:W-:-:S05]  /*4580*/  FFMA.FTZ R51, R49, R80, R47 ;  /* 0x0000005031337223 */ /* 0x000fca000001002f */
[----:B------:R0:W-:Y:S02]  /*4590*/  STG.E.64 desc[UR14][R52.64], R50 ;  /* 0x0000003234007986 */ /* 0x0001e4000c101b0e */
.L_x_3657:
[----:B------:R-:W-:Y:S05]  /*45a0*/  BSYNC.RECONVERGENT B1 ;  /* 0x0000000000017941 */ /* 0x000fea0003800200 */
.L_x_3656:
[----:B------:R-:W-:Y:S01]  /*45b0*/  BSSY.RECONVERGENT B1, `(.L_x_3658) ;  /* 0x0000015000017945 */ /* 0x000fe20003800200 */
[C---:B------:R-:W-:Y:S02]  /*45c0*/  IADD3 R81, PT, PT, R44.reuse, 0x30, RZ ;  /* 0x000000302c517810 */ /* 0x040fe40007ffe0ff */
[----:B------:R-:W-:Y:S01]  /*45d0*/  IADD3 R45, PT, PT, R44, 0x40, RZ ;  /* 0x000000402c2d7810 */ /* 0x000fe20007ffe0ff */
[----:B------:R-:W-:Y:S06]  /*45e0*/  @P2 BRA `(.L_x_3659) ;  /* 0x0000000000442947 */ /* 0x000fec0003800000 */
[----:B------:R-:W1:Y:S01]  /*45f0*/  LDCU.64 UR12, c[0x0][0x3e0] ;  /* 0x00007c00ff0c77ac */ /* 0x000e620008000a00 */
[----:B0-----:R-:W-:Y:S01]  /*4600*/  MOV R52, R88 ;  /* 0x0000005800347202 */ /* 0x001fe20000000f00 */
[----:B------:R-:W-:Y:S01]  /*4610*/  FADD.FTZ R78, R78, -UR7 ;  /* 0x800000074e4e7e21 */ /* 0x000fe20008010000 */
[----:B------:R-:W-:Y:S01]  /*4620*/  MOV R53, R91 ;  /* 0x0000005b00357202 */ /* 0x000fe20000000f00 */
[----:B------:R-:W0:Y:S01]  /*4630*/  LDCU.64 UR16, c[0x0][0x380] ;  /* 0x00007000ff1077ac */ /* 0x000e220008000a00 */
[----:B------:R-:W-:Y:S01]  /*4640*/  FADD.FTZ R79, R79, -UR7 ;  /* 0x800000074f4f7e21 */ /* 0x000fe20008010000 */
[----:B-1----:R-:W-:Y:S02]  /*4650*/  IMAD R86, R86, UR12, RZ ;  /* 0x0000000c56567c24 */ /* 0x002fe4000f8e02ff */
[----:B------:R-:W-:-:S04]  /*4660*/  IMAD.WIDE.U32 R52, R85, UR12, R52 ;  /* 0x0000000c55347c25 */ /* 0x000fc8000f8e0034 */
[----:B------:R-:W-:Y:S01]  /*4670*/  IMAD R51, R85, UR13, R86 ;  /* 0x0000000d55337c24 */ /* 0x000fe2000f8e0256 */
[----:B0-----:R-:W-:-:S04]  /*4680*/  LEA R50, P1, R52, UR16, 0x2 ;  /* 0x0000001034327c11 */ /* 0x001fc8000f8210ff */
[----:B------:R-:W-:Y:S01]  /*4690*/  IADD3 R51, PT, PT, R53, R51, RZ ;  /* 0x0000003335337210 */ /* 0x000fe20007ffe0ff */
[----:B------:R-:W-:Y:S01]  /*46a0*/  FMUL.FTZ R53, R78, UR10 ;  /* 0x0000000a4e357c20 */ /* 0x000fe20008410000 */
[----:B------:R-:W-:Y:S02]  /*46b0*/  FMUL.FTZ R78, R79, UR10 ;  /* 0x0000000a4f4e7c20 */ /* 0x000fe40008410000 */
[----:B------:R-:W-:Y:S01]  /*46c0*/  LEA.HI.X R51, R52, UR17, R51, 0x2, P1 ;  /* 0x0000001134337c11 */ /* 0x000fe200088f1433 */
[----:B-----5:R-:W-:Y:S01]  /*46d0*/  FFMA.FTZ R52, R48, R53, R46 ;  /* 0x0000003530347223 */ /* 0x020fe2000001002e */
[----:B------:R-:W-:-:S05]  /*46e0*/  FFMA.FTZ R53, R49, R78, R47 ;  /* 0x0000004e31357223 */ /* 0x000fca000001002f */
[----:B------:R1:W-:Y:S02]  /*46f0*/  STG.E.64 desc[UR14][R50.64], R52 ;  /* 0x0000003432007986 */ /* 0x0003e4000c101b0e */
.L_x_3659:
[----:B------:R-:W-:Y:S05]  /*4700*/  BSYNC.RECONVERGENT B1 ;  /* 0x0000000000017941 */ /* 0x000fea0003800200 */
.L_x_3658:
[----:B------:R-:W-:Y:S04]  /*4710*/  BSSY.RECONVERGENT B1, `(.L_x_3660) ;  /* 0x0000013000017945 */ /* 0x000fe80003800200 */
[----:B------:R-:W-:Y:S05]  /*4720*/  @P3 BRA `(.L_x_3661) ;  /* 0x0000000000443947 */ /* 0x000fea0003800000 */
[----:B------:R-:W2:Y:S01]  /*4730*/  LDCU.64 UR12, c[0x0][0x3e0] ;  /* 0x00007c00ff0c77ac */ /* 0x000ea20008000a00 */
[----:B01----:R-:W-:Y:S01]  /*4740*/  MOV R50, R88 ;  /* 0x0000005800327202 */ /* 0x003fe20000000f00 */
[----:B------:R-:W-:Y:S01]  /*4750*/  FADD.FTZ R2, R2, -UR7 ;  /* 0x8000000702027e21 */ /* 0x000fe20008010000 */
[----:B------:R-:W-:Y:S01]  /*4760*/  MOV R51, R91 ;  /* 0x0000005b00337202 */ /* 0x000fe20000000f00 */
[----:B------:R-:W0:Y:S01]  /*4770*/  LDCU.64 UR16, c[0x0][0x380] ;  /* 0x00007000ff1077ac */ /* 0x000e220008000a00 */
[----:B------:R-:W-:Y:S01]  /*4780*/  FADD.FTZ R53, R3, -UR7 ;  /* 0x8000000703357e21 */ /* 0x000fe20008010000 */
[----:B------:R-:W-:-:S04]  /*4790*/  FMUL.FTZ R3, R2, UR10 ;  /* 0x0000000a02037c20 */ /* 0x000fc80008410000 */
[----:B-----5:R-:W-:Y:S01]  /*47a0*/  FFMA.FTZ R2, R48, R3, R46 ;  /* 0x0000000330027223 */ /* 0x020fe2000001002e */
[----:B--2---:R-:W-:Y:S02]  /*47b0*/  IMAD R55, R55, UR12, RZ ;  /* 0x0000000c37377c24 */ /* 0x004fe4000f8e02ff */
[----:B------:R-:W-:-:S04]  /*47c0*/  IMAD.WIDE.U32 R50, R54, UR12, R50 ;  /* 0x0000000c36327c25 */ /* 0x000fc8000f8e0032 */
[----:B------:R-:W-:Y:S01]  /*47d0*/  IMAD R55, R54, UR13, R55 ;  /* 0x0000000d36377c24 */ /* 0x000fe2000f8e0237 */
[----:B0-----:R-:W-:Y:S01]  /*47e0*/  LEA R52, P1, R50, UR16, 0x2 ;  /* 0x0000001032347c11 */ /* 0x001fe2000f8210ff */
[----:B------:R-:W-:-:S03]  /*47f0*/  FMUL.FTZ R54, R53, UR10 ;  /* 0x0000000a35367c20 */ /* 0x000fc60008410000 */
[----:B------:R-:W-:Y:S01]  /*4800*/  IADD3 R55, PT, PT, R51, R55, RZ ;  /* 0x0000003733377210 */ /* 0x000fe20007ffe0ff */
[----:B------:R-:W-:-:S03]  /*4810*/  FFMA.FTZ R3, R49, R54, R47 ;  /* 0x0000003631037223 */ /* 0x000fc6000001002f */
[----:B------:R-:W-:-:S05]  /*4820*/  LEA.HI.X R53, R50, UR17, R55, 0x2, P1 ;  /* 0x0000001132357c11 */ /* 0x000fca00088f1437 */
[----:B------:R2:W-:Y:S02]  /*4830*/  STG.E.64 desc[UR14][R52.64], R2 ;  /* 0x0000000234007986 */ /* 0x0005e4000c101b0e */
.L_x_3661:
[----:B------:R-:W-:Y:S05]  /*4840*/  BSYNC.RECONVERGENT B1 ;  /* 0x0000000000017941 */ /* 0x000fea0003800200 */
.L_x_3660:
[----:B------:R-:W-:Y:S01]  /*4850*/  ISETP.GE.U32.AND P3, PT, R81, UR8, PT ;  /* 0x0000000851007c0c */ /* 0x000fe2000bf66070 */
[----:B------:R-:W-:Y:S01]  /*4860*/  BSSY.RECONVERGENT B1, `(.L_x_3662) ;  /* 0x0000024000017945 */ /* 0x000fe20003800200 */
[----:B01----:R-:W-:Y:S02]  /*4870*/  SHF.R.S32.HI R50, RZ, 0x1f, R81 ;  /* 0x0000001fff327819 */ /* 0x003fe40000011451 */
[----:B--2---:R-:W-:Y:S02]  /*4880*/  IADD3 R2, PT, PT, R44, 0x50, RZ ;  /* 0x000000502c027810 */ /* 0x004fe40007ffe0ff */
[----:B------:R-:W-:Y:S02]  /*4890*/  ISETP.GE.AND.EX P3, PT, R50, UR9, PT, P3 ;  /* 0x0000000932007c0c */ /* 0x000fe4000bf66330 */
[C---:B------:R-:W-:Y:S02]  /*48a0*/  IADD3 R3, PT, PT, R44.reuse, 0x60, RZ ;  /* 0x000000602c037810 */ /* 0x040fe40007ffe0ff */
[----:B------:R-:W-:-:S02]  /*48b0*/  IADD3 R54, PT, PT, R44, 0x70, RZ ;  /* 0x000000702c367810 */ /* 0x000fc40007ffe0ff */
        /* <DEDUP_REMOVED lines=16> */
[----:B------:R-:W1:Y:S01]  /*49c0*/  LDCU.64 UR16, c[0x0][0x380] ;  /* 0x00007000ff1077ac */ /* 0x000e620008000a00 */
[----:B0-----:R-:W-:-:S04]  /*49d0*/  IMAD R50, R50, UR12, RZ ;  /* 0x0000000c32327c24 */ /* 0x001fc8000f8e02ff */
[----:B------:R-:W-:Y:S01]  /*49e0*/  IMAD R53, R81, UR13, R50 ;  /* 0x0000000d51357c24 */ /* 0x000fe2000f8e0232 */
[----:B------:R-:W-:-:S05]  /*49f0*/  MOV R50, R88 ;  /* 0x0000005800327202 */ /* 0x000fca0000000f00 */
[----:B------:R-:W-:-:S05]  /*4a00*/  IMAD.WIDE.U32 R50, R81, UR12, R50 ;  /* 0x0000000c51327c25 */ /* 0x000fca000f8e0032 */
[----:B------:R-:W-:Y:S02]  /*4a10*/  IADD3 R53, PT, PT, R51, R53, RZ ;  /* 0x0000003533357210 */ /* 0x000fe40007ffe0ff */
[----:B-1----:R-:W-:-:S04]  /*4a20*/  LEA R52, P3, R50, UR16, 0x2 ;  /* 0x0000001032347c11 */ /* 0x002fc8000f8610ff */
[----:B------:R-:W-:Y:S01]  /*4a30*/  LEA.HI.X R53, R50, UR17, R53, 0x2, P3 ;  /* 0x0000001132357c11 */ /* 0x000fe200098f1435 */
[----:B------:R-:W-:Y:S01]  /*4a40*/  FADD.FTZ R50, R5, -UR7 ;  /* 0x8000000705327e21 */ /* 0x000fe20008010000 */
[----:B------:R-:W-:-:S03]  /*4a50*/  FMUL.FTZ R5, R4, UR10 ;  /* 0x0000000a04057c20 */ /* 0x000fc60008410000 */
[----:B------:R-:W-:Y:S01]  /*4a60*/  FMUL.FTZ R50, R50, UR10 ;  /* 0x0000000a32327c20 */ /* 0x000fe20008410000 */
[----:B-----5:R-:W-:-:S03]  /*4a70*/  FFMA.FTZ R4, R48, R5, R46 ;  /* 0x0000000530047223 */ /* 0x020fc6000001002e */
[----:B------:R-:W-:-:S05]  /*4a80*/  FFMA.FTZ R5, R49, R50, R47 ;  /* 0x0000003231057223 */ /* 0x000fca000001002f */
[----:B------:R0:W-:Y:S02]  /*4a90*/  STG.E.64 desc[UR14][R52.64], R4 ;  /* 0x0000000434007986 */ /* 0x0001e4000c101b0e */
.L_x_3663:
[----:B------:R-:W-:Y:S05]  /*4aa0*/  BSYNC.RECONVERGENT B1 ;  /* 0x0000000000017941 */ /* 0x000fea0003800200 */
.L_x_3662:
[----:B------:R-:W-:Y:S01]  /*4ab0*/  BSSY.RECONVERGENT B1, `(.L_x_3664) ;  /* 0x0000015000017945 */ /* 0x000fe20003800200 */
[C---:B0-----:R-:W-:Y:S02]  /*4ac0*/  IADD3 R52, PT, PT, R44.reuse, 0x80, RZ ;  /* 0x000000802c347810 */ /* 0x041fe40007ffe0ff */
[----:B------:R-:W-:Y:S01]  /*4ad0*/  IADD3 R53, PT, PT, R44, 0x90, RZ ;  /* 0x000000902c357810 */ /* 0x000fe20007ffe0ff */
[----:B------:R-:W-:Y:S06]  /*4ae0*/  @P1 BRA `(.L_x_3665) ;  /* 0x0000000000441947 */ /* 0x000fec0003800000 */
[----:B------:R-:W0:Y:S01]  /*4af0*/  LDCU.64 UR12, c[0x0][0x3e0] ;  /* 0x00007c00ff0c77ac */ /* 0x000e220008000a00 */
[----:B------:R-:W-:Y:S01]  /*4b00*/  MOV R4, R88 ;  /* 0x0000005800047202 */ /* 0x000fe20000000f00 */
[----:B------:R-:W-:Y:S01]  /*4b10*/  FADD.FTZ R6, R6, -UR7 ;  /* 0x8000000706067e21 */ /* 0x000fe20008010000 */
[----:B------:R-:W-:Y:S01]  /*4b20*/  MOV R5, R91 ;  /* 0x0000005b00057202 */ /* 0x000fe20000000f00 */
[----:B------:R-:W1:Y:S01]  /*4b30*/  LDCU.64 UR16, c[0x0][0x380] ;  /* 0x00007000ff1077ac */ /* 0x000e620008000a00 */
[----:B0-----:R-:W-:Y:S02]  /*4b40*/  IMAD R80, R80, UR12, RZ ;  /* 0x0000000c50507c24 */ /* 0x001fe4000f8e02ff */
[----:B------:R-:W-:-:S04]  /*4b50*/  IMAD.WIDE.U32 R4, R45, UR12, R4 ;  /* 0x0000000c2d047c25 */ /* 0x000fc8000f8e0004 */
[----:B------:R-:W-:Y:S02]  /*4b60*/  IMAD R51, R45, UR13, R80 ;  /* 0x0000000d2d337c24 */ /* 0x000fe4000f8e0250 */
[----:B------:R-:W-:Y:S01]  /*4b70*/  FADD.FTZ R45, R7, -UR7 ;  /* 0x80000007072d7e21 */ /* 0x000fe20008010000 */
[----:B------:R-:W-:Y:S01]  /*4b80*/  FMUL.FTZ R7, R6, UR10 ;  /* 0x0000000a06077c20 */ /* 0x000fe20008410000 */
[----:B-1----:R-:W-:Y:S02]  /*4b90*/  LEA R50, P1, R4, UR16, 0x2 ;  /* 0x0000001004327c11 */ /* 0x002fe4000f8210ff */
[----:B------:R-:W-:Y:S01]  /*4ba0*/  IADD3 R51, PT, PT, R5, R51, RZ ;  /* 0x0000003305337210 */ /* 0x000fe20007ffe0ff */
[----:B------:R-:W-:Y:S01]  /*4bb0*/  FMUL.FTZ R80, R45, UR10 ;  /* 0x0000000a2d507c20 */ /* 0x000fe20008410000 */
[----:B-----5:R-:W-:Y:S02]  /*4bc0*/  FFMA.FTZ R6, R48, R7, R46 ;  /* 0x0000000730067223 */ /* 0x020fe4000001002e */
[----:B------:R-:W-:Y:S01]  /*4bd0*/  LEA.HI.X R51, R4, UR17, R51, 0x2, P1 ;  /* 0x0000001104337c11 */ /* 0x000fe200088f1433 */
[----:B------:R-:W-:-:S05]  /*4be0*/  FFMA.FTZ R7, R49, R80, R47 ;  /* 0x0000005031077223 */ /* 0x000fca000001002f */
[----:B------:R0:W-:Y:S02]  /*4bf0*/  STG.E.64 desc[UR14][R50.64], R6 ;  /* 0x0000000632007986 */ /* 0x0001e4000c101b0e */
.L_x_3665:
[----:B------:R-:W-:Y:S05]  /*4c00*/  BSYNC.RECONVERGENT B1 ;  /* 0x0000000000017941 */ /* 0x000fea0003800200 */
.L_x_3664:
        /* <DEDUP_REMOVED lines=8> */
[----:B------:R-:W-:-:S04]  /*4c90*/  FMUL.FTZ R5, R8, UR10 ;  /* 0x0000000a08057c20 */ /* 0x000fc80008410000 */
[----:B-----5:R-:W-:Y:S01]  /*4ca0*/  FFMA.FTZ R4, R48, R5, R46 ;  /* 0x0000000530047223 */ /* 0x020fe2000001002e */
[----:B-1----:R-:W-:Y:S02]  /*4cb0*/  IMAD R55, R55, UR12, RZ ;  /* 0x0000000c37377c24 */ /* 0x002fe4000f8e02ff */
        /* <DEDUP_REMOVED lines=8> */
.L_x_3667:
[----:B------:R-:W-:Y:S05]  /*4d40*/  BSYNC.RECONVERGENT B1 ;  /* 0x0000000000017941 */ /* 0x000fea0003800200 */
.L_x_3666:
[----:B------:R-:W-:Y:S04]  /*4d50*/  BSSY.RECONVERGENT B1, `(.L_x_3668) ;  /* 0x0000013000017945 */ /* 0x000fe80003800200 */
[----:B------:R-:W-:Y:S05]  /*4d60*/  @P5 BRA `(.L_x_3669) ;  /* 0x0000000000445947 */ /* 0x000fea0003800000 */
[----:B------:R-:W2:Y:S01]  /*4d70*/  LDCU.64 UR12, c[0x0][0x3e0] ;  /* 0x00007c00ff0c77ac */ /* 0x000ea20008000a00 */
[----:B-1----:R-:W-:Y:S01]  /*4d80*/  MOV R4, R88 ;  /* 0x0000005800047202 */ /* 0x002fe20000000f00 */
[----:B------:R-:W-:Y:S01]  /*4d90*/  FADD.FTZ R10, R10, -UR7 ;  /* 0x800000070a0a7e21 */ /* 0x000fe20008010000 */
[----:B------:R-:W-:Y:S01]  /*4da0*/  MOV R5, R91 ;  /* 0x0000005b00057202 */ /* 0x000fe20000000f00 */
[----:B------:R-:W1:Y:S01]  /*4db0*/  LDCU.64 UR16, c[0x0][0x380] ;  /* 0x00007000ff1077ac */ /* 0x000e620008000a00 */
[----:B------:R-:W-:-:S04]  /*4dc0*/  FADD.FTZ R11, R11, -UR7 ;  /* 0x800000070b0b7e21 */ /* 0x000fc80008010000 */
[----:B------:R-:W-:Y:S01]  /*4dd0*/  FMUL.FTZ R8, R11, UR10 ;  /* 0x0000000a0b087c20 */ /* 0x000fe20008410000 */
[----:B--2---:R-:W-:Y:S02]  /*4de0*/  IMAD R78, R78, UR12, RZ ;  /* 0x0000000c4e4e7c24 */ /* 0x004fe4000f8e02ff */
[----:B------:R-:W-:-:S04]  /*4df0*/  IMAD.WIDE.U32 R4, R3, UR12, R4 ;  /* 0x0000000c03047c25 */ /* 0x000fc8000f8e0004 */
[----:B0-----:R-:W-:Y:S02]  /*4e00*/  IMAD R7, R3, UR13, R78 ;  /* 0x0000000d03077c24 */ /* 0x001fe4000f8e024e */
[----:B------:R-:W-:Y:S01]  /*4e10*/  FMUL.FTZ R3, R10, UR10 ;  /* 0x0000000a0a037c20 */ /* 0x000fe20008410000 */
[----:B-1----:R-:W-:Y:S02]  /*4e20*/  LEA R2, P1, R4, UR16, 0x2 ;  /* 0x0000001004027c11 */ /* 0x002fe4000f8210ff */
[----:B------:R-:W-:Y:S01]  /*4e30*/  IADD3 R7, PT, PT, R5, R7, RZ ;  /* 0x0000000705077210 */ /* 0x000fe20007ffe0ff */
[----:B-----5:R-:W-:-:S03]  /*4e40*/  FFMA.FTZ R6, R48, R3, R46 ;  /* 0x0000000330067223 */ /* 0x020fc6000001002e */
[----:B------:R-:W-:Y:S01]  /*4e50*/  LEA.HI.X R3, R4, UR17, R7, 0x2, P1 ;  /* 0x0000001104037c11 */ /* 0x000fe200088f1407 */
[----:B------:R-:W-:-:S05]  /*4e60*/  FFMA.FTZ R7, R49, R8, R47 ;  /* 0x0000000831077223 */ /* 0x000fca000001002f */
[----:B------:R2:W-:Y:S02]  /*4e70*/  STG.E.64 desc[UR14][R2.64], R6 ;  /* 0x0000000602007986 */ /* 0x0005e4000c101b0e */
.L_x_3669:
[----:B------:R-:W-:Y:S05]  /*4e80*/  BSYNC.RECONVERGENT B1 ;  /* 0x0000000000017941 */ /* 0x000fea0003800200 */
.L_x_3668:
[----:B------:R-:W-:Y:S04]  /*4e90*/  BSSY.RECONVERGENT B1, `(.L_x_3670) ;  /* 0x0000013000017945 */ /* 0x000fe80003800200 */
[----:B------:R-:W-:Y:S05]  /*4ea0*/  @P2 BRA `(.L_x_3671) ;  /* 0x0000000000442947 */ /* 0x000fea0003800000 */
[----:B------:R-:W3:Y:S01]  /*4eb0*/  LDCU.64 UR12, c[0x0][0x3e0] ;  /* 0x00007c00ff0c77ac */ /* 0x000ee20008000a00 */
[----:B--2---:R-:W-:Y:S01]  /*4ec0*/  MOV R2, R88 ;  /* 0x0000005800027202 */ /* 0x004fe20000000f00 */
[----:B------:R-:W-:Y:S01]  /*4ed0*/  FADD.FTZ R12, R12, -UR7 ;  /* 0x800000070c0c7e21 */ /* 0x000fe20008010000 */
[----:B------:R-:W-:Y:S01]  /*4ee0*/  MOV R3, R91 ;  /* 0x0000005b00037202 */ /* 0x000fe20000000f00 */
[----:B------:R-:W2:Y:S01]  /*4ef0*/  LDCU.64 UR16, c[0x0][0x380] ;  /* 0x00007000ff1077ac */ /* 0x000ea20008000a00 */
[----:B------:R-:W-:Y:S01]  /*4f00*/  FADD.FTZ R13, R13, -UR7 ;  /* 0x800000070d0d7e21 */ /* 0x000fe20008010000 */
[----:B-1----:R-:W-:-:S03]  /*4f10*/  FMUL.FTZ R5, R12, UR10 ;  /* 0x0000000a0c057c20 */ /* 0x002fc60008410000 */
[----:B0-----:R-:W-:Y:S01]  /*4f20*/  FMUL.FTZ R6, R13, UR10 ;  /* 0x0000000a0d067c20 */ /* 0x001fe20008410000 */
        /* <DEDUP_REMOVED lines=9> */
.L_x_3671:
[----:B------:R-:W-:Y:S05]  /*4fc0*/  BSYNC.RECONVERGENT B1 ;  /* 0x0000000000017941 */ /* 0x000fea0003800200 */
.L_x_3670:
[----:B------:R-:W-:Y:S01]  /*4fd0*/  ISETP.GE.U32.AND P5, PT, R52, UR8, PT ;  /* 0x0000000834007c0c */ /* 0x000fe2000bfa6070 */
[----:B------:R-:W-:Y:S01]  /*4fe0*/  BSSY.RECONVERGENT B1, `(.L_x_3672) ;  /* 0x0000028000017945 */ /* 0x000fe20003800200 */
[----:B--2---:R-:W-:Y:S02]  /*4ff0*/  SHF.R.S32.HI R2, RZ, 0x1f, R52 ;  /* 0x0000001fff027819 */ /* 0x004fe40000011434 */
        /* <DEDUP_REMOVED lines=9> */
[----:B0-----:R-:W-:-:S02]  /*5090*/  SHF.R.S32.HI R51, RZ, 0x1f, R53 ;  /* 0x0000001fff337819 */ /* 0x001fc40000011435 */
        /* <DEDUP_REMOVED lines=8> */
[C---:B-1-3--:R-:W-:Y:S02]  /*5120*/  IADD3 R8, PT, PT, R44.reuse, 0xf0, RZ ;  /* 0x000000f02c087810 */ /* 0x04afe40007ffe0ff */
[----:B------:R-:W-:Y:S01]  /*5130*/  IADD3 R9, PT, PT, R44, 0x100, RZ ;  /* 0x000001002c097810 */ /* 0x000fe20007ffe0ff */
[----:B------:R-:W-:Y:S08]  /*5140*/  @P5 BRA `(.L_x_3673) ;  /* 0x0000000000445947 */ /* 0x000ff00003800000 */
[----:B------:R-:W0:Y:S01]  /*5150*/  LDCU.64 UR12, c[0x0][0x3e0] ;  /* 0x00007c00ff0c77ac */ /* 0x000e220008000a00 */
[----:B------:R-:W-:Y:S01]  /*5160*/  MOV R3, R91 ;  /* 0x0000005b00037202 */ /* 0x000fe20000000f00 */
[----:B------:R-:W-:Y:S01]  /*5170*/  FADD.FTZ R14, R14, -UR7 ;  /* 0x800000070e0e7e21 */ /* 0x000fe20008010000 */
[----:B------:R-:W-:Y:S01]  /*5180*/  FADD.FTZ R15, R15, -UR7 ;  /* 0x800000070f0f7e21 */ /* 0x000fe20008010000 */
[----:B------:R-:W1:Y:S01]  /*5190*/  LDCU.64 UR16, c[0x0][0x380] ;  /* 0x00007000ff1077ac */ /* 0x000e620008000a00 */
[----:B0-----:R-:W-:Y:S01]  /*51a0*/  IMAD R5, R2, UR12, RZ ;  /* 0x0000000c02057c24 */ /* 0x001fe2000f8e02ff */
[----:B------:R-:W-:-:S03]  /*51b0*/  MOV R2, R88 ;  /* 0x0000005800027202 */ /* 0x000fc60000000f00 */
[----:B------:R-:W-:Y:S02]  /*51c0*/  IMAD R7, R52, UR13, R5 ;  /* 0x0000000d34077c24 */ /* 0x000fe4000f8e0205 */
[----:B------:R-:W-:Y:S01]  /*51d0*/  FMUL.FTZ R5, R14, UR10 ;  /* 0x0000000a0e057c20 */ /* 0x000fe20008410000 */
[----:B------:R-:W-:-:S04]  /*51e0*/  IMAD.WIDE.U32 R2, R52, UR12, R2 ;  /* 0x0000000c34027c25 */ /* 0x000fc8000f8e0002 */
[----:B------:R-:W-:Y:S01]  /*51f0*/  FMUL.FTZ R14, R15, UR10 ;  /* 0x0000000a0f0e7c20 */ /* 0x000fe20008410000 */
[----:B-----5:R-:W-:Y:S01]  /*5200*/  FFMA.FTZ R6, R48, R5, R46 ;  /* 0x0000000530067223 */ /* 0x020fe2000001002e */
[----:B-1----:R-:W-:Y:S02]  /*5210*/  LEA R4, P5, R2, UR16, 0x2 ;  /* 0x0000001002047c11 */ /* 0x002fe4000f8a10ff */
[----:B------:R-:W-:-:S04]  /*5220*/  IADD3 R7, PT, PT, R3, R7, RZ ;  /* 0x0000000703077210 */ /* 0x000fc80007ffe0ff */
[----:B------:R-:W-:Y:S01]  /*5230*/  LEA.HI.X R5, R2, UR17, R7, 0x2, P5 ;  /* 0x0000001102057c11 */ /* 0x000fe2000a8f1407 */
[----:B------:R-:W-:-:S05]  /*5240*/  FFMA.FTZ R7, R49, R14, R47 ;  /* 0x0000000e31077223 */ /* 0x000fca000001002f */
[----:B------:R0:W-:Y:S02]  /*5250*/  STG.E.64 desc[UR14][R4.64], R6 ;  /* 0x0000000604007986 */ /* 0x0001e4000c101b0e */
.L_x_3673:
[----:B------:R-:W-:Y:S05]  /*5260*/  BSYNC.RECONVERGENT B1 ;  /* 0x0000000000017941 */ /* 0x000fea0003800200 */
.L_x_3672:
[----:B------:R-:W-:Y:S04]  /*5270*/  BSSY.RECONVERGENT B1, `(.L_x_3674) ;  /* 0x0000013000017945 */ /* 0x000fe80003800200 */
[----:B------:R-:W-:Y:S05]  /*5280*/  @P2 BRA `(.L_x_3675) ;  /* 0x0000000000442947 */ /* 0x000fea0003800000 */
[----:B------:R-:W1:Y:S01]  /*5290*/  LDCU.64 UR12, c[0x0][0x3e0] ;  /* 0x00007c00ff0c77ac */ /* 0x000e620008000a00 */
[----:B------:R-:W-:Y:S01]  /*52a0*/  MOV R2, R88 ;  /* 0x0000005800027202 */ /* 0x000fe20000000f00 */
[----:B------:R-:W-:Y:S01]  /*52b0*/  FADD.FTZ R16, R16, -UR7 ;  /* 0x8000000710107e21 */ /* 0x000fe20008010000 */
[----:B------:R-:W-:Y:S01]  /*52c0*/  MOV R3, R91 ;  /* 0x0000005b00037202 */ /* 0x000fe20000000f00 */
[----:B------:R-:W2:Y:S01]  /*52d0*/  LDCU.64 UR16, c[0x0][0x380] ;  /* 0x00007000ff1077ac */ /* 0x000ea20008000a00 */
[----:B------:R-:W-:Y:S01]  /*52e0*/  FADD.FTZ R17, R17, -UR7 ;  /* 0x8000000711117e21 */ /* 0x000fe20008010000 */
[----:B0-----:R-:W-:-:S03]  /*52f0*/  FMUL.FTZ R5, R16, UR10 ;  /* 0x0000000a10057c20 */ /* 0x001fc60008410000 */
[----:B------:R-:W-:Y:S01]  /*5300*/  FMUL.FTZ R14, R17, UR10 ;  /* 0x0000000a110e7c20 */ /* 0x000fe20008410000 */
[----:B-----5:R-:W-:-:S03]  /*5310*/  FFMA.FTZ R6, R48, R5, R46 ;  /* 0x0000000530067223 */ /* 0x020fc6000001002e */
[----:B------:R-:W-:Y:S01]  /*5320*/  FFMA.FTZ R7, R49, R14, R47 ;  /* 0x0000000e31077223 */ /* 0x000fe2000001002f */
[----:B-1----:R-:W-:Y:S02]  /*5330*/  IMAD R4, R51, UR12, RZ ;  /* 0x0000000c33047c24 */ /* 0x002fe4000f8e02ff */
[----:B------:R-:W-:-:S04]  /*5340*/  IMAD.WIDE.U32 R2, R53, UR12, R2 ;  /* 0x0000000c35027c25 */ /* 0x000fc8000f8e0002 */
[----:B------:R-:W-:Y:S01]  /*5350*/  IMAD R53, R53, UR13, R4 ;  /* 0x0000000d35357c24 */ /* 0x000fe2000f8e0204 */
[----:B--2---:R-:W-:-:S04]  /*5360*/  LEA R4, P2, R2, UR16, 0x2 ;  /* 0x0000001002047c11 */ /* 0x004fc8000f8410ff */
[----:B------:R-:W-:-:S04]  /*5370*/  IADD3 R53, PT, PT, R3, R53, RZ ;  /* 0x0000003503357210 */ /* 0x000fc80007ffe0ff */
[----:B------:R-:W-:-:S05]  /*5380*/  LEA.HI.X R5, R2, UR17, R53, 0x2, P2 ;  /* 0x0000001102057c11 */ /* 0x000fca00090f1435 */
[----:B------:R1:W-:Y:S02]  /*5390*/  STG.E.64 desc[UR14][R4.64], R6 ;  /* 0x0000000604007986 */ /* 0x0003e4000c101b0e */
.L_x_3675:
[----:B------:R-:W-:Y:S05]  /*53a0*/  BSYNC.RECONVERGENT B1 ;  /* 0x0000000000017941 */ /* 0x000fea0003800200 */
.L_x_3674:
[----:B------:R-:W-:Y:S04]  /*53b0*/  BSSY.RECONVERGENT B1, `(.L_x_3676) ;  /* 0x0000013000017945 */ /* 0x000fe80003800200 */
[----:B------:R-:W-:Y:S05]  /*53c0*/  @P1 BRA `(.L_x_3677) ;  /* 0x0000000000441947 */ /* 0x000fea0003800000 */
[----:B------:R-:W2:Y:S01]  /*53d0*/  LDCU.64 UR12, c[0x0][0x3e0] ;  /* 0x00007c00ff0c77ac */ /* 0x000ea20008000a00 */
[----:B------:R-:W-:Y:S01]  /*53e0*/  MOV R2, R88 ;  /* 0x0000005800027202 */ /* 0x000fe20000000f00 */
[----:B------:R-:W-:Y:S01]  /*53f0*/  FADD.FTZ R18, R18, -UR7 ;  /* 0x8000000712127e21 */ /* 0x000fe20008010000 */
[----:B------:R-:W-:Y:S01]  /*5400*/  MOV R3, R91 ;  /* 0x0000005b00037202 */ /* 0x000fe20000000f00 */
[----:B------:R-:W3:Y:S01]  /*5410*/  LDCU.64 UR16, c[0x0][0x380] ;  /* 0x00007000ff1077ac */ /* 0x000ee20008000a00 */
[----:B------:R-:W-:Y:S01]  /*5420*/  FADD.FTZ R19, R19, -UR7 ;  /* 0x8000000713137e21 */ /* 0x000fe20008010000 */
[----:B01----:R-:W-:-:S03]  /*5430*/  FMUL.FTZ R5, R18, UR10 ;  /* 0x0000000a12057c20 */ /* 0x003fc60008410000 */
[----:B------:R-:W-:Y:S01]  /*5440*/  FMUL.FTZ R6, R19, UR10 ;  /* 0x0000000a13067c20 */ /* 0x000fe20008410000 */
[----:B-----5:R-:W-:-:S03]  /*5450*/  FFMA.FTZ R14, R48, R5, R46 ;  /* 0x00000005300e7223 */ /* 0x020fc6000001002e */
[----:B------:R-:W-:Y:S01]  /*5460*/  FFMA.FTZ R15, R49, R6, R47 ;  /* 0x00000006310f7223 */ /* 0x000fe2000001002f */
[----:B--2---:R-:W-:Y:S02]  /*5470*/  IMAD R50, R50, UR12, RZ ;  /* 0x0000000c32327c24 */ /* 0x004fe4000f8e02ff */
[----:B------:R-:W-:-:S04]  /*5480*/  IMAD.WIDE.U32 R2, R45, UR12, R2 ;  /* 0x0000000c2d027c25 */ /* 0x000fc8000f8e0002 */
[----:B------:R-:W-:Y:S01]  /*5490*/  IMAD R45, R45, UR13, R50 ;  /* 0x0000000d2d2d7c24 */ /* 0x000fe2000f8e0232 */
[----:B---3--:R-:W-:-:S04]  /*54a0*/  LEA R4, P1, R2, UR16, 0x2 ;  /* 0x0000001002047c11 */ /* 0x008fc8000f8210ff */
[----:B------:R-:W-:-:S04]  /*54b0*/  IADD3 R45, PT, PT, R3, R45, RZ ;  /* 0x0000002d032d7210 */ /* 0x000fc80007ffe0ff */
[----:B------:R-:W-:-:S05]  /*54c0*/  LEA.HI.X R5, R2, UR17, R45, 0x2, P1 ;  /* 0x0000001102057c11 */ /* 0x000fca00088f142d */
[----:B------:R2:W-:Y:S02]  /*54d0*/  STG.E.64 desc[UR14][R4.64], R14 ;  /* 0x0000000e04007986 */ /* 0x0005e4000c101b0e */
.L_x_3677:
[----:B------:R-:W-:Y:S05]  /*54e0*/  BSYNC.RECONVERGENT B1 ;  /* 0x0000000000017941 */ /* 0x000fea0003800200 */
.L_x_3676:
[----:B------:R-:W-:Y:S04]  /*54f0*/  BSSY.RECONVERGENT B1, `(.L_x_3678) ;  /* 0x0000013000017945 */ /* 0x000fe80003800200 */
[----:B------:R-:W-:Y:S05]  /*5500*/  @P6 BRA `(.L_x_3679) ;  /* 0x0000000000446947 */ /* 0x000fea0003800000 */
[----:B------:R-:W3:Y:S01]  /*5510*/  LDCU.64 UR12, c[0x0][0x3e0] ;  /* 0x00007c00ff0c77ac */ /* 0x000ee20008000a00 */
[----:B------:R-:W-:Y:S01]  /*5520*/  MOV R2, R88 ;  /* 0x0000005800027202 */ /* 0x000fe20000000f00 */
[----:B------:R-:W-:Y:S01]  /*5530*/  FADD.FTZ R20, R20, -UR7 ;  /* 0x8000000714147e21 */ /* 0x000fe20008010000 */
[----:B------:R-:W-:Y:S01]  /*5540*/  MOV R3, R91 ;  /* 0x0000005b00037202 */ /* 0x000fe20000000f00 */
[----:B------:R-:W4:Y:S01]  /*5550*/  LDCU.64 UR16, c[0x0][0x380] ;  /* 0x00007000ff1077ac */ /* 0x000f220008000a00 */
[----:B------:R-:W-:-:S04]  /*5560*/  FADD.FTZ R21, R21, -UR7 ;  /* 0x8000000715157e21 */ /* 0x000fc80008010000 */
[----:B01----:R-:W-:-:S04]  /*5570*/  FMUL.FTZ R6, R21, UR10 ;  /* 0x0000000a15067c20 */ /* 0x003fc80008410000 */
[----:B--2--5:R-:W-:Y:S01]  /*5580*/  FFMA.FTZ R15, R49, R6, R47 ;  /* 0x00000006310f7223 */ /* 0x024fe2000001002f */
[----:B---3--:R-:W-:Y:S02]  /*5590*/  IMAD R5, R12, UR12, RZ ;  /* 0x0000000c0c057c24 */ /* 0x008fe4000f8e02ff */
[----:B------:R-:W-:-:S04]  /*55a0*/  IMAD.WIDE.U32 R2, R10, UR12, R2 ;  /* 0x0000000c0a027c25 */ /* 0x000fc8000f8e0002 */
[----:B------:R-:W-:Y:S02]  /*55b0*/  IMAD R7, R10, UR13, R5 ;  /* 0x0000000d0a077c24 */ /* 0x000fe4000f8e0205 */
[----:B------:R-:W-:Y:S01]  /*55c0*/  FMUL.FTZ R5, R20, UR10 ;  /* 0x0000000a14057c20 */ /* 0x000fe20008410000 */
[----:B----4-:R-:W-:Y:S02]  /*55d0*/  LEA R4, P1, R2, UR16, 0x2 ;  /* 0x0000001002047c11 */ /* 0x010fe4000f8210ff */
[----:B------:R-:W-:Y:S01]  /*55e0*/  IADD3 R7, PT, PT, R3, R7, RZ ;  /* 0x0000000703077210 */ /* 0x000fe20007ffe0ff */
[----:B------:R-:W-:-:S03]  /*55f0*/  FFMA.FTZ R14, R48, R5, R46 ;  /* 0x00000005300e7223 */ /* 0x000fc6000001002e */
[----:B------:R-:W-:-:S05]  /*5600*/  LEA.HI.X R5, R2, UR17, R7, 0x2, P1 ;  /* 0x0000001102057c11 */ /* 0x000fca00088f1407 */
[----:B------:R3:W-:Y:S02]  /*5610*/  STG.E.64 desc[UR14][R4.64], R14 ;  /* 0x0000000e04007986 */ /* 0x0007e4000c101b0e */
.L_x_3679:
[----:B------:R-:W-:Y:S05]  /*5620*/  BSYNC.RECONVERGENT B1 ;  /* 0x0000000000017941 */ /* 0x000fea0003800200 */
.L_x_3678:
[----:B------:R-:W-:Y:S04]  /*5630*/  BSSY.RECONVERGENT B1, `(.L_x_3680) ;  /* 0x0000013000017945 */ /* 0x000fe80003800200 */
[----:B------:R-:W-:Y:S05]  /*5640*/  @P3 BRA `(.L_x_3681) ;  /* 0x0000000000443947 */ /* 0x000fea0003800000 */
[----:B------:R-:W0:Y:S01]  /*5650*/  LDCU.64 UR12, c[0x0][0x3e0] ;  /* 0x00007c00ff0c77ac */ /* 0x000e220008000a00 */
[----:B------:R-:W-:Y:S01]  /*5660*/  MOV R2, R88 ;  /* 0x0000005800027202 */ /* 0x000fe20000000f00 */
[----:B------:R-:W-:Y:S01]  /*5670*/  FADD.FTZ R22, R22, -UR7 ;  /* 0x8000000716167e21 */ /* 0x000fe20008010000 */
[----:B------:R-:W-:Y:S01]  /*5680*/  MOV R3, R91 ;  /* 0x0000005b00037202 */ /* 0x000fe20000000f00 */
[----:B------:R-:W4:Y:S01]  /*5690*/  LDCU.64 UR16, c[0x0][0x380] ;  /* 0x00007000ff1077ac */ /* 0x000f220008000a00 */
[----:B------:R-:W-:Y:S01]  /*56a0*/  FADD.FTZ R23, R23, -UR7 ;  /* 0x8000000717177e21 */ /* 0x000fe20008010000 */
[----:B01----:R-:W-:Y:S02]  /*56b0*/  IMAD R6, R13, UR12, RZ ;  /* 0x0000000c0d067c24 */ /* 0x003fe4000f8e02ff */
[----:B--23--:R-:W-:-:S04]  /*56c0*/  IMAD.WIDE.U32 R4, R11, UR12, R2 ;  /* 0x0000000c0b047c25 */ /* 0x00cfc8000f8e0002 */
[----:B------:R-:W-:Y:S01]  /*56d0*/  FMUL.FTZ R3, R22, UR10 ;  /* 0x0000000a16037c20 */ /* 0x000fe20008410000 */
[----:B------:R-:W-:Y:S01]  /*56e0*/  IMAD R11, R11, UR13, R6 ;  /* 0x0000000d0b0b7c24 */ /* 0x000fe2000f8e0206 */
[----:B----4-:R-:W-:Y:S01]  /*56f0*/  LEA R2, P1, R4, UR16, 0x2 ;  /* 0x0000001004027c11 */ /* 0x010fe2000f8210ff */
[----:B------:R-:W-:Y:S01]  /*5700*/  FMUL.FTZ R6, R23, UR10 ;  /* 0x0000000a17067c20 */ /* 0x000fe20008410000 */
[----:B-----5:R-:W-:Y:S02]  /*5710*/  FFMA.FTZ R10, R48, R3, R46 ;  /* 0x00000003300a7223 */ /* 0x020fe4000001002e */
[----:B------:R-:W-:-:S04]  /*5720*/  IADD3 R11, PT, PT, R5, R11, RZ ;  /* 0x0000000b050b7210 */ /* 0x000fc80007ffe0ff */
[----:B------:R-:W-:Y:S01]  /*5730*/  LEA.HI.X R3, R4, UR17, R11, 0x2, P1 ;  /* 0x0000001104037c11 */ /* 0x000fe200088f140b */
[----:B------:R-:W-:-:S05]  /*5740*/  FFMA.FTZ R11, R49, R6, R47 ;  /* 0x00000006310b7223 */ /* 0x000fca000001002f */
[----:B------:R4:W-:Y:S02]  /*5750*/  STG.E.64 desc[UR14][R2.64], R10 ;  /* 0x0000000a02007986 */ /* 0x0009e4000c101b0e */
.L_x_3681:
[----:B------:R-:W-:Y:S05]  /*5760*/  BSYNC.RECONVERGENT B1 ;  /* 0x0000000000017941 */ /* 0x000fea0003800200 */
.L_x_3680:
[----:B------:R-:W-:Y:S04]  /*5770*/  BSSY.RECONVERGENT B1, `(.L_x_3682) ;  /* 0x0000013000017945 */ /* 0x000fe80003800200 */
[----:B------:R-:W-:Y:S05]  /*5780*/  @P4 BRA `(.L_x_3683) ;  /* 0x0000000000444947 */ /* 0x000fea0003800000 */
[----:B------:R-:W0:Y:S01]  /*5790*/  LDCU.64 UR12, c[0x0][0x3e0] ;  /* 0x00007c00ff0c77ac */ /* 0x000e220008000a00 */
[----:B----4-:R-:W-:Y:S01]  /*57a0*/  MOV R2, R88 ;  /* 0x0000005800027202 */ /* 0x010fe20000000f00 */
        /* <DEDUP_REMOVED lines=11> */
[----:B------:R-:W-:Y:S01]  /*5860*/  IADD3 R43, PT, PT, R5, R43, RZ ;  /* 0x0000002b052b7210 */ /* 0x000fe20007ffe0ff */
[----:B------:R-:W-:-:S03]  /*5870*/  FFMA.FTZ R11, R49, R6, R47 ;  /* 0x00000006310b7223 */ /* 0x000fc6000001002f */
[----:B------:R-:W-:-:S05]  /*5880*/  LEA.HI.X R3, R4, UR17, R43, 0x2, P1 ;  /* 0x0000001104037c11 */ /* 0x000fca00088f142b */
[----:B------:R0:W-:Y:S02]  /*5890*/  STG.E.64 desc[UR14][R2.64], R10 ;  /* 0x0000000a02007986 */ /* 0x0001e4000c101b0e */
.L_x_3683:
[----:B------:R-:W-:Y:S05]  /*58a0*/  BSYNC.RECONVERGENT B1 ;  /* 0x0000000000017941 */ /* 0x000fea0003800200 */
.L_x_3682:
[----:B------:R-:W-:Y:S01]  /*58b0*/  ISETP.GE.U32.AND P5, PT, R42, UR8, PT ;  /* 0x000000082a007c0c */ /* 0x000fe2000bfa6070 */
[----:B------:R-:W-:Y:S01]  /*58c0*/  BSSY.RECONVERGENT B1, `(.L_x_3684) ;  /* 0x0000028000017945 */ /* 0x000fe20003800200 */
[----:B0---4-:R-:W-:Y:S02]  /*58d0*/  IADD3 R10, PT, PT, R44, 0x110, RZ ;  /* 0x000001102c0a7810 */ /* 0x011fe40007ffe0ff */
[----:B------:R-:W-:Y:S02]  /*58e0*/  ISETP.GE.AND.EX P5, PT, R40, UR9, PT, P5 ;  /* 0x0000000928007c0c */ /* 0x000fe4000bfa6350 */
[C---:B-1----:R-:W-:Y:S02]  /*58f0*/  IADD3 R6, PT, PT, R44.reuse, 0x120, RZ ;  /* 0x000001202c067810 */ /* 0x042fe40007ffe0ff */
[----:B--23--:R-:W-:Y:S02]  /*5900*/  IADD3 R4, PT, PT, R44, 0x130, RZ ;  /* 0x000001302c047810 */ /* 0x00cfe40007ffe0ff */
        /* <DEDUP_REMOVED lines=27> */
[----:B------:R-:W-:-:S04]  /*5ac0*/  IMAD.WIDE.U32 R12, R42, UR12, R12 ;  /* 0x0000000c2a0c7c25 */ /* 0x000fc8000f8e000c */
[----:B------:R-:W-:Y:S02]  /*5ad0*/  IMAD R17, R42, UR13, R15 ;  /* 0x0000000d2a117c24 */ /* 0x000fe4000f8e020f */
[----:B------:R-:W-:Y:S01]  /*5ae0*/  FMUL.FTZ R15, R26, UR10 ;  /* 0x0000000a1a0f7c20 */ /* 0x000fe20008410000 */
[----:B-1----:R-:W-:Y:S02]  /*5af0*/  LEA R14, P5, R12, UR16, 0x2 ;  /* 0x000000100c0e7c11 */ /* 0x002fe4000f8a10ff */
[----:B------:R-:W-:Y:S01]  /*5b00*/  IADD3 R17, PT, PT, R13, R17, RZ ;  /* 0x000000110d117210 */ /* 0x000fe20007ffe0ff */
[----:B------:R-:W-:-:S03]  /*5b10*/  FFMA.FTZ R18, R48, R15, R46 ;  /* 0x0000000f30127223 */ /* 0x000fc6000001002e */
[----:B------:R-:W-:-:S05]  /*5b20*/  LEA.HI.X R15, R12, UR17, R17, 0x2, P5 ;  /* 0x000000110c0f7c11 */ /* 0x000fca000a8f1411 */
[----:B------:R0:W-:Y:S02]  /*5b30*/  STG.E.64 desc[UR14][R14.64], R18 ;  /* 0x000000120e007986 */ /* 0x0001e4000c101b0e */
.L_x_3685:
[----:B------:R-:W-:Y:S05]  /*5b40*/  BSYNC.RECONVERGENT B1 ;  /* 0x0000000000017941 */ /* 0x000fea0003800200 */
.L_x_3684:
[----:B------:R-:W-:Y:S04]  /*5b50*/  BSSY.RECONVERGENT B1, `(.L_x_3686) ;  /* 0x0000013000017945 */ /* 0x000fe80003800200 */
[----:B------:R-:W-:Y:S05]  /*5b60*/  @P2 BRA `(.L_x_3687) ;  /* 0x0000000000442947 */ /* 0x000fea0003800000 */
        /* <DEDUP_REMOVED lines=8> */
[----:B------:R-:W-:Y:S02]  /*5bf0*/  IMAD R17, R8, UR13, R15 ;  /* 0x0000000d08117c24 */ /* 0x000fe4000f8e020f */
[----:B------:R-:W-:Y:S01]  /*5c00*/  FMUL.FTZ R15, R28, UR10 ;  /* 0x0000000a1c0f7c20 */ /* 0x000fe20008410000 */
[----:B-1----:R-:W-:Y:S01]  /*5c10*/  LEA R14, P2, R12, UR16, 0x2 ;  /* 0x000000100c0e7c11 */ /* 0x002fe2000f8410ff */
[----:B------:R-:W-:Y:S01]  /*5c20*/  FMUL.FTZ R8, R29, UR10 ;  /* 0x0000000a1d087c20 */ /* 0x000fe20008410000 */
[----:B------:R-:W-:Y:S01]  /*5c30*/  IADD3 R17, PT, PT, R13, R17, RZ ;  /* 0x000000110d117210 */ /* 0x000fe20007ffe0ff */
[----:B-----5:R-:W-:-:S03]  /*5c40*/  FFMA.FTZ R16, R48, R15, R46 ;  /* 0x0000000f30107223 */ /* 0x020fc6000001002e */
[----:B------:R-:W-:Y:S01]  /*5c50*/  LEA.HI.X R15, R12, UR17, R17, 0x2, P2 ;  /* 0x000000110c0f7c11 */ /* 0x000fe200090f1411 */
[----:B------:R-:W-:-:S05]  /*5c60*/  FFMA.FTZ R17, R49, R8, R47 ;  /* 0x0000000831117223 */ /* 0x000fca000001002f */
[----:B------:R1:W-:Y:S02]  /*5c70*/  STG.E.64 desc[UR14][R14.64], R16 ;  /* 0x000000100e007986 */ /* 0x0003e4000c101b0e */
.L_x_3687:
[----:B------:R-:W-:Y:S05]  /*5c80*/  BSYNC.RECONVERGENT B1 ;  /* 0x0000000000017941 */ /* 0x000fea0003800200 */
.L_x_3686:
[----:B------:R-:W-:Y:S04]  /*5c90*/  BSSY.RECONVERGENT B1, `(.L_x_3688) ;  /* 0x0000013000017945 */ /* 0x000fe80003800200 */
[----:B------:R-:W-:Y:S05]  /*5ca0*/  @P1 BRA `(.L_x_3689) ;  /* 0x0000000000441947 */ /* 0x000fea0003800000 */
[----:B------:R-:W2:Y:S01]  /*5cb0*/  LDCU.64 UR12, c[0x0][0x3e0] ;  /* 0x00007c00ff0c77ac */ /* 0x000ea20008000a00 */
[----:B------:R-:W-:Y:S01]  /*5cc0*/  MOV R12, R88 ;  /* 0x00000058000c7202 */ /* 0x000fe20000000f00 */
[----:B------:R-:W-:Y:S01]  /*5cd0*/  FADD.FTZ R30, R30, -UR7 ;  /* 0x800000071e1e7e21 */ /* 0x000fe20008010000 */
[----:B------:R-:W-:Y:S01]  /*5ce0*/  MOV R13, R91 ;  /* 0x0000005b000d7202 */ /* 0x000fe20000000f00 */
[----:B------:R-:W3:Y:S01]  /*5cf0*/  LDCU.64 UR16, c[0x0][0x380] ;  /* 0x00007000ff1077ac */ /* 0x000ee20008000a00 */
[----:B------:R-:W-:-:S04]  /*5d00*/  FADD.FTZ R31, R31, -UR7 ;  /* 0x800000071f1f7e21 */ /* 0x000fc80008010000 */
[----:B01----:R-:W-:-:S04]  /*5d10*/  FMUL.FTZ R14, R31, UR10 ;  /* 0x0000000a1f0e7c20 */ /* 0x003fc80008410000 */
[----:B-----5:R-:W-:Y:S01]  /*5d20*/  FFMA.FTZ R17, R49, R14, R47 ;  /* 0x0000000e31117223 */ /* 0x020fe2000001002f */
[----:B--2---:R-:W-:Y:S02]  /*5d30*/  IMAD R8, R21, UR12, RZ ;  /* 0x0000000c15087c24 */ /* 0x004fe4000f8e02ff */
[----:B------:R-:W-:-:S04]  /*5d40*/  IMAD.WIDE.U32 R12, R9, UR12, R12 ;  /* 0x0000000c090c7c25 */ /* 0x000fc8000f8e000c */
[----:B------:R-:W-:Y:S02]  /*5d50*/  IMAD R15, R9, UR13, R8 ;  /* 0x0000000d090f7c24 */ /* 0x000fe4000f8e0208 */
[----:B------:R-:W-:Y:S01]  /*5d60*/  FMUL.FTZ R9, R30, UR10 ;  /* 0x0000000a1e097c20 */ /* 0x000fe20008410000 */
[----:B---3--:R-:W-:Y:S02]  /*5d70*/  LEA R8, P1, R12, UR16, 0x2 ;  /* 0x000000100c087c11 */ /* 0x008fe4000f8210ff */
[----:B------:R-:W-:Y:S01]  /*5d80*/  IADD3 R15, PT, PT, R13, R15, RZ ;  /* 0x0000000f0d0f7210 */ /* 0x000fe20007ffe0ff */
[----:B------:R-:W-:-:S03]  /*5d90*/  FFMA.FTZ R16, R48, R9, R46 ;  /* 0x0000000930107223 */ /* 0x000fc6000001002e */
[----:B------:R-:W-:-:S05]  /*5da0*/  LEA.HI.X R9, R12, UR17, R15, 0x2, P1 ;  /* 0x000000110c097c11 */ /* 0x000fca00088f140f */
[----:B------:R2:W-:Y:S02]  /*5db0*/  STG.E.64 desc[UR14][R8.64], R16 ;  /* 0x0000001008007986 */ /* 0x0005e4000c101b0e */
.L_x_3689:
[----:B------:R-:W-:Y:S05]  /*5dc0*/  BSYNC.RECONVERGENT B1 ;  /* 0x0000000000017941 */ /* 0x000fea0003800200 */
.L_x_3688:
        /* <DEDUP_REMOVED lines=8> */
[----:B---3--:R-:W-:Y:S02]  /*5e50*/  IMAD R11, R11, UR12, RZ ;  /* 0x0000000c0b0b7c24 */ /* 0x008fe4000f8e02ff */
[----:B------:R-:W-:-:S04]  /*5e60*/  IMAD.WIDE.U32 R12, R10, UR12, R8 ;  /* 0x0000000c0a0c7c25 */ /* 0x000fc8000f8e0008 */
[----:B------:R-:W-:Y:S01]  /*5e70*/  FMUL.FTZ R9, R32, UR10 ;  /* 0x0000000a20097c20 */ /* 0x000fe20008410000 */
[----:B------:R-:W-:Y:S01]  /*5e80*/  IMAD R11, R10, UR13, R11 ;  /* 0x0000000d0a0b7c24 */ /* 0x000fe2000f8e020b */
[----:B--2---:R-:W-:Y:S01]  /*5e90*/  LEA R8, P1, R12, UR16, 0x2 ;  /* 0x000000100c087c11 */ /* 0x004fe2000f8210ff */
[----:B------:R-:W-:Y:S01]  /*5ea0*/  FMUL.FTZ R10, R33, UR10 ;  /* 0x0000000a210a7c20 */ /* 0x000fe20008410000 */
[----:B01---5:R-:W-:Y:S02]  /*5eb0*/  FFMA.FTZ R14, R48, R9, R46 ;  /* 0x00000009300e7223 */ /* 0x023fe4000001002e */
[----:B------:R-:W-:Y:S01]  /*5ec0*/  IADD3 R11, PT, PT, R13, R11, RZ ;  /* 0x0000000b0d0b7210 */ /* 0x000fe20007ffe0ff */
[----:B------:R-:W-:-:S03]  /*5ed0*/  FFMA.FTZ R15, R49, R10, R47 ;  /* 0x0000000a310f7223 */ /* 0x000fc6000001002f */
[----:B------:R-:W-:-:S05]  /*5ee0*/  LEA.HI.X R9, R12, UR17, R11, 0x2, P1 ;  /* 0x000000110c097c11 */ /* 0x000fca00088f140b */
[----:B------:R3:W-:Y:S02]  /*5ef0*/  STG.E.64 desc[UR14][R8.64], R14 ;  /* 0x0000000e08007986 */ /* 0x0007e4000c101b0e */
.L_x_3691:
[----:B------:R-:W-:Y:S05]  /*5f00*/  BSYNC.RECONVERGENT B1 ;  /* 0x0000000000017941 */ /* 0x000fea0003800200 */
.L_x_3690:
[----:B------:R-:W-:Y:S04]  /*5f10*/  BSSY.RECONVERGENT B1, `(.L_x_3692) ;  /* 0x0000013000017945 */ /* 0x000fe80003800200 */
[----:B------:R-:W-:Y:S05]  /*5f20*/  @P3 BRA `(.L_x_3693) ;  /* 0x0000000000443947 */ /* 0x000fea0003800000 */
[----:B------:R-:W4:Y:S01]  /*5f30*/  LDCU.64 UR12, c[0x0][0x3e0] ;  /* 0x00007c00ff0c77ac */ /* 0x000f220008000a00 */
[----:B--23--:R-:W-:Y:S01]  /*5f40*/  MOV R8, R88 ;  /* 0x0000005800087202 */ /* 0x00cfe20000000f00 */
[----:B------:R-:W-:Y:S01]  /*5f50*/  FADD.FTZ R34, R34, -UR7 ;  /* 0x8000000722227e21 */ /* 0x000fe20008010000 */
[----:B------:R-:W-:Y:S01]  /*5f60*/  MOV R9, R91 ;  /* 0x0000005b00097202 */ /* 0x000fe20000000f00 */
[----:B------:R-:W2:Y:S01]  /*5f70*/  LDCU.64 UR16, c[0x0][0x380] ;  /* 0x00007000ff1077ac */ /* 0x000ea20008000a00 */
[----:B------:R-:W-:-:S04]  /*5f80*/  FADD.FTZ R35, R35, -UR7 ;  /* 0x8000000723237e21 */ /* 0x000fc80008010000 */
[----:B------:R-:W-:-:S04]  /*5f90*/  FMUL.FTZ R10, R35, UR10 ;  /* 0x0000000a230a7c20 */ /* 0x000fc80008410000 */
[----:B-----5:R-:W-:Y:S01]  /*5fa0*/  FFMA.FTZ R13, R49, R10, R47 ;  /* 0x0000000a310d7223 */ /* 0x020fe2000001002f */
[----:B----4-:R-:W-:Y:S02]  /*5fb0*/  IMAD R7, R7, UR12, RZ ;  /* 0x0000000c07077c24 */ /* 0x010fe4000f8e02ff */
[----:B------:R-:W-:-:S04]  /*5fc0*/  IMAD.WIDE.U32 R8, R6, UR12, R8 ;  /* 0x0000000c06087c25 */ /* 0x000fc8000f8e0008 */
[----:B------:R-:W-:Y:S02]  /*5fd0*/  IMAD R11, R6, UR13, R7 ;  /* 0x0000000d060b7c24 */ /* 0x000fe4000f8e0207 */
[----:B------:R-:W-:Y:S01]  /*5fe0*/  FMUL.FTZ R7, R34, UR10 ;  /* 0x0000000a22077c20 */ /* 0x000fe20008410000 */
[----:B--2---:R-:W-:Y:S02]  /*5ff0*/  LEA R6, P1, R8, UR16, 0x2 ;  /* 0x0000001008067c11 */ /* 0x004fe4000f8210ff */
[----:B------:R-:W-:Y:S01]  /*6000*/  IADD3 R11, PT, PT, R9, R11, RZ ;  /* 0x0000000b090b7210 */ /* 0x000fe20007ffe0ff */
[----:B------:R-:W-:-:S03]  /*6010*/  FFMA.FTZ R12, R48, R7, R46 ;  /* 0x00000007300c7223 */ /* 0x000fc6000001002e */
[----:B------:R-:W-:-:S05]  /*6020*/  LEA.HI.X R7, R8, UR17, R11, 0x2, P1 ;  /* 0x0000001108077c11 */ /* 0x000fca00088f140b */
[----:B------:R4:W-:Y:S02]  /*6030*/  STG.E.64 desc[UR14][R6.64], R12 ;  /* 0x0000000c06007986 */ /* 0x0009e4000c101b0e */
.L_x_3693:
[----:B------:R-:W-:Y:S05]  /*6040*/  BSYNC.RECONVERGENT B1 ;  /* 0x0000000000017941 */ /* 0x000fea0003800200 */
.L_x_3692:
[----:B------:R-:W-:Y:S04]  /*6050*/  BSSY.RECONVERGENT B1, `(.L_x_3694) ;  /* 0x0000013000017945 */ /* 0x000fe80003800200 */
[----:B------:R-:W-:Y:S05]  /*6060*/  @P4 BRA `(.L_x_3695) ;  /* 0x0000000000444947 */ /* 0x000fea0003800000 */
[----:B------:R-:W0:Y:S01]  /*6070*/  LDCU.64 UR12, c[0x0][0x3e0] ;  /* 0x00007c00ff0c77ac */ /* 0x000e220008000a00 */
[----:B----4-:R-:W-:Y:S01]  /*6080*/  MOV R6, R88 ;  /* 0x0000005800067202 */ /* 0x010fe20000000f00 */
[----:B------:R-:W-:Y:S01]  /*6090*/  FADD.FTZ R36, R36, -UR7 ;  /* 0x8000000724247e21 */ /* 0x000fe20008010000 */
[----:B------:R-:W-:Y:S01]  /*60a0*/  MOV R7, R91 ;  /* 0x0000005b00077202 */ /* 0x000fe20000000f00 */
[----:B------:R-:W4:Y:S01]  /*60b0*/  LDCU.64 UR16, c[0x0][0x380] ;  /* 0x00007000ff1077ac */ /* 0x000f220008000a00 */
[----:B------:R-:W-:-:S04]  /*60c0*/  FADD.FTZ R37, R37, -UR7 ;  /* 0x8000000725257e21 */ /* 0x000fc80008010000 */
[----:B--23--:R-:W-:-:S04]  /*60d0*/  FMUL.FTZ R8, R37, UR10 ;  /* 0x0000000a25087c20 */ /* 0x00cfc80008410000 */
[----:B-----5:R-:W-:Y:S01]  /*60e0*/  FFMA.FTZ R11, R49, R8, R47 ;  /* 0x00000008310b7223 */ /* 0x020fe2000001002f */
[----:B0-----:R-:W-:Y:S02]  /*60f0*/  IMAD R5, R5, UR12, RZ ;  /* 0x0000000c05057c24 */ /* 0x001fe4000f8e02ff */
        /* <DEDUP_REMOVED lines=8> */
.L_x_3695:
[----:B------:R-:W-:Y:S05]  /*6180*/  BSYNC.RECONVERGENT B1 ;  /* 0x0000000000017941 */ /* 0x000fea0003800200 */
.L_x_3694:
[----:B------:R-:W-:Y:S01]  /*6190*/  ISETP.GE.U32.AND P5, PT, R3, UR8, PT ;  /* 0x0000000803007c0c */ /* 0x000fe2000bfa6070 */
[----:B------:R-:W-:Y:S01]  /*61a0*/  BSSY.RECONVERGENT B1, `(.L_x_3696) ;  /* 0x000002a000017945 */ /* 0x000fe20003800200 */
[----:B----4-:R-:W-:Y:S02]  /*61b0*/  SHF.R.S32.HI R12, RZ, 0x1f, R3 ;  /* 0x0000001fff0c7819 */ /* 0x010fe40000011403 */
[----:B------:R-:W-:Y:S02]  /*61c0*/  IADD3 R21, PT, PT, R44, 0x160, RZ ;  /* 0x000001602c157810 */ /* 0x000fe40007ffe0ff */
[----:B------:R-:W-:Y:S02]  /*61d0*/  ISETP.GE.AND.EX P5, PT, R12, UR9, PT, P5 ;  /* 0x000000090c007c0c */ /* 0x000fe4000bfa6350 */
[C---:B0-----:R-:W-:Y:S02]  /*61e0*/  IADD3 R10, PT, PT, R44.reuse, 0x170, RZ ;  /* 0x000001702c0a7810 */ /* 0x041fe40007ffe0ff */
[----:B--23--:R-:W-:-:S02]  /*61f0*/  IADD3 R8, PT, PT, R44, 0x180, RZ ;  /* 0x000001802c087810 */ /* 0x00cfc40007ffe0ff */
[----:B------:R-:W-:Y:S02]  /*6200*/  IADD3 R6, PT, PT, R44, 0x190, RZ ;  /* 0x000001902c067810 */ /* 0x000fe40007ffe0ff */
[----:B------:R-:W-:Y:S02]  /*6210*/  ISETP.GE.U32.AND P2, PT, R2, UR8, PT ;  /* 0x0000000802007c0c */ /* 0x000fe4000bf46070 */
[----:B------:R-:W-:Y:S02]  /*6220*/  ISETP.GE.U32.AND P1, PT, R21, UR8, PT ;  /* 0x0000000815007c0c */ /* 0x000fe4000bf26070 */
[----:B------:R-:W-:Y:S02]  /*6230*/  ISETP.GE.U32.AND P6, PT, R10, UR8, PT ;  /* 0x000000080a007c0c */ /* 0x000fe4000bfc6070 */
[----:B------:R-:W-:Y:S02]  /*6240*/  ISETP.GE.U32.AND P3, PT, R8, UR8, PT ;  /* 0x0000000808007c0c */ /* 0x000fe4000bf66070 */
[----:B------:R-:W-:-:S02]  /*6250*/  ISETP.GE.U32.AND P4, PT, R6, UR8, PT ;  /* 0x0000000806007c0c */ /* 0x000fc4000bf86070 */
[----:B-1----:R-:W-:Y:S02]  /*6260*/  SHF.R.S32.HI R17, RZ, 0x1f, R2 ;  /* 0x0000001fff117819 */ /* 0x002fe40000011402 */
        /* <DEDUP_REMOVED lines=18> */
[----:B------:R-:W-:-:S05]  /*6390*/  MOV R12, R88 ;  /* 0x00000058000c7202 */ /* 0x000fca0000000f00 */
[----:B------:R-:W-:-:S04]  /*63a0*/  IMAD.WIDE.U32 R14, R3, UR12, R12 ;  /* 0x0000000c030e7c25 */ /* 0x000fc8000f8e000c */
[----:B------:R-:W-:Y:S02]  /*63b0*/  IMAD R13, R3, UR13, R16 ;  /* 0x0000000d030d7c24 */ /* 0x000fe4000f8e0210 */
[----:B------:R-:W-:Y:S01]  /*63c0*/  FMUL.FTZ R3, R38, UR10 ;  /* 0x0000000a26037c20 */ /* 0x000fe20008410000 */
[----:B-1----:R-:W-:Y:S01]  /*63d0*/  LEA R12, P5, R14, UR16, 0x2 ;  /* 0x000000100e0c7c11 */ /* 0x002fe2000f8a10ff */
[----:B------:R-:W-:Y:S01]  /*63e0*/  FMUL.FTZ R16, R39, UR10 ;  /* 0x0000000a27107c20 */ /* 0x000fe20008410000 */
[----:B------:R-:W-:Y:S01]  /*63f0*/  IADD3 R13, PT, PT, R15, R13, RZ ;  /* 0x0000000d0f0d7210 */ /* 0x000fe20007ffe0ff */
[----:B-----5:R-:W-:Y:S02]  /*6400*/  FFMA.FTZ R18, R48, R3, R46 ;  /* 0x0000000330127223 */ /* 0x020fe4000001002e */
[----:B------:R-:W-:Y:S01]  /*6410*/  FFMA.FTZ R19, R49, R16, R47 ;  /* 0x0000001031137223 */ /* 0x000fe2000001002f */
[----:B------:R-:W-:-:S05]  /*6420*/  LEA.HI.X R13, R14, UR17, R13, 0x2, P5 ;  /* 0x000000110e0d7c11 */ /* 0x000fca000a8f140d */
[----:B------:R0:W-:Y:S02]  /*6430*/  STG.E.64 desc[UR14][R12.64], R18 ;  /* 0x000000120c007986 */ /* 0x0001e4000c101b0e */
.L_x_3697:
[----:B------:R-:W-:Y:S05]  /*6440*/  BSYNC.RECONVERGENT B1 ;  /* 0x0000000000017941 */ /* 0x000fea0003800200 */
.L_x_3696:
        /* <DEDUP_REMOVED lines=10> */
[----:B-----5:R-:W-:Y:S01]  /*64f0*/  FFMA.FTZ R16, R48, R3, R46 ;  /* 0x0000000330107223 */ /* 0x020fe2000001002e */
[----:B-1----:R-:W-:Y:S02]  /*6500*/  IMAD R17, R17, UR12, RZ ;  /* 0x0000000c11117c24 */ /* 0x002fe4000f8e02ff */
[----:B------:R-:W-:-:S04]  /*6510*/  IMAD.WIDE.U32 R12, R2, UR12, R12 ;  /* 0x0000000c020c7c25 */ /* 0x000fc8000f8e000c */
[----:B------:R-:W-:Y:S01]  /*6520*/  IMAD R17, R2, UR13, R17 ;  /* 0x0000000d02117c24 */ /* 0x000fe2000f8e0211 */
[----:B0-----:R-:W-:-:S04]  /*6530*/  LEA R2, P2, R12, UR16, 0x2 ;  /* 0x000000100c027c11 */ /* 0x001fc8000f8410ff */
[----:B------:R-:W-:-:S04]  /*6540*/  IADD3 R17, PT, PT, R13, R17, RZ ;  /* 0x000000110d117210 */ /* 0x000fc80007ffe0ff */
[----:B------:R-:W-:Y:S01]  /*6550*/  LEA.HI.X R3, R12, UR17, R17, 0x2, P2 ;  /* 0x000000110c037c11 */ /* 0x000fe200090f1411 */
[----:B------:R-:W-:-:S05]  /*6560*/  FFMA.FTZ R17, R49, R14, R47 ;  /* 0x0000000e31117223 */ /* 0x000fca000001002f */
[----:B------:R1:W-:Y:S02]  /*6570*/  STG.E.64 desc[UR14][R2.64], R16 ;  /* 0x0000001002007986 */ /* 0x0003e4000c101b0e */
.L_x_3699:
[----:B------:R-:W-:Y:S05]  /*6580*/  BSYNC.RECONVERGENT B1 ;  /* 0x0000000000017941 */ /* 0x000fea0003800200 */
.L_x_3698:
        /* <DEDUP_REMOVED lines=8> */
[----:B------:R-:W-:-:S04]  /*6610*/  FMUL.FTZ R14, R59, UR10 ;  /* 0x0000000a3b0e7c20 */ /* 0x000fc80008410000 */
[----:B-----5:R-:W-:Y:S01]  /*6620*/  FFMA.FTZ R17, R49, R14, R47 ;  /* 0x0000000e31117223 */ /* 0x020fe2000001002f */
[----:B--2---:R-:W-:Y:S02]  /*6630*/  IMAD R20, R20, UR12, RZ ;  /* 0x0000000c14147c24 */ /* 0x004fe4000f8e02ff */
[----:B0-----:R-:W-:-:S04]  /*6640*/  IMAD.WIDE.U32 R12, R21, UR12, R2 ;  /* 0x0000000c150c7c25 */ /* 0x001fc8000f8e0002 */
[----:B------:R-:W-:Y:S01]  /*6650*/  FMUL.FTZ R3, R58, UR10 ;  /* 0x0000000a3a037c20 */ /* 0x000fe20008410000 */
[----:B------:R-:W-:Y:S01]  /*6660*/  IMAD R21, R21, UR13, R20 ;  /* 0x0000000d15157c24 */ /* 0x000fe2000f8e0214 */
[----:B-1----:R-:W-:Y:S02]  /*6670*/  LEA R2, P1, R12, UR16, 0x2 ;  /* 0x000000100c027c11 */ /* 0x002fe4000f8210ff */
[----:B------:R-:W-:Y:S02]  /*6680*/  FFMA.FTZ R16, R48, R3, R46 ;  /* 0x0000000330107223 */ /* 0x000fe4000001002e */
[----:B------:R-:W-:-:S04]  /*6690*/  IADD3 R21, PT, PT, R13, R21, RZ ;  /* 0x000000150d157210 */ /* 0x000fc80007ffe0ff */
[----:B------:R-:W-:-:S05]  /*66a0*/  LEA.HI.X R3, R12, UR17, R21, 0x2, P1 ;  /* 0x000000110c037c11 */ /* 0x000fca00088f1415 */
[----:B------:R2:W-:Y:S02]  /*66b0*/  STG.E.64 desc[UR14][R2.64], R16 ;  /* 0x0000001002007986 */ /* 0x0005e4000c101b0e */
.L_x_3701:
[----:B------:R-:W-:Y:S05]  /*66c0*/  BSYNC.RECONVERGENT B1 ;  /* 0x0000000000017941 */ /* 0x000fea0003800200 */
.L_x_3700:
[----:B------:R-:W-:Y:S04]  /*66d0*/  BSSY.RECONVERGENT B1, `(.L_x_3702) ;  /* 0x0000013000017945 */ /* 0x000fe80003800200 */
[----:B------:R-:W-:Y:S05]  /*66e0*/  @P6 BRA `(.L_x_3703) ;  /* 0x0000000000446947 */ /* 0x000fea0003800000 */
[----:B------:R-:W3:Y:S01]  /*66f0*/  LDCU.64 UR12, c[0x0][0x3e0] ;  /* 0x00007c00ff0c77ac */ /* 0x000ee20008000a00 */
[----:B-12---:R-:W-:Y:S01]  /*6700*/  MOV R2, R88 ;  /* 0x0000005800027202 */ /* 0x006fe20000000f00 */
[----:B------:R-:W-:Y:S01]  /*6710*/  FADD.FTZ R60, R60, -UR7 ;  /* 0x800000073c3c7e21 */ /* 0x000fe20008010000 */
[----:B------:R-:W-:Y:S01]  /*6720*/  MOV R3, R91 ;  /* 0x0000005b00037202 */ /* 0x000fe20000000f00 */
[----:B------:R-:W1:Y:S01]  /*6730*/  LDCU.64 UR16, c[0x0][0x380] ;  /* 0x00007000ff1077ac */ /* 0x000e620008000a00 */
[----:B------:R-:W-:Y:S01]  /*6740*/  FADD.FTZ R61, R61, -UR7 ;  /* 0x800000073d3d7e21 */ /* 0x000fe20008010000 */
[----:B---3--:R-:W-:Y:S02]  /*6750*/  IMAD R11, R11, UR12, RZ ;  /* 0x0000000c0b0b7c24 */ /* 0x008fe4000f8e02ff */
[----:B0-----:R-:W-:-:S04]  /*6760*/  IMAD.WIDE.U32 R12, R10, UR12, R2 ;  /* 0x0000000c0a0c7c25 */ /* 0x001fc8000f8e0002 */
[----:B------:R-:W-:Y:S01]  /*6770*/  FMUL.FTZ R3, R60, UR10 ;  /* 0x0000000a3c037c20 */ /* 0x000fe20008410000 */
[----:B------:R-:W-:Y:S01]  /*6780*/  IMAD R11, R10, UR13, R11 ;  /* 0x0000000d0a0b7c24 */ /* 0x000fe2000f8e020b */
[----:B-1----:R-:W-:Y:S01]  /*6790*/  LEA R2, P1, R12, UR16, 0x2 ;  /* 0x000000100c027c11 */ /* 0x002fe2000f8210ff */
[----:B------:R-:W-:Y:S01]  /*67a0*/  FMUL.FTZ R10, R61, UR10 ;  /* 0x0000000a3d0a7c20 */ /* 0x000fe20008410000 */
[----:B-----5:R-:W-:Y:S02]  /*67b0*/  FFMA.FTZ R14, R48, R3, R46 ;  /* 0x00000003300e7223 */ /* 0x020fe4000001002e */
[----:B------:R-:W-:Y:S01]  /*67c0*/  IADD3 R11, PT, PT, R13, R11, RZ ;  /* 0x0000000b0d0b7210 */ /* 0x000fe20007ffe0ff */
[----:B------:R-:W-:-:S03]  /*67d0*/  FFMA.FTZ R15, R49, R10, R47 ;  /* 0x0000000a310f7223 */ /* 0x000fc6000001002f */
[----:B------:R-:W-:-:S05]  /*67e0*/  LEA.HI.X R3, R12, UR17, R11, 0x2, P1 ;  /* 0x000000110c037c11 */ /* 0x000fca00088f140b */
[----:B------:R3:W-:Y:S02]  /*67f0*/  STG.E.64 desc[UR14][R2.64], R14 ;  /* 0x0000000e02007986 */ /* 0x0007e4000c101b0e */
.L_x_3703:
[----:B------:R-:W-:Y:S05]  /*6800*/  BSYNC.RECONVERGENT B1 ;  /* 0x0000000000017941 */ /* 0x000fea0003800200 */
.L_x_3702:
[----:B------:R-:W-:Y:S04]  /*6810*/  BSSY.RECONVERGENT B1, `(.L_x_3704) ;  /* 0x0000013000017945 */ /* 0x000fe80003800200 */
[----:B------:R-:W-:Y:S05]  /*6820*/  @P3 BRA `(.L_x_3705) ;  /* 0x0000000000443947 */ /* 0x000fea0003800000 */
[----:B------:R-:W4:Y:S01]  /*6830*/  LDCU.64 UR12, c[0x0][0x3e0] ;  /* 0x00007c00ff0c77ac */ /* 0x000f220008000a00 */
[----:B-123--:R-:W-:Y:S01]  /*6840*/  MOV R2, R88 ;  /* 0x0000005800027202 */ /* 0x00efe20000000f00 */
[----:B------:R-:W-:Y:S01]  /*6850*/  FADD.FTZ R62, R62, -UR7 ;  /* 0x800000073e3e7e21 */ /* 0x000fe20008010000 */
[----:B------:R-:W-:Y:S01]  /*6860*/  MOV R3, R91 ;  /* 0x0000005b00037202 */ /* 0x000fe20000000f00 */
[----:B------:R-:W1:Y:S01]  /*6870*/  LDCU.64 UR16, c[0x0][0x380] ;  /* 0x00007000ff1077ac */ /* 0x000e620008000a00 */
[----:B------:R-:W-:Y:S01]  /*6880*/  FADD.FTZ R63, R63, -UR7 ;  /* 0x800000073f3f7e21 */ /* 0x000fe20008010000 */
[----:B----4-:R-:W-:Y:S02]  /*6890*/  IMAD R9, R9, UR12, RZ ;  /* 0x0000000c09097c24 */ /* 0x010fe4000f8e02ff */
[----:B------:R-:W-:-:S04]  /*68a0*/  IMAD.WIDE.U32 R10, R8, UR12, R2 ;  /* 0x0000000c080a7c25 */ /* 0x000fc8000f8e0002 */
[----:B------:R-:W-:Y:S01]  /*68b0*/  FMUL.FTZ R3, R62, UR10 ;  /* 0x0000000a3e037c20 */ /* 0x000fe20008410000 */
[----:B------:R-:W-:Y:S01]  /*68c0*/  IMAD R9, R8, UR13, R9 ;  /* 0x0000000d08097c24 */ /* 0x000fe2000f8e0209 */
[----:B-1----:R-:W-:Y:S01]  /*68d0*/  LEA R2, P1, R10, UR16, 0x2 ;  /* 0x000000100a027c11 */ /* 0x002fe2000f8210ff */
[----:B------:R-:W-:Y:S01]  /*68e0*/  FMUL.FTZ R8, R63, UR10 ;  /* 0x0000000a3f087c20 */ /* 0x000fe20008410000 */
[----:B0----5:R-:W-:Y:S02]  /*68f0*/  FFMA.FTZ R12, R48, R3, R46 ;  /* 0x00000003300c7223 */ /* 0x021fe4000001002e */
[----:B------:R-:W-:Y:S01]  /*6900*/  IADD3 R9, PT, PT, R11, R9, RZ ;  /* 0x000000090b097210 */ /* 0x000fe20007ffe0ff */
[----:B------:R-:W-:-:S03]  /*6910*/  FFMA.FTZ R13, R49, R8, R47 ;  /* 0x00000008310d7223 */ /* 0x000fc6000001002f */
[----:B------:R-:W-:-:S05]  /*6920*/  LEA.HI.X R3, R10, UR17, R9, 0x2, P1 ;  /* 0x000000110a037c11 */ /* 0x000fca00088f1409 */
[----:B------:R4:W-:Y:S02]  /*6930*/  STG.E.64 desc[UR14][R2.64], R12 ;  /* 0x0000000c02007986 */ /* 0x0009e4000c101b0e */
.L_x_3705:
[----:B------:R-:W-:Y:S05]  /*6940*/  BSYNC.RECONVERGENT B1 ;  /* 0x0000000000017941 */ /* 0x000fea0003800200 */
.L_x_3704:
[----:B------:R-:W-:Y:S04]  /*6950*/  BSSY.RECONVERGENT B1, `(.L_x_3706) ;  /* 0x0000013000017945 */ /* 0x000fe80003800200 */
[----:B------:R-:W-:Y:S05]  /*6960*/  @P4 BRA `(.L_x_3707) ;  /* 0x0000000000444947 */ /* 0x000fea0003800000 */
[----:B------:R-:W0:Y:S01]  /*6970*/  LDCU.64 UR12, c[0x0][0x3e0] ;  /* 0x00007c00ff0c77ac */ /* 0x000e220008000a00 */
[----:B-1234-:R-:W-:Y:S01]  /*6980*/  MOV R2, R88 ;  /* 0x0000005800027202 */ /* 0x01efe20000000f00 */
[----:B------:R-:W-:Y:S01]  /*6990*/  FADD.FTZ R64, R64, -UR7 ;  /* 0x8000000740407e21 */ /* 0x000fe20008010000 */
[----:B------:R-:W-:Y:S01]  /*69a0*/  MOV R3, R91 ;  /* 0x0000005b00037202 */ /* 0x000fe20000000f00 */
[----:B------:R-:W1:Y:S01]  /*69b0*/  LDCU.64 UR16, c[0x0][0x380] ;  /* 0x00007000ff1077ac */ /* 0x000e620008000a00 */
[----:B------:R-:W-:Y:S01]  /*69c0*/  FADD.FTZ R65, R65, -UR7 ;  /* 0x8000000741417e21 */ /* 0x000fe20008010000 */
[----:B0-----:R-:W-:Y:S02]  /*69d0*/  IMAD R7, R7, UR12, RZ ;  /* 0x0000000c07077c24 */ /* 0x001fe4000f8e02ff */
[----:B------:R-:W-:-:S04]  /*69e0*/  IMAD.WIDE.U32 R8, R6, UR12, R2 ;  /* 0x0000000c06087c25 */ /* 0x000fc8000f8e0002 */
        /* <DEDUP_REMOVED lines=9> */
.L_x_3707:
[----:B------:R-:W-:Y:S05]  /*6a80*/  BSYNC.RECONVERGENT B1 ;  /* 0x0000000000017941 */ /* 0x000fea0003800200 */
.L_x_3706:
[----:B------:R-:W-:Y:S01]  /*6a90*/  ISETP.GE.U32.AND P5, PT, R5, UR8, PT ;  /* 0x0000000805007c0c */ /* 0x000fe2000bfa6070 */
[----:B------:R-:W-:Y:S01]  /*6aa0*/  BSSY.RECONVERGENT B1, `(.L_x_3708) ;  /* 0x0000028000017945 */ /* 0x000fe20003800200 */
[----:B------:R-:W-:Y:S02]  /*6ab0*/  SHF.R.S32.HI R7, RZ, 0x1f, R5 ;  /* 0x0000001fff077819 */ /* 0x000fe40000011405 */
[C---:B-12---:R-:W-:Y:S02]  /*6ac0*/  IADD3 R17, PT, PT, R44.reuse, 0x1c0, RZ ;  /* 0x000001c02c117810 */ /* 0x046fe40007ffe0ff */
[----:B------:R-:W-:Y:S02]  /*6ad0*/  ISETP.GE.AND.EX P5, PT, R7, UR9, PT, P5 ;  /* 0x0000000907007c0c */ /* 0x000fe4000bfa6350 */
[C---:B0-----:R-:W-:Y:S02]  /*6ae0*/  IADD3 R19, PT, PT, R44.reuse, 0x1d0, RZ ;  /* 0x000001d02c137810 */ /* 0x041fe40007ffe0ff */
        /* <DEDUP_REMOVED lines=35> */
.L_x_3709:
[----:B------:R-:W-:Y:S05]  /*6d20*/  BSYNC.RECONVERGENT B1 ;  /* 0x0000000000017941 */ /* 0x000fea0003800200 */
.L_x_3708:
        /* <DEDUP_REMOVED lines=19> */
.L_x_3711:
[----:B------:R-:W-:Y:S05]  /*6e60*/  BSYNC.RECONVERGENT B1 ;  /* 0x0000000000017941 */ /* 0x000fea0003800200 */
.L_x_3710:
        /* <DEDUP_REMOVED lines=19> */
.L_x_3713:
[----:B------:R-:W-:Y:S05]  /*6fa0*/  BSYNC.RECONVERGENT B1 ;  /* 0x0000000000017941 */ /* 0x000fea0003800200 */
.L_x_3712:
[----:B------:R-:W-:Y:S04]  /*6fb0*/  BSSY.RECONVERGENT B1, `(.L_x_3714) ;  /* 0x0000013000017945 */ /* 0x000fe80003800200 */
[----:B------:R-:W-:Y:S05]  /*6fc0*/  @P6 BRA `(.L_x_3715) ;  /* 0x0000000000446947 */ /* 0x000fea0003800000 */
[----:B------:R-:W3:Y:S01]  /*6fd0*/  LDCU.64 UR12, c[0x0][0x3e0] ;  /* 0x00007c00ff0c77ac */ /* 0x000ee20008000a00 */
[----:B-12---:R-:W-:Y:S01]  /*6fe0*/  MOV R4, R88 ;  /* 0x0000005800047202 */ /* 0x006fe20000000f00 */
[----:B------:R-:W-:Y:S01]  /*6ff0*/  FADD.FTZ R72, R72, -UR7 ;  /* 0x8000000748487e21 */ /* 0x000fe20008010000 */
[----:B------:R-:W-:Y:S01]  /*7000*/  MOV R5, R91 ;  /* 0x0000005b00057202 */ /* 0x000fe20000000f00 */
[----:B------:R-:W1:Y:S01]  /*7010*/  LDCU.64 UR16, c[0x0][0x380] ;  /* 0x00007000ff1077ac */ /* 0x000e620008000a00 */
[----:B------:R-:W-:-:S04]  /*7020*/  FADD.FTZ R73, R73, -UR7 ;  /* 0x8000000749497e21 */ /* 0x000fc80008010000 */
[----:B------:R-:W-:-:S04]  /*7030*/  FMUL.FTZ R10, R73, UR10 ;  /* 0x0000000a490a7c20 */ /* 0x000fc80008410000 */
[----:B-----5:R-:W-:Y:S01]  /*7040*/  FFMA.FTZ R13, R49, R10, R47 ;  /* 0x0000000a310d7223 */ /* 0x020fe2000001002f */
[----:B---3--:R-:W-:Y:S02]  /*7050*/  IMAD R18, R18, UR12, RZ ;  /* 0x0000000c12127c24 */ /* 0x008fe4000f8e02ff */
        /* <DEDUP_REMOVED lines=8> */
.L_x_3715:
[----:B------:R-:W-:Y:S05]  /*70e0*/  BSYNC.RECONVERGENT B1 ;  /* 0x0000000000017941 */ /* 0x000fea0003800200 */
.L_x_3714:
[----:B------:R-:W-:Y:S04]  /*70f0*/  BSSY.RECONVERGENT B1, `(.L_x_3716) ;  /* 0x0000013000017945 */ /* 0x000fe80003800200 */
[----:B------:R-:W-:Y:S05]  /*7100*/  @P3 BRA `(.L_x_3717) ;  /* 0x0000000000443947 */ /* 0x000fea0003800000 */
[----:B------:R-:W0:Y:S01]  /*7110*/  LDCU.64 UR12, c[0x0][0x3e0] ;  /* 0x00007c00ff0c77ac */ /* 0x000e220008000a00 */
[----:B-123--:R-:W-:Y:S01]  /*7120*/  MOV R4, R88 ;  /* 0x0000005800047202 */ /* 0x00efe20000000f00 */
        /* <DEDUP_REMOVED lines=15> */
.L_x_3717:
[----:B------:R-:W-:Y:S05]  /*7220*/  BSYNC.RECONVERGENT B1 ;  /* 0x0000000000017941 */ /* 0x000fea0003800200 */
.L_x_3716:
[----:B------:R-:W-:Y:S05]  /*7230*/  @P4 BRA `(.L_x_3718) ;  /* 0x0000004400284947 */ /* 0x000fea0003800000 */
[----:B------:R-:W0:Y:S01]  /*7240*/  LDCU.64 UR8, c[0x0][0x3e0] ;  /* 0x00007c00ff0877ac */ /* 0x000e220008000a00 */
[----:B------:R-:W-:Y:S01]  /*7250*/  MOV R89, R91 ;  /* 0x0000005b00597202 */ /* 0x000fe20000000f00 */
[----:B------:R-:W-:Y:S01]  /*7260*/  FADD.FTZ R76, R76, -UR7 ;  /* 0x800000074c4c7e21 */ /* 0x000fe20008010000 */
[----:B------:R-:W-:Y:S01]  /*7270*/  FADD.FTZ R77, R77, -UR7 ;  /* 0x800000074d4d7e21 */ /* 0x000fe20008010000 */
[----:B------:R-:W0:Y:S03]  /*7280*/  LDCU.64 UR12, c[0x0][0x380] ;  /* 0x00007000ff0c77ac */ /* 0x000e260008000a00 */
[----:B-1234-:R-:W-:-:S04]  /*7290*/  FMUL.FTZ R4, R77, UR10 ;  /* 0x0000000a4d047c20 */ /* 0x01efc80008410000 */
[----:B-----5:R-:W-:Y:S01]  /*72a0*/  FFMA.FTZ R47, R49, R4, R47 ;  /* 0x00000004312f7223 */ /* 0x020fe2000001002f */
[----:B0-----:R-:W-:Y:S02]  /*72b0*/  IMAD R3, R2, UR8, RZ ;  /* 0x0000000802037c24 */ /* 0x001fe4000f8e02ff */
[----:B------:R-:W-:-:S04]  /*72c0*/  IMAD.WIDE.U32 R88, R44, UR8, R88 ;  /* 0x000000082c587c25 */ /* 0x000fc8000f8e0058 */
[----:B------:R-:W-:Y:S02]  /*72d0*/  IMAD R5, R44, UR9, R3 ;  /* 0x000000092c057c24 */ /* 0x000fe4000f8e0203 */
[----:B------:R-:W-:Y:S01]  /*72e0*/  FMUL.FTZ R3, R76, UR10 ;  /* 0x0000000a4c037c20 */ /* 0x000fe20008410000 */
[----:B------:R-:W-:Y:S02]  /*72f0*/  LEA R2, P1, R88, UR12, 0x2 ;  /* 0x0000000c58027c11 */ /* 0x000fe4000f8210ff */
[----:B------:R-:W-:Y:S01]  /*7300*/  IADD3 R5, PT, PT, R89, R5, RZ ;  /* 0x0000000559057210 */ /* 0x000fe20007ffe0ff */
[----:B------:R-:W-:-:S03]  /*7310*/  FFMA.FTZ R46, R48, R3, R46 ;  /* 0x00000003302e7223 */ /* 0x000fc6000001002e */
[----:B------:R-:W-:-:S05]  /*7320*/  LEA.HI.X R3, R88, UR13, R5, 0x2, P1 ;  /* 0x0000000d58037c11 */ /* 0x000fca00088f1405 */
[----:B------:R0:W-:Y:S01]  /*7330*/  STG.E.64 desc[UR14][R2.64], R46 ;  /* 0x0000002e02007986 */ /* 0x0001e2000c101b0e */
[----:B------:R-:W-:Y:S05]  /*7340*/  BRA `(.L_x_3718) ;  /* 0x0000004000e47947 */ /* 0x000fea0003800000 */
.L_x_3655:
        /* <DEDUP_REMOVED lines=14> */
[----:B------:R-:W-:Y:S01]  /*7430*/  FADD.FTZ R80, R80, -UR7 ;  /* 0x8000000750507e21 */ /* 0x000fe20008010000 */
[----:B------:R-:W-:Y:S01]  /*7440*/  FADD.FTZ R81, R81, -UR7 ;  /* 0x8000000751517e21 */ /* 0x000fe20008010000 */
[----:B------:R-:W0:Y:S01]  /*7450*/  LDCU.64 UR12, c[0x0][0x3e0] ;  /* 0x00007c00ff0c77ac */ /* 0x000e220008000a00 */
[----:B------:R-:W-:Y:S01]  /*7460*/  MOV R52, R88 ;  /* 0x0000005800347202 */ /* 0x000fe20000000f00 */
        /* <DEDUP_REMOVED lines=12> */
[----:B------:R-:W-:Y:S01]  /*7530*/  IMAD R93, R44, UR13, R93 ;  /* 0x0000000d2c5d7c24 */ /* 0x000fe2000f8e025d */
[----:B-1----:R-:W-:-:S04]  /*7540*/  LEA R50, P1, R52, UR16, 0x2 ;  /* 0x0000001034327c11 */ /* 0x002fc8000f8210ff */
[----:B------:R-:W-:Y:S01]  /*7550*/  IADD3 R93, PT, PT, R53, R93, RZ ;  /* 0x0000005d355d7210 */ /* 0x000fe20007ffe0ff */
[----:B--2---:R-:W-:-:S03]  /*7560*/  FADD.FTZ R87, R51, 1 ;  /* 0x3f80000033577421 */ /* 0x004fc60000010000 */
[----:B------:R-:W-:-:S03]  /*7570*/  LEA.HI.X R51, R52, UR17, R93, 0x2, P1 ;  /* 0x0000001134337c11 */ /* 0x000fc600088f145d */
[----:B------:R-:W1:Y:S01]  /*7580*/  MUFU.RCP R87, R87 ;  /* 0x0000005700577308 */ /* 0x000e620000001000 */
[----:B0-----:R-:W-:-:S07]  /*7590*/  FADD.FTZ R81, R92, 1 ;  /* 0x3f8000005c517421 */ /* 0x001fce0000010000 */
[----:B------:R-:W0:Y:S01]  /*75a0*/  MUFU.RCP R81, R81 ;  /* 0x0000005100517308 */ /* 0x000e220000001000 */
[----:B-1----:R-:W-:Y:S01]  /*75b0*/  FMUL.FTZ R52, R86, R87 ;  /* 0x0000005756347220 */ /* 0x002fe20000410000 */
[----:B0-----:R-:W-:-:S05]  /*75c0*/  FMUL.FTZ R53, R80, R81 ;  /* 0x0000005150357220 */ /* 0x001fca0000410000 */
[----:B------:R0:W-:Y:S02]  /*75d0*/  STG.E.64 desc[UR14][R50.64], R52 ;  /* 0x0000003432007986 */ /* 0x0001e4000c101b0e */
.L_x_3720:
[----:B------:R-:W-:Y:S05]  /*75e0*/  BSYNC.RECONVERGENT B1 ;  /* 0x0000000000017941 */ /* 0x000fea0003800200 */
.L_x_3719:
[----:B------:R-:W-:Y:S01]  /*75f0*/  BSSY.RECONVERGENT B1, `(.L_x_3721) ;  /* 0x000001f000017945 */ /* 0x000fe20003800200 */
[C---:B------:R-:W-:Y:S02]  /*7600*/  IADD3 R81, PT, PT, R44.reuse, 0x30, RZ ;  /* 0x000000302c517810 */ /* 0x040fe40007ffe0ff */
[----:B------:R-:W-:Y:S01]  /*7610*/  IADD3 R80, PT, PT, R44, 0x40, RZ ;  /* 0x000000402c507810 */ /* 0x000fe20007ffe0ff */
[----:B------:R-:W-:Y:S06]  /*7620*/  @P2 BRA `(.L_x_3722) ;  /* 0x00000000006c2947 */ /* 0x000fec0003800000 */
[----:B------:R-:W-:Y:S01]  /*7630*/  FADD.FTZ R78, R78, -UR7 ;  /* 0x800000074e4e7e21 */ /* 0x000fe20008010000 */
[----:B0-----:R-:W-:Y:S01]  /*7640*/  FADD.FTZ R50, R79, -UR7 ;  /* 0x800000074f327e21 */ /* 0x001fe20008010000 */
        /* <DEDUP_REMOVED lines=11> */
[C---:B------:R-:W-:Y:S01]  /*7700*/  IMAD R93, R55.reuse, UR13, R52 ;  /* 0x0000000d375d7c24 */ /* 0x040fe2000f8e0234 */
[----:B------:R-:W-:Y:S02]  /*7710*/  MOV R52, R88 ;  /* 0x0000005800347202 */ /* 0x000fe40000000f00 */
[----:B------:R-:W0:Y:S03]  /*7720*/  MUFU.EX2 R51, R51 ;  /* 0x0000003300337308 */ /* 0x000e260000000800 */
[----:B------:R-:W-:-:S04]  /*7730*/  IMAD.WIDE.U32 R52, R55, UR12, R52 ;  /* 0x0000000c37347c25 */ /* 0x000fc8000f8e0034 */
[----:B--2---:R-:W-:Y:S01]  /*7740*/  FADD.FTZ R86, R50, 1 ;  /* 0x3f80000032567421 */ /* 0x004fe20000010000 */
[----:B------:R-:W-:Y:S02]  /*7750*/  IADD3 R93, PT, PT, R53, R93, RZ ;  /* 0x0000005d355d7210 */ /* 0x000fe40007ffe0ff */
[----:B-1----:R-:W-:-:S03]  /*7760*/  LEA R50, P1, R52, UR16, 0x2 ;  /* 0x0000001034327c11 */ /* 0x002fc6000f8210ff */
[----:B------:R-:W1:Y:S01]  /*7770*/  MUFU.RCP R86, R86 ;  /* 0x0000005600567308 */ /* 0x000e620000001000 */
[----:B0-----:R-:W-:Y:S01]  /*7780*/  FADD.FTZ R87, R51, 1 ;  /* 0x3f80000033577421 */ /* 0x001fe20000010000 */
[----:B------:R-:W-:-:S06]  /*7790*/  LEA.HI.X R51, R52, UR17, R93, 0x2, P1 ;  /* 0x0000001134337c11 */ /* 0x000fcc00088f145d */
[----:B------:R-:W0:Y:S01]  /*77a0*/  MUFU.RCP R85, R87 ;  /* 0x0000005700557308 */ /* 0x000e220000001000 */
[----:B-1----:R-:W-:Y:S01]  /*77b0*/  FMUL.FTZ R52, R79, R86 ;  /* 0x000000564f347220 */ /* 0x002fe20000410000 */
[----:B0-----:R-:W-:-:S05]  /*77c0*/  FMUL.FTZ R53, R78, R85 ;  /* 0x000000554e357220 */ /* 0x001fca0000410000 */
[----:B------:R1:W-:Y:S02]  /*77d0*/  STG.E.64 desc[UR14][R50.64], R52 ;  /* 0x0000003432007986 */ /* 0x0003e4000c101b0e */
.L_x_3722:
[----:B------:R-:W-:Y:S05]  /*77e0*/  BSYNC.RECONVERGENT B1 ;  /* 0x0000000000017941 */ /* 0x000fea0003800200 */
.L_x_3721:
[----:B------:R-:W-:Y:S04]  /*77f0*/  BSSY.RECONVERGENT B1, `(.L_x_3723) ;  /* 0x000001d000017945 */ /* 0x000fe80003800200 */
[----:B------:R-:W-:Y:S05]  /*7800*/  @P3 BRA `(.L_x_3724) ;  /* 0x00000000006c3947 */ /* 0x000fea0003800000 */
[----:B------:R-:W-:Y:S01]  /*7810*/  FADD.FTZ R2, R2, -UR7 ;  /* 0x8000000702027e21 */ /* 0x000fe20008010000 */
[----:B------:R-:W-:Y:S01]  /*7820*/  FADD.FTZ R3, R3, -UR7 ;  /* 0x8000000703037e21 */ /* 0x000fe20008010000 */
[----:B------:R-:W2:Y:S02]  /*7830*/  LDCU.64 UR12, c[0x0][0x3e0] ;  /* 0x00007c00ff0c77ac */ /* 0x000ea40008000a00 */
[----:B01----:R-:W-:Y:S01]  /*7840*/  FMUL.FTZ R53, R2, UR10 ;  /* 0x0000000a02357c20 */ /* 0x003fe20008410000 */
[----:B------:R-:W-:Y:S01]  /*7850*/  FMUL.FTZ R52, R3, UR10 ;  /* 0x0000000a03347c20 */ /* 0x000fe20008410000 */
[----:B------:R-:W0:Y:S01]  /*7860*/  LDCU.64 UR16, c[0x0][0x380] ;  /* 0x00007000ff1077ac */ /* 0x000e220008000a00 */
[----:B------:R-:W-:Y:S01]  /*7870*/  MOV R3, R91 ;  /* 0x0000005b00037202 */ /* 0x000fe20000000f00 */
[----:B-----5:R-:W-:Y:S01]  /*7880*/  FFMA.FTZ R53, R48, R53, R46 ;  /* 0x0000003530357223 */ /* 0x020fe2000001002e */
[----:B------:R-:W-:-:S03]  /*7890*/  FFMA.FTZ R52, R49, R52, R47 ;  /* 0x0000003431347223 */ /* 0x000fc6000001002f */
        /* <DEDUP_REMOVED lines=18> */
.L_x_3724:
[----:B------:R-:W-:Y:S05]  /*79c0*/  BSYNC.RECONVERGENT B1 ;  /* 0x0000000000017941 */ /* 0x000fea0003800200 */
.L_x_3723:
[----:B------:R-:W-:Y:S01]  /*79d0*/  ISETP.GE.U32.AND P3, PT, R81, UR8, PT ;  /* 0x0000000851007c0c */ /* 0x000fe2000bf66070 */
[----:B------:R-:W-:Y:S01]  /*79e0*/  BSSY.RECONVERGENT B1, `(.L_x_3725) ;  /* 0x000002e000017945 */ /* 0x000fe20003800200 */
[----:B012---:R-:W-:Y:S02]  /*79f0*/  SHF.R.S32.HI R50, RZ, 0x1f, R81 ;  /* 0x0000001fff327819 */ /* 0x007fe40000011451 */
        /* <DEDUP_REMOVED lines=39> */
[----:B-1----:R-:W-:-:S04]  /*7c70*/  LEA R4, P3, R50, UR16, 0x2 ;  /* 0x0000001032047c11 */ /* 0x002fc8000f8610ff */
[----:B------:R-:W-:Y:S01]  /*7c80*/  LEA.HI.X R5, R50, UR17, R87, 0x2, P3 ;  /* 0x0000001132057c11 */ /* 0x000fe200098f1457 */
[----:B--2---:R-:W-:Y:S01]  /*7c90*/  FMUL.FTZ R50, R79, R86 ;  /* 0x000000564f327220 */ /* 0x004fe20000410000 */
[----:B0-----:R-:W-:-:S05]  /*7ca0*/  FMUL.FTZ R51, R78, R85 ;  /* 0x000000554e337220 */ /* 0x001fca0000410000 */
[----:B------:R0:W-:Y:S02]  /*7cb0*/  STG.E.64 desc[UR14][R4.64], R50 ;  /* 0x0000003204007986 */ /* 0x0001e4000c101b0e */
.L_x_3726:
[----:B------:R-:W-:Y:S05]  /*7cc0*/  BSYNC.RECONVERGENT B1 ;  /* 0x0000000000017941 */ /* 0x000fea0003800200 */
.L_x_3725:
[----:B------:R-:W-:Y:S01]  /*7cd0*/  BSSY.RECONVERGENT B1, `(.L_x_3727) ;  /* 0x000001f000017945 */ /* 0x000fe20003800200 */
[C---:B0-----:R-:W-:Y:S02]  /*7ce0*/  IADD3 R50, PT, PT, R44.reuse, 0x80, RZ ;  /* 0x000000802c327810 */ /* 0x041fe40007ffe0ff */
[----:B------:R-:W-:Y:S01]  /*7cf0*/  IADD3 R51, PT, PT, R44, 0x90, RZ ;  /* 0x000000902c337810 */ /* 0x000fe20007ffe0ff */
[----:B------:R-:W-:Y:S06]  /*7d00*/  @P1 BRA `(.L_x_3728) ;  /* 0x00000000006c1947 */ /* 0x000fec0003800000 */
        /* <DEDUP_REMOVED lines=26> */
[----:B------:R0:W-:Y:S03]  /*7eb0*/  STG.E.64 desc[UR14][R6.64], R4 ;  /* 0x0000000406007986 */ /* 0x0001e6000c101b0e */
.L_x_3728:
[----:B------:R-:W-:Y:S05]  /*7ec0*/  BSYNC.RECONVERGENT B1 ;  /* 0x0000000000017941 */ /* 0x000fea0003800200 */
.L_x_3727:
[----:B------:R-:W-:Y:S04]  /*7ed0*/  BSSY.RECONVERGENT B1, `(.L_x_3729) ;  /* 0x000001d000017945 */ /* 0x000fe80003800200 */
[----:B------:R-:W-:Y:S05]  /*7ee0*/  @P4 BRA `(.L_x_3730) ;  /* 0x00000000006c4947 */ /* 0x000fea0003800000 */
[----:B------:R-:W-:Y:S01]  /*7ef0*/  FADD.FTZ R8, R8, -UR7 ;  /* 0x8000000708087e21 */ /* 0x000fe20008010000 */
[----:B0-----:R-:W-:Y:S01]  /*7f00*/  FADD.FTZ R4, R9, -UR7 ;  /* 0x8000000709047e21 */ /* 0x001fe20008010000 */
[----:B------:R-:W0:Y:S02]  /*7f10*/  LDCU.64 UR12, c[0x0][0x3e0] ;  /* 0x00007c00ff0c77ac */ /* 0x000e240008000a00 */
[----:B------:R-:W-:Y:S01]  /*7f20*/  FMUL.FTZ R5, R8, UR10 ;  /* 0x0000000a08057c20 */ /* 0x000fe20008410000 */
[----:B------:R-:W-:Y:S01]  /*7f30*/  FMUL.FTZ R8, R4, UR10 ;  /* 0x0000000a04087c20 */ /* 0x000fe20008410000 */
        /* <DEDUP_REMOVED lines=15> */
[----:B-1----:R-:W-:Y:S02]  /*8030*/  LEA R6, P1, R4, UR16, 0x2 ;  /* 0x0000001004067c11 */ /* 0x002fe4000f8210ff */
[----:B------:R-:W-:-:S03]  /*8040*/  IADD3 R7, PT, PT, R5, R7, RZ ;  /* 0x0000000705077210 */ /* 0x000fc60007ffe0ff */
[----:B------:R-:W0:Y:S01]  /*8050*/  MUFU.RCP R79, R79 ;  /* 0x0000004f004f7308 */ /* 0x000e220000001000 */
[----:B------:R-:W-:Y:S01]  /*8060*/  LEA.HI.X R7, R4, UR17, R7, 0x2, P1 ;  /* 0x0000001104077c11 */ /* 0x000fe200088f1407 */
[----:B--2---:R-:W-:Y:S01]  /*8070*/  FMUL.FTZ R4, R9, R78 ;  /* 0x0000004e09047220 */ /* 0x004fe20000410000 */
[----:B0-----:R-:W-:-:S05]  /*8080*/  FMUL.FTZ R5, R8, R79 ;  /* 0x0000004f08057220 */ /* 0x001fca0000410000 */
[----:B------:R1:W-:Y:S02]  /*8090*/  STG.E.64 desc[UR14][R6.64], R4 ;  /* 0x0000000406007986 */ /* 0x0003e4000c101b0e */
.L_x_3730:
[----:B------:R-:W-:Y:S05]  /*80a0*/  BSYNC.RECONVERGENT B1 ;  /* 0x0000000000017941 */ /* 0x000fea0003800200 */
.L_x_3729:
        /* <DEDUP_REMOVED lines=18> */
[----:B------:R-:W-:-:S05]  /*81d0*/  IMAD R3, R3, UR13, R52 ;  /* 0x0000000d03037c24 */ /* 0x000fca000f8e0234 */
[----:B------:R-:W-:Y:S01]  /*81e0*/  IADD3 R3, PT, PT, R5, R3, RZ ;  /* 0x0000000305037210 */ /* 0x000fe20007ffe0ff */
[----:B-1----:R-:W-:Y:S01]  /*81f0*/  FADD.FTZ R7, R2, 1 ;  /* 0x3f80000002077421 */ /* 0x002fe20000010000 */
[----:B0-----:R-:W-:-:S04]  /*8200*/  LEA R2, P1, R4, UR16, 0x2 ;  /* 0x0000001004027c11 */ /* 0x001fc8000f8210ff */
[----:B------:R-:W-:Y:S01]  /*8210*/  LEA.HI.X R3, R4, UR17, R3, 0x2, P1 ;  /* 0x0000001104037c11 */ /* 0x000fe200088f1403 */
[----:B------:R-:W0:Y:S01]  /*8220*/  MUFU.RCP R7, R7 ;  /* 0x0000000700077308 */ /* 0x000e220000001000 */
[----:B--2---:R-:W-:-:S07]  /*8230*/  FADD.FTZ R9, R8, 1 ;  /* 0x3f80000008097421 */ /* 0x004fce0000010000 */
[----:B------:R-:W1:Y:S01]  /*8240*/  MUFU.RCP R9, R9 ;  /* 0x0000000900097308 */ /* 0x000e620000001000 */
[----:B0-----:R-:W-:Y:S01]  /*8250*/  FMUL.FTZ R6, R6, R7 ;  /* 0x0000000706067220 */ /* 0x001fe20000410000 */
[----:B-1----:R-:W-:-:S05]  /*8260*/  FMUL.FTZ R7, R10, R9 ;  /* 0x000000090a077220 */ /* 0x002fca0000410000 */
[----:B------:R2:W-:Y:S02]  /*8270*/  STG.E.64 desc[UR14][R2.64], R6 ;  /* 0x0000000602007986 */ /* 0x0005e4000c101b0e */
.L_x_3732:
[----:B------:R-:W-:Y:S05]  /*8280*/  BSYNC.RECONVERGENT B1 ;  /* 0x0000000000017941 */ /* 0x000fea0003800200 */
.L_x_3731:
[----:B------:R-:W-:Y:S04]  /*8290*/  BSSY.RECONVERGENT B1, `(.L_x_3733) ;  /* 0x000001d000017945 */ /* 0x000fe80003800200 */
[----:B------:R-:W-:Y:S05]  /*82a0*/  @P2 BRA `(.L_x_3734) ;  /* 0x00000000006c2947 */ /* 0x000fea0003800000 */
[----:B------:R-:W-:Y:S01]  /*82b0*/  FADD.FTZ R12, R12, -UR7 ;  /* 0x800000070c0c7e21 */ /* 0x000fe20008010000 */
[----:B------:R-:W-:Y:S01]  /*82c0*/  FADD.FTZ R13, R13, -UR7 ;  /* 0x800000070d0d7e21 */ /* 0x000fe20008010000 */
[----:B------:R-:W3:Y:S02]  /*82d0*/  LDCU.64 UR12, c[0x0][0x3e0] ;  /* 0x00007c00ff0c77ac */ /* 0x000ee40008000a00 */
[----:B--2---:R-:W-:Y:S01]  /*82e0*/  FMUL.FTZ R3, R12, UR10 ;  /* 0x0000000a0c037c20 */ /* 0x004fe20008410000 */
        /* <DEDUP_REMOVED lines=23> */
.L_x_3734:
[----:B------:R-:W-:Y:S05]  /*8460*/  BSYNC.RECONVERGENT B1 ;  /* 0x0000000000017941 */ /* 0x000fea0003800200 */
.L_x_3733:
[----:B------:R-:W-:Y:S01]  /*8470*/  ISETP.GE.U32.AND P5, PT, R50, UR8, PT ;  /* 0x0000000832007c0c */ /* 0x000fe2000bfa6070 */
[----:B------:R-:W-:Y:S01]  /*8480*/  BSSY.RECONVERGENT B1, `(.L_x_3735) ;  /* 0x0000032000017945 */ /* 0x000fe20003800200 */
[----:B--23--:R-:W-:Y:S02]  /*8490*/  SHF.R.S32.HI R3, RZ, 0x1f, R50 ;  /* 0x0000001fff037819 */ /* 0x00cfe40000011432 */
        /* <DEDUP_REMOVED lines=18> */
[C---:B01----:R-:W-:Y:S02]  /*85c0*/  IADD3 R7, PT, PT, R44.reuse, 0xf0, RZ ;  /* 0x000000f02c077810 */ /* 0x043fe40007ffe0ff */
        /* <DEDUP_REMOVED lines=29> */
.L_x_3736:
[----:B------:R-:W-:Y:S05]  /*87a0*/  BSYNC.RECONVERGENT B1 ;  /* 0x0000000000017941 */ /* 0x000fea0003800200 */
.L_x_3735:
[----:B------:R-:W-:Y:S04]  /*87b0*/  BSSY.RECONVERGENT B1, `(.L_x_3737) ;  /* 0x000001d000017945 */ /* 0x000fe80003800200 */
[----:B------:R-:W-:Y:S05]  /*87c0*/  @P2 BRA `(.L_x_3738) ;  /* 0x00000000006c2947 */ /* 0x000fea0003800000 */
[----:B------:R-:W-:Y:S01]  /*87d0*/  FADD.FTZ R16, R16, -UR7 ;  /* 0x8000000710107e21 */ /* 0x000fe20008010000 */
[----:B------:R-:W-:Y:S01]  /*87e0*/  FADD.FTZ R17, R17, -UR7 ;  /* 0x8000000711117e21 */ /* 0x000fe20008010000 */
[----:B------:R-:W1:Y:S02]  /*87f0*/  LDCU.64 UR12, c[0x0][0x3e0] ;  /* 0x00007c00ff0c77ac */ /* 0x000e640008000a00 */
        /* <DEDUP_REMOVED lines=16> */
[----:B------:R-:W-:Y:S01]  /*8900*/  IMAD R51, R51, UR13, R50 ;  /* 0x0000000d33337c24 */ /* 0x000fe2000f8e0232 */
[----:B0-----:R-:W-:-:S04]  /*8910*/  LEA R4, P2, R2, UR16, 0x2 ;  /* 0x0000001002047c11 */ /* 0x001fc8000f8410ff */
[----:B------:R-:W0:Y:S01]  /*8920*/  MUFU.RCP R15, R15 ;  /* 0x0000000f000f7308 */ /* 0x000e220000001000 */
[----:B------:R-:W-:-:S04]  /*8930*/  IADD3 R51, PT, PT, R3, R51, RZ ;  /* 0x0000003303337210 */ /* 0x000fc80007ffe0ff */
[----:B------:R-:W-:Y:S01]  /*8940*/  LEA.HI.X R5, R2, UR17, R51, 0x2, P2 ;  /* 0x0000001102057c11 */ /* 0x000fe200090f1433 */
[----:B--2---:R-:W-:Y:S01]  /*8950*/  FMUL.FTZ R2, R53, R14 ;  /* 0x0000000e35027220 */ /* 0x004fe20000410000 */
[----:B0-----:R-:W-:-:S05]  /*8960*/  FMUL.FTZ R3, R16, R15 ;  /* 0x0000000f10037220 */ /* 0x001fca0000410000 */
[----:B------:R1:W-:Y:S02]  /*8970*/  STG.E.64 desc[UR14][R4.64], R2 ;  /* 0x0000000204007986 */ /* 0x0003e4000c101b0e */
.L_x_3738:
[----:B------:R-:W-:Y:S05]  /*8980*/  BSYNC.RECONVERGENT B1 ;  /* 0x0000000000017941 */ /* 0x000fea0003800200 */
.L_x_3737:
        /* <DEDUP_REMOVED lines=28> */
[----:B------:R2:W-:Y:S02]  /*8b50*/  STG.E.64 desc[UR14][R4.64], R2 ;  /* 0x0000000204007986 */ /* 0x0005e4000c101b0e */
.L_x_3740:
[----:B------:R-:W-:Y:S05]  /*8b60*/  BSYNC.RECONVERGENT B1 ;  /* 0x0000000000017941 */ /* 0x000fea0003800200 */
.L_x_3739:
[----:B------:R-:W-:Y:S04]  /*8b70*/  BSSY.RECONVERGENT B1, `(.L_x_3741) ;  /* 0x000001d000017945 */ /* 0x000fe80003800200 */
[----:B------:R-:W-:Y:S05]  /*8b80*/  @P6 BRA `(.L_x_3742) ;  /* 0x00000000006c6947 */ /* 0x000fea0003800000 */
[----:B------:R-:W-:Y:S01]  /*8b90*/  FADD.FTZ R20, R20, -UR7 ;  /* 0x8000000714147e21 */ /* 0x000fe20008010000 */
[----:B------:R-:W-:Y:S01]  /*8ba0*/  FADD.FTZ R21, R21, -UR7 ;  /* 0x8000000715157e21 */ /* 0x000fe20008010000 */
[----:B------:R-:W3:Y:S02]  /*8bb0*/  LDCU.64 UR12, c[0x0][0x3e0] ;  /* 0x00007c00ff0c77ac */ /* 0x000ee40008000a00 */
[----:B012---:R-:W-:Y:S01]  /*8bc0*/  FMUL.FTZ R3, R20, UR10 ;  /* 0x0000000a14037c20 */ /* 0x007fe20008410000 */
        /* <DEDUP_REMOVED lines=23> */
.L_x_3742:
[----:B------:R-:W-:Y:S05]  /*8d40*/  BSYNC.RECONVERGENT B1 ;  /* 0x0000000000017941 */ /* 0x000fea0003800200 */
.L_x_3741:
[----:B------:R-:W-:Y:S04]  /*8d50*/  BSSY.RECONVERGENT B1, `(.L_x_3743) ;  /* 0x000001d000017945 */ /* 0x000fe80003800200 */
[----:B------:R-:W-:Y:S05]  /*8d60*/  @P3 BRA `(.L_x_3744) ;  /* 0x00000000006c3947 */ /* 0x000fea0003800000 */
[----:B------:R-:W-:Y:S01]  /*8d70*/  FADD.FTZ R22, R22, -UR7 ;  /* 0x8000000716167e21 */ /* 0x000fe20008010000 */
[----:B------:R-:W-:Y:S01]  /*8d80*/  FADD.FTZ R23, R23, -UR7 ;  /* 0x8000000717177e21 */ /* 0x000fe20008010000 */
[----:B------:R-:W4:Y:S02]  /*8d90*/  LDCU.64 UR12, c[0x0][0x3e0] ;  /* 0x00007c00ff0c77ac */ /* 0x000f240008000a00 */
[----:B0123--:R-:W-:Y:S01]  /*8da0*/  FMUL.FTZ R3, R22, UR10 ;  /* 0x0000000a16037c20 */ /* 0x00ffe20008410000 */
        /* <DEDUP_REMOVED lines=23> */
.L_x_3744:
[----:B------:R-:W-:Y:S05]  /*8f20*/  BSYNC.RECONVERGENT B1 ;  /* 0x0000000000017941 */ /* 0x000fea0003800200 */
.L_x_3743:
[----:B------:R-:W-:Y:S04]  /*8f30*/  BSSY.RECONVERGENT B1, `(.L_x_3745) ;  /* 0x000001d000017945 */ /* 0x000fe80003800200 */
[----:B------:R-:W-:Y:S05]  /*8f40*/  @P4 BRA `(.L_x_3746) ;  /* 0x00000000006c4947 */ /* 0x000fea0003800000 */
[----:B------:R-:W-:Y:S01]  /*8f50*/  FADD.FTZ R24, R24, -UR7 ;  /* 0x8000000718187e21 */ /* 0x000fe20008010000 */
[----:B------:R-:W-:Y:S01]  /*8f60*/  FADD.FTZ R25, R25, -UR7 ;  /* 0x8000000719197e21 */ /* 0x000fe20008010000 */
[----:B------:R-:W0:Y:S02]  /*8f70*/  LDCU.64 UR12, c[0x0][0x3e0] ;  /* 0x00007c00ff0c77ac */ /* 0x000e240008000a00 */
[----:B01234-:R-:W-:Y:S01]  /*8f80*/  FMUL.FTZ R3, R24, UR10 ;  /* 0x0000000a18037c20 */ /* 0x01ffe20008410000 */
        /* <DEDUP_REMOVED lines=23> */
.L_x_3746:
[----:B------:R-:W-:Y:S05]  /*9100*/  BSYNC.RECONVERGENT B1 ;  /* 0x0000000000017941 */ /* 0x000fea0003800200 */
.L_x_3745:
[----:B------:R-:W-:Y:S01]  /*9110*/  ISETP.GE.U32.AND P5, PT, R42, UR8, PT ;  /* 0x000000082a007c0c */ /* 0x000fe2000bfa6070 */
[----:B------:R-:W-:Y:S01]  /*9120*/  BSSY.RECONVERGENT B1, `(.L_x_3747) ;  /* 0x0000032000017945 */ /* 0x000fe20003800200 */
[----:B------:R-:W-:Y:S02]  /*9130*/  IADD3 R10, PT, PT, R44, 0x110, RZ ;  /* 0x000001102c0a7810 */ /* 0x000fe40007ffe0ff */
[----:B------:R-:W-:Y:S02]  /*9140*/  ISETP.GE.AND.EX P5, PT, R40, UR9, PT, P5 ;  /* 0x0000000928007c0c */ /* 0x000fe4000bfa6350 */
[C---:B------:R-:W-:Y:S02]  /*9150*/  IADD3 R8, PT, PT, R44.reuse, 0x120, RZ ;  /* 0x000001202c087810 */ /* 0x040fe40007ffe0ff */
[----:B01234-:R-:W-:Y:S02]  /*9160*/  IADD3 R4, PT, PT, R44, 0x130, RZ ;  /* 0x000001302c047810 */ /* 0x01ffe40007ffe0ff */
        /* <DEDUP_REMOVED lines=45> */
.L_x_3748:
[----:B------:R-:W-:Y:S05]  /*9440*/  BSYNC.RECONVERGENT B1 ;  /* 0x0000000000017941 */ /* 0x000fea0003800200 */
.L_x_3747:
        /* <DEDUP_REMOVED lines=29> */
.L_x_3750:
[----:B------:R-:W-:Y:S05]  /*9620*/  BSYNC.RECONVERGENT B1 ;  /* 0x0000000000017941 */ /* 0x000fea0003800200 */
.L_x_3749:
[----:B------:R-:W-:Y:S04]  /*9630*/  BSSY.RECONVERGENT B1, `(.L_x_3751) ;  /* 0x000001d000017945 */ /* 0x000fe80003800200 */
[----:B------:R-:W-:Y:S05]  /*9640*/  @P1 BRA `(.L_x_3752) ;  /* 0x00000000006c1947 */ /* 0x000fea0003800000 */
[----:B------:R-:W-:Y:S01]  /*9650*/  FADD.FTZ R30, R30, -UR7 ;  /* 0x800000071e1e7e21 */ /* 0x000fe20008010000 */
[----:B------:R-:W-:Y:S01]  /*9660*/  FADD.FTZ R31, R31, -UR7 ;  /* 0x800000071f1f7e21 */ /* 0x000fe20008010000 */
[----:B------:R-:W2:Y:S01]  /*9670*/  LDCU.64 UR12, c[0x0][0x3e0] ;  /* 0x00007c00ff0c77ac */ /* 0x000ea20008000a00 */
[----:B------:R-:W-:Y:S01]  /*9680*/  MOV R13, R91 ;  /* 0x0000005b000d7202 */ /* 0x000fe20000000f00 */
[----:B------:R-:W-:Y:S01]  /*9690*/  FMUL.FTZ R7, R30, UR10 ;  /* 0x0000000a1e077c20 */ /* 0x000fe20008410000 */
[----:B01----:R-:W-:Y:S01]  /*96a0*/  FMUL.FTZ R14, R31, UR10 ;  /* 0x0000000a1f0e7c20 */ /* 0x003fe20008410000 */
[----:B------:R-:W0:Y:S02]  /*96b0*/  LDCU.64 UR16, c[0x0][0x380] ;  /* 0x00007000ff1077ac */ /* 0x000e240008000a00 */
[----:B-----5:R-:W-:Y:S01]  /*96c0*/  FFMA.FTZ R17, R48, R7, R46 ;  /* 0x0000000730117223 */ /* 0x020fe2000001002e */
[----:B------:R-:W-:-:S03]  /*96d0*/  FFMA.FTZ R19, R49, R14, R47 ;  /* 0x0000000e31137223 */ /* 0x000fc6000001002f */
[----:B------:R-:W-:Y:S01]  /*96e0*/  FMUL.FTZ R7, R17, -1.4426950216293334961 ;  /* 0xbfb8aa3b11077820 */ /* 0x000fe20000410000 */
[----:B------:R-:W-:-:S05]  /*96f0*/  FMUL.FTZ R15, R19, -1.4426950216293334961 ;  /* 0xbfb8aa3b130f7820 */ /* 0x000fca0000410000 */
[----:B------:R-:W1:Y:S01]  /*9700*/  MUFU.EX2 R7, R7 ;  /* 0x0000000700077308 */ /* 0x000e620000000800 */
[----:B--2---:R-:W-:Y:S01]  /*9710*/  IMAD R21, R12, UR12, RZ ;  /* 0x0000000c0c157c24 */ /* 0x004fe2000f8e02ff */
[----:B------:R-:W-:-:S03]  /*9720*/  MOV R12, R88 ;  /* 0x00000058000c7202 */ /* 0x000fc60000000f00 */
[----:B------:R-:W-:-:S03]  /*9730*/  IMAD R21, R6, UR13, R21 ;  /* 0x0000000d06157c24 */ /* 0x000fc6000f8e0215 */
[----:B------:R-:W2:Y:S01]  /*9740*/  MUFU.EX2 R15, R15 ;  /* 0x0000000f000f7308 */ /* 0x000ea20000000800 */
[----:B------:R-:W-:-:S03]  /*9750*/  IMAD.WIDE.U32 R12, R6, UR12, R12 ;  /* 0x0000000c060c7c25 */ /* 0x000fc6000f8e000c */
[----:B0-----:R-:W-:Y:S02]  /*9760*/  LEA R6, P1, R12, UR16, 0x2 ;  /* 0x000000100c067c11 */ /* 0x001fe4000f8210ff */
[----:B------:R-:W-:Y:S01]  /*9770*/  IADD3 R21, PT, PT, R13, R21, RZ ;  /* 0x000000150d157210 */ /* 0x000fe20007ffe0ff */
[----:B-1----:R-:W-:-:S03]  /*9780*/  FADD.FTZ R14, R7, 1 ;  /* 0x3f800000070e7421 */ /* 0x002fc60000010000 */
[----:B------:R-:W-:-:S03]  /*9790*/  LEA.HI.X R7, R12, UR17, R21, 0x2, P1 ;  /* 0x000000110c077c11 */ /* 0x000fc600088f1415 */
[----:B------:R-:W0:Y:S01]  /*97a0*/  MUFU.RCP R14, R14 ;  /* 0x0000000e000e7308 */ /* 0x000e220000001000 */
[----:B--2---:R-:W-:-:S07]  /*97b0*/  FADD.FTZ R16, R15, 1 ;  /* 0x3f8000000f107421 */ /* 0x004fce0000010000 */
[----:B------:R-:W1:Y:S01]  /*97c0*/  MUFU.RCP R16, R16 ;  /* 0x0000001000107308 */ /* 0x000e620000001000 */
[----:B0-----:R-:W-:Y:S01]  /*97d0*/  FMUL.FTZ R12, R17, R14 ;  /* 0x0000000e110c7220 */ /* 0x001fe20000410000 */
[----:B-1----:R-:W-:-:S05]  /*97e0*/  FMUL.FTZ R13, R19, R16 ;  /* 0x00000010130d7220 */ /* 0x002fca0000410000 */
[----:B------:R2:W-:Y:S02]  /*97f0*/  STG.E.64 desc[UR14][R6.64], R12 ;  /* 0x0000000c06007986 */ /* 0x0005e4000c101b0e */
.L_x_3752:
[----:B------:R-:W-:Y:S05]  /*9800*/  BSYNC.RECONVERGENT B1 ;  /* 0x0000000000017941 */ /* 0x000fea0003800200 */
.L_x_3751:
[----:B------:R-:W-:Y:S04]  /*9810*/  BSSY.RECONVERGENT B1, `(.L_x_3753) ;  /* 0x000001d000017945 */ /* 0x000fe80003800200 */
[----:B------:R-:W-:Y:S05]  /*9820*/  @P6 BRA `(.L_x_3754) ;  /* 0x00000000006c6947 */ /* 0x000fea0003800000 */
[----:B------:R-:W-:Y:S01]  /*9830*/  FADD.FTZ R32, R32, -UR7 ;  /* 0x8000000720207e21 */ /* 0x000fe20008010000 */
[----:B------:R-:W-:Y:S01]  /*9840*/  FADD.FTZ R33, R33, -UR7 ;  /* 0x8000000721217e21 */ /* 0x000fe20008010000 */
[----:B------:R-:W3:Y:S02]  /*9850*/  LDCU.64 UR12, c[0x0][0x3e0] ;  /* 0x00007c00ff0c77ac */ /* 0x000ee40008000a00 */
[----:B--2---:R-:W-:Y:S01]  /*9860*/  FMUL.FTZ R7, R32, UR10 ;  /* 0x0000000a20077c20 */ /* 0x004fe20008410000 */
[----:B------:R-:W-:Y:S01]  /*9870*/  FMUL.FTZ R12, R33, UR10 ;  /* 0x0000000a210c7c20 */ /* 0x000fe20008410000 */
[----:B------:R-:W2:Y:S02]  /*9880*/  LDCU.64 UR16, c[0x0][0x380] ;  /* 0x00007000ff1077ac */ /* 0x000ea40008000a00 */
[----:B01---5:R-:W-:Y:S01]  /*9890*/  FFMA.FTZ R15, R48, R7, R46 ;  /* 0x00000007300f7223 */ /* 0x023fe2000001002e */
[----:B------:R-:W-:Y:S01]  /*98a0*/  FFMA.FTZ R17, R49, R12, R47 ;  /* 0x0000000c31117223 */ /* 0x000fe2000001002f */
[----:B------:R-:W-:-:S02]  /*98b0*/  MOV R7, R91 ;  /* 0x0000005b00077202 */ /* 0x000fc40000000f00 */
[----:B------:R-:W-:Y:S01]  /*98c0*/  FMUL.FTZ R6, R15, -1.4426950216293334961 ;  /* 0xbfb8aa3b0f067820 */ /* 0x000fe20000410000 */
[----:B------:R-:W-:-:S05]  /*98d0*/  FMUL.FTZ R13, R17, -1.4426950216293334961 ;  /* 0xbfb8aa3b110d7820 */ /* 0x000fca0000410000 */
[----:B------:R-:W0:Y:S01]  /*98e0*/  MUFU.EX2 R6, R6 ;  /* 0x0000000600067308 */ /* 0x000e220000000800 */
[----:B---3--:R-:W-:-:S04]  /*98f0*/  IMAD R11, R11, UR12, RZ ;  /* 0x0000000c0b0b7c24 */ /* 0x008fc8000f8e02ff */
        /* <DEDUP_REMOVED lines=13> */
[----:B------:R3:W-:Y:S02]  /*99d0*/  STG.E.64 desc[UR14][R10.64], R6 ;  /* 0x000000060a007986 */ /* 0x0007e4000c101b0e */
.L_x_3754:
[----:B------:R-:W-:Y:S05]  /*99e0*/  BSYNC.RECONVERGENT B1 ;  /* 0x0000000000017941 */ /* 0x000fea0003800200 */
.L_x_3753:
[----:B------:R-:W-:Y:S04]  /*99f0*/  BSSY.RECONVERGENT B1, `(.L_x_3755) ;  /* 0x000001d000017945 */ /* 0x000fe80003800200 */
[----:B------:R-:W-:Y:S05]  /*9a00*/  @P3 BRA `(.L_x_3756) ;  /* 0x00000000006c3947 */ /* 0x000fea0003800000 */
[----:B------:R-:W-:Y:S01]  /*9a10*/  FADD.FTZ R34, R34, -UR7 ;  /* 0x8000000722227e21 */ /* 0x000fe20008010000 */
[----:B------:R-:W-:Y:S01]  /*9a20*/  FADD.FTZ R35, R35, -UR7 ;  /* 0x8000000723237e21 */ /* 0x000fe20008010000 */
[----:B------:R-:W4:Y:S02]  /*9a30*/  LDCU.64 UR12, c[0x0][0x3e0] ;  /* 0x00007c00ff0c77ac */ /* 0x000f240008000a00 */
[----:B--23--:R-:W-:Y:S01]  /*9a40*/  FMUL.FTZ R7, R34, UR10 ;  /* 0x0000000a22077c20 */ /* 0x00cfe20008410000 */
[----:B------:R-:W-:Y:S01]  /*9a50*/  FMUL.FTZ R10, R35, UR10 ;  /* 0x0000000a230a7c20 */ /* 0x000fe20008410000 */
[----:B------:R-:W2:Y:S02]  /*9a60*/  LDCU.64 UR16, c[0x0][0x380] ;  /* 0x00007000ff1077ac */ /* 0x000ea40008000a00 */
[----:B-----5:R-:W-:Y:S01]  /*9a70*/  FFMA.FTZ R13, R48, R7, R46 ;  /* 0x00000007300d7223 */ /* 0x020fe2000001002e */
[----:B01----:R-:W-:Y:S01]  /*9a80*/  FFMA.FTZ R15, R49, R10, R47 ;  /* 0x0000000a310f7223 */ /* 0x003fe2000001002f */
[----:B------:R-:W-:-:S02]  /*9a90*/  MOV R7, R91 ;  /* 0x0000005b00077202 */ /* 0x000fc40000000f00 */
[----:B------:R-:W-:Y:S01]  /*9aa0*/  FMUL.FTZ R6, R13, -1.4426950216293334961 ;  /* 0xbfb8aa3b0d067820 */ /* 0x000fe20000410000 */
[----:B------:R-:W-:-:S05]  /*9ab0*/  FMUL.FTZ R11, R15, -1.4426950216293334961 ;  /* 0xbfb8aa3b0f0b7820 */ /* 0x000fca0000410000 */
[----:B------:R-:W0:Y:S01]  /*9ac0*/  MUFU.EX2 R6, R6 ;  /* 0x0000000600067308 */ /* 0x000e220000000800 */
[----:B----4-:R-:W-:-:S04]  /*9ad0*/  IMAD R9, R9, UR12, RZ ;  /* 0x0000000c09097c24 */ /* 0x010fc8000f8e02ff */
        /* <DEDUP_REMOVED lines=14> */
.L_x_3756:
[----:B------:R-:W-:Y:S05]  /*9bc0*/  BSYNC.RECONVERGENT B1 ;  /* 0x0000000000017941 */ /* 0x000fea0003800200 */
.L_x_3755:
[----:B------:R-:W-:Y:S04]  /*9bd0*/  BSSY.RECONVERGENT B1, `(.L_x_3757) ;  /* 0x000001d000017945 */ /* 0x000fe80003800200 */
[----:B------:R-:W-:Y:S05]  /*9be0*/  @P4 BRA `(.L_x_3758) ;  /* 0x00000000006c4947 */ /* 0x000fea0003800000 */
[----:B------:R-:W-:Y:S01]  /*9bf0*/  FADD.FTZ R36, R36, -UR7 ;  /* 0x8000000724247e21 */ /* 0x000fe20008010000 */
[----:B------:R-:W-:Y:S01]  /*9c00*/  FADD.FTZ R37, R37, -UR7 ;  /* 0x8000000725257e21 */ /* 0x000fe20008010000 */
[----:B------:R-:W0:Y:S02]  /*9c10*/  LDCU.64 UR12, c[0x0][0x3e0] ;  /* 0x00007c00ff0c77ac */ /* 0x000e240008000a00 */
[----:B--234-:R-:W-:Y:S01]  /*9c20*/  FMUL.FTZ R7, R36, UR10 ;  /* 0x0000000a24077c20 */ /* 0x01cfe20008410000 */
[----:B------:R-:W-:Y:S01]  /*9c30*/  FMUL.FTZ R8, R37, UR10 ;  /* 0x0000000a25087c20 */ /* 0x000fe20008410000 */
[----:B------:R-:W2:Y:S02]  /*9c40*/  LDCU.64 UR16, c[0x0][0x380] ;  /* 0x00007000ff1077ac */ /* 0x000ea40008000a00 */
[----:B-----5:R-:W-:Y:S01]  /*9c50*/  FFMA.FTZ R11, R48, R7, R46 ;  /* 0x00000007300b7223 */ /* 0x020fe2000001002e */
[----:B------:R-:W-:Y:S01]  /*9c60*/  FFMA.FTZ R13, R49, R8, R47 ;  /* 0x00000008310d7223 */ /* 0x000fe2000001002f */
[----:B------:R-:W-:-:S02]  /*9c70*/  MOV R7, R91 ;  /* 0x0000005b00077202 */ /* 0x000fc40000000f00 */
[----:B------:R-:W-:Y:S01]  /*9c80*/  FMUL.FTZ R6, R11, -1.4426950216293334961 ;  /* 0xbfb8aa3b0b067820 */ /* 0x000fe20000410000 */
[----:B------:R-:W-:-:S05]  /*9c90*/  FMUL.FTZ R9, R13, -1.4426950216293334961 ;  /* 0xbfb8aa3b0d097820 */ /* 0x000fca0000410000 */
[----:B------:R-:W3:Y:S01]  /*9ca0*/  MUFU.EX2 R6, R6 ;  /* 0x0000000600067308 */ /* 0x000ee20000000800 */
[----:B0-----:R-:W-:-:S04]  /*9cb0*/  IMAD R5, R5, UR12, RZ ;  /* 0x0000000c05057c24 */ /* 0x001fc8000f8e02ff */
[----:B------:R-:W-:-:S03]  /*9cc0*/  IMAD R5, R4, UR13, R5 ;  /* 0x0000000d04057c24 */ /* 0x000fc6000f8e0205 */
[----:B------:R-:W0:Y:S01]  /*9cd0*/  MUFU.EX2 R9, R9 ;  /* 0x0000000900097308 */ /* 0x000e220000000800 */
[----:B---3--:R-:W-:Y:S01]  /*9ce0*/  FADD.FTZ R8, R6, 1 ;  /* 0x3f80000006087421 */ /* 0x008fe20000010000 */
[----:B------:R-:W-:-:S06]  /*9cf0*/  MOV R6, R88 ;  /* 0x0000005800067202 */ /* 0x000fcc0000000f00 */
[----:B------:R-:W3:Y:S01]  /*9d00*/  MUFU.RCP R8, R8 ;  /* 0x0000000800087308 */ /* 0x000ee20000001000 */
[----:B------:R-:W-:-:S04]  /*9d10*/  IMAD.WIDE.U32 R6, R4, UR12, R6 ;  /* 0x0000000c04067c25 */ /* 0x000fc8000f8e0006 */
[----:B0-----:R-:W-:Y:S01]  /*9d20*/  FADD.FTZ R10, R9, 1 ;  /* 0x3f800000090a7421 */ /* 0x001fe20000010000 */
[----:B--2---:R-:W-:-:S05]  /*9d30*/  LEA R4, P1, R6, UR16, 0x2 ;  /* 0x0000001006047c11 */ /* 0x004fca000f8210ff */
[----:B------:R-:W0:Y:S01]  /*9d40*/  MUFU.RCP R10, R10 ;  /* 0x0000000a000a7308 */ /* 0x000e220000001000 */
[----:B------:R-:W-:-:S04]  /*9d50*/  IADD3 R5, PT, PT, R7, R5, RZ ;  /* 0x0000000507057210 */ /* 0x000fc80007ffe0ff */
[----:B------:R-:W-:Y:S01]  /*9d60*/  LEA.HI.X R5, R6, UR17, R5, 0x2, P1 ;  /* 0x0000001106057c11 */ /* 0x000fe200088f1405 */
[----:B---3--:R-:W-:Y:S01]  /*9d70*/  FMUL.FTZ R6, R11, R8 ;  /* 0x000000080b067220 */ /* 0x008fe20000410000 */
[----:B0-----:R-:W-:-:S05]  /*9d80*/  FMUL.FTZ R7, R13, R10 ;  /* 0x0000000a0d077220 */ /* 0x001fca0000410000 */
[----:B------:R0:W-:Y:S02]  /*9d90*/  STG.E.64 desc[UR14][R4.64], R6 ;  /* 0x0000000604007986 */ /* 0x0001e4000c101b0e */
.L_x_3758:
[----:B------:R-:W-:Y:S05]  /*9da0*/  BSYNC.RECONVERGENT B1 ;  /* 0x0000000000017941 */ /* 0x000fea0003800200 */
.L_x_3757:
[----:B------:R-:W-:Y:S01]  /*9db0*/  ISETP.GE.U32.AND P5, PT, R2, UR8, PT ;  /* 0x0000000802007c0c */ /* 0x000fe2000bfa6070 */
[----:B------:R-:W-:Y:S01]  /*9dc0*/  BSSY.RECONVERGENT B1, `(.L_x_3759) ;  /* 0x0000034000017945 */ /* 0x000fe20003800200 */
[----:B01----:R-:W-:Y:S02]  /*9dd0*/  SHF.R.S32.HI R15, RZ, 0x1f, R2 ;  /* 0x0000001fff0f7819 */ /* 0x003fe40000011402 */
[C---:B--2---:R-:W-:Y:S02]  /*9de0*/  IADD3 R12, PT, PT, R44.reuse, 0x160, RZ ;  /* 0x000001602c0c7810 */ /* 0x044fe40007ffe0ff */
[----:B------:R-:W-:Y:S02]  /*9df0*/  ISETP.GE.AND.EX P5, PT, R15, UR9, PT, P5 ;  /* 0x000000090f007c0c */ /* 0x000fe4000bfa6350 */
[C---:B---3--:R-:W-:Y:S02]  /*9e00*/  IADD3 R10, PT, PT, R44.reuse, 0x170, RZ ;  /* 0x000001702c0a7810 */ /* 0x048fe40007ffe0ff */
[----:B----4-:R-:W-:-:S02]  /*9e10*/  IADD3 R8, PT, PT, R44, 0x180, RZ ;  /* 0x000001802c087810 */ /* 0x010fc40007ffe0ff */
        /* <DEDUP_REMOVED lines=46> */
.L_x_3760:
[----:B------:R-:W-:Y:S05]  /*a100*/  BSYNC.RECONVERGENT B1 ;  /* 0x0000000000017941 */ /* 0x000fea0003800200 */
.L_x_3759:
        /* <DEDUP_REMOVED lines=14> */
[----:B------:R-:W2:Y:S01]  /*a1f0*/  MUFU.EX2 R2, R2 ;  /* 0x0000000200027308 */ /* 0x000ea20000000800 */
[----:B-1----:R-:W-:Y:S02]  /*a200*/  IMAD R22, R22, UR12, RZ ;  /* 0x0000000c16167c24 */ /* 0x002fe4000f8e02ff */
[----:B------:R-:W-:-:S05]  /*a210*/  IMAD.WIDE.U32 R14, R3, UR12, R14 ;  /* 0x0000000c030e7c25 */ /* 0x000fca000f8e000e */
[----:B------:R-:W1:Y:S01]  /*a220*/  MUFU.EX2 R17, R17 ;  /* 0x0000001100117308 */ /* 0x000e620000000800 */
[----:B------:R-:W-:-:S05]  /*a230*/  IMAD R3, R3, UR13, R22 ;  /* 0x0000000d03037c24 */ /* 0x000fca000f8e0216 */
[----:B------:R-:W-:Y:S01]  /*a240*/  IADD3 R3, PT, PT, R15, R3, RZ ;  /* 0x000000030f037210 */ /* 0x000fe20007ffe0ff */
[----:B--2---:R-:W-:Y:S01]  /*a250*/  FADD.FTZ R16, R2, 1 ;  /* 0x3f80000002107421 */ /* 0x004fe20000010000 */
[----:B0-----:R-:W-:-:S04]  /*a260*/  LEA R2, P2, R14, UR16, 0x2 ;  /* 0x000000100e027c11 */ /* 0x001fc8000f8410ff */
[----:B------:R-:W-:Y:S01]  /*a270*/  LEA.HI.X R3, R14, UR17, R3, 0x2, P2 ;  /* 0x000000110e037c11 */ /* 0x000fe200090f1403 */
[----:B------:R-:W0:Y:S01]  /*a280*/  MUFU.RCP R16, R16 ;  /* 0x0000001000107308 */ /* 0x000e220000001000 */
[----:B-1----:R-:W-:-:S07]  /*a290*/  FADD.FTZ R18, R17, 1 ;  /* 0x3f80000011127421 */ /* 0x002fce0000010000 */
[----:B------:R-:W1:Y:S01]  /*a2a0*/  MUFU.RCP R18, R18 ;  /* 0x0000001200127308 */ /* 0x000e620000001000 */
[----:B0-----:R-:W-:Y:S01]  /*a2b0*/  FMUL.FTZ R14, R19, R16 ;  /* 0x00000010130e7220 */ /* 0x001fe20000410000 */
[----:B-1----:R-:W-:-:S05]  /*a2c0*/  FMUL.FTZ R15, R21, R18 ;  /* 0x00000012150f7220 */ /* 0x002fca0000410000 */
[----:B------:R1:W-:Y:S02]  /*a2d0*/  STG.E.64 desc[UR14][R2.64], R14 ;  /* 0x0000000e02007986 */ /* 0x0003e4000c101b0e */
.L_x_3762:
[----:B------:R-:W-:Y:S05]  /*a2e0*/  BSYNC.RECONVERGENT B1 ;  /* 0x0000000000017941 */ /* 0x000fea0003800200 */
.L_x_3761:
[----:B------:R-:W-:Y:S04]  /*a2f0*/  BSSY.RECONVERGENT B1, `(.L_x_3763) ;  /* 0x000001d000017945 */ /* 0x000fe80003800200 */
[----:B------:R-:W-:Y:S05]  /*a300*/  @P1 BRA `(.L_x_3764) ;  /* 0x00000000006c1947 */ /* 0x000fea0003800000 */
[----:B------:R-:W-:Y:S01]  /*a310*/  FADD.FTZ R58, R58, -UR7 ;  /* 0x800000073a3a7e21 */ /* 0x000fe20008010000 */
[----:B------:R-:W-:Y:S01]  /*a320*/  FADD.FTZ R59, R59, -UR7 ;  /* 0x800000073b3b7e21 */ /* 0x000fe20008010000 */
[----:B------:R-:W2:Y:S02]  /*a330*/  LDCU.64 UR12, c[0x0][0x3e0] ;  /* 0x00007c00ff0c77ac */ /* 0x000ea40008000a00 */
[----:B-1----:R-:W-:Y:S01]  /*a340*/  FMUL.FTZ R3, R58, UR10 ;  /* 0x0000000a3a037c20 */ /* 0x002fe20008410000 */
[----:B0-----:R-:W-:Y:S01]  /*a350*/  FMUL.FTZ R14, R59, UR10 ;  /* 0x0000000a3b0e7c20 */ /* 0x001fe20008410000 */
        /* <DEDUP_REMOVED lines=22> */
.L_x_3764:
[----:B------:R-:W-:Y:S05]  /*a4c0*/  BSYNC.RECONVERGENT B1 ;  /* 0x0000000000017941 */ /* 0x000fea0003800200 */
.L_x_3763:
[----:B------:R-:W-:Y:S04]  /*a4d0*/  BSSY.RECONVERGENT B1, `(.L_x_3765) ;  /* 0x000001d000017945 */ /* 0x000fe80003800200 */
[----:B------:R-:W-:Y:S05]  /*a4e0*/  @P6 BRA `(.L_x_3766) ;  /* 0x00000000006c6947 */ /* 0x000fea0003800000 */
[----:B------:R-:W-:Y:S01]  /*a4f0*/  FADD.FTZ R60, R60, -UR7 ;  /* 0x800000073c3c7e21 */ /* 0x000fe20008010000 */
[----:B------:R-:W-:Y:S01]  /*a500*/  FADD.FTZ R61, R61, -UR7 ;  /* 0x800000073d3d7e21 */ /* 0x000fe20008010000 */
[----:B------:R-:W3:Y:S02]  /*a510*/  LDCU.64 UR12, c[0x0][0x3e0] ;  /* 0x00007c00ff0c77ac */ /* 0x000ee40008000a00 */
[----:B-12---:R-:W-:Y:S01]  /*a520*/  FMUL.FTZ R3, R60, UR10 ;  /* 0x0000000a3c037c20 */ /* 0x006fe20008410000 */
[----:B------:R-:W-:Y:S01]  /*a530*/  FMUL.FTZ R12, R61, UR10 ;  /* 0x0000000a3d0c7c20 */ /* 0x000fe20008410000 */
[----:B------:R-:W1:Y:S02]  /*a540*/  LDCU.64 UR16, c[0x0][0x380] ;  /* 0x00007000ff1077ac */ /* 0x000e640008000a00 */
[----:B0----5:R-:W-:Y:S01]  /*a550*/  FFMA.FTZ R15, R48, R3, R46 ;  /* 0x00000003300f7223 */ /* 0x021fe2000001002e */
[----:B------:R-:W-:Y:S01]  /*a560*/  FFMA.FTZ R17, R49, R12, R47 ;  /* 0x0000000c31117223 */ /* 0x000fe2000001002f */
        /* <DEDUP_REMOVED lines=19> */
.L_x_3766:
[----:B------:R-:W-:Y:S05]  /*a6a0*/  BSYNC.RECONVERGENT B1 ;  /* 0x0000000000017941 */ /* 0x000fea0003800200 */
.L_x_3765:
[----:B------:R-:W-:Y:S04]  /*a6b0*/  BSSY.RECONVERGENT B1, `(.L_x_3767) ;  /* 0x000001d000017945 */ /* 0x000fe80003800200 */
[----:B------:R-:W-:Y:S05]  /*a6c0*/  @P3 BRA `(.L_x_3768) ;  /* 0x00000000006c3947 */ /* 0x000fea0003800000 */
[----:B------:R-:W-:Y:S01]  /*a6d0*/  FADD.FTZ R62, R62, -UR7 ;  /* 0x800000073e3e7e21 */ /* 0x000fe20008010000 */
[----:B------:R-:W-:Y:S01]  /*a6e0*/  FADD.FTZ R63, R63, -UR7 ;  /* 0x800000073f3f7e21 */ /* 0x000fe20008010000 */
[----:B------:R-:W4:Y:S02]  /*a6f0*/  LDCU.64 UR12, c[0x0][0x3e0] ;  /* 0x00007c00ff0c77ac */ /* 0x000f240008000a00 */
[----:B-123--:R-:W-:Y:S01]  /*a700*/  FMUL.FTZ R3, R62, UR10 ;  /* 0x0000000a3e037c20 */ /* 0x00efe20008410000 */
[----:B------:R-:W-:Y:S01]  /*a710*/  FMUL.FTZ R10, R63, UR10 ;  /* 0x0000000a3f0a7c20 */ /* 0x000fe20008410000 */
[----:B------:R-:W1:Y:S02]  /*a720*/  LDCU.64 UR16, c[0x0][0x380] ;  /* 0x00007000ff1077ac */ /* 0x000e640008000a00 */
[----:B-----5:R-:W-:Y:S01]  /*a730*/  FFMA.FTZ R13, R48, R3, R46 ;  /* 0x00000003300d7223 */ /* 0x020fe2000001002e */
[----:B0-----:R-:W-:Y:S01]  /*a740*/  FFMA.FTZ R15, R49, R10, R47 ;  /* 0x0000000a310f7223 */ /* 0x001fe2000001002f */
[----:B------:R-:W-:-:S02]  /*a750*/  MOV R3, R91 ;  /* 0x0000005b00037202 */ /* 0x000fc40000000f00 */
[----:B------:R-:W-:Y:S01]  /*a760*/  FMUL.FTZ R2, R13, -1.4426950216293334961 ;  /* 0xbfb8aa3b0d027820 */ /* 0x000fe20000410000 */
[----:B------:R-:W-:-:S05]  /*a770*/  FMUL.FTZ R11, R15, -1.4426950216293334961 ;  /* 0xbfb8aa3b0f0b7820 */ /* 0x000fca0000410000 */
[----:B------:R-:W0:Y:S01]  /*a780*/  MUFU.EX2 R2, R2 ;  /* 0x0000000200027308 */ /* 0x000e220000000800 */
[----:B----4-:R-:W-:-:S04]  /*a790*/  IMAD R9, R9, UR12, RZ ;  /* 0x0000000c09097c24 */ /* 0x010fc8000f8e02ff */
        /* <DEDUP_REMOVED lines=14> */
.L_x_3768:
[----:B------:R-:W-:Y:S05]  /*a880*/  BSYNC.RECONVERGENT B1 ;  /* 0x0000000000017941 */ /* 0x000fea0003800200 */
.L_x_3767:
[----:B------:R-:W-:Y:S04]  /*a890*/  BSSY.RECONVERGENT B1, `(.L_x_3769) ;  /* 0x000001d000017945 */ /* 0x000fe80003800200 */
[----:B------:R-:W-:Y:S05]  /*a8a0*/  @P4 BRA `(.L_x_3770) ;  /* 0x00000000006c4947 */ /* 0x000fea0003800000 */
[----:B------:R-:W-:Y:S01]  /*a8b0*/  FADD.FTZ R64, R64, -UR7 ;  /* 0x8000000740407e21 */ /* 0x000fe20008010000 */
[----:B------:R-:W-:Y:S01]  /*a8c0*/  FADD.FTZ R65, R65, -UR7 ;  /* 0x8000000741417e21 */ /* 0x000fe20008010000 */
[----:B------:R-:W0:Y:S02]  /*a8d0*/  LDCU.64 UR12, c[0x0][0x3e0] ;  /* 0x00007c00ff0c77ac */ /* 0x000e240008000a00 */
[----:B-1234-:R-:W-:Y:S01]  /*a8e0*/  FMUL.FTZ R3, R64, UR10 ;  /* 0x0000000a40037c20 */ /* 0x01efe20008410000 */
        /* <DEDUP_REMOVED lines=23> */
.L_x_3770:
[----:B------:R-:W-:Y:S05]  /*aa60*/  BSYNC.RECONVERGENT B1 ;  /* 0x0000000000017941 */ /* 0x000fea0003800200 */
.L_x_3769:
[----:B------:R-:W-:Y:S01]  /*aa70*/  ISETP.GE.U32.AND P5, PT, R5, UR8, PT ;  /* 0x0000000805007c0c */ /* 0x000fe2000bfa6070 */
[----:B------:R-:W-:Y:S01]  /*aa80*/  BSSY.RECONVERGENT B1, `(.L_x_3771) ;  /* 0x0000032000017945 */ /* 0x000fe20003800200 */
[----:B--2---:R-:W-:Y:S02]  /*aa90*/  SHF.R.S32.HI R12, RZ, 0x1f, R5 ;  /* 0x0000001fff0c7819 */ /* 0x004fe40000011405 */
[----:B----4-:R-:W-:Y:S02]  /*aaa0*/  IADD3 R9, PT, PT, R44, 0x1c0, RZ ;  /* 0x000001c02c097810 */ /* 0x010fe40007ffe0ff */
[----:B------:R-:W-:Y:S02]  /*aab0*/  ISETP.GE.AND.EX P5, PT, R12, UR9, PT, P5 ;  /* 0x000000090c007c0c */ /* 0x000fe4000bfa6350 */
[C---:B0-----:R-:W-:Y:S02]  /*aac0*/  IADD3 R7, PT, PT, R44.reuse, 0x1d0, RZ ;  /* 0x000001d02c077810 */ /* 0x041fe40007ffe0ff */
[----:B-1-3--:R-:W-:-:S02]  /*aad0*/  IADD3 R3, PT, PT, R44, 0x1e0, RZ ;  /* 0x000001e02c037810 */ /* 0x00afc40007ffe0ff */
        /* <DEDUP_REMOVED lines=30> */
[----:B------:R-:W-:-:S06]  /*acc0*/  MOV R12, R88 ;  /* 0x00000058000c7202 */ /* 0x000fcc0000000f00 */
[----:B------:R-:W0:Y:S01]  /*acd0*/  MUFU.EX2 R14, R14 ;  /* 0x0000000e000e7308 */ /* 0x000e220000000800 */
[----:B------:R-:W-:-:S04]  /*ace0*/  IMAD.WIDE.U32 R12, R5, UR12, R12 ;  /* 0x0000000c050c7c25 */ /* 0x000fc8000f8e000c */
[----:B------:R-:W-:Y:S02]  /*acf0*/  IMAD R5, R5, UR13, R20 ;  /* 0x0000000d05057c24 */ /* 0x000fe4000f8e0214 */
[----:B--2---:R-:W-:-:S03]  /*ad00*/  FADD.FTZ R16, R11, 1 ;  /* 0x3f8000000b107421 */ /* 0x004fc60000010000 */
[----:B------:R-:W-:-:S03]  /*ad10*/  IADD3 R5, PT, PT, R13, R5, RZ ;  /* 0x000000050d057210 */ /* 0x000fc60007ffe0ff */
[----:B------:R-:W2:Y:S01]  /*ad20*/  MUFU.RCP R16, R16 ;  /* 0x0000001000107308 */ /* 0x000ea20000001000 */
[----:B0-----:R-:W-:Y:S01]  /*ad30*/  FADD.FTZ R17, R14, 1 ;  /* 0x3f8000000e117421 */ /* 0x001fe20000010000 */
[----:B-1----:R-:W-:-:S04]  /*ad40*/  LEA R14, P5, R12, UR16, 0x2 ;  /* 0x000000100c0e7c11 */ /* 0x002fc8000f8a10ff */
[----:B------:R-:W-:Y:S02]  /*ad50*/  LEA.HI.X R15, R12, UR17, R5, 0x2, P5 ;  /* 0x000000110c0f7c11 */ /* 0x000fe4000a8f1405 */
[----:B------:R-:W0:Y:S01]  /*ad60*/  MUFU.RCP R17, R17 ;  /* 0x0000001100117308 */ /* 0x000e220000001000 */
[----:B--2---:R-:W-:Y:S01]  /*ad70*/  FMUL.FTZ R12, R19, R16 ;  /* 0x00000010130c7220 */ /* 0x004fe20000410000 */
[----:B0-----:R-:W-:-:S05]  /*ad80*/  FMUL.FTZ R13, R18, R17 ;  /* 0x00000011120d7220 */ /* 0x001fca0000410000 */
[----:B------:R0:W-:Y:S02]  /*ad90*/  STG.E.64 desc[UR14][R14.64], R12 ;  /* 0x0000000c0e007986 */ /* 0x0001e4000c101b0e */
.L_x_3772:
[----:B------:R-:W-:Y:S05]  /*ada0*/  BSYNC.RECONVERGENT B1 ;  /* 0x0000000000017941 */ /* 0x000fea0003800200 */
.L_x_3771:
[----:B------:R-:W-:Y:S04]  /*adb0*/  BSSY.RECONVERGENT B1, `(.L_x_3773) ;  /* 0x000001d000017945 */ /* 0x000fe80003800200 */
[----:B------:R-:W-:Y:S05]  /*adc0*/  @P2 BRA `(.L_x_3774) ;  /* 0x00000000006c2947 */ /* 0x000fea0003800000 */
[----:B------:R-:W-:Y:S01]  /*add0*/  FADD.FTZ R68, R68, -UR7 ;  /* 0x8000000744447e21 */ /* 0x000fe20008010000 */
[----:B------:R-:W-:Y:S01]  /*ade0*/  FADD.FTZ R69, R69, -UR7 ;  /* 0x8000000745457e21 */ /* 0x000fe20008010000 */
[----:B------:R-:W1:Y:S01]  /*adf0*/  LDCU.64 UR12, c[0x0][0x3e0] ;  /* 0x00007c00ff0c77ac */ /* 0x000e620008000a00 */
[----:B0-----:R-:W-:Y:S01]  /*ae00*/  MOV R13, R91 ;  /* 0x0000005b000d7202 */ /* 0x001fe20000000f00 */
[----:B------:R-:W-:Y:S01]  /*ae10*/  FMUL.FTZ R5, R68, UR10 ;  /* 0x0000000a44057c20 */ /* 0x000fe20008410000 */
        /* <DEDUP_REMOVED lines=21> */
[----:B------:R1:W-:Y:S02]  /*af70*/  STG.E.64 desc[UR14][R4.64], R12 ;  /* 0x0000000c04007986 */ /* 0x0003e4000c101b0e */
.L_x_3774:
[----:B------:R-:W-:Y:S05]  /*af80*/  BSYNC.RECONVERGENT B1 ;  /* 0x0000000000017941 */ /* 0x000fea0003800200 */
.L_x_3773:
        /* <DEDUP_REMOVED lines=29> */
.L_x_3776:
[----:B------:R-:W-:Y:S05]  /*b160*/  BSYNC.RECONVERGENT B1 ;  /* 0x0000000000017941 */ /* 0x000fea0003800200 */
.L_x_3775:
        /* <DEDUP_REMOVED lines=14> */
[----:B---3--:R-:W-:-:S07]  /*b250*/  IMAD R8, R8, UR12, RZ ;  /* 0x0000000c08087c24 */ /* 0x008fce000f8e02ff */
        /* <DEDUP_REMOVED lines=9> */
[----:B------:R-:W-:-:S04]  /*b2f0*/  IADD3 R7, PT, PT, R5, R7, RZ ;  /* 0x0000000705077210 */ /* 0x000fc80007ffe0ff */
[----:B------:R-:W-:Y:S01]  /*b300*/  LEA.HI.X R9, R4, UR17, R7, 0x2, P1 ;  /* 0x0000001104097c11 */ /* 0x000fe200088f1407 */
[----:B0-----:R-:W-:Y:S01]  /*b310*/  FMUL.FTZ R4, R13, R10 ;  /* 0x0000000a0d047220 */ /* 0x001fe20000410000 */
[----:B-1----:R-:W-:-:S05]  /*b320*/  FMUL.FTZ R5, R12, R11 ;  /* 0x0000000b0c057220 */ /* 0x002fca0000410000 */
[----:B------:R3:W-:Y:S02]  /*b330*/  STG.E.64 desc[UR14][R8.64], R4 ;  /* 0x0000000408007986 */ /* 0x0007e4000c101b0e */
.L_x_3778:
[----:B------:R-:W-:Y:S05]  /*b340*/  BSYNC.RECONVERGENT B1 ;  /* 0x0000000000017941 */ /* 0x000fea0003800200 */
.L_x_3777:
        /* <DEDUP_REMOVED lines=14> */
[----:B----4-:R-:W-:-:S07]  /*b430*/  IMAD R6, R6, UR12, RZ ;  /* 0x0000000c06067c24 */ /* 0x010fce000f8e02ff */
[----:B------:R-:W3:Y:S01]  /*b440*/  MUFU.EX2 R7, R7 ;  /* 0x0000000700077308 */ /* 0x000ee20000000800 */
[----:B--2---:R-:W-:Y:S01]  /*b450*/  FADD.FTZ R8, R4, 1 ;  /* 0x3f80000004087421 */ /* 0x004fe20000010000 */
[----:B------:R-:W-:-:S06]  /*b460*/  MOV R4, R88 ;  /* 0x0000005800047202 */ /* 0x000fcc0000000f00 */
[----:B------:R-:W2:Y:S01]  /*b470*/  MUFU.RCP R8, R8 ;  /* 0x0000000800087308 */ /* 0x000ea20000001000 */
[----:B------:R-:W-:-:S04]  /*b480*/  IMAD.WIDE.U32 R4, R3, UR12, R4 ;  /* 0x0000000c03047c25 */ /* 0x000fc8000f8e0004 */
[----:B---3--:R-:W-:Y:S01]  /*b490*/  FADD.FTZ R9, R7, 1 ;  /* 0x3f80000007097421 */ /* 0x008fe20000010000 */
[----:B------:R-:W-:Y:S01]  /*b4a0*/  IMAD R3, R3, UR13, R6 ;  /* 0x0000000d03037c24 */ /* 0x000fe2000f8e0206 */
[----:B-1----:R-:W-:-:S04]  /*b4b0*/  LEA R6, P1, R4, UR16, 0x2 ;  /* 0x0000001004067c11 */ /* 0x002fc8000f8210ff */
[----:B------:R-:W1:Y:S01]  /*b4c0*/  MUFU.RCP R9, R9 ;  /* 0x0000000900097308 */ /* 0x000e620000001000 */
[----:B------:R-:W-:-:S04]  /*b4d0*/  IADD3 R3, PT, PT, R5, R3, RZ ;  /* 0x0000000305037210 */ /* 0x000fc80007ffe0ff */
[----:B------:R-:W-:Y:S01]  /*b4e0*/  LEA.HI.X R7, R4, UR17, R3, 0x2, P1 ;  /* 0x0000001104077c11 */ /* 0x000fe200088f1403 */
[----:B--2---:R-:W-:Y:S01]  /*b4f0*/  FMUL.FTZ R4, R11, R8 ;  /* 0x000000080b047220 */ /* 0x004fe20000410000 */
[----:B-1----:R-:W-:-:S05]  /*b500*/  FMUL.FTZ R5, R10, R9 ;  /* 0x000000090a057220 */ /* 0x002fca0000410000 */
[----:B------:R4:W-:Y:S02]  /*b510*/  STG.E.64 desc[UR14][R6.64], R4 ;  /* 0x0000000406007986 */ /* 0x0009e4000c101b0e */
.L_x_3780:
[----:B------:R-:W-:Y:S05]  /*b520*/  BSYNC.RECONVERGENT B1 ;  /* 0x0000000000017941 */ /* 0x000fea0003800200 */
.L_x_3779:
[----:B------:R-:W-:Y:S05]  /*b530*/  @P4 BRA `(.L_x_3718) ;  /* 0x0000000000684947 */ /* 0x000fea0003800000 */
[----:B------:R-:W-:Y:S01]  /*b540*/  FADD.FTZ R76, R76, -UR7 ;  /* 0x800000074c4c7e21 */ /* 0x000fe20008010000 */
[----:B------:R-:W-:Y:S01]  /*b550*/  FADD.FTZ R77, R77, -UR7 ;  /* 0x800000074d4d7e21 */ /* 0x000fe20008010000 */
[----:B------:R-:W0:Y:S01]  /*b560*/  LDCU.64 UR8, c[0x0][0x3e0] ;  /* 0x00007c00ff0877ac */ /* 0x000e220008000a00 */
[----:B------:R-:W-:Y:S01]  /*b570*/  MOV R89, R91 ;  /* 0x0000005b00597202 */ /* 0x000fe20000000f00 */
[----:B------:R-:W-:Y:S01]  /*b580*/  FMUL.FTZ R3, R76, UR10 ;  /* 0x0000000a4c037c20 */ /* 0x000fe20008410000 */
[----:B-1234-:R-:W-:Y:S01]  /*b590*/  FMUL.FTZ R4, R77, UR10 ;  /* 0x0000000a4d047c20 */ /* 0x01efe20008410000 */
[----:B------:R-:W1:Y:S02]  /*b5a0*/  LDCU.64 UR12, c[0x0][0x380] ;  /* 0x00007000ff0c77ac */ /* 0x000e640008000a00 */
        /* <DEDUP_REMOVED lines=19> */
.L_x_3718:
[----:B------:R-:W-:Y:S05]  /*b6e0*/  BSYNC.RECONVERGENT B0 ;  /* 0x0000000000007941 */ /* 0x000fea0003800200 */
.L_x_3654:
        /* <DEDUP_REMOVED lines=9> */
.L_x_3782:
        /* <DEDUP_REMOVED lines=16> */
.L_x_4415:


//--------------------- .text._Z35group_norm_nhwc_fwd_one_pass_kernelI11Fp32IOBf16WLi64ELi70ELi560EEv26Group_norm_nhwc_fwd_params --------------------------
	.section	.text._Z35group_norm_nhwc_fwd_one_pass_kernelI11Fp32IOBf16WLi64ELi70ELi560EEv26Group_norm_nhwc_fwd_params,"ax",@progbits
	.align	128
        .global         _Z35group_norm_nhwc_fwd_one_pass_kernelI11Fp32IOBf16WLi64ELi70ELi560EEv26Group_norm_nhwc_fwd_params
        .type           _Z35group_norm_nhwc_fwd_one_pass_kernelI11Fp32IOBf16WLi64ELi70ELi560EEv26Group_norm_nhwc_fwd_params,@function
        .size           _Z35group_norm_nhwc_fwd_one_pass_kernelI11Fp32IOBf16WLi64ELi70ELi560EEv26Group_norm_nhwc_fwd_params,(.L_x_4416 - _Z35group_norm_nhwc_fwd_one_pass_kernelI11Fp32IOBf16WLi64ELi70ELi560EEv26Group_norm_nhwc_fwd_params)
        .other          _Z35group_norm_nhwc_fwd_one_pass_kernelI11Fp32IOBf16WLi64ELi70ELi560EEv26Group_norm_nhwc_fwd_params,@"STO_CUDA_ENTRY STV_DEFAULT"
_Z35group_norm_nhwc_fwd_one_pass_kernelI11Fp32IOBf16WLi64ELi70ELi560EEv26Group_norm_nhwc_fwd_params:
.text._Z35group_norm_nhwc_fwd_one_pass_kernelI11Fp32IOBf16WLi64ELi70ELi560EEv26Group_norm_nhwc_fwd_params:
        /* <DEDUP_REMOVED lines=38> */
.L_x_3808:
[----:B0-----:R-:W0:Y:S01]  /*0260*/  LDCU UR5, c[0x0][0x3f8] ;  /* 0x00007f00ff0577ac */ /* 0x001e220008000800 */
[----:B-12---:R-:W-:Y:S02]  /*0270*/  IABS R14, UR7 ;  /* 0x00000007000e7c13 */ /* 0x006fe40008000000 */
[----:B------:R-:W-:Y:S01]  /*0280*/  LOP3.LUT R20, R0, 0xffff, RZ, 0xc0, !PT ;  /* 0x0000ffff00147812 */ /* 0x000fe200078ec0ff */
[----:B------:R-:W1:Y:S01]  /*0290*/  LDCU.64 UR12, c[0x0][0x3e8] ;  /* 0x00007d00ff0c77ac */ /* 0x000e620008000a00 */
[----:B0--34-:R-:W-:-:S04]  /*02a0*/  MOV R8, UR5 ;  /* 0x0000000500087c02 */ /* 0x019fc80008000f00 */
        /* <DEDUP_REMOVED lines=29> */
[----:B------:R-:W-:-:S04]  /*0480*/  IMAD R8, RZ, RZ, -UR9 ;  /* 0x80000009ff087e24 */ /* 0x000fc8000f8e02ff */
        /* <DEDUP_REMOVED lines=32> */
[----:B------:R-:W-:Y:S02]  /*0690*/  IADD3 R35, PT, PT, R21, UR5, RZ ;  /* 0x0000000515237c10 */ /* 0x000fe4000fffe0ff */
[----:B------:R-:W-:-:S02]  /*06a0*/  @!P1 MOV R34, R20 ;  /* 0x0000001400229202 */ /* 0x000fc40000000f00 */
[----:B------:R-:W-:Y:S02]  /*06b0*/  @!P2 MOV R22, R20 ;  /* 0x000000140016a202 */ /* 0x000fe40000000f00 */
        /* <DEDUP_REMOVED lines=10> */
[----:B------:R-:W-:Y:S01]  /*0760*/  @!P1 LEA.HI.X R11, R24, R11, R25, 0x2, P5 ;  /* 0x0000000b180b9211 */ /* 0x000fe200028f1419 */
[----:B------:R-:W-:Y:S01]  /*0770*/  @!P2 IMAD.IADD R24, R19, 0x1, R29 ;  /* 0x000000011318a824 */ /* 0x000fe200078e021d */
[----:B------:R-:W-:-:S02]  /*0780*/  @!P3 IADD3 R19, PT, PT, R23, R27, RZ ;  /* 0x0000001b1713b210 */ /* 0x000fc40007ffe0ff */
[----:B0-----:R-:W-:Y:S02]  /*0790*/  @!P3 LEA R14, P6, R22, R14, 0x2 ;  /* 0x0000000e160eb211 */ /* 0x001fe400078c10ff */
[----:B-1----:R-:W-:Y:S02]  /*07a0*/  @!P2 LEA R12, P5, R18, R12, 0x2 ;  /* 0x0000000c120ca211 */ /* 0x002fe400078a10ff */
[----:B------:R-:W-:Y:S02]  /*07b0*/  @!P3 LEA.HI.X R15, R22, R15, R19, 0x2, P6 ;  /* 0x0000000f160fb211 */ /* 0x000fe400030f1413 */
[----:B------:R-:W-:Y:S02]  /*07c0*/  CS2R R22, SRZ ;  /* 0x0000000000167805 */ /* 0x000fe4000001ff00 */
        /* <DEDUP_REMOVED lines=18> */
[----:B------:R-:W-:Y:S02]  /*08f0*/  @!P3 MOV R14, 0x400 ;  /* 0x00000400000eb802 */ /* 0x000fe40000000f00 */
[----:B------:R-:W-:Y:S01]  /*0900*/  ISETP.NE.AND P2, PT, R33, RZ, PT ;  /* 0x000000ff2100720c */ /* 0x000fe20003f45270 */
[----:B------:R-:W-:Y:S01]  /*0910*/  BSSY.RECONVERGENT B0, `(.L_x_3783) ;  /* 0x000006d000007945 */ /* 0x000fe20003800200 */
[----:B0-----:R-:W-:Y:S01]  /*0920*/  @!P3 LEA R15, R15, R14, 0x18 ;  /* 0x0000000e0f0fb211 */ /* 0x001fe200078ec0ff */
        /* <DEDUP_REMOVED lines=51> */
[----:B------:R-:W-:-:S04]  /*0c60*/  @!P3 SHF.R.U32.HI R8, RZ, 0x2, R33 ;  /* 0x00000002ff08b819 */ /* 0x000fc80000011621 */
[----:B------:R-:W-:-:S04]  /*0c70*/  @!P3 LOP3.LUT R8, R8, 0xf8, RZ, 0xc0, !PT ;  /* 0x000000f80808b812 */ /* 0x000fc800078ec0ff */
[----:B------:R-:W-:-:S03]  /*0c80*/  @!P3 IADD3 R15, PT, PT, R8, R15, RZ ;  /* 0x0000000f080fb210 */ /* 0x000fc60007ffe0ff */
[----:B0-----:R-:W-:Y:S01]  /*0c90*/  @!P1 FADD.FTZ R10, R10, R11 ;  /* 0x0000000b0a0a9221 */ /* 0x001fe20000010000 */
[----:B-1----:R-:W-:-:S04]  /*0ca0*/  @!P1 FADD.FTZ R12, R12, R13 ;  /* 0x0000000d0c0c9221 */ /* 0x002fc80000010000 */
[----:B------:R-:W-:Y:S02]  /*0cb0*/  MOV R8, R10 ;  /* 0x0000000a00087202 */ /* 0x000fe40000000f00 */
[----:B------:R-:W-:-:S05]  /*0cc0*/  MOV R9, R12 ;  /* 0x0000000c00097202 */ /* 0x000fca0000000f00 */
        /* <DEDUP_REMOVED lines=37> */
[----:B------:R-:W-:-:S02]  /*0f20*/  FADD.FTZ R10, R8, R11 ;  /* 0x0000000b080a7221 */ /* 0x000fc40000010000 */
        /* <DEDUP_REMOVED lines=11> */
.L_x_3784:
[----:B------:R-:W-:Y:S05]  /*0fe0*/  BSYNC.RECONVERGENT B0 ;  /* 0x0000000000007941 */ /* 0x000fea0003800200 */
.L_x_3783:
        /* <DEDUP_REMOVED lines=8> */
[----:B------:R-:W-:-:S04]  /*1070*/  IMAD.SHL.U32 R13, R12, 0x2, RZ ;  /* 0x000000020c0d7824 */ /* 0x000fc800078e00ff */
[----:B-1----:R-:W-:-:S03]  /*1080*/  IMAD.WIDE R10, R13, 0x4, R10 ;  /* 0x000000040d0a7825 */ /* 0x002fc600078e020a */
[----:B------:R-:W-:Y:S02]  /*1090*/  R2UR UR18, R10 ;  /* 0x000000000a1272ca */ /* 0x000fe400000e0000 */
[----:B------:R-:W-:Y:S01]  /*10a0*/  R2UR UR19, R11 ;  /* 0x000000000b1372ca */ /* 0x000fe200000e0000 */
[----:B------:R-:W-:-:S14]  /*10b0*/  @P2 BRA `(.L_x_3786) ;  /* 0x0000000000642947 */ /* 0x000fdc0003800000 */
[----:B------:R-:W1:Y:S01]  /*10c0*/  LDC.64 R10, c[0x0][0x3b0] ;  /* 0x0000ec00ff0a7b82 */ /* 0x000e620000000a00 */
[----:B------:R-:W-:Y:S02]  /*10d0*/  ULOP3.LUT UP0, UR5, UR4, 0x2, URZ, 0xc0, !UPT ;  /* 0x0000000204057892 */ /* 0x000fe4000f80c0ff */
[----:B------:R-:W-:Y:S02]  /*10e0*/  UIMAD UR12, UR9, UR15, UR6 ;  /* 0x0000000f090c72a4 */ /* 0x000fe4000f8e0206 */
[----:B------:R-:W-:Y:S02]  /*10f0*/  UIMAD UR10, UR20, UR15, UR6 ;  /* 0x0000000f140a72a4 */ /* 0x000fe4000f8e0206 */
[----:B------:R-:W-:Y:S01]  /*1100*/  PLOP3.LUT P1, PT, PT, PT, UP0, 0x80, 0x8 ;  /* 0x000000000008781c */ /* 0x000fe20003f2f008 */
[----:B------:R-:W-:Y:S01]  /*1110*/  UIADD3 UR5, UPT, UPT, -UR5, 0x1, URZ ;  /* 0x0000000105057890 */ /* 0x000fe2000fffe1ff */
[----:B------:R-:W-:Y:S01]  /*1120*/  MOV R13, UR12 ;  /* 0x0000000c000d7c02 */ /* 0x000fe20008000f00 */
[----:B------:R-:W-:Y:S01]  /*1130*/  UIMAD.WIDE.U32 UR10, UR10, 0x8, UR18 ;  /* 0x000000080a0a78a5 */ /* 0x000fe2000f8e0012 */
[----:B0-----:R-:W-:-:S03]  /*1140*/  SEL R15, R14, RZ, !P1 ;  /* 0x000000ff0e0f7207 */ /* 0x001fc60004800000 */
[----:B------:R-:W-:Y:S02]  /*1150*/  MOV R17, UR5 ;  /* 0x0000000500117c02 */ /* 0x000fe40008000f00 */
[----:B------:R-:W-:Y:S02]  /*1160*/  ISETP.NE.AND P1, PT, R15, -0x1, PT ;  /* 0xffffffff0f00780c */ /* 0x000fe40003f25270 */
[----:B------:R-:W-:Y:S01]  /*1170*/  MOV R12, UR10 ;  /* 0x0000000a000c7c02 */ /* 0x000fe20008000f00 */
[----:B-1----:R-:W-:Y:S01]  /*1180*/  IMAD.WIDE.U32 R10, R13, 0x4, R10 ;  /* 0x000000040d0a7825 */ /* 0x002fe200078e000a */
[----:B------:R-:W-:-:S05]  /*1190*/  MOV R13, UR11 ;  /* 0x0000000b000d7c02 */ /* 0x000fca0008000f00 */
[----:B------:R1:W-:Y:S01]  /*11a0*/  STG.E.64 desc[UR16][R12.64], R8 ;  /* 0x000000080c007986 */ /* 0x0003e2000c101b10 */
[----:B------:R-:W-:Y:S06]  /*11b0*/  MEMBAR.ALL.GPU ;  /* 0x0000000000007992 */ /* 0x000fec000000a000 */
[----:B------:R-:W-:-:S00]  /*11c0*/  ERRBAR ;  /* 0x00000000000079ab */ /* 0x000fc00000000000 */
[----:B------:R-:W-:Y:S06]  /*11d0*/  CGAERRBAR ;  /* 0x00000000000075ab */ /* 0x000fec0000000000 */
[----:B------:R1:W-:Y:S01]  /*11e0*/  REDG.E.ADD.S32.STRONG.GPU desc[UR16][R10.64], R17 ;  /* 0x000000110a00798e */ /* 0x0003e2000c12e310 */
[----:B------:R-:W-:Y:S05]  /*11f0*/  @!P1 BRA `(.L_x_3786) ;  /* 0x0000000000149947 */ /* 0x000fea0003800000 */
.L_x_3787:
[----:B-1----:R-:W2:Y:S04]  /*1200*/  LDG.E.STRONG.GPU R12, desc[UR16][R10.64] ;  /* 0x000000100a0c7981 */ /* 0x002ea8000c1ef900 */
[----:B--2---:R-:W-:Y:S01]  /*1210*/  CCTL.IVALL ;  /* 0x00000000ff00798f */ /* 0x004fe20002000000 */
[----:B------:R-:W-:Y:S05]  /*1220*/  YIELD ;  /* 0x0000000000007946 */ /* 0x000fea0003800000 */
[----:B------:R-:W-:-:S13]  /*1230*/  ISETP.NE.AND P1, PT, R12, R15, PT ;  /* 0x0000000f0c00720c */ /* 0x000fda0003f25270 */
[----:B------:R-:W-:Y:S05]  /*1240*/  @P1 BRA `(.L_x_3787) ;  /* 0xfffffffc00ec1947 */ /* 0x000fea000383ffff */
.L_x_3786:
        /* <DEDUP_REMOVED lines=14> */
.L_x_3789:
[----:B------:R-:W-:Y:S01]  /*1330*/  UIADD3 UR24, UPT, UPT, UR5, 0x1, URZ ;  /* 0x0000000105187890 */ /* 0x000fe2000fffe0ff */
[----:B------:R-:W-:-:S05]  /*1340*/  ISETP.EQ.OR P5, PT, RZ, UR23, P2 ;  /* 0x00000017ff007c0c */ /* 0x000fca00097a2670 */
[----:B-1----:R-:W-:Y:S01]  /*1350*/  MOV R10, UR24 ;  /* 0x00000018000a7c02 */ /* 0x002fe20008000f00 */
        /* <DEDUP_REMOVED lines=13> */
[----:B0-----:R-:W-:Y:S01]  /*1430*/  MOV R15, UR25 ;  /* 0x00000019000f7c02 */ /* 0x001fe20008000f00 */
[----:B------:R-:W-:-:S05]  /*1440*/  @!UP0 UIMAD.WIDE.U32 UR24, UR21, 0x8, UR18 ;  /* 0x00000008151888a5 */ /* 0x000fca000f8e0012 */
[----:B------:R-:W3:Y:S01]  /*1450*/  @!P6 LDG.E.64 R14, desc[UR16][R14.64] ;  /* 0x000000100e0ee981 */ /* 0x000ee2000c1e1b00 */
[----:B------:R-:W-:Y:S01]  /*1460*/  MOV R12, UR24 ;  /* 0x00000018000c7c02 */ /* 0x000fe20008000f00 */
[----:B------:R-:W-:-:S06]  /*1470*/  IMAD.U32 R13, RZ, RZ, UR25 ;  /* 0x00000019ff0d7e24 */ /* 0x000fcc000f8e00ff */
[----:B------:R-:W4:Y:S01]  /*1480*/  @!P1 LDG.E.64 R12, desc[UR16][R12.64] ;  /* 0x000000100c0c9981 */ /* 0x000f22000c1e1b00 */
[----:B------:R-:W-:Y:S02]  /*1490*/  UIADD3 UR24, UPT, UPT, UR5, 0x3, URZ ;  /* 0x0000000305187890 */ /* 0x000fe4000fffe0ff */
[----:B------:R-:W-:Y:S02]  /*14a0*/  UIADD3 UR25, UPT, UPT, UR5, 0x5, URZ ;  /* 0x0000000505197890 */ /* 0x000fe4000fffe0ff */
[----:B------:R-:W-:Y:S02]  /*14b0*/  UIADD3 UR26, UPT, UPT, UR5, 0x6, URZ ;  /* 0x00000006051a7890 */ /* 0x000fe4000fffe0ff */
[----:B------:R-:W-:Y:S01]  /*14c0*/  MOV R16, UR24 ;  /* 0x0000001800107c02 */ /* 0x000fe20008000f00 */
[----:B------:R-:W-:Y:S01]  /*14d0*/  UIADD3 UR24, UPT, UPT, UR5, 0x4, URZ ;  /* 0x0000000405187890 */ /* 0x000fe2000fffe0ff */
[----:B------:R-:W-:Y:S02]  /*14e0*/  MOV R17, UR25 ;  /* 0x0000001900117c02 */ /* 0x000fe40008000f00 */
        /* <DEDUP_REMOVED lines=33> */
[----:B------:R-:W-:Y:S01]  /*1700*/  IMAD.U32 R16, RZ, RZ, UR26 ;  /* 0x0000001aff107e24 */ /* 0x000fe2000f8e00ff */
[----:B------:R-:W-:-:S03]  /*1710*/  MOV R17, UR27 ;  /* 0x0000001b00117c02 */ /* 0x000fc60008000f00 */
        /* <DEDUP_REMOVED lines=30> */
.L_x_3788:
[----:B------:R-:W2:Y:S02]  /*1900*/  LDCU UR14, c[0x0][0x370] ;  /* 0x00006e00ff0e77ac */ /* 0x000ea40008000800 */
[----:B--2---:R-:W-:-:S09]  /*1910*/  ULOP3.LUT UP0, URZ, UR14, 0x7, URZ, 0xc0, !UPT ;  /* 0x000000070eff7892 */ /* 0x004fd2000f80c0ff */
[----:B------:R-:W-:Y:S05]  /*1920*/  BRA.U !UP0, `(.L_x_3785) ;  /* 0x0000000508747547 */ /* 0x000fea000b800000 */
[----:B------:R-:W-:Y:S02]  /*1930*/  ULOP3.LUT UR9, UR14, 0x7, URZ, 0xc0, !UPT ;  /* 0x000000070e097892 */ /* 0x000fe4000f8ec0ff */
[----:B------:R-:W-:Y:S02]  /*1940*/  ULOP3.LUT UP0, UR21, UR14, 0x3, URZ, 0xc0, !UPT ;  /* 0x000000030e157892 */ /* 0x000fe4000f80c0ff */
[----:B------:R-:W-:-:S04]  /*1950*/  UIADD3 UR9, UPT, UPT, UR9, -0x1, URZ ;  /* 0xffffffff09097890 */ /* 0x000fc8000fffe0ff */
[----:B------:R-:W-:-:S09]  /*1960*/  UISETP.GE.U32.AND UP1, UPT, UR9, 0x3, UPT ;  /* 0x000000030900788c */ /* 0x000fd2000bf26070 */
[----:B------:R-:W-:Y:S05]  /*1970*/  BRA.U !UP1, `(.L_x_3790) ;  /* 0x0000000109b87547 */ /* 0x000fea000b800000 */
[----:B-1----:R-:W-:Y:S01]  /*1980*/  MOV R10, UR5 ;  /* 0x00000005000a7c02 */ /* 0x002fe20008000f00 */
        /* <DEDUP_REMOVED lines=28> */
[----:B0-----:R-:W-:Y:S02]  /*1b50*/  MOV R15, UR13 ;  /* 0x0000000d000f7c02 */ /* 0x001fe40008000f00 */
        /* <DEDUP_REMOVED lines=16> */
.L_x_3790:
[----:B------:R-:W-:Y:S05]  /*1c60*/  BRA.U !UP0, `(.L_x_3785) ;  /* 0x0000000108a47547 */ /* 0x000fea000b800000 */
[----:B------:R-:W-:Y:S02]  /*1c70*/  UISETP.NE.AND UP0, UPT, UR21, 0x1, UPT ;  /* 0x000000011500788c */ /* 0x000fe4000bf05270 */
[----:B------:R-:W-:-:S07]  /*1c80*/  ULOP3.LUT UR9, UR14, 0x1, URZ, 0xc0, !UPT ;  /* 0x000000010e097892 */ /* 0x000fce000f8ec0ff */
[----:B------:R-:W-:Y:S05]  /*1c90*/  BRA.U !UP0, `(.L_x_3791) ;  /* 0x0000000108607547 */ /* 0x000fea000b800000 */
[----:B------:R-:W-:Y:S02]  /*1ca0*/  UIADD3 UR10, UPT, UPT, UR5, 0x1, URZ ;  /* 0x00000001050a7890 */ /* 0x000fe4000fffe0ff */
[----:B-1----:R-:W-:-:S04]  /*1cb0*/  MOV R10, UR5 ;  /* 0x00000005000a7c02 */ /* 0x002fc80008000f00 */
        /* <DEDUP_REMOVED lines=12> */
[----:B------:R-:W0:Y:S01]  /*1d80*/  @!P3 LDG.E.64 R10, desc[UR16][R10.64] ;  /* 0x000000100a0ab981 */ /* 0x000e22000c1e1b00 */
[----:B------:R-:W-:-:S06]  /*1d90*/  MOV R13, UR11 ;  /* 0x0000000b000d7c02 */ /* 0x000fcc0008000f00 */
[----:B------:R-:W2:Y:S01]  /*1da0*/  @!P1 LDG.E.64 R12, desc[UR16][R12.64] ;  /* 0x000000100c0c9981 */ /* 0x000ea2000c1e1b00 */
[----:B------:R-:W-:-:S05]  /*1db0*/  IMAD.U32 R14, RZ, RZ, UR5 ;  /* 0x00000005ff0e7e24 */ /* 0x000fca000f8e00ff */
[----:B------:R-:W-:-:S04]  /*1dc0*/  IADD3 R14, PT, PT, R14, 0x2, RZ ;  /* 0x000000020e0e7810 */ /* 0x000fc80007ffe0ff */
[----:B------:R-:W-:Y:S01]  /*1dd0*/  R2UR UR5, R14 ;  /* 0x000000000e0572ca */ /* 0x000fe200000e0000 */
[----:B0-----:R-:W-:Y:S01]  /*1de0*/  @!P3 FADD.FTZ R8, R8, R10 ;  /* 0x0000000a0808b221 */ /* 0x001fe20000010000 */
[----:B------:R-:W-:-:S03]  /*1df0*/  @!P3 FADD.FTZ R9, R9, R11 ;  /* 0x0000000b0909b221 */ /* 0x000fc60000010000 */
[----:B--2---:R-:W-:Y:S01]  /*1e00*/  @!P1 FADD.FTZ R8, R8, R12 ;  /* 0x0000000c08089221 */ /* 0x004fe20000010000 */
[----:B------:R-:W-:-:S09]  /*1e10*/  @!P1 FADD.FTZ R9, R9, R13 ;  /* 0x0000000d09099221 */ /* 0x000fd20000010000 */
.L_x_3791:
[----:B-1----:R-:W-:Y:S01]  /*1e20*/  MOV R10, UR5 ;  /* 0x00000005000a7c02 */ /* 0x002fe20008000f00 */
        /* <DEDUP_REMOVED lines=9> */
[----:B------:R-:W0:Y:S02]  /*1ec0*/  LDG.E.64 R10, desc[UR16][R10.64] ;  /* 0x000000100a0a7981 */ /* 0x000e24000c1e1b00 */
[----:B0-----:R-:W-:Y:S01]  /*1ed0*/  FADD.FTZ R8, R8, R10 ;  /* 0x0000000a08087221 */ /* 0x001fe20000010000 */
[----:B------:R-:W-:-:S07]  /*1ee0*/  FADD.FTZ R9, R9, R11 ;  /* 0x0000000b09097221 */ /* 0x000fce0000010000 */
.L_x_3792:
[----:B------:R-:W-:Y:S05]  /*1ef0*/  BSYNC.RECONVERGENT B0 ;  /* 0x0000000000007941 */ /* 0x000fea0003800200 */
.L_x_3785:
[----:B------:R-:W2:Y:S01]  /*1f00*/  S2UR UR9, SR_CgaCtaId ;  /* 0x00000000000979c3 */ /* 0x000ea20000008800 */
[----:B------:R-:W3:Y:S01]  /*1f10*/  LDCU UR10, c[0x0][0x414] ;  /* 0x00008280ff0a77ac */ /* 0x000ee20008000800 */
[----:B-1----:R-:W-:Y:S02]  /*1f20*/  MOV R17, UR7 ;  /* 0x0000000700117c02 */ /* 0x002fe40008000f00 */
[----:B------:R-:W-:Y:S01]  /*1f30*/  LOP3.LUT R19, R0, 0xffff, RZ, 0xc0, !PT ;  /* 0x0000ffff00137812 */ /* 0x000fe200078ec0ff */
[----:B------:R-:W-:-:S03]  /*1f40*/  UMOV UR5, 0x400 ;  /* 0x0000040000057882 */ /* 0x000fc60000000000 */
[----:B------:R-:W1:Y:S01]  /*1f50*/  @P0 LDC.64 R12, c[0x0][0x388] ;  /* 0x0000e200ff0c0b82 */ /* 0x000e620000000a00 */
[----:B------:R-:W-:-:S07]  /*1f60*/  IADD3 R19, PT, PT, R19, UR8, RZ ;  /* 0x0000000813137c10 */ /* 0x000fce000fffe0ff */
[----:B0-----:R-:W0:Y:S01]  /*1f70*/  LDC.64 R14, c[0x0][0x398] ;  /* 0x0000e600ff0e7b82 */ /* 0x001e220000000a00 */
[----:B---3--:R-:W-:Y:S01]  /*1f80*/  @P0 FMUL.FTZ R16, R8, UR10 ;  /* 0x0000000a08100c20 */ /* 0x008fe20008410000 */
[----:B--2---:R-:W-:-:S06]  /*1f90*/  ULEA UR5, UR9, UR5, 0x18 ;  /* 0x0000000509057291 */ /* 0x004fcc000f8ec0ff */
[----:B------:R-:W2:Y:S01]  /*1fa0*/  LDC.64 R10, c[0x0][0x3a0] ;  /* 0x0000e800ff0a7b82 */ /* 0x000ea20000000a00 */
[----:B-1----:R-:W-:-:S04]  /*1fb0*/  @P0 IMAD.WIDE R12, R17, 0x8, R12 ;  /* 0x00000008110c0825 */ /* 0x002fc800078e020c */
[----:B------:R-:W-:Y:S01]  /*1fc0*/  @P0 FMUL.FTZ R17, R9, UR10 ;  /* 0x0000000a09110c20 */ /* 0x000fe20008410000 */
[----:B------:R-:W-:Y:S04]  /*1fd0*/  @!P2 STS.64 [UR5+0xb0], R8 ;  /* 0x0000b008ff00a988 */ /* 0x000fe80008000a05 */
[----:B------:R-:W-:Y:S01]  /*1fe0*/  @P0 STG.E.64 desc[UR16][R12.64], R16 ;  /* 0x000000100c000986 */ /* 0x000fe2000c101b10 */
[C---:B0-----:R-:W-:Y:S01]  /*1ff0*/  IMAD.WIDE R14, R19.reuse, 0x2, R14 ;  /* 0x00000002130e7825 */ /* 0x041fe200078e020e */
[----:B------:R-:W-:Y:S03]  /*2000*/  BAR.SYNC.DEFER_BLOCKING 0x0 ;  /* 0x0000000000007b1d */ /* 0x000fe60000010000 */
[----:B--2---:R-:W-:-:S03]  /*2010*/  IMAD.WIDE R10, R19, 0x2, R10 ;  /* 0x00000002130a7825 */ /* 0x004fc600078e020a */
[----:B------:R-:W2:Y:S04]  /*2020*/  LDG.E.U16 R18, desc[UR16][R14.64] ;  /* 0x000000100e127981 */ /* 0x000ea8000c1e1500 */
[----:B------:R-:W3:Y:S04]  /*2030*/  LDG.E.U16 R19, desc[UR16][R14.64+0x2] ;  /* 0x000002100e137981 */ /* 0x000ee8000c1e1500 */
[----:B------:R-:W4:Y:S04]  /*2040*/  LDG.E.U16 R36, desc[UR16][R10.64] ;  /* 0x000000100a247981 */ /* 0x000f28000c1e1500 */
[----:B------:R2:W5:Y:S01]  /*2050*/  LDG.E.U16 R37, desc[UR16][R10.64+0x2] ;  /* 0x000002100a257981 */ /* 0x000562000c1e1500 */
        /* <DEDUP_REMOVED lines=12> */
[----:B--2---:R-:W-:Y:S02]  /*2120*/  SHF.L.U32 R10, R18, 0x10, RZ ;  /* 0x00000010120a7819 */ /* 0x004fe400000006ff */
[----:B---3--:R-:W-:Y:S02]  /*2130*/  SHF.L.U32 R11, R19, 0x10, RZ ;  /* 0x00000010130b7819 */ /* 0x008fe400000006ff */
[----:B----4-:R-:W-:Y:S01]  /*2140*/  SHF.L.U32 R13, R36, 0x10, RZ ;  /* 0x00000010240d7819 */ /* 0x010fe200000006ff */
[----:B-----5:R-:W-:Y:S01]  /*2150*/  IMAD.U32 R12, R37, 0x10000, RZ ;  /* 0x00010000250c7824 */ /* 0x020fe200078e00ff */
        /* <DEDUP_REMOVED lines=12> */
[----:B------:R-:W0:Y:S01]  /*2220*/  LDCU.64 UR12, c[0x0][0x3e0] ;  /* 0x00007c00ff0c77ac */ /* 0x000e220008000a00 */
[----:B------:R-:W-:Y:S01]  /*2230*/  MOV R14, R20 ;  /* 0x00000014000e7202 */ /* 0x000fe20000000f00 */
[C---:B------:R-:W-:Y:S01]  /*2240*/  FADD.FTZ R22, -R8.reuse, R22 ;  /* 0x0000001608167221 */ /* 0x040fe20000010100 */
[----:B------:R-:W-:Y:S01]  /*2250*/  MOV R15, R35 ;  /* 0x00000023000f7202 */ /* 0x000fe20000000f00 */
[----:B------:R-:W1:Y:S01]  /*2260*/  LDCU.64 UR8, c[0x0][0x380] ;  /* 0x00007000ff0877ac */ /* 0x000e620008000a00 */
[----:B------:R-:W-:Y:S01]  /*2270*/  FADD.FTZ R18, -R8, R23 ;  /* 0x0000001708127221 */ /* 0x000fe20000010100 */
[----:B------:R-:W-:-:S03]  /*2280*/  FMUL.FTZ R22, R22, R9 ;  /* 0x0000000916167220 */ /* 0x000fc60000410000 */
[----:B------:R-:W-:Y:S01]  /*2290*/  FMUL.FTZ R18, R18, R9 ;  /* 0x0000000912127220 */ /* 0x000fe20000410000 */
[----:B------:R-:W-:-:S03]  /*22a0*/  FFMA.FTZ R22, R10, R22, R13 ;  /* 0x000000160a167223 */ /* 0x000fc6000001000d */
[----:B------:R-:W-:Y:S01]  /*22b0*/  FFMA.FTZ R23, R11, R18, R12 ;  /* 0x000000120b177223 */ /* 0x000fe2000001000c */
[----:B0-----:R-:W-:Y:S02]  /*22c0*/  IMAD R17, R31, UR12, RZ ;  /* 0x0000000c1f117c24 */ /* 0x001fe4000f8e02ff */
[----:B------:R-:W-:-:S04]  /*22d0*/  IMAD.WIDE.U32 R14, R30, UR12, R14 ;  /* 0x0000000c1e0e7c25 */ /* 0x000fc8000f8e000e */
[----:B------:R-:W-:Y:S01]  /*22e0*/  IMAD R17, R30, UR13, R17 ;  /* 0x0000000d1e117c24 */ /* 0x000fe2000f8e0211 */
[----:B-1----:R-:W-:-:S04]  /*22f0*/  LEA R16, P2, R14, UR8, 0x2 ;  /* 0x000000080e107c11 */ /* 0x002fc8000f8410ff */
[----:B------:R-:W-:-:S04]  /*2300*/  IADD3 R17, PT, PT, R15, R17, RZ ;  /* 0x000000110f117210 */ /* 0x000fc80007ffe0ff */
[----:B------:R-:W-:-:S05]  /*2310*/  LEA.HI.X R17, R14, UR9, R17, 0x2, P2 ;  /* 0x000000090e117c11 */ /* 0x000fca00090f1411 */
[----:B------:R0:W-:Y:S02]  /*2320*/  STG.E.64 desc[UR16][R16.64], R22 ;  /* 0x0000001610007986 */ /* 0x0001e4000c101b10 */
.L_x_3796:
[----:B------:R-:W-:Y:S05]  /*2330*/  BSYNC.RECONVERGENT B1 ;  /* 0x0000000000017941 */ /* 0x000fea0003800200 */
.L_x_3795:
[----:B------:R-:W-:Y:S04]  /*2340*/  BSSY.RECONVERGENT B1, `(.L_x_3797) ;  /* 0x0000013000017945 */ /* 0x000fe80003800200 */
[----:B------:R-:W-:Y:S05]  /*2350*/  @P3 BRA `(.L_x_3798) ;  /* 0x0000000000443947 */ /* 0x000fea0003800000 */
        /* <DEDUP_REMOVED lines=17> */
.L_x_3798:
[----:B------:R-:W-:Y:S05]  /*2470*/  BSYNC.RECONVERGENT B1 ;  /* 0x0000000000017941 */ /* 0x000fea0003800200 */
.L_x_3797:
[----:B------:R-:W-:Y:S04]  /*2480*/  BSSY.RECONVERGENT B1, `(.L_x_3799) ;  /* 0x0000013000017945 */ /* 0x000fe80003800200 */
[----:B------:R-:W-:Y:S05]  /*2490*/  @P4 BRA `(.L_x_3800) ;  /* 0x0000000000444947 */ /* 0x000fea0003800000 */
[----:B------:R-:W0:Y:S01]  /*24a0*/  LDCU.64 UR8, c[0x0][0x3e0] ;  /* 0x00007c00ff0877ac */ /* 0x000e220008000a00 */
[----:B------:R-:W-:Y:S01]  /*24b0*/  MOV R14, R20 ;  /* 0x00000014000e7202 */ /* 0x000fe20000000f00 */
[C---:B------:R-:W-:Y:S01]  /*24c0*/  FADD.FTZ R26, -R8.reuse, R26 ;  /* 0x0000001a081a7221 */ /* 0x040fe20000010100 */
[----:B------:R-:W-:Y:S01]  /*24d0*/  MOV R15, R35 ;  /* 0x00000023000f7202 */ /* 0x000fe20000000f00 */
[----:B------:R-:W2:Y:S01]  /*24e0*/  LDCU.64 UR12, c[0x0][0x380] ;  /* 0x00007000ff0c77ac */ /* 0x000ea20008000a00 */
[----:B------:R-:W-:Y:S01]  /*24f0*/  FADD.FTZ R18, -R8, R27 ;  /* 0x0000001b08127221 */ /* 0x000fe20000010100 */
[----:B------:R-:W-:-:S03]  /*2500*/  FMUL.FTZ R26, R26, R9 ;  /* 0x000000091a1a7220 */ /* 0x000fc60000410000 */
[----:B------:R-:W-:Y:S01]  /*2510*/  FMUL.FTZ R18, R18, R9 ;  /* 0x0000000912127220 */ /* 0x000fe20000410000 */
[----:B------:R-:W-:-:S03]  /*2520*/  FFMA.FTZ R26, R10, R26, R13 ;  /* 0x0000001a0a1a7223 */ /* 0x000fc6000001000d */
[----:B------:R-:W-:Y:S01]  /*2530*/  FFMA.FTZ R27, R11, R18, R12 ;  /* 0x000000120b1b7223 */ /* 0x000fe2000001000c */
[----:B01----:R-:W-:Y:S02]  /*2540*/  IMAD R17, R5, UR8, RZ ;  /* 0x0000000805117c24 */ /* 0x003fe4000f8e02ff */
[----:B------:R-:W-:-:S04]  /*2550*/  IMAD.WIDE.U32 R14, R4, UR8, R14 ;  /* 0x00000008040e7c25 */ /* 0x000fc8000f8e000e */
[----:B------:R-:W-:Y:S01]  /*2560*/  IMAD R17, R4, UR9, R17 ;  /* 0x0000000904117c24 */ /* 0x000fe2000f8e0211 */
[----:B--2---:R-:W-:-:S04]  /*2570*/  LEA R16, P2, R14, UR12, 0x2 ;  /* 0x0000000c0e107c11 */ /* 0x004fc8000f8410ff */
[----:B------:R-:W-:-:S04]  /*2580*/  IADD3 R17, PT, PT, R15, R17, RZ ;  /* 0x000000110f117210 */ /* 0x000fc80007ffe0ff */
[----:B------:R-:W-:-:S05]  /*2590*/  LEA.HI.X R17, R14, UR13, R17, 0x2, P2 ;  /* 0x0000000d0e117c11 */ /* 0x000fca00090f1411 */
[----:B------:R2:W-:Y:S02]  /*25a0*/  STG.E.64 desc[UR16][R16.64], R26 ;  /* 0x0000001a10007986 */ /* 0x0005e4000c101b10 */
.L_x_3800:
[----:B------:R-:W-:Y:S05]  /*25b0*/  BSYNC.RECONVERGENT B1 ;  /* 0x0000000000017941 */ /* 0x000fea0003800200 */
.L_x_3799:
[----:B------:R-:W-:Y:S05]  /*25c0*/  @P1 BRA `(.L_x_3801) ;  /* 0x0000000800401947 */ /* 0x000fea0003800000 */
[----:B------:R-:W3:Y:S01]  /*25d0*/  LDCU.64 UR8, c[0x0][0x3e0] ;  /* 0x00007c00ff0877ac */ /* 0x000ee20008000a00 */
[----:B------:R-:W-:Y:S01]  /*25e0*/  MOV R14, R20 ;  /* 0x00000014000e7202 */ /* 0x000fe20000000f00 */
[C---:B------:R-:W-:Y:S01]  /*25f0*/  FADD.FTZ R28, -R8.reuse, R28 ;  /* 0x0000001c081c7221 */ /* 0x040fe20000010100 */
[----:B------:R-:W-:Y:S01]  /*2600*/  MOV R15, R35 ;  /* 0x00000023000f7202 */ /* 0x000fe20000000f00 */
[----:B------:R-:W4:Y:S01]  /*2610*/  LDCU.64 UR10, c[0x0][0x380] ;  /* 0x00007000ff0a77ac */ /* 0x000f220008000a00 */
[----:B012---:R-:W-:Y:S01]  /*2620*/  FADD.FTZ R16, -R8, R29 ;  /* 0x0000001d08107221 */ /* 0x007fe20000010100 */
        /* <DEDUP_REMOVED lines=8> */
[----:B------:R-:W-:-:S05]  /*26b0*/  IMAD.IADD R17, R15, 0x1, R17 ;  /* 0x000000010f117824 */ /* 0x000fca00078e0211 */
[----:B------:R-:W-:-:S05]  /*26c0*/  LEA.HI.X R9, R14, UR11, R17, 0x2, P1 ;  /* 0x0000000b0e097c11 */ /* 0x000fca00088f1411 */
[----:B------:R4:W-:Y:S01]  /*26d0*/  STG.E.64 desc[UR16][R8.64], R10 ;  /* 0x0000000a08007986 */ /* 0x0009e2000c101b10 */
[----:B------:R-:W-:Y:S05]  /*26e0*/  BRA `(.L_x_3801) ;  /* 0x0000000400f87947 */ /* 0x000fea0003800000 */
.L_x_3794:
        /* <DEDUP_REMOVED lines=38> */
.L_x_3803:
[----:B------:R-:W-:Y:S05]  /*2950*/  BSYNC.RECONVERGENT B1 ;  /* 0x0000000000017941 */ /* 0x000fea0003800200 */
.L_x_3802:
[----:B------:R-:W-:Y:S04]  /*2960*/  BSSY.RECONVERGENT B1, `(.L_x_3804) ;  /* 0x000001d000017945 */ /* 0x000fe80003800200 */
[----:B------:R-:W-:Y:S05]  /*2970*/  @P3 BRA `(.L_x_3805) ;  /* 0x00000000006c3947 */ /* 0x000fea0003800000 */
[C---:B------:R-:W-:Y:S01]  /*2980*/  FADD.FTZ R24, -R8.reuse, R24 ;  /* 0x0000001808187221 */ /* 0x040fe20000010100 */
[----:B0-----:R-:W-:Y:S01]  /*2990*/  FADD.FTZ R14, -R8, R25 ;  /* 0x00000019080e7221 */ /* 0x001fe20000010100 */
        /* <DEDUP_REMOVED lines=25> */
.L_x_3805:
[----:B------:R-:W-:Y:S05]  /*2b30*/  BSYNC.RECONVERGENT B1 ;  /* 0x0000000000017941 */ /* 0x000fea0003800200 */
.L_x_3804:
[----:B------:R-:W-:Y:S04]  /*2b40*/  BSSY.RECONVERGENT B1, `(.L_x_3806) ;  /* 0x000001d000017945 */ /* 0x000fe80003800200 */
[----:B------:R-:W-:Y:S05]  /*2b50*/  @P4 BRA `(.L_x_3807) ;  /* 0x00000000006c4947 */ /* 0x000fea0003800000 */
[C---:B------:R-:W-:Y:S01]  /*2b60*/  FADD.FTZ R26, -R8.reuse, R26 ;  /* 0x0000001a081a7221 */ /* 0x040fe20000010100 */
[----:B01----:R-:W-:Y:S01]  /*2b70*/  FADD.FTZ R14, -R8, R27 ;  /* 0x0000001b080e7221 */ /* 0x003fe20000010100 */
        /* <DEDUP_REMOVED lines=25> */
.L_x_3807:
[----:B------:R-:W-:Y:S05]  /*2d10*/  BSYNC.RECONVERGENT B1 ;  /* 0x0000000000017941 */ /* 0x000fea0003800200 */
.L_x_3806:
[----:B------:R-:W-:Y:S05]  /*2d20*/  @P1 BRA `(.L_x_3801) ;  /* 0x0000000000681947 */ /* 0x000fea0003800000 */
[C---:B------:R-:W-:Y:S01]  /*2d30*/  FADD.FTZ R28, -R8.reuse, R28 ;  /* 0x0000001c081c7221 */ /* 0x040fe20000010100 */
[----:B------:R-:W-:Y:S01]  /*2d40*/  FADD.FTZ R8, -R8, R29 ;  /* 0x0000001d08087221 */ /* 0x000fe20000010100 */
[----:B------:R-:W3:Y:S01]  /*2d50*/  LDCU.64 UR8, c[0x0][0x3e0] ;  /* 0x00007c00ff0877ac */ /* 0x000ee20008000a00 */
[----:B------:R-:W-:Y:S01]  /*2d60*/  MOV R21, R35 ;  /* 0x0000002300157202 */ /* 0x000fe20000000f00 */
[-C--:B------:R-:W-:Y:S01]  /*2d70*/  FMUL.FTZ R28, R28, R9.reuse ;  /* 0x000000091c1c7220 */ /* 0x080fe20000410000 */
[----:B------:R-:W-:Y:S01]  /*2d80*/  FMUL.FTZ R9, R8, R9 ;  /* 0x0000000908097220 */ /* 0x000fe20000410000 */
[----:B------:R-:W4:Y:S02]  /*2d90*/  LDCU.64 UR10, c[0x0][0x380] ;  /* 0x00007000ff0a77ac */ /* 0x000f240008000a00 */
[----:B------:R-:W-:Y:S01]  /*2da0*/  FFMA.FTZ R13, R10, R28, R13 ;  /* 0x0000001c0a0d7223 */ /* 0x000fe2000001000d */
[----:B012---:R-:W-:-:S03]  /*2db0*/  FFMA.FTZ R14, R11, R9, R12 ;  /* 0x000000090b0e7223 */ /* 0x007fc6000001000c */
[----:B------:R-:W-:Y:S01]  /*2dc0*/  FMUL.FTZ R8, R13, -1.4426950216293334961 ;  /* 0xbfb8aa3b0d087820 */ /* 0x000fe20000410000 */
[----:B------:R-:W-:-:S05]  /*2dd0*/  FMUL.FTZ R9, R14, -1.4426950216293334961 ;  /* 0xbfb8aa3b0e097820 */ /* 0x000fca0000410000 */
[----:B------:R-:W0:Y:S01]  /*2de0*/  MUFU.EX2 R8, R8 ;  /* 0x0000000800087308 */ /* 0x000e220000000800 */
[----:B---3--:R-:W-:Y:S02]  /*2df0*/  IMAD R15, R3, UR8, RZ ;  /* 0x00000008030f7c24 */ /* 0x008fe4000f8e02ff */
[----:B------:R-:W-:-:S05]  /*2e00*/  IMAD.WIDE.U32 R20, R2, UR8, R20 ;  /* 0x0000000802147c25 */ /* 0x000fca000f8e0014 */
[----:B------:R-:W1:Y:S01]  /*2e10*/  MUFU.EX2 R9, R9 ;  /* 0x0000000900097308 */ /* 0x000e620000000800 */
[----:B------:R-:W-:-:S05]  /*2e20*/  IMAD R15, R2, UR9, R15 ;  /* 0x00000009020f7c24 */ /* 0x000fca000f8e020f */
[----:B------:R-:W-:Y:S01]  /*2e30*/  IADD3 R15, PT, PT, R21, R15, RZ ;  /* 0x0000000f150f7210 */ /* 0x000fe20007ffe0ff */
[----:B0-----:R-:W-:Y:S01]  /*2e40*/  FADD.FTZ R10, R8, 1 ;  /* 0x3f800000080a7421 */ /* 0x001fe20000010000 */
[----:B----4-:R-:W-:-:S05]  /*2e50*/  LEA R8, P1, R20, UR10, 0x2 ;  /* 0x0000000a14087c11 */ /* 0x010fca000f8210ff */
[----:B------:R-:W0:Y:S01]  /*2e60*/  MUFU.RCP R10, R10 ;  /* 0x0000000a000a7308 */ /* 0x000e220000001000 */
[----:B-1----:R-:W-:Y:S01]  /*2e70*/  FADD.FTZ R11, R9, 1 ;  /* 0x3f800000090b7421 */ /* 0x002fe20000010000 */
[----:B------:R-:W-:-:S06]  /*2e80*/  LEA.HI.X R9, R20, UR11, R15, 0x2, P1 ;  /* 0x0000000b14097c11 */ /* 0x000fcc00088f140f */
[----:B------:R-:W1:Y:S01]  /*2e90*/  MUFU.RCP R11, R11 ;  /* 0x0000000b000b7308 */ /* 0x000e620000001000 */
[----:B0-----:R-:W-:Y:S01]  /*2ea0*/  FMUL.FTZ R12, R13, R10 ;  /* 0x0000000a0d0c7220 */ /* 0x001fe20000410000 */
[----:B-1----:R-:W-:-:S05]  /*2eb0*/  FMUL.FTZ R13, R14, R11 ;  /* 0x0000000b0e0d7220 */ /* 0x002fca0000410000 */
[----:B------:R3:W-:Y:S02]  /*2ec0*/  STG.E.64 desc[UR16][R8.64], R12 ;  /* 0x0000000c08007986 */ /* 0x0007e4000c101b10 */
.L_x_3801:
[----:B------:R-:W-:Y:S05]  /*2ed0*/  BSYNC.RECONVERGENT B0 ;  /* 0x0000000000007941 */ /* 0x000fea0003800200 */
.L_x_3793:
        /* <DEDUP_REMOVED lines=8> */
.L_x_3809:
        /* <DEDUP_REMOVED lines=10> */
.L_x_4416:


//--------------------- .text._Z35group_norm_nhwc_fwd_one_pass_kernelI11Fp32IOBf16WLi128ELi70ELi560EEv26Group_norm_nhwc_fwd_params --------------------------
	.section	.text._Z35group_norm_nhwc_fwd_one_pass_kernelI11Fp32IOBf16WLi128ELi70ELi560EEv26Group_norm_nhwc_fwd_params,"ax",@progbits
	.align	128
        .global         _Z35group_norm_nhwc_fwd_one_pass_kernelI11Fp32IOBf16WLi128ELi70ELi560EEv26Group_norm_nhwc_fwd_params
        .type           _Z35group_norm_nhwc_fwd_one_pass_kernelI11Fp32IOBf16WLi128ELi70ELi560EEv26Group_norm_nhwc_fwd_params,@function
        .size           _Z35group_norm_nhwc_fwd_one_pass_kernelI11Fp32IOBf16WLi128ELi70ELi560EEv26Group_norm_nhwc_fwd_params,(.L_x_4417 - _Z35group_norm_nhwc_fwd_one_pass_kernelI11Fp32IOBf16WLi128ELi70ELi560EEv26Group_norm_nhwc_fwd_params)
        .other          _Z35group_norm_nhwc_fwd_one_pass_kernelI11Fp32IOBf16WLi128ELi70ELi560EEv26Group_norm_nhwc_fwd_params,@"STO_CUDA_ENTRY STV_DEFAULT"
_Z35group_norm_nhwc_fwd_one_pass_kernelI11Fp32IOBf16WLi128ELi70ELi560EEv26Group_norm_nhwc_fwd_params:
.text._Z35group_norm_nhwc_fwd_one_pass_kernelI11Fp32IOBf16WLi128ELi70ELi560EEv26Group_norm_nhwc_fwd_params:
        /* <DEDUP_REMOVED lines=34> */
.L_x_3851:
[----:B-1----:R-:W1:Y:S01]  /*0220*/  LDC R11, c[0x0][0x3f8] ;  /* 0x0000fe00ff0b7b82 */ /* 0x002e620000000800 */
        /* <DEDUP_REMOVED lines=13> */
[----:B01--4-:R-:W-:Y:S02]  /*0300*/  IABS R7, R11 ;  /* 0x0000000b00077213 */ /* 0x013fe40000000000 */
[----:B------:R-:W-:Y:S02]  /*0310*/  ISETP.GE.AND.EX P5, PT, R13, UR7, PT, P5 ;  /* 0x000000070d007c0c */ /* 0x000fe4000bfa6350 */
[----:B------:R-:W1:Y:S01]  /*0320*/  I2F.RP R6, R7 ;  /* 0x0000000700067306 */ /* 0x000e620000209400 */
[----:B------:R-:W-:Y:S02]  /*0330*/  ISETP.GE.U32.AND P4, PT, R28, UR6, PT ;  /* 0x000000061c007c0c */ /* 0x000fe4000bf86070 */
[----:B------:R-:W-:Y:S02]  /*0340*/  SHF.R.S32.HI R23, RZ, 0x1f, R20 ;  /* 0x0000001fff177819 */ /* 0x000fe40000011414 */
[----:B------:R-:W-:-:S06]  /*0350*/  ISETP.GE.AND.EX P4, PT, R25, UR7, PT, P4 ;  /* 0x0000000719007c0c */ /* 0x000fcc000bf86340 */
[----:B------:R-:W2:Y:S01]  /*0360*/  @!P5 LDC.64 R18, c[0x0][0x390] ;  /* 0x0000e400ff12db82 */ /* 0x000ea20000000a00 */
        /* <DEDUP_REMOVED lines=273> */
.L_x_3811:
[----:B------:R-:W-:Y:S05]  /*1480*/  BSYNC.RECONVERGENT B0 ;  /* 0x0000000000007941 */ /* 0x000fea0003800200 */
.L_x_3810:
        /* <DEDUP_REMOVED lines=25> */
.L_x_3814:
[----:B-1----:R-:W2:Y:S04]  /*1620*/  LDG.E.STRONG.GPU R20, desc[UR8][R18.64] ;  /* 0x0000000812147981 */ /* 0x002ea8000c1ef900 */
[----:B--2---:R-:W-:Y:S01]  /*1630*/  CCTL.IVALL ;  /* 0x00000000ff00798f */ /* 0x004fe20002000000 */
[----:B------:R-:W-:Y:S05]  /*1640*/  YIELD ;  /* 0x0000000000007946 */ /* 0x000fea0003800000 */
[----:B------:R-:W-:-:S13]  /*1650*/  ISETP.NE.AND P1, PT, R20, R25, PT ;  /* 0x000000191400720c */ /* 0x000fda0003f25270 */
[----:B------:R-:W-:Y:S05]  /*1660*/  @P1 BRA `(.L_x_3814) ;  /* 0xfffffffc00ec1947 */ /* 0x000fea000383ffff */
.L_x_3813:
        /* <DEDUP_REMOVED lines=15> */
.L_x_3816:
        /* <DEDUP_REMOVED lines=60> */
.L_x_3815:
        /* <DEDUP_REMOVED lines=35> */
.L_x_3817:
        /* <DEDUP_REMOVED lines=18> */
.L_x_3818:
        /* <DEDUP_REMOVED lines=9> */
.L_x_3819:
[----:B------:R-:W-:Y:S05]  /*1f00*/  BSYNC.RECONVERGENT B0 ;  /* 0x0000000000007941 */ /* 0x000fea0003800200 */
.L_x_3812:
        /* <DEDUP_REMOVED lines=12> */
[----:B------:R1:W-:Y:S04]  /*1fd0*/  @!P2 STS.64 [UR4+0xb0], R16 ;  /* 0x0000b010ff00a988 */ /* 0x0003e80008000a04 */
        /* <DEDUP_REMOVED lines=53> */
.L_x_3823:
[----:B------:R-:W-:Y:S05]  /*2330*/  BSYNC.RECONVERGENT B1 ;  /* 0x0000000000017941 */ /* 0x000fea0003800200 */
.L_x_3822:
[----:B------:R-:W-:Y:S04]  /*2340*/  BSSY.RECONVERGENT B1, `(.L_x_3824) ;  /* 0x0000013000017945 */ /* 0x000fe80003800200 */
[----:B------:R-:W-:Y:S05]  /*2350*/  @P2 BRA `(.L_x_3825) ;  /* 0x0000000000442947 */ /* 0x000fea0003800000 */
[----:B------:R-:W1:Y:S01]  /*2360*/  LDCU.64 UR6, c[0x0][0x3e0] ;  /* 0x00007c00ff0677ac */ /* 0x000e620008000a00 */
[----:B0-----:R-:W-:Y:S01]  /*2370*/  MOV R8, R50 ;  /* 0x0000003200087202 */ /* 0x001fe20000000f00 */
[C---:B------:R-:W-:Y:S01]  /*2380*/  FADD.FTZ R25, -R21.reuse, R4 ;  /* 0x0000000415197221 */ /* 0x040fe20000010100 */
[----:B------:R-:W-:Y:S01]  /*2390*/  MOV R9, R49 ;  /* 0x0000003100097202 */ /* 0x000fe20000000f00 */
[----:B------:R-:W0:Y:S01]  /*23a0*/  LDCU.64 UR12, c[0x0][0x380] ;  /* 0x00007000ff0c77ac */ /* 0x000e220008000a00 */
[----:B------:R-:W-:Y:S01]  /*23b0*/  FADD.FTZ R5, -R21, R5 ;  /* 0x0000000515057221 */ /* 0x000fe20000010100 */
        /* <DEDUP_REMOVED lines=8> */
[----:B------:R-:W-:-:S04]  /*2440*/  IADD3 R29, PT, PT, R9, R29, RZ ;  /* 0x0000001d091d7210 */ /* 0x000fc80007ffe0ff */
[----:B------:R-:W-:-:S05]  /*2450*/  LEA.HI.X R25, R8, UR13, R29, 0x2, P1 ;  /* 0x0000000d08197c11 */ /* 0x000fca00088f141d */
[----:B------:R1:W-:Y:S02]  /*2460*/  STG.E.64 desc[UR8][R24.64], R4 ;  /* 0x0000000418007986 */ /* 0x0003e4000c101b08 */
.L_x_3825:
[----:B------:R-:W-:Y:S05]  /*2470*/  BSYNC.RECONVERGENT B1 ;  /* 0x0000000000017941 */ /* 0x000fea0003800200 */
.L_x_3824:
        /* <DEDUP_REMOVED lines=25> */
[----:B------:R-:W1:Y:S01]  /*2610*/  LDCU.64 UR12, c[0x0][0x380] ;  /* 0x00007000ff0c77ac */ /* 0x000e620008000a00 */
[----:B------:R-:W-:Y:S01]  /*2620*/  FADD.FTZ R7, -R21, R7 ;  /* 0x0000000715077221 */ /* 0x000fe20000010100 */
[----:B0-----:R-:W-:Y:S02]  /*2630*/  IMAD R4, R4, UR6, RZ ;  /* 0x0000000604047c24 */ /* 0x001fe4000f8e02ff */
[----:B------:R-:W-:-:S04]  /*2640*/  IMAD.WIDE.U32 R8, R23, UR6, R8 ;  /* 0x0000000617087c25 */ /* 0x000fc8000f8e0008 */
[----:B------:R-:W-:Y:S02]  /*2650*/  IMAD R23, R23, UR7, R4 ;  /* 0x0000000717177c24 */ /* 0x000fe4000f8e0204 */
[-C--:B------:R-:W-:Y:S01]  /*2660*/  FMUL.FTZ R4, R5, R16.reuse ;  /* 0x0000001005047220 */ /* 0x080fe20000410000 */
[----:B-1----:R-:W-:Y:S01]  /*2670*/  LEA R6, P5, R8, UR12, 0x2 ;  /* 0x0000000c08067c11 */ /* 0x002fe2000f8a10ff */
[----:B------:R-:W-:Y:S01]  /*2680*/  FMUL.FTZ R5, R7, R16 ;  /* 0x0000001007057220 */ /* 0x000fe20000410000 */
[----:B------:R-:W-:Y:S01]  /*2690*/  IADD3 R23, PT, PT, R9, R23, RZ ;  /* 0x0000001709177210 */ /* 0x000fe20007ffe0ff */
[----:B------:R-:W-:Y:S02]  /*26a0*/  FFMA.FTZ R4, R17, R4, R19 ;  /* 0x0000000411047223 */ /* 0x000fe40000010013 */
[----:B------:R-:W-:Y:S01]  /*26b0*/  FFMA.FTZ R5, R18, R5, R20 ;  /* 0x0000000512057223 */ /* 0x000fe20000010014 */
[----:B------:R-:W-:-:S05]  /*26c0*/  LEA.HI.X R7, R8, UR13, R23, 0x2, P5 ;  /* 0x0000000d08077c11 */ /* 0x000fca000a8f1417 */
[----:B------:R0:W-:Y:S02]  /*26d0*/  STG.E.64 desc[UR8][R6.64], R4 ;  /* 0x0000000406007986 */ /* 0x0001e4000c101b08 */
.L_x_3827:
[----:B------:R-:W-:Y:S05]  /*26e0*/  BSYNC.RECONVERGENT B1 ;  /* 0x0000000000017941 */ /* 0x000fea0003800200 */
.L_x_3826:
        /* <DEDUP_REMOVED lines=19> */
.L_x_3829:
[----:B------:R-:W-:Y:S05]  /*2820*/  BSYNC.RECONVERGENT B1 ;  /* 0x0000000000017941 */ /* 0x000fea0003800200 */
.L_x_3828:
[----:B------:R-:W-:Y:S04]  /*2830*/  BSSY.RECONVERGENT B1, `(.L_x_3830) ;  /* 0x0000013000017945 */ /* 0x000fe80003800200 */
[----:B------:R-:W-:Y:S05]  /*2840*/  @P1 BRA `(.L_x_3831) ;  /* 0x0000000000441947 */ /* 0x000fea0003800000 */
[----:B------:R-:W2:Y:S01]  /*2850*/  LDCU.64 UR6, c[0x0][0x3e0] ;  /* 0x00007c00ff0677ac */ /* 0x000ea20008000a00 */
[----:B0-----:R-:W-:Y:S01]  /*2860*/  MOV R6, R50 ;  /* 0x0000003200067202 */ /* 0x001fe20000000f00 */
[C---:B-1----:R-:W-:Y:S01]  /*2870*/  FADD.FTZ R5, -R21.reuse, R12 ;  /* 0x0000000c15057221 */ /* 0x042fe20000010100 */
[----:B------:R-:W-:Y:S01]  /*2880*/  MOV R7, R49 ;  /* 0x0000003100077202 */ /* 0x000fe20000000f00 */
[----:B------:R-:W0:Y:S01]  /*2890*/  LDCU.64 UR12, c[0x0][0x380] ;  /* 0x00007000ff0c77ac */ /* 0x000e220008000a00 */
[----:B------:R-:W-:Y:S01]  /*28a0*/  FADD.FTZ R13, -R21, R13 ;  /* 0x0000000d150d7221 */ /* 0x000fe20000010100 */
        /* <DEDUP_REMOVED lines=11> */
.L_x_3831:
[----:B------:R-:W-:Y:S05]  /*2960*/  BSYNC.RECONVERGENT B1 ;  /* 0x0000000000017941 */ /* 0x000fea0003800200 */
.L_x_3830:
[----:B------:R-:W-:Y:S04]  /*2970*/  BSSY.RECONVERGENT B1, `(.L_x_3832) ;  /* 0x0000013000017945 */ /* 0x000fe80003800200 */
[----:B------:R-:W-:Y:S05]  /*2980*/  @P6 BRA `(.L_x_3833) ;  /* 0x0000000000446947 */ /* 0x000fea0003800000 */
[----:B------:R-:W3:Y:S01]  /*2990*/  LDCU.64 UR6, c[0x0][0x3e0] ;  /* 0x00007c00ff0677ac */ /* 0x000ee20008000a00 */
[----:B0-----:R-:W-:Y:S01]  /*29a0*/  MOV R6, R50 ;  /* 0x0000003200067202 */ /* 0x001fe20000000f00 */
[C---:B-12---:R-:W-:Y:S01]  /*29b0*/  FADD.FTZ R5, -R21.reuse, R14 ;  /* 0x0000000e15057221 */ /* 0x046fe20000010100 */
[----:B------:R-:W-:Y:S01]  /*29c0*/  MOV R7, R49 ;  /* 0x0000003100077202 */ /* 0x000fe20000000f00 */
[----:B------:R-:W0:Y:S01]  /*29d0*/  LDCU.64 UR12, c[0x0][0x380] ;  /* 0x00007000ff0c77ac */ /* 0x000e220008000a00 */
[----:B------:R-:W-:Y:S01]  /*29e0*/  FADD.FTZ R15, -R21, R15 ;  /* 0x0000000f150f7221 */ /* 0x000fe20000010100 */
        /* <DEDUP_REMOVED lines=11> */
.L_x_3833:
[----:B------:R-:W-:Y:S05]  /*2aa0*/  BSYNC.RECONVERGENT B1 ;  /* 0x0000000000017941 */ /* 0x000fea0003800200 */
.L_x_3832:
[----:B------:R-:W-:Y:S04]  /*2ab0*/  BSSY.RECONVERGENT B1, `(.L_x_3834) ;  /* 0x0000013000017945 */ /* 0x000fe80003800200 */
[----:B------:R-:W-:Y:S05]  /*2ac0*/  @P3 BRA `(.L_x_3835) ;  /* 0x0000000000443947 */ /* 0x000fea0003800000 */
[----:B------:R-:W4:Y:S01]  /*2ad0*/  LDCU.64 UR6, c[0x0][0x3e0] ;  /* 0x00007c00ff0677ac */ /* 0x000f220008000a00 */
[----:B0123--:R-:W-:Y:S01]  /*2ae0*/  MOV R4, R50 ;  /* 0x0000003200047202 */ /* 0x00ffe20000000f00 */
        /* <DEDUP_REMOVED lines=15> */
.L_x_3835:
[----:B------:R-:W-:Y:S05]  /*2be0*/  BSYNC.RECONVERGENT B1 ;  /* 0x0000000000017941 */ /* 0x000fea0003800200 */
.L_x_3834:
[----:B------:R-:W-:Y:S05]  /*2bf0*/  @P4 BRA `(.L_x_3836) ;  /* 0x00000010006c4947 */ /* 0x000fea0003800000 */
[----:B------:R-:W5:Y:S01]  /*2c00*/  LDCU.64 UR6, c[0x0][0x3e0] ;  /* 0x00007c00ff0677ac */ /* 0x000f620008000a00 */
[----:B0123--:R-:W-:Y:S01]  /*2c10*/  MOV R4, R50 ;  /* 0x0000003200047202 */ /* 0x00ffe20000000f00 */
[C---:B----4-:R-:W-:Y:S01]  /*2c20*/  FADD.FTZ R7, -R21.reuse, R34 ;  /* 0x0000002215077221 */ /* 0x050fe20000010100 */
[----:B------:R-:W-:Y:S01]  /*2c30*/  MOV R5, R49 ;  /* 0x0000003100057202 */ /* 0x000fe20000000f00 */
[----:B------:R-:W0:Y:S01]  /*2c40*/  LDCU.64 UR10, c[0x0][0x380] ;  /* 0x00007000ff0a77ac */ /* 0x000e220008000a00 */
[----:B------:R-:W-:Y:S01]  /*2c50*/  FADD.FTZ R21, -R21, R35 ;  /* 0x0000002315157221 */ /* 0x000fe20000010100 */
[----:B------:R-:W-:-:S03]  /*2c60*/  FMUL.FTZ R8, R7, R16 ;  /* 0x0000001007087220 */ /* 0x000fc60000410000 */
[----:B------:R-:W-:Y:S01]  /*2c70*/  FMUL.FTZ R21, R21, R16 ;  /* 0x0000001015157220 */ /* 0x000fe20000410000 */
[----:B------:R-:W-:Y:S01]  /*2c80*/  FFMA.FTZ R8, R17, R8, R19 ;  /* 0x0000000811087223 */ /* 0x000fe20000010013 */
[----:B-----5:R-:W-:Y:S02]  /*2c90*/  IMAD R6, R36, UR6, RZ ;  /* 0x0000000624067c24 */ /* 0x020fe4000f8e02ff */
[----:B------:R-:W-:-:S04]  /*2ca0*/  IMAD.WIDE.U32 R4, R45, UR6, R4 ;  /* 0x000000062d047c25 */ /* 0x000fc8000f8e0004 */
[----:B------:R-:W-:Y:S01]  /*2cb0*/  IMAD R9, R45, UR7, R6 ;  /* 0x000000072d097c24 */ /* 0x000fe2000f8e0206 */
[----:B0-----:R-:W-:-:S04]  /*2cc0*/  LEA R6, P1, R4, UR10, 0x2 ;  /* 0x0000000a04067c11 */ /* 0x001fc8000f8210ff */
[----:B------:R-:W-:-:S04]  /*2cd0*/  IADD3 R9, PT, PT, R5, R9, RZ ;  /* 0x0000000905097210 */ /* 0x000fc80007ffe0ff */
[----:B------:R-:W-:Y:S01]  /*2ce0*/  LEA.HI.X R7, R4, UR11, R9, 0x2, P1 ;  /* 0x0000000b04077c11 */ /* 0x000fe200088f1409 */
[----:B------:R-:W-:-:S05]  /*2cf0*/  FFMA.FTZ R9, R18, R21, R20 ;  /* 0x0000001512097223 */ /* 0x000fca0000010014 */
[----:B------:R0:W-:Y:S01]  /*2d00*/  STG.E.64 desc[UR8][R6.64], R8 ;  /* 0x0000000806007986 */ /* 0x0001e2000c101b08 */
[----:B------:R-:W-:Y:S05]  /*2d10*/  BRA `(.L_x_3836) ;  /* 0x0000001000247947 */ /* 0x000fea0003800000 */
.L_x_3821:
        /* <DEDUP_REMOVED lines=11> */
[C---:B------:R-:W-:Y:S01]  /*2dd0*/  FADD.FTZ R25, -R21.reuse, R8 ;  /* 0x0000000815197221 */ /* 0x040fe20000010100 */
[----:B------:R-:W-:Y:S01]  /*2de0*/  FADD.FTZ R9, -R21, R9 ;  /* 0x0000000915097221 */ /* 0x000fe20000010100 */
        /* <DEDUP_REMOVED lines=25> */
.L_x_3838:
[----:B------:R-:W-:Y:S05]  /*2f80*/  BSYNC.RECONVERGENT B1 ;  /* 0x0000000000017941 */ /* 0x000fea0003800200 */
.L_x_3837:
[----:B------:R-:W-:Y:S04]  /*2f90*/  BSSY.RECONVERGENT B1, `(.L_x_3839) ;  /* 0x000001d000017945 */ /* 0x000fe80003800200 */
[----:B------:R-:W-:Y:S05]  /*2fa0*/  @P2 BRA `(.L_x_3840) ;  /* 0x00000000006c2947 */ /* 0x000fea0003800000 */
[C---:B0-----:R-:W-:Y:S01]  /*2fb0*/  FADD.FTZ R9, -R21.reuse, R4 ;  /* 0x0000000415097221 */ /* 0x041fe20000010100 */
        /* <DEDUP_REMOVED lines=26> */
.L_x_3840:
[----:B------:R-:W-:Y:S05]  /*3160*/  BSYNC.RECONVERGENT B1 ;  /* 0x0000000000017941 */ /* 0x000fea0003800200 */
.L_x_3839:
        /* <DEDUP_REMOVED lines=21> */
[C---:B------:R-:W-:Y:S01]  /*32c0*/  FADD.FTZ R5, -R21.reuse, R6 ;  /* 0x0000000615057221 */ /* 0x040fe20000010100 */
[----:B------:R-:W-:Y:S01]  /*32d0*/  FADD.FTZ R7, -R21, R7 ;  /* 0x0000000715077221 */ /* 0x000fe20000010100 */
        /* <DEDUP_REMOVED lines=25> */
.L_x_3842:
[----:B------:R-:W-:Y:S05]  /*3470*/  BSYNC.RECONVERGENT B1 ;  /* 0x0000000000017941 */ /* 0x000fea0003800200 */
.L_x_3841:
[----:B------:R-:W-:Y:S04]  /*3480*/  BSSY.RECONVERGENT B1, `(.L_x_3843) ;  /* 0x000001d000017945 */ /* 0x000fe80003800200 */
[----:B------:R-:W-:Y:S05]  /*3490*/  @P2 BRA `(.L_x_3844) ;  /* 0x00000000006c2947 */ /* 0x000fea0003800000 */
[----:B0-----:R-:W-:Y:S01]  /*34a0*/  FADD.FTZ R5, -R21, R10 ;  /* 0x0000000a15057221 */ /* 0x001fe20000010100 */
[----:B------:R-:W0:Y:S03]  /*34b0*/  LDCU.64 UR10, c[0x0][0x3e0] ;  /* 0x00007c00ff0a77ac */ /* 0x000e260008000a00 */
[----:B------:R-:W-:Y:S01]  /*34c0*/  FMUL.FTZ R4, R5, R16 ;  /* 0x0000001005047220 */ /* 0x000fe20000410000 */
[----:B------:R-:W-:Y:S01]  /*34d0*/  FADD.FTZ R5, -R21, R11 ;  /* 0x0000000b15057221 */ /* 0x000fe20000010100 */
[----:B------:R-:W1:Y:S02]  /*34e0*/  LDCU.64 UR12, c[0x0][0x380] ;  /* 0x00007000ff0c77ac */ /* 0x000e640008000a00 */
[----:B------:R-:W-:Y:S01]  /*34f0*/  FFMA.FTZ R11, R17, R4, R19 ;  /* 0x00000004110b7223 */ /* 0x000fe20000010013 */
[----:B------:R-:W-:-:S03]  /*3500*/  FMUL.FTZ R5, R5, R16 ;  /* 0x0000001005057220 */ /* 0x000fc60000410000 */
[----:B------:R-:W-:Y:S01]  /*3510*/  FMUL.FTZ R4, R11, -1.4426950216293334961 ;  /* 0xbfb8aa3b0b047820 */ /* 0x000fe20000410000 */
[----:B------:R-:W-:Y:S01]  /*3520*/  FFMA.FTZ R10, R18, R5, R20 ;  /* 0x00000005120a7223 */ /* 0x000fe20000010014 */
[----:B------:R-:W-:-:S03]  /*3530*/  MOV R5, R49 ;  /* 0x0000003100057202 */ /* 0x000fc60000000f00 */
        /* <DEDUP_REMOVED lines=10> */
[----:B-1----:R-:W-:-:S03]  /*35e0*/  LEA R6, P2, R4, UR12, 0x2 ;  /* 0x0000000c04067c11 */ /* 0x002fc6000f8410ff */
[----:B------:R-:W0:Y:S01]  /*35f0*/  MUFU.RCP R29, R28 ;  /* 0x0000001c001d7308 */ /* 0x000e220000001000 */
[----:B------:R-:W-:-:S04]  /*3600*/  IADD3 R27, PT, PT, R5, R27, RZ ;  /* 0x0000001b051b7210 */ /* 0x000fc80007ffe0ff */
[----:B------:R-:W-:Y:S01]  /*3610*/  LEA.HI.X R7, R4, UR13, R27, 0x2, P2 ;  /* 0x0000000d04077c11 */ /* 0x000fe200090f141b */
[----:B--2---:R-:W-:Y:S01]  /*3620*/  FMUL.FTZ R4, R11, R26 ;  /* 0x0000001a0b047220 */ /* 0x004fe20000410000 */
[----:B0-----:R-:W-:-:S05]  /*3630*/  FMUL.FTZ R5, R10, R29 ;  /* 0x0000001d0a057220 */ /* 0x001fca0000410000 */
[----:B------:R1:W-:Y:S02]  /*3640*/  STG.E.64 desc[UR8][R6.64], R4 ;  /* 0x0000000406007986 */ /* 0x0003e4000c101b08 */
.L_x_3844:
[----:B------:R-:W-:Y:S05]  /*3650*/  BSYNC.RECONVERGENT B1 ;  /* 0x0000000000017941 */ /* 0x000fea0003800200 */
.L_x_3843:
[----:B------:R-:W-:Y:S04]  /*3660*/  BSSY.RECONVERGENT B1, `(.L_x_3845) ;  /* 0x000001d000017945 */ /* 0x000fe80003800200 */
[----:B------:R-:W-:Y:S05]  /*3670*/  @P1 BRA `(.L_x_3846) ;  /* 0x00000000006c1947 */ /* 0x000fea0003800000 */
[C---:B------:R-:W-:Y:S01]  /*3680*/  FADD.FTZ R13, -R21.reuse, R13 ;  /* 0x0000000d150d7221 */ /* 0x040fe20000010100 */
[----:B01----:R-:W-:Y:S01]  /*3690*/  FADD.FTZ R5, -R21, R12 ;  /* 0x0000000c15057221 */ /* 0x003fe20000010100 */
[----:B------:R-:W0:Y:S02]  /*36a0*/  LDCU.64 UR10, c[0x0][0x3e0] ;  /* 0x00007c00ff0a77ac */ /* 0x000e240008000a00 */
        /* <DEDUP_REMOVED lines=24> */
.L_x_3846:
[----:B------:R-:W-:Y:S05]  /*3830*/  BSYNC.RECONVERGENT B1 ;  /* 0x0000000000017941 */ /* 0x000fea0003800200 */
.L_x_3845:
[----:B------:R-:W-:Y:S04]  /*3840*/  BSSY.RECONVERGENT B1, `(.L_x_3847) ;  /* 0x000001d000017945 */ /* 0x000fe80003800200 */
[----:B------:R-:W-:Y:S05]  /*3850*/  @P6 BRA `(.L_x_3848) ;  /* 0x00000000006c6947 */ /* 0x000fea0003800000 */
[C---:B012---:R-:W-:Y:S01]  /*3860*/  FADD.FTZ R5, -R21.reuse, R14 ;  /* 0x0000000e15057221 */ /* 0x047fe20000010100 */
[----:B------:R-:W-:Y:S01]  /*3870*/  FADD.FTZ R15, -R21, R15 ;  /* 0x0000000f150f7221 */ /* 0x000fe20000010100 */
        /* <DEDUP_REMOVED lines=25> */
.L_x_3848:
[----:B------:R-:W-:Y:S05]  /*3a10*/  BSYNC.RECONVERGENT B1 ;  /* 0x0000000000017941 */ /* 0x000fea0003800200 */
.L_x_3847:
[----:B------:R-:W-:Y:S04]  /*3a20*/  BSSY.RECONVERGENT B1, `(.L_x_3849) ;  /* 0x000001d000017945 */ /* 0x000fe80003800200 */
[----:B------:R-:W-:Y:S05]  /*3a30*/  @P3 BRA `(.L_x_3850) ;  /* 0x00000000006c3947 */ /* 0x000fea0003800000 */
[C---:B0123--:R-:W-:Y:S01]  /*3a40*/  FADD.FTZ R5, -R21.reuse, R32 ;  /* 0x0000002015057221 */ /* 0x04ffe20000010100 */
        /* <DEDUP_REMOVED lines=26> */
.L_x_3850:
[----:B------:R-:W-:Y:S05]  /*3bf0*/  BSYNC.RECONVERGENT B1 ;  /* 0x0000000000017941 */ /* 0x000fea0003800200 */
.L_x_3849:
[----:B------:R-:W-:Y:S05]  /*3c00*/  @P4 BRA `(.L_x_3836) ;  /* 0x0000000000684947 */ /* 0x000fea0003800000 */
[C---:B01234-:R-:W-:Y:S01]  /*3c10*/  FADD.FTZ R5, -R21.reuse, R34 ;  /* 0x0000002215057221 */ /* 0x05ffe20000010100 */
[----:B------:R-:W-:Y:S01]  /*3c20*/  FADD.FTZ R21, -R21, R35 ;  /* 0x0000002315157221 */ /* 0x000fe20000010100 */
        /* <DEDUP_REMOVED lines=24> */
.L_x_3836:
[----:B------:R-:W-:Y:S05]  /*3db0*/  BSYNC.RECONVERGENT B0 ;  /* 0x0000000000007941 */ /* 0x000fea0003800200 */
.L_x_3820:
[----:B------:R-:W-:Y:S02]  /*3dc0*/  IADD3 R42, PT, PT, R38, R42, RZ ;  /* 0x0000002a262a7210 */ /* 0x000fe40007ffe0ff */
[----:B------:R-:W-:Y:S02]  /*3dd0*/  IADD3 R43, PT, PT, R43, 0x1, RZ ;  /* 0x000000012b2b7810 */ /* 0x000fe40007ffe0ff */
[----:B------:R-:W-:-:S13]  /*3de0*/  ISETP.GE.AND P1, PT, R42, UR5, PT ;  /* 0x000000052a007c0c */ /* 0x000fda000bf26270 */
[----:B------:R-:W-:Y:S05]  /*3df0*/  @!P1 BRA `(.L_x_3851) ;  /* 0xffffffc400089947 */ /* 0x000fea000383ffff */
[----:B------:R-:W-:Y:S05]  /*3e00*/  EXIT ;  /* 0x000000000000794d */ /* 0x000fea0003800000 */
.L_x_3852:
        /* <DEDUP_REMOVED lines=15> */
.L_x_4417:


//--------------------- .text._Z35group_norm_nhwc_fwd_one_pass_kernelI11Fp32IOBf16WLi256ELi70ELi560EEv26Group_norm_nhwc_fwd_params --------------------------
	.section	.text._Z35group_norm_nhwc_fwd_one_pass_kernelI11Fp32IOBf16WLi256ELi70ELi560EEv26Group_norm_nhwc_fwd_params,"ax",@progbits
	.align	128
        .global         _Z35group_norm_nhwc_fwd_one_pass_kernelI11Fp32IOBf16WLi256ELi70ELi560EEv26Group_norm_nhwc_fwd_params
        .type           _Z35group_norm_nhwc_fwd_one_pass_kernelI11Fp32IOBf16WLi256ELi70ELi560EEv26Group_norm_nhwc_fwd_params,@function
        .size           _Z35group_norm_nhwc_fwd_one_pass_kernelI11Fp32IOBf16WLi256ELi70ELi560EEv26Group_norm_nhwc_fwd_params,(.L_x_4418 - _Z35group_norm_nhwc_fwd_one_pass_kernelI11Fp32IOBf16WLi256ELi70ELi560EEv26Group_norm_nhwc_fwd_params)
        .other          _Z35group_norm_nhwc_fwd_one_pass_kernelI11Fp32IOBf16WLi256ELi70ELi560EEv26Group_norm_nhwc_fwd_params,@"STO_CUDA_ENTRY STV_DEFAULT"
_Z35group_norm_nhwc_fwd_one_pass_kernelI11Fp32IOBf16WLi256ELi70ELi560EEv26Group_norm_nhwc_fwd_params:
.text._Z35group_norm_nhwc_fwd_one_pass_kernelI11Fp32IOBf16WLi256ELi70ELi560EEv26Group_norm_nhwc_fwd_params:
        /* <DEDUP_REMOVED lines=57> */
.L_x_3926:
[----:B0-234-:R-:W0:Y:S01]  /*0390*/  LDC R22, c[0x0][0x3f8] ;  /* 0x0000fe00ff167b82 */ /* 0x01de220000000800 */
[----:B-1----:R-:W1:Y:S01]  /*03a0*/  LDCU UR8, c[0x0][0x404] ;  /* 0x00008080ff0877ac */ /* 0x002e620008000800 */
[----:B------:R-:W-:Y:S01]  /*03b0*/  LOP3.LUT R89, R73, 0xffff, RZ, 0xc0, !PT ;  /* 0x0000ffff49597812 */ /* 0x000fe200078ec0ff */
[----:B------:R-:W2:Y:S01]  /*03c0*/  LDCU.64 UR4, c[0x0][0x3e8] ;  /* 0x00007d00ff0477ac */ /* 0x000ea20008000a00 */
        /* <DEDUP_REMOVED lines=22> */
[----:B------:R-:W0:Y:S01]  /*0530*/  @!P5 LDC.64 R24, c[0x0][0x390] ;  /* 0x0000e400ff18db82 */ /* 0x000e220000000a00 */
        /* <DEDUP_REMOVED lines=285> */
[----:B------:R-:W-:-:S04]  /*1710*/  FMUL.FTZ R27, R19, R19 ;  /* 0x00000013131b7220 */ /* 0x000fc80000410000 */
[----:B------:R-:W-:Y:S01]  /*1720*/  FFMA.FTZ R27, R18, R18, R27 ;  /* 0x00000012121b7223 */ /* 0x000fe2000001001b */
[----:B------:R-:W-:Y:S01]  /*1730*/  FMUL.FTZ R29, R53, R53 ;  /* 0x00000035351d7220 */ /* 0x000fe20000410000 */
[----:B------:R-:W-:-:S03]  /*1740*/  FADD.FTZ R26, R52, R53 ;  /* 0x00000035341a7221 */ /* 0x000fc60000010000 */
[----:B------:R-:W-:Y:S01]  /*1750*/  FFMA.FTZ R29, R52, R52, R29 ;  /* 0x00000034341d7223 */ /* 0x000fe2000001001d */
[----:B------:R-:W-:Y:S01]  /*1760*/  FADD.FTZ R25, R25, R26 ;  /* 0x0000001a19197221 */ /* 0x000fe20000010000 */
[----:B------:R-:W-:Y:S02]  /*1770*/  FADD.FTZ R26, R18, R19 ;  /* 0x00000013121a7221 */ /* 0x000fe40000010000 */
[----:B------:R-:W-:Y:S02]  /*1780*/  FADD.FTZ R24, R24, R29 ;  /* 0x0000001d18187221 */ /* 0x000fe40000010000 */
[----:B------:R-:W-:Y:S02]  /*1790*/  FADD.FTZ R25, R25, R26 ;  /* 0x0000001a19197221 */ /* 0x000fe40000010000 */
        /* <DEDUP_REMOVED lines=117> */
.L_x_3854:
[----:B------:R-:W-:Y:S05]  /*1ef0*/  BSYNC.RECONVERGENT B0 ;  /* 0x0000000000007941 */ /* 0x000fea0003800200 */
.L_x_3853:
        /* <DEDUP_REMOVED lines=26> */
.L_x_3857:
[----:B0-----:R-:W2:Y:S04]  /*20a0*/  LDG.E.STRONG.GPU R26, desc[UR6][R24.64] ;  /* 0x00000006181a7981 */ /* 0x001ea8000c1ef900 */
[----:B--2---:R-:W-:Y:S01]  /*20b0*/  CCTL.IVALL ;  /* 0x00000000ff00798f */ /* 0x004fe20002000000 */
[----:B------:R-:W-:Y:S05]  /*20c0*/  YIELD ;  /* 0x0000000000007946 */ /* 0x000fea0003800000 */
[----:B------:R-:W-:-:S13]  /*20d0*/  ISETP.NE.AND P1, PT, R26, R33, PT ;  /* 0x000000211a00720c */ /* 0x000fda0003f25270 */
[----:B------:R-:W-:Y:S05]  /*20e0*/  @P1 BRA `(.L_x_3857) ;  /* 0xfffffffc00ec1947 */ /* 0x000fea000383ffff */
.L_x_3856:
        /* <DEDUP_REMOVED lines=14> */
.L_x_3859:
        /* <DEDUP_REMOVED lines=62> */
.L_x_3858:
        /* <DEDUP_REMOVED lines=36> */
.L_x_3860:
        /* <DEDUP_REMOVED lines=18> */
.L_x_3861:
        /* <DEDUP_REMOVED lines=9> */
.L_x_3862:
[----:B------:R-:W-:Y:S05]  /*29a0*/  BSYNC.RECONVERGENT B0 ;  /* 0x0000000000007941 */ /* 0x000fea0003800200 */
.L_x_3855:
        /* <DEDUP_REMOVED lines=14> */
[----:B------:R2:W-:Y:S01]  /*2a90*/  @P0 STG.E.64 desc[UR6][R32.64], R24 ;  /* 0x0000001820000986 */ /* 0x0005e2000c101b06 */
[C---:B---3--:R-:W-:Y:S01]  /*2aa0*/  IMAD.WIDE R30, R35.reuse, 0x2, R30 ;  /* 0x00000002231e7825 */ /* 0x048fe200078e021e */
[----:B------:R-:W-:Y:S03]  /*2ab0*/  BAR.SYNC.DEFER_BLOCKING 0x0 ;  /* 0x0000000000007b1d */ /* 0x000fe60000010000 */
[----:B-1----:R-:W-:-:S03]  /*2ac0*/  IMAD.WIDE R26, R35, 0x2, R26 ;  /* 0x00000002231a7825 */ /* 0x002fc600078e021a */
[----:B------:R-:W3:Y:S04]  /*2ad0*/  LDG.E.U16 R34, desc[UR6][R30.64] ;  /* 0x000000061e227981 */ /* 0x000ee8000c1e1500 */
[----:B------:R1:W5:Y:S04]  /*2ae0*/  LDG.E.U16 R36, desc[UR6][R30.64+0x2] ;  /* 0x000002061e247981 */ /* 0x000368000c1e1500 */
[----:B------:R-:W5:Y:S04]  /*2af0*/  LDG.E.U16 R37, desc[UR6][R26.64] ;  /* 0x000000061a257981 */ /* 0x000f68000c1e1500 */
[----:B------:R3:W5:Y:S01]  /*2b00*/  LDG.E.U16 R38, desc[UR6][R26.64+0x2] ;  /* 0x000002061a267981 */ /* 0x000762000c1e1500 */
[----:B0-----:R-:W-:-:S02]  /*2b10*/  HFMA2 R29, -RZ, RZ, 1.875, 0 ;  /* 0x3f800000ff1d7431 */ /* 0x001fc400000001ff */
[----:B----4-:R-:W-:Y:S01]  /*2b20*/  IMAD R35, R3, UR5, R85 ;  /* 0x0000000503237c24 */ /* 0x010fe2000f8e0255 */
[----:B------:R-:W-:Y:S01]  /*2b30*/  BSSY.RECONVERGENT B0, `(.L_x_3863) ;  /* 0x0000371000007945 */ /* 0x000fe20003800200 */
[----:B------:R-:W0:Y:S01]  /*2b40*/  LDS.64 R24, [UR4+0xb0] ;  /* 0x0000b004ff187984 */ /* 0x000e220008000a00 */
[----:B------:R-:W4:Y:S02]  /*2b50*/  LDCU.U8 UR4, c[0x0][0x3fc] ;  /* 0x00007f80ff0477ac */ /* 0x000f240008000000 */
[----:B-1----:R-:W-:Y:S02]  /*2b60*/  IADD3 R31, PT, PT, R35, 0xa0, RZ ;  /* 0x000000a0231f7810 */ /* 0x002fe40007ffe0ff */
[----:B--2---:R-:W-:Y:S02]  /*2b70*/  SHF.R.S32.HI R32, RZ, 0x1f, R35 ;  /* 0x0000001fff207819 */ /* 0x004fe40000011423 */
[----:B------:R-:W-:Y:S01]  /*2b80*/  SHF.R.S32.HI R30, RZ, 0x1f, R31 ;  /* 0x0000001fff1e7819 */ /* 0x000fe2000001141f */
[----:B----4-:R-:W-:Y:S01]  /*2b90*/  UISETP.NE.AND UP0, UPT, UR4, URZ, UPT ;  /* 0x000000ff0400728c */ /* 0x010fe2000bf05270 */
[----:B0-----:R-:W-:-:S04]  /*2ba0*/  FMUL.FTZ R24, R24, UR8 ;  /* 0x0000000818187c20 */ /* 0x001fc80008410000 */
[----:B------:R-:W-:-:S04]  /*2bb0*/  FMUL.FTZ R86, R24, R24 ;  /* 0x0000001818567220 */ /* 0x000fc80000410000 */
[----:B------:R-:W-:-:S05]  /*2bc0*/  FFMA.FTZ R86, R25, UR8, -R86 ;  /* 0x0000000819567c23 */ /* 0x000fca0008010856 */
[----:B------:R-:W-:-:S13]  /*2bd0*/  FSETP.GTU.FTZ.AND P1, PT, R86, RZ, PT ;  /* 0x000000ff5600720b */ /* 0x000fda0003f3c000 */
[----:B------:R-:W0:Y:S02]  /*2be0*/  @P1 LDC R25, c[0x0][0x3a8] ;  /* 0x0000ea00ff191b82 */ /* 0x000e240000000800 */
[----:B0-----:R-:W-:-:S04]  /*2bf0*/  @P1 FADD.FTZ R86, R86, R25 ;  /* 0x0000001956561221 */ /* 0x001fc80000010000 */
[----:B------:R0:W1:Y:S01]  /*2c00*/  @P1 MUFU.RSQ R29, R86 ;  /* 0x00000056001d1308 */ /* 0x0000620000001400 */
[----:B---3--:R-:W-:Y:S02]  /*2c10*/  SHF.L.U32 R27, R34, 0x10, RZ ;  /* 0x00000010221b7819 */ /* 0x008fe400000006ff */
[----:B-----5:R-:W-:Y:S02]  /*2c20*/  SHF.L.U32 R28, R36, 0x10, RZ ;  /* 0x00000010241c7819 */ /* 0x020fe400000006ff */
[----:B------:R-:W-:Y:S02]  /*2c30*/  SHF.L.U32 R26, R37, 0x10, RZ ;  /* 0x00000010251a7819 */ /* 0x000fe400000006ff */
        /* <DEDUP_REMOVED lines=15> */
[----:B------:R-:W1:Y:S02]  /*2d30*/  LDCU.64 UR4, c[0x0][0x380] ;  /* 0x00007000ff0477ac */ /* 0x000e640008000a00 */
[-C--:B------:R-:W-:Y:S01]  /*2d40*/  FMUL.FTZ R16, R16, R29.reuse ;  /* 0x0000001d10107220 */ /* 0x080fe20000410000 */
[----:B------:R-:W-:-:S03]  /*2d50*/  FMUL.FTZ R17, R36, R29 ;  /* 0x0000001d24117220 */ /* 0x000fc60000410000 */
[----:B------:R-:W-:Y:S01]  /*2d60*/  FFMA.FTZ R16, R27, R16, R26 ;  /* 0x000000101b107223 */ /* 0x000fe2000001001a */
[----:B------:R-:W-:Y:S01]  /*2d70*/  FFMA.FTZ R17, R28, R17, R25 ;  /* 0x000000111c117223 */ /* 0x000fe20000010019 */
        /* <DEDUP_REMOVED lines=8> */
.L_x_3866:
[----:B------:R-:W-:Y:S05]  /*2e00*/  BSYNC.RECONVERGENT B1 ;  /* 0x0000000000017941 */ /* 0x000fea0003800200 */
.L_x_3865:
[----:B------:R-:W-:Y:S04]  /*2e10*/  BSSY.RECONVERGENT B1, `(.L_x_3867) ;  /* 0x0000013000017945 */ /* 0x000fe80003800200 */
[----:B------:R-:W-:Y:S05]  /*2e20*/  @P2 BRA `(.L_x_3868) ;  /* 0x0000000000442947 */ /* 0x000fea0003800000 */
[----:B------:R-:W1:Y:S01]  /*2e30*/  LDCU.64 UR4, c[0x0][0x3e0] ;  /* 0x00007c00ff0477ac */ /* 0x000e620008000a00 */
[----:B------:R-:W-:Y:S01]  /*2e40*/  MOV R32, R88 ;  /* 0x0000005800207202 */ /* 0x000fe20000000f00 */
[C---:B------:R-:W-:Y:S01]  /*2e50*/  FADD.FTZ R20, -R24.reuse, R20 ;  /* 0x0000001418147221 */ /* 0x040fe20000010100 */
[----:B------:R-:W-:Y:S01]  /*2e60*/  MOV R33, R91 ;  /* 0x0000005b00217202 */ /* 0x000fe20000000f00 */
[----:B------:R-:W2:Y:S01]  /*2e70*/  LDCU.64 UR10, c[0x0][0x380] ;  /* 0x00007000ff0a77ac */ /* 0x000ea20008000a00 */
[----:B0-----:R-:W-:Y:S01]  /*2e80*/  FADD.FTZ R34, -R24, R21 ;  /* 0x0000001518227221 */ /* 0x001fe20000010100 */
[----:B------:R-:W-:-:S04]  /*2e90*/  FMUL.FTZ R16, R20, R29 ;  /* 0x0000001d14107220 */ /* 0x000fc80000410000 */
[----:B------:R-:W-:Y:S01]  /*2ea0*/  FFMA.FTZ R16, R27, R16, R26 ;  /* 0x000000101b107223 */ /* 0x000fe2000001001a */
[----:B-1----:R-:W-:Y:S02]  /*2eb0*/  IMAD R17, R11, UR4, RZ ;  /* 0x000000040b117c24 */ /* 0x002fe4000f8e02ff */
[----:B------:R-:W-:-:S04]  /*2ec0*/  IMAD.WIDE.U32 R32, R84, UR4, R32 ;  /* 0x0000000454207c25 */ /* 0x000fc8000f8e0020 */
[----:B------:R-:W-:Y:S01]  /*2ed0*/  IMAD R17, R84, UR5, R17 ;  /* 0x0000000554117c24 */ /* 0x000fe2000f8e0211 */
[----:B--2---:R-:W-:-:S04]  /*2ee0*/  LEA R20, P1, R32, UR10, 0x2 ;  /* 0x0000000a20147c11 */ /* 0x004fc8000f8210ff */
[----:B------:R-:W-:Y:S01]  /*2ef0*/  IADD3 R21, PT, PT, R33, R17, RZ ;  /* 0x0000001121157210 */ /* 0x000fe20007ffe0ff */
[----:B------:R-:W-:-:S03]  /*2f00*/  FMUL.FTZ R17, R34, R29 ;  /* 0x0000001d22117220 */ /* 0x000fc60000410000 */
[----:B------:R-:W-:Y:S01]  /*2f10*/  LEA.HI.X R21, R32, UR11, R21, 0x2, P1 ;  /* 0x0000000b20157c11 */ /* 0x000fe200088f1415 */
[----:B------:R-:W-:-:S05]  /*2f20*/  FFMA.FTZ R17, R28, R17, R25 ;  /* 0x000000111c117223 */ /* 0x000fca0000010019 */
[----:B------:R1:W-:Y:S02]  /*2f30*/  STG.E.64 desc[UR6][R20.64], R16 ;  /* 0x0000001014007986 */ /* 0x0003e4000c101b06 */
.L_x_3868:
[----:B------:R-:W-:Y:S05]  /*2f40*/  BSYNC.RECONVERGENT B1 ;  /* 0x0000000000017941 */ /* 0x000fea0003800200 */
.L_x_3867:
        /* <DEDUP_REMOVED lines=11> */
[----:B-1----:R-:W-:Y:S01]  /*3000*/  MOV R20, R88 ;  /* 0x0000005800147202 */ /* 0x002fe20000000f00 */
[C---:B------:R-:W-:Y:S01]  /*3010*/  FADD.FTZ R22, -R24.reuse, R22 ;  /* 0x0000001618167221 */ /* 0x040fe20000010100 */
[----:B------:R-:W-:Y:S01]  /*3020*/  MOV R21, R91 ;  /* 0x0000005b00157202 */ /* 0x000fe20000000f00 */
[----:B------:R-:W1:Y:S01]  /*3030*/  LDCU.64 UR10, c[0x0][0x380] ;  /* 0x00007000ff0a77ac */ /* 0x000e620008000a00 */
[----:B------:R-:W-:Y:S01]  /*3040*/  FADD.FTZ R32, -R24, R23 ;  /* 0x0000001718207221 */ /* 0x000fe20000010100 */
[----:B0-----:R-:W-:Y:S02]  /*3050*/  IMAD R16, R12, UR4, RZ ;  /* 0x000000040c107c24 */ /* 0x001fe4000f8e02ff */
[----:B------:R-:W-:-:S04]  /*3060*/  IMAD.WIDE.U32 R20, R83, UR4, R20 ;  /* 0x0000000453147c25 */ /* 0x000fc8000f8e0014 */
[----:B------:R-:W-:Y:S02]  /*3070*/  IMAD R17, R83, UR5, R16 ;  /* 0x0000000553117c24 */ /* 0x000fe4000f8e0210 */
[----:B------:R-:W-:Y:S01]  /*3080*/  FMUL.FTZ R16, R22, R29 ;  /* 0x0000001d16107220 */ /* 0x000fe20000410000 */
[----:B-1----:R-:W-:Y:S02]  /*3090*/  LEA R22, P5, R20, UR10, 0x2 ;  /* 0x0000000a14167c11 */ /* 0x002fe4000f8a10ff */
[----:B------:R-:W-:Y:S01]  /*30a0*/  IADD3 R21, PT, PT, R21, R17, RZ ;  /* 0x0000001115157210 */ /* 0x000fe20007ffe0ff */
[----:B------:R-:W-:Y:S01]  /*30b0*/  FMUL.FTZ R17, R32, R29 ;  /* 0x0000001d20117220 */ /* 0x000fe20000410000 */
[----:B------:R-:W-:Y:S02]  /*30c0*/  FFMA.FTZ R16, R27, R16, R26 ;  /* 0x000000101b107223 */ /* 0x000fe4000001001a */
[----:B------:R-:W-:Y:S01]  /*30d0*/  LEA.HI.X R23, R20, UR11, R21, 0x2, P5 ;  /* 0x0000000b14177c11 */ /* 0x000fe2000a8f1415 */
[----:B------:R-:W-:-:S05]  /*30e0*/  FFMA.FTZ R17, R28, R17, R25 ;  /* 0x000000111c117223 */ /* 0x000fca0000010019 */
[----:B------:R2:W-:Y:S02]  /*30f0*/  STG.E.64 desc[UR6][R22.64], R16 ;  /* 0x0000001016007986 */ /* 0x0005e4000c101b06 */
.L_x_3870:
[----:B------:R-:W-:Y:S05]  /*3100*/  BSYNC.RECONVERGENT B1 ;  /* 0x0000000000017941 */ /* 0x000fea0003800200 */
.L_x_3869:
[----:B------:R-:W-:Y:S04]  /*3110*/  BSSY.RECONVERGENT B1, `(.L_x_3871) ;  /* 0x0000013000017945 */ /* 0x000fe80003800200 */
[----:B------:R-:W-:Y:S05]  /*3120*/  @P6 BRA `(.L_x_3872) ;  /* 0x0000000000446947 */ /* 0x000fea0003800000 */
[----:B------:R-:W3:Y:S01]  /*3130*/  LDCU.64 UR4, c[0x0][0x3e0] ;  /* 0x00007c00ff0477ac */ /* 0x000ee20008000a00 */
[----:B-1----:R-:W-:Y:S01]  /*3140*/  MOV R20, R88 ;  /* 0x0000005800147202 */ /* 0x002fe20000000f00 */
[C---:B------:R-:W-:Y:S01]  /*3150*/  FADD.FTZ R40, -R24.reuse, R40 ;  /* 0x0000002818287221 */ /* 0x040fe20000010100 */
[----:B------:R-:W-:Y:S01]  /*3160*/  MOV R21, R91 ;  /* 0x0000005b00157202 */ /* 0x000fe20000000f00 */
[----:B------:R-:W1:Y:S01]  /*3170*/  LDCU.64 UR10, c[0x0][0x380] ;  /* 0x00007000ff0a77ac */ /* 0x000e620008000a00 */
[----:B------:R-:W-:Y:S01]  /*3180*/  FADD.FTZ R32, -R24, R41 ;  /* 0x0000002918207221 */ /* 0x000fe20000010100 */
[----:B0-2---:R-:W-:-:S04]  /*3190*/  FMUL.FTZ R16, R40, R29 ;  /* 0x0000001d28107220 */ /* 0x005fc80000410000 */
[----:B------:R-:W-:Y:S01]  /*31a0*/  FFMA.FTZ R16, R27, R16, R26 ;  /* 0x000000101b107223 */ /* 0x000fe2000001001a */
[----:B---3--:R-:W-:Y:S02]  /*31b0*/  IMAD R17, R13, UR4, RZ ;  /* 0x000000040d117c24 */ /* 0x008fe4000f8e02ff */
[----:B------:R-:W-:-:S04]  /*31c0*/  IMAD.WIDE.U32 R20, R82, UR4, R20 ;  /* 0x0000000452147c25 */ /* 0x000fc8000f8e0014 */
[----:B------:R-:W-:Y:S01]  /*31d0*/  IMAD R17, R82, UR5, R17 ;  /* 0x0000000552117c24 */ /* 0x000fe2000f8e0211 */
[----:B-1----:R-:W-:-:S04]  /*31e0*/  LEA R22, P5, R20, UR10, 0x2 ;  /* 0x0000000a14167c11 */ /* 0x002fc8000f8a10ff */
[----:B------:R-:W-:Y:S01]  /*31f0*/  IADD3 R21, PT, PT, R21, R17, RZ ;  /* 0x0000001115157210 */ /* 0x000fe20007ffe0ff */
[----:B------:R-:W-:-:S03]  /*3200*/  FMUL.FTZ R17, R32, R29 ;  /* 0x0000001d20117220 */ /* 0x000fc60000410000 */
[----:B------:R-:W-:Y:S01]  /*3210*/  LEA.HI.X R23, R20, UR11, R21, 0x2, P5 ;  /* 0x0000000b14177c11 */ /* 0x000fe2000a8f1415 */
[----:B------:R-:W-:-:S05]  /*3220*/  FFMA.FTZ R17, R28, R17, R25 ;  /* 0x000000111c117223 */ /* 0x000fca0000010019 */
[----:B------:R3:W-:Y:S02]  /*3230*/  STG.E.64 desc[UR6][R22.64], R16 ;  /* 0x0000001016007986 */ /* 0x0007e4000c101b06 */
.L_x_3872:
[----:B------:R-:W-:Y:S05]  /*3240*/  BSYNC.RECONVERGENT B1 ;  /* 0x0000000000017941 */ /* 0x000fea0003800200 */
.L_x_3871:
[----:B------:R-:W-:Y:S04]  /*3250*/  BSSY.RECONVERGENT B1, `(.L_x_3873) ;  /* 0x0000013000017945 */ /* 0x000fe80003800200 */
[----:B------:R-:W-:Y:S05]  /*3260*/  @P1 BRA `(.L_x_3874) ;  /* 0x0000000000441947 */ /* 0x000fea0003800000 */
[----:B------:R-:W0:Y:S01]  /*3270*/  LDCU.64 UR4, c[0x0][0x3e0] ;  /* 0x00007c00ff0477ac */ /* 0x000e220008000a00 */
[----:B-1----:R-:W-:Y:S01]  /*3280*/  MOV R20, R88 ;  /* 0x0000005800147202 */ /* 0x002fe20000000f00 */
[C---:B------:R-:W-:Y:S01]  /*3290*/  FADD.FTZ R42, -R24.reuse, R42 ;  /* 0x0000002a182a7221 */ /* 0x040fe20000010100 */
[----:B------:R-:W-:Y:S01]  /*32a0*/  MOV R21, R91 ;  /* 0x0000005b00157202 */ /* 0x000fe20000000f00 */
[----:B------:R-:W1:Y:S01]  /*32b0*/  LDCU.64 UR10, c[0x0][0x380] ;  /* 0x00007000ff0a77ac */ /* 0x000e620008000a00 */
[----:B------:R-:W-:Y:S01]  /*32c0*/  FADD.FTZ R32, -R24, R43 ;  /* 0x0000002b18207221 */ /* 0x000fe20000010100 */
[----:B0-23--:R-:W-:Y:S02]  /*32d0*/  IMAD R16, R14, UR4, RZ ;  /* 0x000000040e107c24 */ /* 0x00dfe4000f8e02ff */
        /* <DEDUP_REMOVED lines=10> */
.L_x_3874:
[----:B------:R-:W-:Y:S05]  /*3380*/  BSYNC.RECONVERGENT B1 ;  /* 0x0000000000017941 */ /* 0x000fea0003800200 */
.L_x_3873:
[----:B------:R-:W-:Y:S04]  /*3390*/  BSSY.RECONVERGENT B1, `(.L_x_3875) ;  /* 0x0000013000017945 */ /* 0x000fe80003800200 */
[----:B------:R-:W-:Y:S05]  /*33a0*/  @P2 BRA `(.L_x_3876) ;  /* 0x0000000000442947 */ /* 0x000fea0003800000 */
[----:B------:R-:W5:Y:S01]  /*33b0*/  LDCU.64 UR4, c[0x0][0x3e0] ;  /* 0x00007c00ff0477ac */ /* 0x000f620008000a00 */
[----:B-1----:R-:W-:Y:S01]  /*33c0*/  MOV R20, R88 ;  /* 0x0000005800147202 */ /* 0x002fe20000000f00 */
[C---:B------:R-:W-:Y:S01]  /*33d0*/  FADD.FTZ R44, -R24.reuse, R44 ;  /* 0x0000002c182c7221 */ /* 0x040fe20000010100 */
[----:B------:R-:W-:Y:S01]  /*33e0*/  MOV R21, R91 ;  /* 0x0000005b00157202 */ /* 0x000fe20000000f00 */
[----:B------:R-:W1:Y:S01]  /*33f0*/  LDCU.64 UR10, c[0x0][0x380] ;  /* 0x00007000ff0a77ac */ /* 0x000e620008000a00 */
[----:B------:R-:W-:Y:S01]  /*3400*/  FADD.FTZ R32, -R24, R45 ;  /* 0x0000002d18207221 */ /* 0x000fe20000010100 */
[----:B0-234-:R-:W-:-:S04]  /*3410*/  FMUL.FTZ R16, R44, R29 ;  /* 0x0000001d2c107220 */ /* 0x01dfc80000410000 */
[----:B------:R-:W-:Y:S01]  /*3420*/  FFMA.FTZ R16, R27, R16, R26 ;  /* 0x000000101b107223 */ /* 0x000fe2000001001a */
[----:B-----5:R-:W-:Y:S02]  /*3430*/  IMAD R17, R15, UR4, RZ ;  /* 0x000000040f117c24 */ /* 0x020fe4000f8e02ff */
        /* <DEDUP_REMOVED lines=8> */
.L_x_3876:
[----:B------:R-:W-:Y:S05]  /*34c0*/  BSYNC.RECONVERGENT B1 ;  /* 0x0000000000017941 */ /* 0x000fea0003800200 */
.L_x_3875:
        /* <DEDUP_REMOVED lines=16> */
[----:B0-234-:R-:W-:Y:S02]  /*35d0*/  IMAD R16, R64, UR4, RZ ;  /* 0x0000000440107c24 */ /* 0x01dfe4000f8e02ff */
        /* <DEDUP_REMOVED lines=10> */
.L_x_3878:
[----:B------:R-:W-:Y:S05]  /*3680*/  BSYNC.RECONVERGENT B1 ;  /* 0x0000000000017941 */ /* 0x000fea0003800200 */
.L_x_3877:
        /* <DEDUP_REMOVED lines=19> */
.L_x_3880:
[----:B------:R-:W-:Y:S05]  /*37c0*/  BSYNC.RECONVERGENT B1 ;  /* 0x0000000000017941 */ /* 0x000fea0003800200 */
.L_x_3879:
        /* <DEDUP_REMOVED lines=19> */
.L_x_3882:
[----:B------:R-:W-:Y:S05]  /*3900*/  BSYNC.RECONVERGENT B1 ;  /* 0x0000000000017941 */ /* 0x000fea0003800200 */
.L_x_3881:
        /* <DEDUP_REMOVED lines=19> */
.L_x_3884:
[----:B------:R-:W-:Y:S05]  /*3a40*/  BSYNC.RECONVERGENT B1 ;  /* 0x0000000000017941 */ /* 0x000fea0003800200 */
.L_x_3883:
        /* <DEDUP_REMOVED lines=13> */
[----:B-1----:R-:W-:Y:S01]  /*3b20*/  MOV R20, R88 ;  /* 0x0000005800147202 */ /* 0x002fe20000000f00 */
[C---:B------:R-:W-:Y:S01]  /*3b30*/  FADD.FTZ R18, -R24.reuse, R18 ;  /* 0x0000001218127221 */ /* 0x040fe20000010100 */
[----:B------:R-:W-:Y:S01]  /*3b40*/  MOV R21, R91 ;  /* 0x0000005b00157202 */ /* 0x000fe20000000f00 */
[----:B------:R-:W1:Y:S01]  /*3b50*/  LDCU.64 UR10, c[0x0][0x380] ;  /* 0x00007000ff0a77ac */ /* 0x000e620008000a00 */
[----:B0-234-:R-:W-:Y:S01]  /*3b60*/  FADD.FTZ R22, -R24, R19 ;  /* 0x0000001318167221 */ /* 0x01dfe20000010100 */
[----:B------:R-:W-:-:S03]  /*3b70*/  FMUL.FTZ R16, R18, R29 ;  /* 0x0000001d12107220 */ /* 0x000fc60000410000 */
[----:B------:R-:W-:Y:S01]  /*3b80*/  FMUL.FTZ R17, R22, R29 ;  /* 0x0000001d16117220 */ /* 0x000fe20000410000 */
[----:B------:R-:W-:-:S03]  /*3b90*/  FFMA.FTZ R16, R27, R16, R26 ;  /* 0x000000101b107223 */ /* 0x000fc6000001001a */
[----:B------:R-:W-:Y:S01]  /*3ba0*/  FFMA.FTZ R17, R28, R17, R25 ;  /* 0x000000111c117223 */ /* 0x000fe20000010019 */
[----:B-----5:R-:W-:Y:S02]  /*3bb0*/  IMAD R30, R30, UR4, RZ ;  /* 0x000000041e1e7c24 */ /* 0x020fe4000f8e02ff */
[----:B------:R-:W-:-:S04]  /*3bc0*/  IMAD.WIDE.U32 R20, R31, UR4, R20 ;  /* 0x000000041f147c25 */ /* 0x000fc8000f8e0014 */
[----:B------:R-:W-:Y:S01]  /*3bd0*/  IMAD R31, R31, UR5, R30 ;  /* 0x000000051f1f7c24 */ /* 0x000fe2000f8e021e */
[----:B-1----:R-:W-:-:S04]  /*3be0*/  LEA R18, P6, R20, UR10, 0x2 ;  /* 0x0000000a14127c11 */ /* 0x002fc8000f8c10ff */
[----:B------:R-:W-:-:S04]  /*3bf0*/  IADD3 R31, PT, PT, R21, R31, RZ ;  /* 0x0000001f151f7210 */ /* 0x000fc80007ffe0ff */
[----:B------:R-:W-:-:S05]  /*3c00*/  LEA.HI.X R19, R20, UR11, R31, 0x2, P6 ;  /* 0x0000000b14137c11 */ /* 0x000fca000b0f141f */
[----:B------:R0:W-:Y:S02]  /*3c10*/  STG.E.64 desc[UR6][R18.64], R16 ;  /* 0x0000001012007986 */ /* 0x0001e4000c101b06 */
.L_x_3886:
[----:B------:R-:W-:Y:S05]  /*3c20*/  BSYNC.RECONVERGENT B1 ;  /* 0x0000000000017941 */ /* 0x000fea0003800200 */
.L_x_3885:
[----:B------:R-:W-:Y:S04]  /*3c30*/  BSSY.RECONVERGENT B1, `(.L_x_3887) ;  /* 0x0000013000017945 */ /* 0x000fe80003800200 */
[----:B------:R-:W-:Y:S05]  /*3c40*/  @P5 BRA `(.L_x_3888) ;  /* 0x0000000000445947 */ /* 0x000fea0003800000 */
[----:B------:R-:W1:Y:S01]  /*3c50*/  LDCU.64 UR4, c[0x0][0x3e0] ;  /* 0x00007c00ff0477ac */ /* 0x000e620008000a00 */
[----:B0-----:R-:W-:Y:S01]  /*3c60*/  MOV R18, R88 ;  /* 0x0000005800127202 */ /* 0x001fe20000000f00 */
[C---:B------:R-:W-:Y:S01]  /*3c70*/  FADD.FTZ R54, -R24.reuse, R54 ;  /* 0x0000003618367221 */ /* 0x040fe20000010100 */
[----:B------:R-:W-:Y:S01]  /*3c80*/  MOV R19, R91 ;  /* 0x0000005b00137202 */ /* 0x000fe20000000f00 */
[----:B------:R-:W0:Y:S01]  /*3c90*/  LDCU.64 UR10, c[0x0][0x380] ;  /* 0x00007000ff0a77ac */ /* 0x000e220008000a00 */
[----:B--234-:R-:W-:Y:S01]  /*3ca0*/  FADD.FTZ R22, -R24, R55 ;  /* 0x0000003718167221 */ /* 0x01cfe20000010100 */
[----:B-1----:R-:W-:Y:S02]  /*3cb0*/  IMAD R16, R68, UR4, RZ ;  /* 0x0000000444107c24 */ /* 0x002fe4000f8e02ff */
[----:B------:R-:W-:-:S04]  /*3cc0*/  IMAD.WIDE.U32 R18, R75, UR4, R18 ;  /* 0x000000044b127c25 */ /* 0x000fc8000f8e0012 */
[----:B------:R-:W-:Y:S02]  /*3cd0*/  IMAD R17, R75, UR5, R16 ;  /* 0x000000054b117c24 */ /* 0x000fe4000f8e0210 */
[----:B------:R-:W-:Y:S01]  /*3ce0*/  FMUL.FTZ R16, R54, R29 ;  /* 0x0000001d36107220 */ /* 0x000fe20000410000 */
[----:B0-----:R-:W-:Y:S02]  /*3cf0*/  LEA R20, P5, R18, UR10, 0x2 ;  /* 0x0000000a12147c11 */ /* 0x001fe4000f8a10ff */
[----:B------:R-:W-:Y:S01]  /*3d00*/  IADD3 R19, PT, PT, R19, R17, RZ ;  /* 0x0000001113137210 */ /* 0x000fe20007ffe0ff */
[----:B------:R-:W-:Y:S01]  /*3d10*/  FMUL.FTZ R17, R22, R29 ;  /* 0x0000001d16117220 */ /* 0x000fe20000410000 */
[----:B------:R-:W-:Y:S02]  /*3d20*/  FFMA.FTZ R16, R27, R16, R26 ;  /* 0x000000101b107223 */ /* 0x000fe4000001001a */
[----:B------:R-:W-:Y:S01]  /*3d30*/  LEA.HI.X R21, R18, UR11, R19, 0x2, P5 ;  /* 0x0000000b12157c11 */ /* 0x000fe2000a8f1413 */
[----:B------:R-:W-:-:S05]  /*3d40*/  FFMA.FTZ R17, R28, R17, R25 ;  /* 0x000000111c117223 */ /* 0x000fca0000010019 */
[----:B------:R0:W-:Y:S02]  /*3d50*/  STG.E.64 desc[UR6][R20.64], R16 ;  /* 0x0000001014007986 */ /* 0x0001e4000c101b06 */
.L_x_3888:
[----:B------:R-:W-:Y:S05]  /*3d60*/  BSYNC.RECONVERGENT B1 ;  /* 0x0000000000017941 */ /* 0x000fea0003800200 */
.L_x_3887:
[----:B------:R-:W-:Y:S04]  /*3d70*/  BSSY.RECONVERGENT B1, `(.L_x_3889) ;  /* 0x0000013000017945 */ /* 0x000fe80003800200 */
[----:B------:R-:W-:Y:S05]  /*3d80*/  @P1 BRA `(.L_x_3890) ;  /* 0x0000000000441947 */ /* 0x000fea0003800000 */
[----:B------:R-:W5:Y:S01]  /*3d90*/  LDCU.64 UR4, c[0x0][0x3e0] ;  /* 0x00007c00ff0477ac */ /* 0x000f620008000a00 */
[----:B0-----:R-:W-:Y:S01]  /*3da0*/  MOV R18, R88 ;  /* 0x0000005800127202 */ /* 0x001fe20000000f00 */
[C---:B------:R-:W-:Y:S01]  /*3db0*/  FADD.FTZ R56, -R24.reuse, R56 ;  /* 0x0000003818387221 */ /* 0x040fe20000010100 */
[----:B------:R-:W-:Y:S01]  /*3dc0*/  MOV R19, R91 ;  /* 0x0000005b00137202 */ /* 0x000fe20000000f00 */
[----:B------:R-:W0:Y:S01]  /*3dd0*/  LDCU.64 UR10, c[0x0][0x380] ;  /* 0x00007000ff0a77ac */ /* 0x000e220008000a00 */
[----:B--234-:R-:W-:Y:S01]  /*3de0*/  FADD.FTZ R22, -R24, R57 ;  /* 0x0000003918167221 */ /* 0x01cfe20000010100 */
[----:B-1----:R-:W-:-:S04]  /*3df0*/  FMUL.FTZ R16, R56, R29 ;  /* 0x0000001d38107220 */ /* 0x002fc80000410000 */
[----:B------:R-:W-:Y:S01]  /*3e00*/  FFMA.FTZ R16, R27, R16, R26 ;  /* 0x000000101b107223 */ /* 0x000fe2000001001a */
[----:B-----5:R-:W-:Y:S02]  /*3e10*/  IMAD R17, R69, UR4, RZ ;  /* 0x0000000445117c24 */ /* 0x020fe4000f8e02ff */
[----:B------:R-:W-:-:S04]  /*3e20*/  IMAD.WIDE.U32 R18, R74, UR4, R18 ;  /* 0x000000044a127c25 */ /* 0x000fc8000f8e0012 */
[----:B------:R-:W-:Y:S01]  /*3e30*/  IMAD R17, R74, UR5, R17 ;  /* 0x000000054a117c24 */ /* 0x000fe2000f8e0211 */
[----:B0-----:R-:W-:-:S04]  /*3e40*/  LEA R20, P1, R18, UR10, 0x2 ;  /* 0x0000000a12147c11 */ /* 0x001fc8000f8210ff */
[----:B------:R-:W-:Y:S01]  /*3e50*/  IADD3 R19, PT, PT, R19, R17, RZ ;  /* 0x0000001113137210 */ /* 0x000fe20007ffe0ff */
[----:B------:R-:W-:-:S03]  /*3e60*/  FMUL.FTZ R17, R22, R29 ;  /* 0x0000001d16117220 */ /* 0x000fc60000410000 */
[----:B------:R-:W-:Y:S01]  /*3e70*/  LEA.HI.X R21, R18, UR11, R19, 0x2, P1 ;  /* 0x0000000b12157c11 */ /* 0x000fe200088f1413 */
[----:B------:R-:W-:-:S05]  /*3e80*/  FFMA.FTZ R17, R28, R17, R25 ;  /* 0x000000111c117223 */ /* 0x000fca0000010019 */
[----:B------:R0:W-:Y:S02]  /*3e90*/  STG.E.64 desc[UR6][R20.64], R16 ;  /* 0x0000001014007986 */ /* 0x0001e4000c101b06 */
.L_x_3890:
[----:B------:R-:W-:Y:S05]  /*3ea0*/  BSYNC.RECONVERGENT B1 ;  /* 0x0000000000017941 */ /* 0x000fea0003800200 */
.L_x_3889:
        /* <DEDUP_REMOVED lines=19> */
.L_x_3892:
[----:B------:R-:W-:Y:S05]  /*3fe0*/  BSYNC.RECONVERGENT B1 ;  /* 0x0000000000017941 */ /* 0x000fea0003800200 */
.L_x_3891:
        /* <DEDUP_REMOVED lines=19> */
.L_x_3894:
[----:B------:R-:W-:Y:S05]  /*4120*/  BSYNC.RECONVERGENT B1 ;  /* 0x0000000000017941 */ /* 0x000fea0003800200 */
.L_x_3893:
[----:B------:R-:W-:Y:S05]  /*4130*/  @P4 BRA `(.L_x_3895) ;  /* 0x0000002000404947 */ /* 0x000fea0003800000 */
[----:B------:R-:W5:Y:S01]  /*4140*/  LDCU.64 UR4, c[0x0][0x3e0] ;  /* 0x00007c00ff0477ac */ /* 0x000f620008000a00 */
[----:B01234-:R-:W-:Y:S01]  /*4150*/  MOV R16, R88 ;  /* 0x0000005800107202 */ /* 0x01ffe20000000f00 */
        /* <DEDUP_REMOVED lines=12> */
[----:B------:R-:W-:-:S04]  /*4220*/  IADD3 R19, PT, PT, R17, R19, RZ ;  /* 0x0000001311137210 */ /* 0x000fc80007ffe0ff */
[----:B------:R-:W-:-:S05]  /*4230*/  LEA.HI.X R19, R16, UR9, R19, 0x2, P1 ;  /* 0x0000000910137c11 */ /* 0x000fca00088f1413 */
[----:B------:R0:W-:Y:S01]  /*4240*/  STG.E.64 desc[UR6][R18.64], R62 ;  /* 0x0000003e12007986 */ /* 0x0001e2000c101b06 */
[----:B------:R-:W-:Y:S05]  /*4250*/  BRA `(.L_x_3895) ;  /* 0x0000001c00f87947 */ /* 0x000fea0003800000 */
.L_x_3864:
        /* <DEDUP_REMOVED lines=9> */
[C---:B------:R-:W-:Y:S01]  /*42f0*/  FADD.FTZ R16, -R24.reuse, R16 ;  /* 0x0000001018107221 */ /* 0x040fe20000010100 */
        /* <DEDUP_REMOVED lines=26> */
.L_x_3897:
[----:B------:R-:W-:Y:S05]  /*44a0*/  BSYNC.RECONVERGENT B1 ;  /* 0x0000000000017941 */ /* 0x000fea0003800200 */
.L_x_3896:
        /* <DEDUP_REMOVED lines=29> */
.L_x_3899:
[----:B------:R-:W-:Y:S05]  /*4680*/  BSYNC.RECONVERGENT B1 ;  /* 0x0000000000017941 */ /* 0x000fea0003800200 */
.L_x_3898:
        /* <DEDUP_REMOVED lines=10> */
[C---:B01----:R-:W-:Y:S01]  /*4730*/  FADD.FTZ R16, -R24.reuse, R23 ;  /* 0x0000001718107221 */ /* 0x043fe20000010100 */
        /* <DEDUP_REMOVED lines=26> */
.L_x_3901:
[----:B------:R-:W-:Y:S05]  /*48e0*/  BSYNC.RECONVERGENT B1 ;  /* 0x0000000000017941 */ /* 0x000fea0003800200 */
.L_x_3900:
[----:B------:R-:W-:Y:S04]  /*48f0*/  BSSY.RECONVERGENT B1, `(.L_x_3902) ;  /* 0x000001d000017945 */ /* 0x000fe80003800200 */
[----:B------:R-:W-:Y:S05]  /*4900*/  @P6 BRA `(.L_x_3903) ;  /* 0x00000000006c6947 */ /* 0x000fea0003800000 */
[C---:B------:R-:W-:Y:S01]  /*4910*/  FADD.FTZ R40, -R24.reuse, R40 ;  /* 0x0000002818287221 */ /* 0x040fe20000010100 */
[----:B012---:R-:W-:Y:S01]  /*4920*/  FADD.FTZ R16, -R24, R41 ;  /* 0x0000002918107221 */ /* 0x007fe20000010100 */
        /* <DEDUP_REMOVED lines=25> */
.L_x_3903:
[----:B------:R-:W-:Y:S05]  /*4ac0*/  BSYNC.RECONVERGENT B1 ;  /* 0x0000000000017941 */ /* 0x000fea0003800200 */
.L_x_3902:
[----:B------:R-:W-:Y:S04]  /*4ad0*/  BSSY.RECONVERGENT B1, `(.L_x_3904) ;  /* 0x000001d000017945 */ /* 0x000fe80003800200 */
[----:B------:R-:W-:Y:S05]  /*4ae0*/  @P1 BRA `(.L_x_3905) ;  /* 0x00000000006c1947 */ /* 0x000fea0003800000 */
[C---:B------:R-:W-:Y:S01]  /*4af0*/  FADD.FTZ R42, -R24.reuse, R42 ;  /* 0x0000002a182a7221 */ /* 0x040fe20000010100 */
[----:B0123--:R-:W-:Y:S01]  /*4b00*/  FADD.FTZ R16, -R24, R43 ;  /* 0x0000002b18107221 */ /* 0x00ffe20000010100 */
        /* <DEDUP_REMOVED lines=25> */
.L_x_3905:
[----:B------:R-:W-:Y:S05]  /*4ca0*/  BSYNC.RECONVERGENT B1 ;  /* 0x0000000000017941 */ /* 0x000fea0003800200 */
.L_x_3904:
        /* <DEDUP_REMOVED lines=29> */
.L_x_3907:
[----:B------:R-:W-:Y:S05]  /*4e80*/  BSYNC.RECONVERGENT B1 ;  /* 0x0000000000017941 */ /* 0x000fea0003800200 */
.L_x_3906:
        /* <DEDUP_REMOVED lines=37> */
.L_x_3909:
[----:B------:R-:W-:Y:S05]  /*50e0*/  BSYNC.RECONVERGENT B1 ;  /* 0x0000000000017941 */ /* 0x000fea0003800200 */
.L_x_3908:
        /* <DEDUP_REMOVED lines=29> */
.L_x_3911:
[----:B------:R-:W-:Y:S05]  /*52c0*/  BSYNC.RECONVERGENT B1 ;  /* 0x0000000000017941 */ /* 0x000fea0003800200 */
.L_x_3910:
        /* <DEDUP_REMOVED lines=29> */
.L_x_3913:
[----:B------:R-:W-:Y:S05]  /*54a0*/  BSYNC.RECONVERGENT B1 ;  /* 0x0000000000017941 */ /* 0x000fea0003800200 */
.L_x_3912:
        /* <DEDUP_REMOVED lines=29> */
.L_x_3915:
[----:B------:R-:W-:Y:S05]  /*5680*/  BSYNC.RECONVERGENT B1 ;  /* 0x0000000000017941 */ /* 0x000fea0003800200 */
.L_x_3914:
        /* <DEDUP_REMOVED lines=39> */
.L_x_3917:
[----:B------:R-:W-:Y:S05]  /*5900*/  BSYNC.RECONVERGENT B1 ;  /* 0x0000000000017941 */ /* 0x000fea0003800200 */
.L_x_3916:
        /* <DEDUP_REMOVED lines=29> */
.L_x_3919:
[----:B------:R-:W-:Y:S05]  /*5ae0*/  BSYNC.RECONVERGENT B1 ;  /* 0x0000000000017941 */ /* 0x000fea0003800200 */
.L_x_3918:
        /* <DEDUP_REMOVED lines=29> */
.L_x_3921:
[----:B------:R-:W-:Y:S05]  /*5cc0*/  BSYNC.RECONVERGENT B1 ;  /* 0x0000000000017941 */ /* 0x000fea0003800200 */
.L_x_3920:
        /* <DEDUP_REMOVED lines=29> */
.L_x_3923:
[----:B------:R-:W-:Y:S05]  /*5ea0*/  BSYNC.RECONVERGENT B1 ;  /* 0x0000000000017941 */ /* 0x000fea0003800200 */
.L_x_3922:
        /* <DEDUP_REMOVED lines=29> */
.L_x_3925:
[----:B------:R-:W-:Y:S05]  /*6080*/  BSYNC.RECONVERGENT B1 ;  /* 0x0000000000017941 */ /* 0x000fea0003800200 */
.L_x_3924:
[----:B------:R-:W-:Y:S05]  /*6090*/  @P4 BRA `(.L_x_3895) ;  /* 0x0000000000684947 */ /* 0x000fea0003800000 */
[C---:B------:R-:W-:Y:S01]  /*60a0*/  FADD.FTZ R62, -R24.reuse, R62 ;  /* 0x0000003e183e7221 */ /* 0x040fe20000010100 */
[----:B------:R-:W-:Y:S01]  /*60b0*/  FADD.FTZ R24, -R24, R63 ;  /* 0x0000003f18187221 */ /* 0x000fe20000010100 */
[----:B------:R-:W5:Y:S01]  /*60c0*/  LDCU.64 UR4, c[0x0][0x3e0] ;  /* 0x00007c00ff0477ac */ /* 0x000f620008000a00 */
[----:B------:R-:W-:Y:S01]  /*60d0*/  MOV R89, R91 ;  /* 0x0000005b00597202 */ /* 0x000fe20000000f00 */
[-C--:B------:R-:W-:Y:S01]  /*60e0*/  FMUL.FTZ R62, R62, R29.reuse ;  /* 0x0000001d3e3e7220 */ /* 0x080fe20000410000 */
[----:B------:R-:W-:Y:S01]  /*60f0*/  FMUL.FTZ R24, R24, R29 ;  /* 0x0000001d18187220 */ /* 0x000fe20000410000 */
[----:B------:R-:W5:Y:S02]  /*6100*/  LDCU.64 UR8, c[0x0][0x380] ;  /* 0x00007000ff0877ac */ /* 0x000f640008000a00 */
[----:B------:R-:W-:Y:S01]  /*6110*/  FFMA.FTZ R27, R27, R62, R26 ;  /* 0x0000003e1b1b7223 */ /* 0x000fe2000001001a */
[----:B------:R-:W-:-:S03]  /*6120*/  FFMA.FTZ R24, R28, R24, R25 ;  /* 0x000000181c187223 */ /* 0x000fc60000010019 */
[----:B01234-:R-:W-:Y:S01]  /*6130*/  FMUL.FTZ R16, R27, -1.4426950216293334961 ;  /* 0xbfb8aa3b1b107820 */ /* 0x01ffe20000410000 */
        /* <DEDUP_REMOVED lines=15> */
[----:B------:R0:W-:Y:S02]  /*6230*/  STG.E.64 desc[UR6][R16.64], R20 ;  /* 0x0000001410007986 */ /* 0x0001e4000c101b06 */
.L_x_3895:
[----:B------:R-:W-:Y:S05]  /*6240*/  BSYNC.RECONVERGENT B0 ;  /* 0x0000000000007941 */ /* 0x000fea0003800200 */
.L_x_3863:
        /* <DEDUP_REMOVED lines=8> */
.L_x_3927:
        /* <DEDUP_REMOVED lines=11> */
.L_x_4418:


//--------------------- .text._Z35group_norm_nhwc_fwd_one_pass_kernelI11Fp32IOBf16WLi512ELi70ELi560EEv26Group_norm_nhwc_fwd_params --------------------------
	.section	.text._Z35group_norm_nhwc_fwd_one_pass_kernelI11Fp32IOBf16WLi512ELi70ELi560EEv26Group_norm_nhwc_fwd_params,"ax",@progbits
	.align	128
        .global         _Z35group_norm_nhwc_fwd_one_pass_kernelI11Fp32IOBf16WLi512ELi70ELi560EEv26Group_norm_nhwc_fwd_params
        .type           _Z35group_norm_nhwc_fwd_one_pass_kernelI11Fp32IOBf16WLi512ELi70ELi560EEv26Group_norm_nhwc_fwd_params,@function
        .size           _Z35group_norm_nhwc_fwd_one_pass_kernelI11Fp32IOBf16WLi512ELi70ELi560EEv26Group_norm_nhwc_fwd_params,(.L_x_4419 - _Z35group_norm_nhwc_fwd_one_pass_kernelI11Fp32IOBf16WLi512ELi70ELi560EEv26Group_norm_nhwc_fwd_params)
        .other          _Z35group_norm_nhwc_fwd_one_pass_kernelI11Fp32IOBf16WLi512ELi70ELi560EEv26Group_norm_nhwc_fwd_params,@"STO_CUDA_ENTRY STV_DEFAULT"
_Z35group_norm_nhwc_fwd_one_pass_kernelI11Fp32IOBf16WLi512ELi70ELi560EEv26Group_norm_nhwc_fwd_params:
.text._Z35group_norm_nhwc_fwd_one_pass_kernelI11Fp32IOBf16WLi512ELi70ELi560EEv26Group_norm_nhwc_fwd_params:
        /* <DEDUP_REMOVED lines=26> */
.L_x_4065:
[----:B0-----:R-:W0:Y:S01]  /*01a0*/  LDCU UR12, c[0x0][0x3f8] ;  /* 0x00007f00ff0c77ac */ /* 0x001e220008000800 */
[----:B----4-:R-:W-:Y:S01]  /*01b0*/  IABS R8, UR6 ;  /* 0x0000000600087c13 */ /* 0x010fe20008000000 */
[----:B------:R-:W1:Y:S01]  /*01c0*/  LDC R51, c[0x0][0x404] ;  /* 0x00010100ff337b82 */ /* 0x000e620000000800 */
[----:B------:R-:W-:Y:S01]  /*01d0*/  CS2R R80, SRZ ;  /* 0x0000000000507805 */ /* 0x000fe2000001ff00 */
[----:B--2---:R-:W2:Y:S01]  /*01e0*/  LDCU.64 UR16, c[0x0][0x3e8] ;  /* 0x00007d00ff1077ac */ /* 0x004ea20008000a00 */
[----:B---3--:R-:W3:Y:S01]  /*01f0*/  LDCU.64 UR10, c[0x0][0x3f0] ;  /* 0x00007e00ff0a77ac */ /* 0x008ee20008000a00 */
[----:B0-----:R-:W-:-:S04]  /*0200*/  MOV R2, UR12 ;  /* 0x0000000c00027c02 */ /* 0x001fc80008000f00 */
[----:B------:R-:W-:-:S04]  /*0210*/  IABS R5, R2 ;  /* 0x0000000200057213 */ /* 0x000fc80000000000 */
        /* <DEDUP_REMOVED lines=52> */
[----:B------:R-:W5:Y:S02]  /*0560*/  @!P3 LDC.64 R28, c[0x0][0x390] ;  /* 0x0000e400ff1cbb82 */ /* 0x000f640000000a00 */
        /* <DEDUP_REMOVED lines=751> */
.L_x_3929:
[----:B------:R-:W-:Y:S05]  /*3460*/  BSYNC.RECONVERGENT B0 ;  /* 0x0000000000007941 */ /* 0x000fea0003800200 */
.L_x_3928:
        /* <DEDUP_REMOVED lines=32> */
.L_x_3932:
[----:B0-----:R-:W2:Y:S04]  /*3670*/  LDG.E.STRONG.GPU R42, desc[UR14][R40.64] ;  /* 0x0000000e282a7981 */ /* 0x001ea8000c1ef900 */
[----:B--2---:R-:W-:Y:S01]  /*3680*/  CCTL.IVALL ;  /* 0x00000000ff00798f */ /* 0x004fe20002000000 */
[----:B------:R-:W-:Y:S05]  /*3690*/  YIELD ;  /* 0x0000000000007946 */ /* 0x000fea0003800000 */
[----:B------:R-:W-:-:S13]  /*36a0*/  ISETP.NE.AND P1, PT, R42, R45, PT ;  /* 0x0000002d2a00720c */ /* 0x000fda0003f25270 */
[----:B------:R-:W-:Y:S05]  /*36b0*/  @P1 BRA `(.L_x_3932) ;  /* 0xfffffffc00ec1947 */ /* 0x000fea000383ffff */
.L_x_3931:
        /* <DEDUP_REMOVED lines=15> */
.L_x_3934:
        /* <DEDUP_REMOVED lines=72> */
.L_x_3933:
        /* <DEDUP_REMOVED lines=42> */
.L_x_3935:
        /* <DEDUP_REMOVED lines=19> */
.L_x_3936:
        /* <DEDUP_REMOVED lines=11> */
.L_x_3937:
[----:B------:R-:W-:Y:S05]  /*40b0*/  BSYNC.RECONVERGENT B0 ;  /* 0x0000000000007941 */ /* 0x000fea0003800200 */
.L_x_3930:
        /* <DEDUP_REMOVED lines=10> */
[----:B--2---:R-:W-:Y:S01]  /*4160*/  @P0 FMUL.FTZ R50, R86, UR9 ;  /* 0x0000000956320c20 */ /* 0x004fe20008410000 */
[----:B------:R-:W-:Y:S01]  /*4170*/  @P0 FMUL.FTZ R51, R87, UR9 ;  /* 0x0000000957330c20 */ /* 0x000fe20008410000 */
[----:B-1----:R-:W-:-:S05]  /*4180*/  ULEA UR5, UR7, UR5, 0x18 ;  /* 0x0000000507057291 */ /* 0x002fca000f8ec0ff */
[----:B------:R-:W1:Y:S01]  /*4190*/  LDC.64 R40, c[0x0][0x3a0] ;  /* 0x0000e800ff287b82 */ /* 0x000e620000000a00 */
[----:B---3--:R-:W-:-:S03]  /*41a0*/  @P0 IMAD.WIDE R46, R49, 0x8, R46 ;  /* 0x00000008312e0825 */ /* 0x008fc600078e022e */
[----:B------:R-:W-:Y:S04]  /*41b0*/  @!P1 STS.64 [UR5+0xb0], R86 ;  /* 0x0000b056ff009988 */ /* 0x000fe80008000a05 */
[----:B------:R-:W-:Y:S01]  /*41c0*/  @P0 STG.E.64 desc[UR14][R46.64], R50 ;  /* 0x000000322e000986 */ /* 0x000fe2000c101b0e */
[C---:B----4-:R-:W-:Y:S01]  /*41d0*/  IMAD.WIDE R42, R45.reuse, 0x2, R42 ;  /* 0x000000022d2a7825 */ /* 0x050fe200078e022a */
[----:B------:R-:W-:Y:S03]  /*41e0*/  BAR.SYNC.DEFER_BLOCKING 0x0 ;  /* 0x0000000000007b1d */ /* 0x000fe60000010000 */
[----:B-1----:R-:W-:-:S03]  /*41f0*/  IMAD.WIDE R40, R45, 0x2, R40 ;  /* 0x000000022d287825 */ /* 0x002fc600078e0228 */
[----:B------:R-:W2:Y:S04]  /*4200*/  LDG.E.U16 R45, desc[UR14][R42.64] ;  /* 0x0000000e2a2d7981 */ /* 0x000ea8000c1e1500 */
[----:B------:R-:W3:Y:S04]  /*4210*/  LDG.E.U16 R49, desc[UR14][R42.64+0x2] ;  /* 0x0000020e2a317981 */ /* 0x000ee8000c1e1500 */
[----:B------:R-:W4:Y:S04]  /*4220*/  LDG.E.U16 R48, desc[UR14][R40.64] ;  /* 0x0000000e28307981 */ /* 0x000f28000c1e1500 */
[----:B------:R1:W5:Y:S01]  /*4230*/  LDG.E.U16 R52, desc[UR14][R40.64+0x2] ;  /* 0x0000020e28347981 */ /* 0x000362000c1e1500 */
[----:B0-----:R-:W-:Y:S01]  /*4240*/  UISETP.NE.AND UP1, UPT, UR10, URZ, UPT ;  /* 0x000000ff0a00728c */ /* 0x001fe2000bf25270 */
[----:B------:R-:W-:Y:S02]  /*4250*/  BSSY.RECONVERGENT B0, `(.L_x_3938) ;  /* 0x000074f000007945 */ /* 0x000fe40003800200 */
[----:B------:R-:W0:Y:S01]  /*4260*/  LDS.64 R54, [UR5+0xb0] ;  /* 0x0000b005ff367984 */ /* 0x000e220008000a00 */
[----:B------:R-:W0:Y:S08]  /*4270*/  S2UR UR5, SR_CTAID.X ;  /* 0x00000000000579c3 */ /* 0x000e300000002500 */
[----:B-1----:R-:W0:Y:S02]  /*4280*/  LDC R41, c[0x0][0x404] ;  /* 0x00010100ff297b82 */ /* 0x002e240000000800 */
[----:B0-----:R-:W-:-:S05]  /*4290*/  IMAD R40, R41, UR5, R84 ;  /* 0x0000000529287c24 */ /* 0x001fca000f8e0254 */
[----:B------:R-:W-:Y:S01]  /*42a0*/  IADD3 R41, PT, PT, R40, 0x120, RZ ;  /* 0x0000012028297810 */ /* 0x000fe20007ffe0ff */
[----:B------:R-:W-:Y:S01]  /*42b0*/  FMUL.FTZ R54, R54, UR9 ;  /* 0x0000000936367c20 */ /* 0x000fe20008410000 */
[----:B------:R-:W-:Y:S02]  /*42c0*/  IADD3 R42, PT, PT, R40, 0x110, RZ ;  /* 0x00000110282a7810 */ /* 0x000fe40007ffe0ff */
[----:B------:R-:W-:Y:S02]  /*42d0*/  SHF.R.S32.HI R43, RZ, 0x1f, R41 ;  /* 0x0000001fff2b7819 */ /* 0x000fe40000011429 */
        /* <DEDUP_REMOVED lines=9> */
[----:B------:R-:W-:Y:S01]  /*4370*/  SHF.R.S32.HI R44, RZ, 0x1f, R42 ;  /* 0x0000001fff2c7819 */ /* 0x000fe2000001142a */
[----:B------:R-:W-:-:S04]  /*4380*/  UMOV UR8, 0x3f800000 ;  /* 0x3f80000000087882 */ /* 0x000fc80000000000 */
[----:B------:R-:W0:Y:S02]  /*4390*/  @P1 MUFU.RSQ R46, R46 ;  /* 0x0000002e002e1308 */ /* 0x000e240000001400 */
[----:B0-----:R-:W-:-:S13]  /*43a0*/  @P1 R2UR UR9, R46 ;  /* 0x000000002e0912ca */ /* 0x001fda00000e0000 */
[----:B------:R-:W-:Y:S01]  /*43b0*/  @UP0 UMOV UR8, UR9 ;  /* 0x0000000900080c82 */ /* 0x000fe20008000000 */
[----:B--2---:R-:W-:Y:S02]  /*43c0*/  SHF.L.U32 R45, R45, 0x10, RZ ;  /* 0x000000102d2d7819 */ /* 0x004fe400000006ff */
[----:B---3--:R-:W-:Y:S02]  /*43d0*/  SHF.L.U32 R46, R49, 0x10, RZ ;  /* 0x00000010312e7819 */ /* 0x008fe400000006ff */
[----:B----4-:R-:W-:Y:S02]  /*43e0*/  SHF.L.U32 R48, R48, 0x10, RZ ;  /* 0x0000001030307819 */ /* 0x010fe400000006ff */
[----:B-----5:R-:W-:Y:S01]  /*43f0*/  SHF.L.U32 R47, R52, 0x10, RZ ;  /* 0x00000010342f7819 */ /* 0x020fe200000006ff */
[----:B------:R-:W-:Y:S06]  /*4400*/  BRA.U UP1, `(.L_x_3939) ;  /* 0x0000002d01e87547 */ /* 0x000fec000b800000 */
        /* <DEDUP_REMOVED lines=24> */
[----:B------:R-:W-:Y:S01]  /*4590*/  IADD3 R49, PT, PT, R51, R49, RZ ;  /* 0x0000003133317210 */ /* 0x000fe20007ffe0ff */
[----:B------:R-:W-:-:S03]  /*45a0*/  FMUL.FTZ R51, R81, UR8 ;  /* 0x0000000851337c20 */ /* 0x000fc60008410000 */
[----:B------:R-:W-:Y:S01]  /*45b0*/  LEA.HI.X R53, R50, UR13, R49, 0x2, P1 ;  /* 0x0000000d32357c11 */ /* 0x000fe200088f1431 */
[----:B------:R-:W-:Y:S01]  /*45c0*/  FMUL.FTZ R50, R80, UR8 ;  /* 0x0000000850327c20 */ /* 0x000fe20008410000 */
[----:B------:R-:W-:-:S03]  /*45d0*/  FFMA.FTZ R51, R46, R51, R47 ;  /* 0x000000332e337223 */ /* 0x000fc6000001002f */
[----:B------:R-:W-:-:S05]  /*45e0*/  FFMA.FTZ R50, R45, R50, R48 ;  /* 0x000000322d327223 */ /* 0x000fca0000010030 */
[----:B------:R0:W-:Y:S02]  /*45f0*/  STG.E.64 desc[UR14][R52.64], R50 ;  /* 0x0000003234007986 */ /* 0x0001e4000c101b0e */
.L_x_3941:
[----:B------:R-:W-:Y:S05]  /*4600*/  BSYNC.RECONVERGENT B1 ;  /* 0x0000000000017941 */ /* 0x000fea0003800200 */
.L_x_3940:
        /* <DEDUP_REMOVED lines=15> */
[----:B------:R-:W-:-:S03]  /*4700*/  FMUL.FTZ R51, R79, UR8 ;  /* 0x000000084f337c20 */ /* 0x000fc60008410000 */
[----:B------:R-:W-:Y:S01]  /*4710*/  LEA.HI.X R53, R50, UR17, R53, 0x2, P1 ;  /* 0x0000001132357c11 */ /* 0x000fe200088f1435 */
[----:B------:R-:W-:Y:S01]  /*4720*/  FMUL.FTZ R50, R78, UR8 ;  /* 0x000000084e327c20 */ /* 0x000fe20008410000 */
[----:B------:R-:W-:-:S03]  /*4730*/  FFMA.FTZ R51, R46, R51, R47 ;  /* 0x000000332e337223 */ /* 0x000fc6000001002f */
[----:B------:R-:W-:-:S05]  /*4740*/  FFMA.FTZ R50, R45, R50, R48 ;  /* 0x000000322d327223 */ /* 0x000fca0000010030 */
[----:B------:R1:W-:Y:S02]  /*4750*/  STG.E.64 desc[UR14][R52.64], R50 ;  /* 0x0000003234007986 */ /* 0x0003e4000c101b0e */
.L_x_3943:
[----:B------:R-:W-:Y:S05]  /*4760*/  BSYNC.RECONVERGENT B1 ;  /* 0x0000000000017941 */ /* 0x000fea0003800200 */
.L_x_3942:
        /* <DEDUP_REMOVED lines=19> */
.L_x_3945:
[----:B------:R-:W-:Y:S05]  /*48a0*/  BSYNC.RECONVERGENT B1 ;  /* 0x0000000000017941 */ /* 0x000fea0003800200 */
.L_x_3944:
[----:B------:R-:W-:Y:S01]  /*48b0*/  ISETP.GE.U32.AND P3, PT, R81, UR10, PT ;  /* 0x0000000a51007c0c */ /* 0x000fe2000bf66070 */
[----:B------:R-:W-:Y:S01]  /*48c0*/  BSSY.RECONVERGENT B1, `(.L_x_3946) ;  /* 0x0000024000017945 */ /* 0x000fe20003800200 */
[----:B--2---:R-:W-:Y:S02]  /*48d0*/  SHF.R.S32.HI R2, RZ, 0x1f, R81 ;  /* 0x0000001fff027819 */ /* 0x004fe40000011451 */
[----:B01----:R-:W-:Y:S02]  /*48e0*/  IADD3 R52, PT, PT, R40, 0x50, RZ ;  /* 0x0000005028347810 */ /* 0x003fe40007ffe0ff */
        /* <DEDUP_REMOVED lines=21> */
[----:B0-----:R-:W-:-:S04]  /*4a40*/  IMAD R2, R2, UR12, RZ ;  /* 0x0000000c02027c24 */ /* 0x001fc8000f8e02ff */
[----:B------:R-:W-:Y:S01]  /*4a50*/  IMAD R51, R81, UR13, R2 ;  /* 0x0000000d51337c24 */ /* 0x000fe2000f8e0202 */
[----:B------:R-:W-:-:S05]  /*4a60*/  MOV R2, R88 ;  /* 0x0000005800027202 */ /* 0x000fca0000000f00 */
[----:B------:R-:W-:-:S05]  /*4a70*/  IMAD.WIDE.U32 R2, R81, UR12, R2 ;  /* 0x0000000c51027c25 */ /* 0x000fca000f8e0002 */
[----:B------:R-:W-:Y:S01]  /*4a80*/  IADD3 R51, PT, PT, R3, R51, RZ ;  /* 0x0000003303337210 */ /* 0x000fe20007ffe0ff */
[----:B------:R-:W-:Y:S01]  /*4a90*/  FMUL.FTZ R3, R5, UR8 ;  /* 0x0000000805037c20 */ /* 0x000fe20008410000 */
[----:B-1----:R-:W-:-:S03]  /*4aa0*/  LEA R50, P3, R2, UR16, 0x2 ;  /* 0x0000001002327c11 */ /* 0x002fc6000f8610ff */
[----:B------:R-:W-:Y:S01]  /*4ab0*/  FFMA.FTZ R3, R46, R3, R47 ;  /* 0x000000032e037223 */ /* 0x000fe2000001002f */
[----:B------:R-:W-:Y:S01]  /*4ac0*/  LEA.HI.X R51, R2, UR17, R51, 0x2, P3 ;  /* 0x0000001102337c11 */ /* 0x000fe200098f1433 */
[----:B------:R-:W-:-:S04]  /*4ad0*/  FMUL.FTZ R2, R4, UR8 ;  /* 0x0000000804027c20 */ /* 0x000fc80008410000 */
[----:B------:R-:W-:-:S05]  /*4ae0*/  FFMA.FTZ R2, R45, R2, R48 ;  /* 0x000000022d027223 */ /* 0x000fca0000010030 */
[----:B------:R0:W-:Y:S02]  /*4af0*/  STG.E.64 desc[UR14][R50.64], R2 ;  /* 0x0000000232007986 */ /* 0x0001e4000c101b0e */
.L_x_3947:
[----:B------:R-:W-:Y:S05]  /*4b00*/  BSYNC.RECONVERGENT B1 ;  /* 0x0000000000017941 */ /* 0x000fea0003800200 */
.L_x_3946:
        /* <DEDUP_REMOVED lines=21> */
.L_x_3949:
[----:B------:R-:W-:Y:S05]  /*4c60*/  BSYNC.RECONVERGENT B1 ;  /* 0x0000000000017941 */ /* 0x000fea0003800200 */
.L_x_3948:
        /* <DEDUP_REMOVED lines=19> */
.L_x_3951:
[----:B------:R-:W-:Y:S05]  /*4da0*/  BSYNC.RECONVERGENT B1 ;  /* 0x0000000000017941 */ /* 0x000fea0003800200 */
.L_x_3950:
[----:B------:R-:W-:Y:S04]  /*4db0*/  BSSY.RECONVERGENT B1, `(.L_x_3952) ;  /* 0x0000013000017945 */ /* 0x000fe80003800200 */
[----:B------:R-:W-:Y:S05]  /*4dc0*/  @P5 BRA `(.L_x_3953) ;  /* 0x0000000000445947 */ /* 0x000fea0003800000 */
[----:B------:R-:W2:Y:S01]  /*4dd0*/  LDCU.64 UR12, c[0x0][0x3e0] ;  /* 0x00007c00ff0c77ac */ /* 0x000ea20008000a00 */
[----:B-1----:R-:W-:Y:S01]  /*4de0*/  MOV R2, R88 ;  /* 0x0000005800027202 */ /* 0x002fe20000000f00 */
[----:B------:R-:W-:Y:S01]  /*4df0*/  FADD.FTZ R10, R10, -UR7 ;  /* 0x800000070a0a7e21 */ /* 0x000fe20008010000 */
[----:B------:R-:W-:Y:S01]  /*4e00*/  MOV R3, R91 ;  /* 0x0000005b00037202 */ /* 0x000fe20000000f00 */
[----:B------:R-:W1:Y:S01]  /*4e10*/  LDCU.64 UR16, c[0x0][0x380] ;  /* 0x00007000ff1077ac */ /* 0x000e620008000a00 */
[----:B------:R-:W-:Y:S01]  /*4e20*/  FADD.FTZ R11, R11, -UR7 ;  /* 0x800000070b0b7e21 */ /* 0x000fe20008010000 */
[----:B0-----:R-:W-:-:S03]  /*4e30*/  FMUL.FTZ R4, R10, UR8 ;  /* 0x000000080a047c20 */ /* 0x001fc60008410000 */
[----:B------:R-:W-:Y:S01]  /*4e40*/  FMUL.FTZ R5, R11, UR8 ;  /* 0x000000080b057c20 */ /* 0x000fe20008410000 */
[----:B------:R-:W-:-:S03]  /*4e50*/  FFMA.FTZ R4, R45, R4, R48 ;  /* 0x000000042d047223 */ /* 0x000fc60000010030 */
[----:B------:R-:W-:Y:S01]  /*4e60*/  FFMA.FTZ R5, R46, R5, R47 ;  /* 0x000000052e057223 */ /* 0x000fe2000001002f */
[----:B--2---:R-:W-:Y:S02]  /*4e70*/  IMAD R78, R78, UR12, RZ ;  /* 0x0000000c4e4e7c24 */ /* 0x004fe4000f8e02ff */
[----:B------:R-:W-:-:S04]  /*4e80*/  IMAD.WIDE.U32 R2, R53, UR12, R2 ;  /* 0x0000000c35027c25 */ /* 0x000fc8000f8e0002 */
[----:B------:R-:W-:Y:S01]  /*4e90*/  IMAD R53, R53, UR13, R78 ;  /* 0x0000000d35357c24 */ /* 0x000fe2000f8e024e */
[----:B-1----:R-:W-:-:S04]  /*4ea0*/  LEA R6, P1, R2, UR16, 0x2 ;  /* 0x0000001002067c11 */ /* 0x002fc8000f8210ff */
[----:B------:R-:W-:-:S04]  /*4eb0*/  IADD3 R53, PT, PT, R3, R53, RZ ;  /* 0x0000003503357210 */ /* 0x000fc80007ffe0ff */
[----:B------:R-:W-:-:S05]  /*4ec0*/  LEA.HI.X R7, R2, UR17, R53, 0x2, P1 ;  /* 0x0000001102077c11 */ /* 0x000fca00088f1435 */
[----:B------:R2:W-:Y:S02]  /*4ed0*/  STG.E.64 desc[UR14][R6.64], R4 ;  /* 0x0000000406007986 */ /* 0x0005e4000c101b0e */
.L_x_3953:
[----:B------:R-:W-:Y:S05]  /*4ee0*/  BSYNC.RECONVERGENT B1 ;  /* 0x0000000000017941 */ /* 0x000fea0003800200 */
.L_x_3952:
[----:B------:R-:W-:Y:S04]  /*4ef0*/  BSSY.RECONVERGENT B1, `(.L_x_3954) ;  /* 0x0000013000017945 */ /* 0x000fe80003800200 */
[----:B------:R-:W-:Y:S05]  /*4f00*/  @P2 BRA `(.L_x_3955) ;  /* 0x0000000000442947 */ /* 0x000fea0003800000 */
[----:B------:R-:W3:Y:S01]  /*4f10*/  LDCU.64 UR12, c[0x0][0x3e0] ;  /* 0x00007c00ff0c77ac */ /* 0x000ee20008000a00 */
[----:B-1----:R-:W-:Y:S01]  /*4f20*/  MOV R2, R88 ;  /* 0x0000005800027202 */ /* 0x002fe20000000f00 */
        /* <DEDUP_REMOVED lines=11> */
[----:B0-2---:R-:W-:-:S04]  /*4fe0*/  LEA R4, P1, R2, UR16, 0x2 ;  /* 0x0000001002047c11 */ /* 0x005fc8000f8210ff */
[----:B------:R-:W-:-:S04]  /*4ff0*/  IADD3 R79, PT, PT, R3, R79, RZ ;  /* 0x0000004f034f7210 */ /* 0x000fc80007ffe0ff */
[----:B------:R-:W-:-:S05]  /*5000*/  LEA.HI.X R5, R2, UR17, R79, 0x2, P1 ;  /* 0x0000001102057c11 */ /* 0x000fca00088f144f */
[----:B------:R3:W-:Y:S02]  /*5010*/  STG.E.64 desc[UR14][R4.64], R12 ;  /* 0x0000000c04007986 */ /* 0x0007e4000c101b0e */
.L_x_3955:
[----:B------:R-:W-:Y:S05]  /*5020*/  BSYNC.RECONVERGENT B1 ;  /* 0x0000000000017941 */ /* 0x000fea0003800200 */
.L_x_3954:
[----:B------:R-:W-:Y:S01]  /*5030*/  ISETP.GE.U32.AND P5, PT, R50, UR10, PT ;  /* 0x0000000a32007c0c */ /* 0x000fe2000bfa6070 */
[----:B------:R-:W-:Y:S01]  /*5040*/  BSSY.RECONVERGENT B1, `(.L_x_3956) ;  /* 0x000002a000017945 */ /* 0x000fe20003800200 */
[----:B012---:R-:W-:Y:S02]  /*5050*/  SHF.R.S32.HI R6, RZ, 0x1f, R50 ;  /* 0x0000001fff067819 */ /* 0x007fe40000011432 */
[----:B------:R-:W-:Y:S02]  /*5060*/  IADD3 R53, PT, PT, R40, 0xa0, RZ ;  /* 0x000000a028357810 */ /* 0x000fe40007ffe0ff */
[----:B------:R-:W-:Y:S02]  /*5070*/  ISETP.GE.AND.EX P5, PT, R6, UR11, PT, P5 ;  /* 0x0000000b06007c0c */ /* 0x000fe4000bfa6350 */
[C---:B------:R-:W-:Y:S02]  /*5080*/  IADD3 R2, PT, PT, R40.reuse, 0xb0, RZ ;  /* 0x000000b028027810 */ /* 0x040fe40007ffe0ff */
        /* <DEDUP_REMOVED lines=24> */
[----:B------:R-:W1:Y:S02]  /*5210*/  LDCU.64 UR16, c[0x0][0x380] ;  /* 0x00007000ff1077ac */ /* 0x000e640008000a00 */
[----:B------:R-:W-:Y:S01]  /*5220*/  FMUL.FTZ R10, R14, UR8 ;  /* 0x000000080e0a7c20 */ /* 0x000fe20008410000 */
[----:B------:R-:W-:-:S03]  /*5230*/  FMUL.FTZ R11, R15, UR8 ;  /* 0x000000080f0b7c20 */ /* 0x000fc60008410000 */
[----:B------:R-:W-:Y:S01]  /*5240*/  FFMA.FTZ R10, R45, R10, R48 ;  /* 0x0000000a2d0a7223 */ /* 0x000fe20000010030 */
[----:B------:R-:W-:Y:S01]  /*5250*/  FFMA.FTZ R11, R46, R11, R47 ;  /* 0x0000000b2e0b7223 */ /* 0x000fe2000001002f */
        /* <DEDUP_REMOVED lines=8> */
.L_x_3957:
[----:B------:R-:W-:Y:S05]  /*52e0*/  BSYNC.RECONVERGENT B1 ;  /* 0x0000000000017941 */ /* 0x000fea0003800200 */
.L_x_3956:
        /* <DEDUP_REMOVED lines=10> */
[----:B------:R-:W-:-:S03]  /*5390*/  FFMA.FTZ R10, R45, R10, R48 ;  /* 0x0000000a2d0a7223 */ /* 0x000fc60000010030 */
        /* <DEDUP_REMOVED lines=8> */
.L_x_3959:
[----:B------:R-:W-:Y:S05]  /*5420*/  BSYNC.RECONVERGENT B1 ;  /* 0x0000000000017941 */ /* 0x000fea0003800200 */
.L_x_3958:
        /* <DEDUP_REMOVED lines=10> */
[----:B------:R-:W-:-:S03]  /*54d0*/  FFMA.FTZ R8, R45, R8, R48 ;  /* 0x000000082d087223 */ /* 0x000fc60000010030 */
        /* <DEDUP_REMOVED lines=8> */
.L_x_3961:
[----:B------:R-:W-:Y:S05]  /*5560*/  BSYNC.RECONVERGENT B1 ;  /* 0x0000000000017941 */ /* 0x000fea0003800200 */
.L_x_3960:
[----:B------:R-:W-:Y:S04]  /*5570*/  BSSY.RECONVERGENT B1, `(.L_x_3962) ;  /* 0x0000013000017945 */ /* 0x000fe80003800200 */
[----:B------:R-:W-:Y:S05]  /*5580*/  @P6 BRA `(.L_x_3963) ;  /* 0x0000000000446947 */ /* 0x000fea0003800000 */
[----:B------:R-:W3:Y:S01]  /*5590*/  LDCU.64 UR12, c[0x0][0x3e0] ;  /* 0x00007c00ff0c77ac */ /* 0x000ee20008000a00 */
[----:B------:R-:W-:Y:S01]  /*55a0*/  MOV R6, R88 ;  /* 0x0000005800067202 */ /* 0x000fe20000000f00 */
        /* <DEDUP_REMOVED lines=11> */
[----:B012---:R-:W-:-:S04]  /*5660*/  LEA R8, P1, R6, UR16, 0x2 ;  /* 0x0000001006087c11 */ /* 0x007fc8000f8210ff */
[----:B------:R-:W-:-:S04]  /*5670*/  IADD3 R5, PT, PT, R7, R5, RZ ;  /* 0x0000000507057210 */ /* 0x000fc80007ffe0ff */
[----:B------:R-:W-:-:S05]  /*5680*/  LEA.HI.X R9, R6, UR17, R5, 0x2, P1 ;  /* 0x0000001106097c11 */ /* 0x000fca00088f1405 */
[----:B------:R3:W-:Y:S02]  /*5690*/  STG.E.64 desc[UR14][R8.64], R20 ;  /* 0x0000001408007986 */ /* 0x0007e4000c101b0e */
.L_x_3963:
[----:B------:R-:W-:Y:S05]  /*56a0*/  BSYNC.RECONVERGENT B1 ;  /* 0x0000000000017941 */ /* 0x000fea0003800200 */
.L_x_3962:
[----:B------:R-:W-:Y:S04]  /*56b0*/  BSSY.RECONVERGENT B1, `(.L_x_3964) ;  /* 0x0000013000017945 */ /* 0x000fe80003800200 */
[----:B------:R-:W-:Y:S05]  /*56c0*/  @P3 BRA `(.L_x_3965) ;  /* 0x0000000000443947 */ /* 0x000fea0003800000 */
[----:B------:R-:W4:Y:S01]  /*56d0*/  LDCU.64 UR12, c[0x0][0x3e0] ;  /* 0x00007c00ff0c77ac */ /* 0x000f220008000a00 */
[----:B------:R-:W-:Y:S01]  /*56e0*/  MOV R6, R88 ;  /* 0x0000005800067202 */ /* 0x000fe20000000f00 */
[----:B------:R-:W-:Y:S01]  /*56f0*/  FADD.FTZ R22, R22, -UR7 ;  /* 0x8000000716167e21 */ /* 0x000fe20008010000 */
[----:B------:R-:W-:Y:S01]  /*5700*/  MOV R7, R91 ;  /* 0x0000005b00077202 */ /* 0x000fe20000000f00 */
[----:B------:R-:W5:Y:S01]  /*5710*/  LDCU.64 UR16, c[0x0][0x380] ;  /* 0x00007000ff1077ac */ /* 0x000f620008000a00 */
        /* <DEDUP_REMOVED lines=8> */
[----:B-----5:R-:W-:-:S04]  /*57a0*/  LEA R2, P1, R6, UR16, 0x2 ;  /* 0x0000001006027c11 */ /* 0x020fc8000f8210ff */
[----:B------:R-:W-:-:S04]  /*57b0*/  IADD3 R3, PT, PT, R7, R3, RZ ;  /* 0x0000000307037210 */ /* 0x000fc80007ffe0ff */
[----:B------:R-:W-:-:S05]  /*57c0*/  LEA.HI.X R3, R6, UR17, R3, 0x2, P1 ;  /* 0x0000001106037c11 */ /* 0x000fca00088f1403 */
[----:B------:R4:W-:Y:S02]  /*57d0*/  STG.E.64 desc[UR14][R2.64], R22 ;  /* 0x0000001602007986 */ /* 0x0009e4000c101b0e */
.L_x_3965:
[----:B------:R-:W-:Y:S05]  /*57e0*/  BSYNC.RECONVERGENT B1 ;  /* 0x0000000000017941 */ /* 0x000fea0003800200 */
.L_x_3964:
[----:B------:R-:W-:Y:S04]  /*57f0*/  BSSY.RECONVERGENT B1, `(.L_x_3966) ;  /* 0x0000013000017945 */ /* 0x000fe80003800200 */
[----:B------:R-:W-:Y:S05]  /*5800*/  @P4 BRA `(.L_x_3967) ;  /* 0x0000000000444947 */ /* 0x000fea0003800000 */
[----:B------:R-:W5:Y:S01]  /*5810*/  LDCU.64 UR12, c[0x0][0x3e0] ;  /* 0x00007c00ff0c77ac */ /* 0x000f620008000a00 */
[----:B----4-:R-:W-:Y:S01]  /*5820*/  MOV R2, R88 ;  /* 0x0000005800027202 */ /* 0x010fe20000000f00 */
[----:B------:R-:W-:Y:S01]  /*5830*/  FADD.FTZ R24, R24, -UR7 ;  /* 0x8000000718187e21 */ /* 0x000fe20008010000 */
[----:B------:R-:W-:Y:S01]  /*5840*/  MOV R3, R91 ;  /* 0x0000005b00037202 */ /* 0x000fe20000000f00 */
[----:B------:R-:W4:Y:S01]  /*5850*/  LDCU.64 UR16, c[0x0][0x380] ;  /* 0x00007000ff1077ac */ /* 0x000f220008000a00 */
        /* <DEDUP_REMOVED lines=8> */
[----:B----4-:R-:W-:-:S04]  /*58e0*/  LEA R4, P1, R2, UR16, 0x2 ;  /* 0x0000001002047c11 */ /* 0x010fc8000f8210ff */
[----:B------:R-:W-:-:S04]  /*58f0*/  IADD3 R13, PT, PT, R3, R13, RZ ;  /* 0x0000000d030d7210 */ /* 0x000fc80007ffe0ff */
[----:B------:R-:W-:-:S05]  /*5900*/  LEA.HI.X R5, R2, UR17, R13, 0x2, P1 ;  /* 0x0000001102057c11 */ /* 0x000fca00088f140d */
[----:B------:R4:W-:Y:S02]  /*5910*/  STG.E.64 desc[UR14][R4.64], R24 ;  /* 0x0000001804007986 */ /* 0x0009e4000c101b0e */
.L_x_3967:
[----:B------:R-:W-:Y:S05]  /*5920*/  BSYNC.RECONVERGENT B1 ;  /* 0x0000000000017941 */ /* 0x000fea0003800200 */
.L_x_3966:
[----:B------:R-:W-:Y:S01]  /*5930*/  ISETP.GE.U32.AND P5, PT, R49, UR10, PT ;  /* 0x0000000a31007c0c */ /* 0x000fe2000bfa6070 */
[----:B------:R-:W-:Y:S01]  /*5940*/  BSSY.RECONVERGENT B1, `(.L_x_3968) ;  /* 0x0000026000017945 */ /* 0x000fe20003800200 */
[----:B------:R-:W-:Y:S02]  /*5950*/  SHF.R.S32.HI R6, RZ, 0x1f, R49 ;  /* 0x0000001fff067819 */ /* 0x000fe40000011431 */
[----:B0123--:R-:W-:Y:S02]  /*5960*/  IADD3 R8, PT, PT, R40, 0x100, RZ ;  /* 0x0000010028087810 */ /* 0x00ffe40007ffe0ff */
[----:B------:R-:W-:Y:S02]  /*5970*/  ISETP.GE.AND.EX P5, PT, R6, UR11, PT, P5 ;  /* 0x0000000b06007c0c */ /* 0x000fe4000bfa6350 */
[----:B----4-:R-:W-:Y:S02]  /*5980*/  IADD3 R4, PT, PT, R40, 0x130, RZ ;  /* 0x0000013028047810 */ /* 0x010fe40007ffe0ff */
        /* <DEDUP_REMOVED lines=8> */
[----:B------:R-:W-:Y:S02]  /*5a10*/  ISETP.GE.AND.EX P2, PT, R9, UR11, PT, P2 ;  /* 0x0000000b09007c0c */ /* 0x000fe4000bf46320 */
[----:B------:R-:W-:Y:S02]  /*5a20*/  ISETP.GE.AND.EX P1, PT, R12, UR11, PT, P1 ;  /* 0x0000000b0c007c0c */ /* 0x000fe4000bf26310 */
[----:B------:R-:W-:Y:S02]  /*5a30*/  ISETP.GE.AND.EX P6, PT, R44, UR11, PT, P6 ;  /* 0x0000000b2c007c0c */ /* 0x000fe4000bfc6360 */
[----:B------:R-:W-:Y:S02]  /*5a40*/  ISETP.GE.AND.EX P3, PT, R43, UR11, PT, P3 ;  /* 0x0000000b2b007c0c */ /* 0x000fe4000bf66330 */
[----:B------:R-:W-:-:S02]  /*5a50*/  ISETP.GE.AND.EX P4, PT, R5, UR11, PT, P4 ;  /* 0x0000000b05007c0c */ /* 0x000fc4000bf86340 */
        /* <DEDUP_REMOVED lines=20> */
.L_x_3969:
[----:B------:R-:W-:Y:S05]  /*5ba0*/  BSYNC.RECONVERGENT B1 ;  /* 0x0000000000017941 */ /* 0x000fea0003800200 */
.L_x_3968:
[----:B------:R-:W-:Y:S04]  /*5bb0*/  BSSY.RECONVERGENT B1, `(.L_x_3970) ;  /* 0x0000013000017945 */ /* 0x000fe80003800200 */
[----:B------:R-:W-:Y:S05]  /*5bc0*/  @P2 BRA `(.L_x_3971) ;  /* 0x0000000000442947 */ /* 0x000fea0003800000 */
[----:B------:R-:W1:Y:S01]  /*5bd0*/  LDCU.64 UR12, c[0x0][0x3e0] ;  /* 0x00007c00ff0c77ac */ /* 0x000e620008000a00 */
        /* <DEDUP_REMOVED lines=16> */
.L_x_3971:
[----:B------:R-:W-:Y:S05]  /*5ce0*/  BSYNC.RECONVERGENT B1 ;  /* 0x0000000000017941 */ /* 0x000fea0003800200 */
.L_x_3970:
        /* <DEDUP_REMOVED lines=8> */
[----:B------:R-:W-:-:S03]  /*5d70*/  FMUL.FTZ R30, R30, UR8 ;  /* 0x000000081e1e7c20 */ /* 0x000fc60008410000 */
[----:B------:R-:W-:Y:S01]  /*5d80*/  FMUL.FTZ R31, R31, UR8 ;  /* 0x000000081f1f7c20 */ /* 0x000fe20008410000 */
[----:B------:R-:W-:-:S03]  /*5d90*/  FFMA.FTZ R30, R45, R30, R48 ;  /* 0x0000001e2d1e7223 */ /* 0x000fc60000010030 */
[----:B------:R-:W-:Y:S01]  /*5da0*/  FFMA.FTZ R31, R46, R31, R47 ;  /* 0x0000001f2e1f7223 */ /* 0x000fe2000001002f */
[----:B--2---:R-:W-:Y:S02]  /*5db0*/  IMAD R9, R12, UR12, RZ ;  /* 0x0000000c0c097c24 */ /* 0x004fe4000f8e02ff */
[----:B01----:R-:W-:-:S04]  /*5dc0*/  IMAD.WIDE.U32 R10, R8, UR12, R6 ;  /* 0x0000000c080a7c25 */ /* 0x003fc8000f8e0006 */
[----:B------:R-:W-:Y:S01]  /*5dd0*/  IMAD R9, R8, UR13, R9 ;  /* 0x0000000d08097c24 */ /* 0x000fe2000f8e0209 */
[----:B---3--:R-:W-:-:S04]  /*5de0*/  LEA R6, P1, R10, UR16, 0x2 ;  /* 0x000000100a067c11 */ /* 0x008fc8000f8210ff */
[----:B------:R-:W-:-:S04]  /*5df0*/  IADD3 R9, PT, PT, R11, R9, RZ ;  /* 0x000000090b097210 */ /* 0x000fc80007ffe0ff */
[----:B------:R-:W-:-:S05]  /*5e00*/  LEA.HI.X R7, R10, UR17, R9, 0x2, P1 ;  /* 0x000000110a077c11 */ /* 0x000fca00088f1409 */
[----:B------:R2:W-:Y:S02]  /*5e10*/  STG.E.64 desc[UR14][R6.64], R30 ;  /* 0x0000001e06007986 */ /* 0x0005e4000c101b0e */
.L_x_3973:
[----:B------:R-:W-:Y:S05]  /*5e20*/  BSYNC.RECONVERGENT B1 ;  /* 0x0000000000017941 */ /* 0x000fea0003800200 */
.L_x_3972:
[----:B------:R-:W-:Y:S04]  /*5e30*/  BSSY.RECONVERGENT B1, `(.L_x_3974) ;  /* 0x0000013000017945 */ /* 0x000fe80003800200 */
[----:B------:R-:W-:Y:S05]  /*5e40*/  @P6 BRA `(.L_x_3975) ;  /* 0x0000000000446947 */ /* 0x000fea0003800000 */
[----:B------:R-:W0:Y:S01]  /*5e50*/  LDCU.64 UR12, c[0x0][0x3e0] ;  /* 0x00007c00ff0c77ac */ /* 0x000e220008000a00 */
[----:B--2---:R-:W-:Y:S01]  /*5e60*/  MOV R6, R88 ;  /* 0x0000005800067202 */ /* 0x004fe20000000f00 */
[----:B------:R-:W-:Y:S01]  /*5e70*/  FADD.FTZ R32, R32, -UR7 ;  /* 0x8000000720207e21 */ /* 0x000fe20008010000 */
[----:B------:R-:W-:Y:S01]  /*5e80*/  MOV R7, R91 ;  /* 0x0000005b00077202 */ /* 0x000fe20000000f00 */
[----:B------:R-:W2:Y:S01]  /*5e90*/  LDCU.64 UR16, c[0x0][0x380] ;  /* 0x00007000ff1077ac */ /* 0x000ea20008000a00 */
[----:B------:R-:W-:Y:S01]  /*5ea0*/  FADD.FTZ R33, R33, -UR7 ;  /* 0x8000000721217e21 */ /* 0x000fe20008010000 */
[----:B------:R-:W-:-:S03]  /*5eb0*/  FMUL.FTZ R32, R32, UR8 ;  /* 0x0000000820207c20 */ /* 0x000fc60008410000 */
[----:B------:R-:W-:Y:S01]  /*5ec0*/  FMUL.FTZ R33, R33, UR8 ;  /* 0x0000000821217c20 */ /* 0x000fe20008410000 */
        /* <DEDUP_REMOVED lines=9> */
.L_x_3975:
[----:B------:R-:W-:Y:S05]  /*5f60*/  BSYNC.RECONVERGENT B1 ;  /* 0x0000000000017941 */ /* 0x000fea0003800200 */
.L_x_3974:
[----:B------:R-:W-:Y:S04]  /*5f70*/  BSSY.RECONVERGENT B1, `(.L_x_3976) ;  /* 0x0000013000017945 */ /* 0x000fe80003800200 */
[----:B------:R-:W-:Y:S05]  /*5f80*/  @P3 BRA `(.L_x_3977) ;  /* 0x0000000000443947 */ /* 0x000fea0003800000 */
[----:B------:R-:W0:Y:S01]  /*5f90*/  LDCU.64 UR12, c[0x0][0x3e0] ;  /* 0x00007c00ff0c77ac */ /* 0x000e220008000a00 */
[----:B--23--:R-:W-:Y:S01]  /*5fa0*/  MOV R6, R88 ;  /* 0x0000005800067202 */ /* 0x00cfe20000000f00 */
        /* <DEDUP_REMOVED lines=15> */
.L_x_3977:
[----:B------:R-:W-:Y:S05]  /*60a0*/  BSYNC.RECONVERGENT B1 ;  /* 0x0000000000017941 */ /* 0x000fea0003800200 */
.L_x_3976:
[----:B------:R-:W-:Y:S04]  /*60b0*/  BSSY.RECONVERGENT B1, `(.L_x_3978) ;  /* 0x0000013000017945 */ /* 0x000fe80003800200 */
[----:B------:R-:W-:Y:S05]  /*60c0*/  @P4 BRA `(.L_x_3979) ;  /* 0x0000000000444947 */ /* 0x000fea0003800000 */
[----:B------:R-:W5:Y:S01]  /*60d0*/  LDCU.64 UR12, c[0x0][0x3e0] ;  /* 0x00007c00ff0c77ac */ /* 0x000f620008000a00 */
[----:B--234-:R-:W-:Y:S01]  /*60e0*/  MOV R6, R88 ;  /* 0x0000005800067202 */ /* 0x01cfe20000000f00 */
        /* <DEDUP_REMOVED lines=11> */
[----:B--2---:R-:W-:-:S04]  /*61a0*/  LEA R4, P1, R6, UR16, 0x2 ;  /* 0x0000001006047c11 */ /* 0x004fc8000f8210ff */
[----:B------:R-:W-:-:S04]  /*61b0*/  IADD3 R5, PT, PT, R7, R5, RZ ;  /* 0x0000000507057210 */ /* 0x000fc80007ffe0ff */
[----:B------:R-:W-:-:S05]  /*61c0*/  LEA.HI.X R5, R6, UR17, R5, 0x2, P1 ;  /* 0x0000001106057c11 */ /* 0x000fca00088f1405 */
[----:B------:R2:W-:Y:S02]  /*61d0*/  STG.E.64 desc[UR14][R4.64], R36 ;  /* 0x0000002404007986 */ /* 0x0005e4000c101b0e */
.L_x_3979:
[----:B------:R-:W-:Y:S05]  /*61e0*/  BSYNC.RECONVERGENT B1 ;  /* 0x0000000000017941 */ /* 0x000fea0003800200 */
.L_x_3978:
[----:B------:R-:W-:Y:S01]  /*61f0*/  ISETP.GE.U32.AND P5, PT, R3, UR10, PT ;  /* 0x0000000a03007c0c */ /* 0x000fe2000bfa6070 */
[----:B------:R-:W-:Y:S01]  /*6200*/  BSSY.RECONVERGENT B1, `(.L_x_3980) ;  /* 0x000002a000017945 */ /* 0x000fe20003800200 */
[----:B------:R-:W-:Y:S02]  /*6210*/  SHF.R.S32.HI R12, RZ, 0x1f, R3 ;  /* 0x0000001fff0c7819 */ /* 0x000fe40000011403 */
[----:B------:R-:W-:Y:S02]  /*6220*/  IADD3 R19, PT, PT, R40, 0x160, RZ ;  /* 0x0000016028137810 */ /* 0x000fe40007ffe0ff */
[----:B------:R-:W-:Y:S02]  /*6230*/  ISETP.GE.AND.EX P5, PT, R12, UR11, PT, P5 ;  /* 0x0000000b0c007c0c */ /* 0x000fe4000bfa6350 */
[C---:B01----:R-:W-:Y:S02]  /*6240*/  IADD3 R10, PT, PT, R40.reuse, 0x170, RZ ;  /* 0x00000170280a7810 */ /* 0x043fe40007ffe0ff */
        /* <DEDUP_REMOVED lines=37> */
.L_x_3981:
[----:B------:R-:W-:Y:S05]  /*64a0*/  BSYNC.RECONVERGENT B1 ;  /* 0x0000000000017941 */ /* 0x000fea0003800200 */
.L_x_3980:
        /* <DEDUP_REMOVED lines=19> */
.L_x_3983:
[----:B------:R-:W-:Y:S05]  /*65e0*/  BSYNC.RECONVERGENT B1 ;  /* 0x0000000000017941 */ /* 0x000fea0003800200 */
.L_x_3982:
        /* <DEDUP_REMOVED lines=12> */
[----:B--2---:R-:W-:Y:S02]  /*66b0*/  IMAD R18, R18, UR12, RZ ;  /* 0x0000000c12127c24 */ /* 0x004fe4000f8e02ff */
[----:B0-----:R-:W-:-:S04]  /*66c0*/  IMAD.WIDE.U32 R12, R19, UR12, R2 ;  /* 0x0000000c130c7c25 */ /* 0x001fc8000f8e0002 */
[----:B------:R-:W-:Y:S01]  /*66d0*/  IMAD R19, R19, UR13, R18 ;  /* 0x0000000d13137c24 */ /* 0x000fe2000f8e0212 */
[----:B-1----:R-:W-:-:S04]  /*66e0*/  LEA R2, P1, R12, UR16, 0x2 ;  /* 0x000000100c027c11 */ /* 0x002fc8000f8210ff */
[----:B------:R-:W-:-:S04]  /*66f0*/  IADD3 R19, PT, PT, R13, R19, RZ ;  /* 0x000000130d137210 */ /* 0x000fc80007ffe0ff */
[----:B------:R-:W-:-:S05]  /*6700*/  LEA.HI.X R3, R12, UR17, R19, 0x2, P1 ;  /* 0x000000110c037c11 */ /* 0x000fca00088f1413 */
[----:B------:R2:W-:Y:S02]  /*6710*/  STG.E.64 desc[UR14][R2.64], R58 ;  /* 0x0000003a02007986 */ /* 0x0005e4000c101b0e */
.L_x_3985:
[----:B------:R-:W-:Y:S05]  /*6720*/  BSYNC.RECONVERGENT B1 ;  /* 0x0000000000017941 */ /* 0x000fea0003800200 */
.L_x_3984:
        /* <DEDUP_REMOVED lines=12> */
[----:B---3--:R-:W-:Y:S02]  /*67f0*/  IMAD R11, R11, UR12, RZ ;  /* 0x0000000c0b0b7c24 */ /* 0x008fe4000f8e02ff */
[----:B0-----:R-:W-:-:S04]  /*6800*/  IMAD.WIDE.U32 R12, R10, UR12, R2 ;  /* 0x0000000c0a0c7c25 */ /* 0x001fc8000f8e0002 */
[----:B------:R-:W-:Y:S01]  /*6810*/  IMAD R11, R10, UR13, R11 ;  /* 0x0000000d0a0b7c24 */ /* 0x000fe2000f8e020b */
[----:B-1----:R-:W-:-:S04]  /*6820*/  LEA R2, P1, R12, UR16, 0x2 ;  /* 0x000000100c027c11 */ /* 0x002fc8000f8210ff */
[----:B------:R-:W-:-:S04]  /*6830*/  IADD3 R11, PT, PT, R13, R11, RZ ;  /* 0x0000000b0d0b7210 */ /* 0x000fc80007ffe0ff */
[----:B------:R-:W-:-:S05]  /*6840*/  LEA.HI.X R3, R12, UR17, R11, 0x2, P1 ;  /* 0x000000110c037c11 */ /* 0x000fca00088f140b */
[----:B------:R3:W-:Y:S02]  /*6850*/  STG.E.64 desc[UR14][R2.64], R60 ;  /* 0x0000003c02007986 */ /* 0x0007e4000c101b0e */
.L_x_3987:
[----:B------:R-:W-:Y:S05]  /*6860*/  BSYNC.RECONVERGENT B1 ;  /* 0x0000000000017941 */ /* 0x000fea0003800200 */
.L_x_3986:
        /* <DEDUP_REMOVED lines=15> */
[----:B-1----:R-:W-:-:S04]  /*6960*/  LEA R2, P1, R10, UR16, 0x2 ;  /* 0x000000100a027c11 */ /* 0x002fc8000f8210ff */
[----:B------:R-:W-:-:S04]  /*6970*/  IADD3 R9, PT, PT, R11, R9, RZ ;  /* 0x000000090b097210 */ /* 0x000fc80007ffe0ff */
[----:B------:R-:W-:-:S05]  /*6980*/  LEA.HI.X R3, R10, UR17, R9, 0x2, P1 ;  /* 0x000000110a037c11 */ /* 0x000fca00088f1409 */
[----:B------:R4:W-:Y:S02]  /*6990*/  STG.E.64 desc[UR14][R2.64], R62 ;  /* 0x0000003e02007986 */ /* 0x0009e4000c101b0e */
.L_x_3989:
[----:B------:R-:W-:Y:S05]  /*69a0*/  BSYNC.RECONVERGENT B1 ;  /* 0x0000000000017941 */ /* 0x000fea0003800200 */
.L_x_3988:
[----:B------:R-:W-:Y:S04]  /*69b0*/  BSSY.RECONVERGENT B1, `(.L_x_3990) ;  /* 0x0000013000017945 */ /* 0x000fe80003800200 */
[----:B------:R-:W-:Y:S05]  /*69c0*/  @P4 BRA `(.L_x_3991) ;  /* 0x0000000000444947 */ /* 0x000fea0003800000 */
[----:B------:R-:W5:Y:S01]  /*69d0*/  LDCU.64 UR12, c[0x0][0x3e0] ;  /* 0x00007c00ff0c77ac */ /* 0x000f620008000a00 */
[----:B-1234-:R-:W-:Y:S01]  /*69e0*/  MOV R2, R88 ;  /* 0x0000005800027202 */ /* 0x01efe20000000f00 */
        /* <DEDUP_REMOVED lines=15> */
.L_x_3991:
[----:B------:R-:W-:Y:S05]  /*6ae0*/  BSYNC.RECONVERGENT B1 ;  /* 0x0000000000017941 */ /* 0x000fea0003800200 */
.L_x_3990:
[----:B------:R-:W-:Y:S01]  /*6af0*/  ISETP.GE.U32.AND P5, PT, R5, UR10, PT ;  /* 0x0000000a05007c0c */ /* 0x000fe2000bfa6070 */
[----:B------:R-:W-:Y:S01]  /*6b00*/  BSSY.RECONVERGENT B1, `(.L_x_3992) ;  /* 0x0000028000017945 */ /* 0x000fe20003800200 */
[----:B------:R-:W-:Y:S02]  /*6b10*/  SHF.R.S32.HI R7, RZ, 0x1f, R5 ;  /* 0x0000001fff077819 */ /* 0x000fe40000011405 */
[C---:B------:R-:W-:Y:S02]  /*6b20*/  IADD3 R15, PT, PT, R40.reuse, 0x1c0, RZ ;  /* 0x000001c0280f7810 */ /* 0x040fe40007ffe0ff */
[----:B------:R-:W-:Y:S02]  /*6b30*/  ISETP.GE.AND.EX P5, PT, R7, UR11, PT, P5 ;  /* 0x0000000b07007c0c */ /* 0x000fe4000bfa6350 */
[C---:B------:R-:W-:Y:S02]  /*6b40*/  IADD3 R17, PT, PT, R40.reuse, 0x1d0, RZ ;  /* 0x000001d028117810 */ /* 0x040fe40007ffe0ff */
[----:B-1234-:R-:W-:-:S02]  /*6b50*/  IADD3 R3, PT, PT, R40, 0x1e0, RZ ;  /* 0x000001e028037810 */ /* 0x01efc40007ffe0ff */
[----:B------:R-:W-:Y:S02]  /*6b60*/  IADD3 R40, PT, PT, R40, 0x1f0, RZ ;  /* 0x000001f028287810 */ /* 0x000fe40007ffe0ff */
[----:B------:R-:W-:Y:S02]  /*6b70*/  ISETP.GE.U32.AND P2, PT, R4, UR10, PT ;  /* 0x0000000a04007c0c */ /* 0x000fe4000bf46070 */
[----:B------:R-:W-:Y:S02]  /*6b80*/  ISETP.GE.U32.AND P1, PT, R15, UR10, PT ;  /* 0x0000000a0f007c0c */ /* 0x000fe4000bf26070 */
[----:B------:R-:W-:Y:S02]  /*6b90*/  ISETP.GE.U32.AND P6, PT, R17, UR10, PT ;  /* 0x0000000a11007c0c */ /* 0x000fe4000bfc6070 */
[----:B------:R-:W-:Y:S02]  /*6ba0*/  ISETP.GE.U32.AND P3, PT, R3, UR10, PT ;  /* 0x0000000a03007c0c */ /* 0x000fe4000bf66070 */
[----:B------:R-:W-:-:S02]  /*6bb0*/  ISETP.GE.U32.AND P4, PT, R40, UR10, PT ;  /* 0x0000000a28007c0c */ /* 0x000fc4000bf86070 */
[----:B0-----:R-:W-:Y:S02]  /*6bc0*/  SHF.R.S32.HI R13, RZ, 0x1f, R4 ;  /* 0x0000001fff0d7819 */ /* 0x001fe40000011404 */
        /* <DEDUP_REMOVED lines=27> */
.L_x_3993:
[----:B------:R-:W-:Y:S05]  /*6d80*/  BSYNC.RECONVERGENT B1 ;  /* 0x0000000000017941 */ /* 0x000fea0003800200 */
.L_x_3992:
        /* <DEDUP_REMOVED lines=19> */
.L_x_3995:
[----:B------:R-:W-:Y:S05]  /*6ec0*/  BSYNC.RECONVERGENT B1 ;  /* 0x0000000000017941 */ /* 0x000fea0003800200 */
.L_x_3994:
        /* <DEDUP_REMOVED lines=19> */
.L_x_3997:
[----:B------:R-:W-:Y:S05]  /*7000*/  BSYNC.RECONVERGENT B1 ;  /* 0x0000000000017941 */ /* 0x000fea0003800200 */
.L_x_3996:
        /* <DEDUP_REMOVED lines=19> */
.L_x_3999:
[----:B------:R-:W-:Y:S05]  /*7140*/  BSYNC.RECONVERGENT B1 ;  /* 0x0000000000017941 */ /* 0x000fea0003800200 */
.L_x_3998:
        /* <DEDUP_REMOVED lines=19> */
.L_x_4001:
[----:B------:R-:W-:Y:S05]  /*7280*/  BSYNC.RECONVERGENT B1 ;  /* 0x0000000000017941 */ /* 0x000fea0003800200 */
.L_x_4000:
[----:B------:R-:W-:Y:S05]  /*7290*/  @P4 BRA `(.L_x_4002) ;  /* 0x0000004400284947 */ /* 0x000fea0003800000 */
[----:B------:R-:W5:Y:S01]  /*72a0*/  LDCU.64 UR10, c[0x0][0x3e0] ;  /* 0x00007c00ff0a77ac */ /* 0x000f620008000a00 */
[----:B------:R-:W-:Y:S01]  /*72b0*/  MOV R89, R91 ;  /* 0x0000005b00597202 */ /* 0x000fe20000000f00 */
[----:B------:R-:W-:Y:S01]  /*72c0*/  FADD.FTZ R76, R76, -UR7 ;  /* 0x800000074c4c7e21 */ /* 0x000fe20008010000 */
[----:B------:R-:W-:Y:S01]  /*72d0*/  FADD.FTZ R77, R77, -UR7 ;  /* 0x800000074d4d7e21 */ /* 0x000fe20008010000 */
[----:B------:R-:W0:Y:S02]  /*72e0*/  LDCU.64 UR12, c[0x0][0x380] ;  /* 0x00007000ff0c77ac */ /* 0x000e240008000a00 */
[----:B------:R-:W-:Y:S01]  /*72f0*/  FMUL.FTZ R76, R76, UR8 ;  /* 0x000000084c4c7c20 */ /* 0x000fe20008410000 */
[----:B------:R-:W-:-:S03]  /*7300*/  FMUL.FTZ R77, R77, UR8 ;  /* 0x000000084d4d7c20 */ /* 0x000fc60008410000 */
[----:B------:R-:W-:Y:S01]  /*7310*/  FFMA.FTZ R76, R45, R76, R48 ;  /* 0x0000004c2d4c7223 */ /* 0x000fe20000010030 */
        /* <DEDUP_REMOVED lines=9> */
.L_x_3939:
        /* <DEDUP_REMOVED lines=41> */
.L_x_4004:
[----:B------:R-:W-:Y:S05]  /*7640*/  BSYNC.RECONVERGENT B1 ;  /* 0x0000000000017941 */ /* 0x000fea0003800200 */
.L_x_4003:
        /* <DEDUP_REMOVED lines=9> */
[----:B------:R-:W1:Y:S03]  /*76e0*/  LDCU.64 UR16, c[0x0][0x380] ;  /* 0x00007000ff1077ac */ /* 0x000e660008000a00 */
[----:B------:R-:W-:Y:S01]  /*76f0*/  FFMA.FTZ R79, R45, R78, R48 ;  /* 0x0000004e2d4f7223 */ /* 0x000fe20000010030 */
[----:B------:R-:W-:-:S03]  /*7700*/  FMUL.FTZ R78, R50, UR8 ;  /* 0x00000008324e7c20 */ /* 0x000fc60008410000 */
        /* <DEDUP_REMOVED lines=19> */
.L_x_4006:
[----:B------:R-:W-:Y:S05]  /*7840*/  BSYNC.RECONVERGENT B1 ;  /* 0x0000000000017941 */ /* 0x000fea0003800200 */
.L_x_4005:
[----:B------:R-:W-:Y:S04]  /*7850*/  BSSY.RECONVERGENT B1, `(.L_x_4007) ;  /* 0x000001d000017945 */ /* 0x000fe80003800200 */
[----:B------:R-:W-:Y:S05]  /*7860*/  @P3 BRA `(.L_x_4008) ;  /* 0x00000000006c3947 */ /* 0x000fea0003800000 */
[----:B------:R-:W-:Y:S01]  /*7870*/  FADD.FTZ R2, R2, -UR7 ;  /* 0x8000000702027e21 */ /* 0x000fe20008010000 */
[----:B------:R-:W-:Y:S01]  /*7880*/  FADD.FTZ R3, R3, -UR7 ;  /* 0x8000000703037e21 */ /* 0x000fe20008010000 */
[----:B------:R-:W2:Y:S02]  /*7890*/  LDCU.64 UR12, c[0x0][0x3e0] ;  /* 0x00007c00ff0c77ac */ /* 0x000ea40008000a00 */
[----:B------:R-:W-:Y:S01]  /*78a0*/  FMUL.FTZ R2, R2, UR8 ;  /* 0x0000000802027c20 */ /* 0x000fe20008410000 */
[----:B------:R-:W-:Y:S01]  /*78b0*/  FMUL.FTZ R3, R3, UR8 ;  /* 0x0000000803037c20 */ /* 0x000fe20008410000 */
[----:B------:R-:W3:Y:S02]  /*78c0*/  LDCU.64 UR16, c[0x0][0x380] ;  /* 0x00007000ff1077ac */ /* 0x000ee40008000a00 */
[----:B01----:R-:W-:Y:S01]  /*78d0*/  FFMA.FTZ R53, R45, R2, R48 ;  /* 0x000000022d357223 */ /* 0x003fe20000010030 */
[----:B------:R-:W-:Y:S01]  /*78e0*/  FFMA.FTZ R52, R46, R3, R47 ;  /* 0x000000032e347223 */ /* 0x000fe2000001002f */
[----:B------:R-:W-:-:S02]  /*78f0*/  MOV R3, R91 ;  /* 0x0000005b00037202 */ /* 0x000fc40000000f00 */
        /* <DEDUP_REMOVED lines=17> */
[----:B------:R2:W-:Y:S02]  /*7a10*/  STG.E.64 desc[UR14][R50.64], R2 ;  /* 0x0000000232007986 */ /* 0x0005e4000c101b0e */
.L_x_4008:
[----:B------:R-:W-:Y:S05]  /*7a20*/  BSYNC.RECONVERGENT B1 ;  /* 0x0000000000017941 */ /* 0x000fea0003800200 */
.L_x_4007:
[----:B------:R-:W-:Y:S01]  /*7a30*/  ISETP.GE.U32.AND P3, PT, R55, UR10, PT ;  /* 0x0000000a37007c0c */ /* 0x000fe2000bf66070 */
[----:B------:R-:W-:Y:S01]  /*7a40*/  BSSY.RECONVERGENT B1, `(.L_x_4009) ;  /* 0x000002e000017945 */ /* 0x000fe20003800200 */
[----:B--2---:R-:W-:Y:S02]  /*7a50*/  SHF.R.S32.HI R2, RZ, 0x1f, R55 ;  /* 0x0000001fff027819 */ /* 0x004fe40000011437 */
[----:B------:R-:W-:Y:S02]  /*7a60*/  IADD3 R49, PT, PT, R40, 0x50, RZ ;  /* 0x0000005028317810 */ /* 0x000fe40007ffe0ff */
[----:B------:R-:W-:Y:S02]  /*7a70*/  ISETP.GE.AND.EX P3, PT, R2, UR11, PT, P3 ;  /* 0x0000000b02007c0c */ /* 0x000fe4000bf66330 */
[C---:B01----:R-:W-:Y:S02]  /*7a80*/  IADD3 R50, PT, PT, R40.reuse, 0x60, RZ ;  /* 0x0000006028327810 */ /* 0x043fe40007ffe0ff */
        /* <DEDUP_REMOVED lines=26> */
[----:B------:R-:W-:Y:S01]  /*7c30*/  IMAD R87, R55, UR13, R2 ;  /* 0x0000000d37577c24 */ /* 0x000fe2000f8e0202 */
[----:B------:R-:W-:Y:S02]  /*7c40*/  MOV R2, R88 ;  /* 0x0000005800027202 */ /* 0x000fe40000000f00 */
        /* <DEDUP_REMOVED lines=13> */
.L_x_4010:
[----:B------:R-:W-:Y:S05]  /*7d20*/  BSYNC.RECONVERGENT B1 ;  /* 0x0000000000017941 */ /* 0x000fea0003800200 */
.L_x_4009:
        /* <DEDUP_REMOVED lines=31> */
.L_x_4012:
[----:B------:R-:W-:Y:S05]  /*7f20*/  BSYNC.RECONVERGENT B1 ;  /* 0x0000000000017941 */ /* 0x000fea0003800200 */
.L_x_4011:
        /* <DEDUP_REMOVED lines=29> */
.L_x_4014:
[----:B------:R-:W-:Y:S05]  /*8100*/  BSYNC.RECONVERGENT B1 ;  /* 0x0000000000017941 */ /* 0x000fea0003800200 */
.L_x_4013:
[----:B------:R-:W-:Y:S04]  /*8110*/  BSSY.RECONVERGENT B1, `(.L_x_4015) ;  /* 0x000001d000017945 */ /* 0x000fe80003800200 */
[----:B------:R-:W-:Y:S05]  /*8120*/  @P5 BRA `(.L_x_4016) ;  /* 0x00000000006c5947 */ /* 0x000fea0003800000 */
[----:B------:R-:W-:Y:S01]  /*8130*/  FADD.FTZ R10, R10, -UR7 ;  /* 0x800000070a0a7e21 */ /* 0x000fe20008010000 */
[----:B------:R-:W-:Y:S01]  /*8140*/  FADD.FTZ R11, R11, -UR7 ;  /* 0x800000070b0b7e21 */ /* 0x000fe20008010000 */
[----:B------:R-:W3:Y:S01]  /*8150*/  LDCU.64 UR12, c[0x0][0x3e0] ;  /* 0x00007c00ff0c77ac */ /* 0x000ee20008000a00 */
[----:B012---:R-:W-:Y:S01]  /*8160*/  MOV R3, R91 ;  /* 0x0000005b00037202 */ /* 0x007fe20000000f00 */
        /* <DEDUP_REMOVED lines=23> */
.L_x_4016:
[----:B------:R-:W-:Y:S05]  /*82e0*/  BSYNC.RECONVERGENT B1 ;  /* 0x0000000000017941 */ /* 0x000fea0003800200 */
.L_x_4015:
[----:B------:R-:W-:Y:S04]  /*82f0*/  BSSY.RECONVERGENT B1, `(.L_x_4017) ;  /* 0x000001d000017945 */ /* 0x000fe80003800200 */
[----:B------:R-:W-:Y:S05]  /*8300*/  @P2 BRA `(.L_x_4018) ;  /* 0x00000000006c2947 */ /* 0x000fea0003800000 */
[----:B------:R-:W-:Y:S01]  /*8310*/  FADD.FTZ R12, R12, -UR7 ;  /* 0x800000070c0c7e21 */ /* 0x000fe20008010000 */
[----:B------:R-:W-:Y:S01]  /*8320*/  FADD.FTZ R13, R13, -UR7 ;  /* 0x800000070d0d7e21 */ /* 0x000fe20008010000 */
[----:B------:R-:W4:Y:S01]  /*8330*/  LDCU.64 UR12, c[0x0][0x3e0] ;  /* 0x00007c00ff0c77ac */ /* 0x000f220008000a00 */
[----:B0123--:R-:W-:Y:S01]  /*8340*/  MOV R3, R91 ;  /* 0x0000005b00037202 */ /* 0x00ffe20000000f00 */
        /* <DEDUP_REMOVED lines=23> */
.L_x_4018:
[----:B------:R-:W-:Y:S05]  /*84c0*/  BSYNC.RECONVERGENT B1 ;  /* 0x0000000000017941 */ /* 0x000fea0003800200 */
.L_x_4017:
        /* <DEDUP_REMOVED lines=37> */
[----:B0-----:R-:W-:Y:S01]  /*8720*/  IMAD R54, R3, UR12, RZ ;  /* 0x0000000c03367c24 */ /* 0x001fe2000f8e02ff */
[----:B------:R-:W-:-:S06]  /*8730*/  MOV R3, R91 ;  /* 0x0000005b00037202 */ /* 0x000fcc0000000f00 */
        /* <DEDUP_REMOVED lines=14> */
.L_x_4020:
[----:B------:R-:W-:Y:S05]  /*8820*/  BSYNC.RECONVERGENT B1 ;  /* 0x0000000000017941 */ /* 0x000fea0003800200 */
.L_x_4019:
        /* <DEDUP_REMOVED lines=9> */
[----:B------:R-:W-:Y:S01]  /*88c0*/  FFMA.FTZ R14, R45, R14, R48 ;  /* 0x0000000e2d0e7223 */ /* 0x000fe20000010030 */
[----:B------:R-:W-:-:S03]  /*88d0*/  FFMA.FTZ R17, R46, R17, R47 ;  /* 0x000000112e117223 */ /* 0x000fc6000001002f */
        /* <DEDUP_REMOVED lines=18> */
.L_x_4022:
[----:B------:R-:W-:Y:S05]  /*8a00*/  BSYNC.RECONVERGENT B1 ;  /* 0x0000000000017941 */ /* 0x000fea0003800200 */
.L_x_4021:
        /* <DEDUP_REMOVED lines=29> */
.L_x_4024:
[----:B------:R-:W-:Y:S05]  /*8be0*/  BSYNC.RECONVERGENT B1 ;  /* 0x0000000000017941 */ /* 0x000fea0003800200 */
.L_x_4023:
        /* <DEDUP_REMOVED lines=29> */
.L_x_4026:
[----:B------:R-:W-:Y:S05]  /*8dc0*/  BSYNC.RECONVERGENT B1 ;  /* 0x0000000000017941 */ /* 0x000fea0003800200 */
.L_x_4025:
        /* <DEDUP_REMOVED lines=29> */
.L_x_4028:
[----:B------:R-:W-:Y:S05]  /*8fa0*/  BSYNC.RECONVERGENT B1 ;  /* 0x0000000000017941 */ /* 0x000fea0003800200 */
.L_x_4027:
[----:B------:R-:W-:Y:S04]  /*8fb0*/  BSSY.RECONVERGENT B1, `(.L_x_4029) ;  /* 0x000001d000017945 */ /* 0x000fe80003800200 */
[----:B------:R-:W-:Y:S05]  /*8fc0*/  @P4 BRA `(.L_x_4030) ;  /* 0x00000000006c4947 */ /* 0x000fea0003800000 */
[----:B------:R-:W-:Y:S01]  /*8fd0*/  FADD.FTZ R24, R24, -UR7 ;  /* 0x8000000718187e21 */ /* 0x000fe20008010000 */
[----:B------:R-:W-:Y:S01]  /*8fe0*/  FADD.FTZ R25, R25, -UR7 ;  /* 0x8000000719197e21 */ /* 0x000fe20008010000 */
[----:B------:R-:W5:Y:S01]  /*8ff0*/  LDCU.64 UR12, c[0x0][0x3e0] ;  /* 0x00007c00ff0c77ac */ /* 0x000f620008000a00 */
[----:B01234-:R-:W-:Y:S01]  /*9000*/  MOV R3, R91 ;  /* 0x0000005b00037202 */ /* 0x01ffe20000000f00 */
        /* <DEDUP_REMOVED lines=23> */
.L_x_4030:
[----:B------:R-:W-:Y:S05]  /*9180*/  BSYNC.RECONVERGENT B1 ;  /* 0x0000000000017941 */ /* 0x000fea0003800200 */
.L_x_4029:
[----:B------:R-:W-:Y:S01]  /*9190*/  ISETP.GE.U32.AND P5, PT, R12, UR10, PT ;  /* 0x0000000a0c007c0c */ /* 0x000fe2000bfa6070 */
[----:B------:R-:W-:Y:S01]  /*91a0*/  BSSY.RECONVERGENT B1, `(.L_x_4031) ;  /* 0x0000030000017945 */ /* 0x000fe20003800200 */
[----:B------:R-:W-:Y:S02]  /*91b0*/  SHF.R.S32.HI R9, RZ, 0x1f, R12 ;  /* 0x0000001fff097819 */ /* 0x000fe4000001140c */
[C---:B------:R-:W-:Y:S02]  /*91c0*/  IADD3 R6, PT, PT, R40.reuse, 0x100, RZ ;  /* 0x0000010028067810 */ /* 0x040fe40007ffe0ff */
[----:B------:R-:W-:Y:S02]  /*91d0*/  ISETP.GE.AND.EX P5, PT, R9, UR11, PT, P5 ;  /* 0x0000000b09007c0c */ /* 0x000fe4000bfa6350 */
        /* <DEDUP_REMOVED lines=44> */
.L_x_4032:
[----:B------:R-:W-:Y:S05]  /*94a0*/  BSYNC.RECONVERGENT B1 ;  /* 0x0000000000017941 */ /* 0x000fea0003800200 */
.L_x_4031:
        /* <DEDUP_REMOVED lines=29> */
.L_x_4034:
[----:B------:R-:W-:Y:S05]  /*9680*/  BSYNC.RECONVERGENT B1 ;  /* 0x0000000000017941 */ /* 0x000fea0003800200 */
.L_x_4033:
        /* <DEDUP_REMOVED lines=29> */
.L_x_4036:
[----:B------:R-:W-:Y:S05]  /*9860*/  BSYNC.RECONVERGENT B1 ;  /* 0x0000000000017941 */ /* 0x000fea0003800200 */
.L_x_4035:
        /* <DEDUP_REMOVED lines=8> */
[----:B------:R-:W2:Y:S02]  /*98f0*/  LDCU.64 UR16, c[0x0][0x380] ;  /* 0x00007000ff1077ac */ /* 0x000ea40008000a00 */
[----:B------:R-:W-:Y:S01]  /*9900*/  FFMA.FTZ R13, R45, R32, R48 ;  /* 0x000000202d0d7223 */ /* 0x000fe20000010030 */
[----:B------:R-:W-:-:S03]  /*9910*/  FFMA.FTZ R12, R46, R33, R47 ;  /* 0x000000212e0c7223 */ /* 0x000fc6000001002f */
[----:B------:R-:W-:Y:S01]  /*9920*/  FMUL.FTZ R6, R13, -1.4426950216293334961 ;  /* 0xbfb8aa3b0d067820 */ /* 0x000fe20000410000 */
[----:B01----:R-:W-:-:S05]  /*9930*/  FMUL.FTZ R8, R12, -1.4426950216293334961 ;  /* 0xbfb8aa3b0c087820 */ /* 0x003fca0000410000 */
        /* <DEDUP_REMOVED lines=16> */
.L_x_4038:
[----:B------:R-:W-:Y:S05]  /*9a40*/  BSYNC.RECONVERGENT B1 ;  /* 0x0000000000017941 */ /* 0x000fea0003800200 */
.L_x_4037:
[----:B------:R-:W-:Y:S04]  /*9a50*/  BSSY.RECONVERGENT B1, `(.L_x_4039) ;  /* 0x000001d000017945 */ /* 0x000fe80003800200 */
[----:B------:R-:W-:Y:S05]  /*9a60*/  @P3 BRA `(.L_x_4040) ;  /* 0x00000000006c3947 */ /* 0x000fea0003800000 */
[----:B------:R-:W-:Y:S01]  /*9a70*/  FADD.FTZ R34, R34, -UR7 ;  /* 0x8000000722227e21 */ /* 0x000fe20008010000 */
[----:B------:R-:W-:Y:S01]  /*9a80*/  FADD.FTZ R35, R35, -UR7 ;  /* 0x8000000723237e21 */ /* 0x000fe20008010000 */
[----:B------:R-:W4:Y:S01]  /*9a90*/  LDCU.64 UR12, c[0x0][0x3e0] ;  /* 0x00007c00ff0c77ac */ /* 0x000f220008000a00 */
[----:B--23--:R-:W-:Y:S01]  /*9aa0*/  MOV R7, R91 ;  /* 0x0000005b00077202 */ /* 0x00cfe20000000f00 */
        /* <DEDUP_REMOVED lines=22> */
[----:B------:R4:W-:Y:S02]  /*9c10*/  STG.E.64 desc[UR14][R8.64], R6 ;  /* 0x0000000608007986 */ /* 0x0009e4000c101b0e */
.L_x_4040:
[----:B------:R-:W-:Y:S05]  /*9c20*/  BSYNC.RECONVERGENT B1 ;  /* 0x0000000000017941 */ /* 0x000fea0003800200 */
.L_x_4039:
[----:B------:R-:W-:Y:S04]  /*9c30*/  BSSY.RECONVERGENT B1, `(.L_x_4041) ;  /* 0x000001d000017945 */ /* 0x000fe80003800200 */
[----:B------:R-:W-:Y:S05]  /*9c40*/  @P4 BRA `(.L_x_4042) ;  /* 0x00000000006c4947 */ /* 0x000fea0003800000 */
[----:B------:R-:W-:Y:S01]  /*9c50*/  FADD.FTZ R36, R36, -UR7 ;  /* 0x8000000724247e21 */ /* 0x000fe20008010000 */
[----:B------:R-:W-:Y:S01]  /*9c60*/  FADD.FTZ R37, R37, -UR7 ;  /* 0x8000000725257e21 */ /* 0x000fe20008010000 */
[----:B------:R-:W5:Y:S01]  /*9c70*/  LDCU.64 UR12, c[0x0][0x3e0] ;  /* 0x00007c00ff0c77ac */ /* 0x000f620008000a00 */
[----:B--234-:R-:W-:Y:S01]  /*9c80*/  MOV R7, R91 ;  /* 0x0000005b00077202 */ /* 0x01cfe20000000f00 */
[----:B------:R-:W-:Y:S01]  /*9c90*/  FMUL.FTZ R36, R36, UR8 ;  /* 0x0000000824247c20 */ /* 0x000fe20008410000 */
[----:B------:R-:W-:Y:S01]  /*9ca0*/  FMUL.FTZ R37, R37, UR8 ;  /* 0x0000000825257c20 */ /* 0x000fe20008410000 */
[----:B------:R-:W2:Y:S02]  /*9cb0*/  LDCU.64 UR16, c[0x0][0x380] ;  /* 0x00007000ff1077ac */ /* 0x000ea40008000a00 */
[----:B01----:R-:W-:Y:S01]  /*9cc0*/  FFMA.FTZ R11, R45, R36, R48 ;  /* 0x000000242d0b7223 */ /* 0x003fe20000010030 */
[----:B------:R-:W-:-:S03]  /*9cd0*/  FFMA.FTZ R37, R46, R37, R47 ;  /* 0x000000252e257223 */ /* 0x000fc6000001002f */
[----:B------:R-:W-:Y:S01]  /*9ce0*/  FMUL.FTZ R6, R11, -1.4426950216293334961 ;  /* 0xbfb8aa3b0b067820 */ /* 0x000fe20000410000 */
[----:B------:R-:W-:-:S05]  /*9cf0*/  FMUL.FTZ R9, R37, -1.4426950216293334961 ;  /* 0xbfb8aa3b25097820 */ /* 0x000fca0000410000 */
[----:B------:R-:W0:Y:S01]  /*9d00*/  MUFU.EX2 R6, R6 ;  /* 0x0000000600067308 */ /* 0x000e220000000800 */
[----:B-----5:R-:W-:-:S04]  /*9d10*/  IMAD R5, R5, UR12, RZ ;  /* 0x0000000c05057c24 */ /* 0x020fc8000f8e02ff */
        /* <DEDUP_REMOVED lines=14> */
.L_x_4042:
[----:B------:R-:W-:Y:S05]  /*9e00*/  BSYNC.RECONVERGENT B1 ;  /* 0x0000000000017941 */ /* 0x000fea0003800200 */
.L_x_4041:
[----:B------:R-:W-:Y:S01]  /*9e10*/  ISETP.GE.U32.AND P5, PT, R2, UR10, PT ;  /* 0x0000000a02007c0c */ /* 0x000fe2000bfa6070 */
[----:B------:R-:W-:Y:S01]  /*9e20*/  BSSY.RECONVERGENT B1, `(.L_x_4043) ;  /* 0x0000034000017945 */ /* 0x000fe20003800200 */
[----:B------:R-:W-:Y:S02]  /*9e30*/  SHF.R.S32.HI R15, RZ, 0x1f, R2 ;  /* 0x0000001fff0f7819 */ /* 0x000fe40000011402 */
[C---:B------:R-:W-:Y:S02]  /*9e40*/  IADD3 R12, PT, PT, R40.reuse, 0x160, RZ ;  /* 0x00000160280c7810 */ /* 0x040fe40007ffe0ff */
[----:B------:R-:W-:Y:S02]  /*9e50*/  ISETP.GE.AND.EX P5, PT, R15, UR11, PT, P5 ;  /* 0x0000000b0f007c0c */ /* 0x000fe4000bfa6350 */
[C---:B01----:R-:W-:Y:S02]  /*9e60*/  IADD3 R10, PT, PT, R40.reuse, 0x170, RZ ;  /* 0x00000170280a7810 */ /* 0x043fe40007ffe0ff */
[----:B--234-:R-:W-:-:S02]  /*9e70*/  IADD3 R8, PT, PT, R40, 0x180, RZ ;  /* 0x0000018028087810 */ /* 0x01cfc40007ffe0ff */
        /* <DEDUP_REMOVED lines=46> */
.L_x_4044:
[----:B------:R-:W-:Y:S05]  /*a160*/  BSYNC.RECONVERGENT B1 ;  /* 0x0000000000017941 */ /* 0x000fea0003800200 */
.L_x_4043:
        /* <DEDUP_REMOVED lines=8> */
[----:B------:R-:W0:Y:S01]  /*a1f0*/  LDCU.64 UR16, c[0x0][0x380] ;  /* 0x00007000ff1077ac */ /* 0x000e220008000a00 */
[----:B------:R-:W-:Y:S01]  /*a200*/  MOV R15, R91 ;  /* 0x0000005b000f7202 */ /* 0x000fe20000000f00 */
[----:B------:R-:W-:Y:S01]  /*a210*/  FFMA.FTZ R19, R45, R56, R48 ;  /* 0x000000382d137223 */ /* 0x000fe20000010030 */
[----:B------:R-:W-:-:S03]  /*a220*/  FFMA.FTZ R57, R46, R57, R47 ;  /* 0x000000392e397223 */ /* 0x000fc6000001002f */
[----:B------:R-:W-:Y:S01]  /*a230*/  FMUL.FTZ R2, R19, -1.4426950216293334961 ;  /* 0xbfb8aa3b13027820 */ /* 0x000fe20000410000 */
[----:B------:R-:W-:-:S05]  /*a240*/  FMUL.FTZ R17, R57, -1.4426950216293334961 ;  /* 0xbfb8aa3b39117820 */ /* 0x000fca0000410000 */
        /* <DEDUP_REMOVED lines=15> */
.L_x_4046:
[----:B------:R-:W-:Y:S05]  /*a340*/  BSYNC.RECONVERGENT B1 ;  /* 0x0000000000017941 */ /* 0x000fea0003800200 */
.L_x_4045:
        /* <DEDUP_REMOVED lines=8> */
[----:B------:R-:W1:Y:S02]  /*a3d0*/  LDCU.64 UR16, c[0x0][0x380] ;  /* 0x00007000ff1077ac */ /* 0x000e640008000a00 */
[----:B0-----:R-:W-:Y:S01]  /*a3e0*/  FFMA.FTZ R17, R45, R58, R48 ;  /* 0x0000003a2d117223 */ /* 0x001fe20000010030 */
        /* <DEDUP_REMOVED lines=19> */
.L_x_4048:
[----:B------:R-:W-:Y:S05]  /*a520*/  BSYNC.RECONVERGENT B1 ;  /* 0x0000000000017941 */ /* 0x000fea0003800200 */
.L_x_4047:
[----:B------:R-:W-:Y:S04]  /*a530*/  BSSY.RECONVERGENT B1, `(.L_x_4049) ;  /* 0x000001d000017945 */ /* 0x000fe80003800200 */
[----:B------:R-:W-:Y:S05]  /*a540*/  @P6 BRA `(.L_x_4050) ;  /* 0x00000000006c6947 */ /* 0x000fea0003800000 */
[----:B------:R-:W-:Y:S01]  /*a550*/  FADD.FTZ R60, R60, -UR7 ;  /* 0x800000073c3c7e21 */ /* 0x000fe20008010000 */
[----:B------:R-:W-:Y:S01]  /*a560*/  FADD.FTZ R61, R61, -UR7 ;  /* 0x800000073d3d7e21 */ /* 0x000fe20008010000 */
[----:B------:R-:W3:Y:S01]  /*a570*/  LDCU.64 UR12, c[0x0][0x3e0] ;  /* 0x00007c00ff0c77ac */ /* 0x000ee20008000a00 */
[----:B-12---:R-:W-:Y:S01]  /*a580*/  MOV R3, R91 ;  /* 0x0000005b00037202 */ /* 0x006fe20000000f00 */
        /* <DEDUP_REMOVED lines=23> */
.L_x_4050:
[----:B------:R-:W-:Y:S05]  /*a700*/  BSYNC.RECONVERGENT B1 ;  /* 0x0000000000017941 */ /* 0x000fea0003800200 */
.L_x_4049:
[----:B------:R-:W-:Y:S04]  /*a710*/  BSSY.RECONVERGENT B1, `(.L_x_4051) ;  /* 0x000001d000017945 */ /* 0x000fe80003800200 */
[----:B------:R-:W-:Y:S05]  /*a720*/  @P3 BRA `(.L_x_4052) ;  /* 0x00000000006c3947 */ /* 0x000fea0003800000 */
[----:B------:R-:W-:Y:S01]  /*a730*/  FADD.FTZ R62, R62, -UR7 ;  /* 0x800000073e3e7e21 */ /* 0x000fe20008010000 */
[----:B------:R-:W-:Y:S01]  /*a740*/  FADD.FTZ R63, R63, -UR7 ;  /* 0x800000073f3f7e21 */ /* 0x000fe20008010000 */
[----:B------:R-:W4:Y:S01]  /*a750*/  LDCU.64 UR12, c[0x0][0x3e0] ;  /* 0x00007c00ff0c77ac */ /* 0x000f220008000a00 */
[----:B-123--:R-:W-:Y:S01]  /*a760*/  MOV R3, R91 ;  /* 0x0000005b00037202 */ /* 0x00efe20000000f00 */
        /* <DEDUP_REMOVED lines=8> */
[----:B----4-:R-:W-:-:S04]  /*a7f0*/  IMAD R9, R9, UR12, RZ ;  /* 0x0000000c09097c24 */ /* 0x010fc8000f8e02ff */
[----:B------:R-:W-:-:S03]  /*a800*/  IMAD R9, R8, UR13, R9 ;  /* 0x0000000d08097c24 */ /* 0x000fc6000f8e0209 */
[----:B------:R-:W3:Y:S01]  /*a810*/  MUFU.EX2 R11, R11 ;  /* 0x0000000b000b7308 */ /* 0x000ee20000000800 */
[----:B--2---:R-:W-:Y:S01]  /*a820*/  FADD.FTZ R10, R2, 1 ;  /* 0x3f800000020a7421 */ /* 0x004fe20000010000 */
[----:B------:R-:W-:-:S06]  /*a830*/  MOV R2, R88 ;  /* 0x0000005800027202 */ /* 0x000fcc0000000f00 */
[----:B------:R-:W2:Y:S01]  /*a840*/  MUFU.RCP R10, R10 ;  /* 0x0000000a000a7308 */ /* 0x000ea20000001000 */
[----:B------:R-:W-:-:S04]  /*a850*/  IMAD.WIDE.U32 R2, R8, UR12, R2 ;  /* 0x0000000c08027c25 */ /* 0x000fc8000f8e0002 */
[----:B---3--:R-:W-:Y:S01]  /*a860*/  FADD.FTZ R12, R11, 1 ;  /* 0x3f8000000b0c7421 */ /* 0x008fe20000010000 */
[----:B-1----:R-:W-:-:S05]  /*a870*/  LEA R8, P1, R2, UR16, 0x2 ;  /* 0x0000001002087c11 */ /* 0x002fca000f8210ff */
[----:B------:R-:W1:Y:S01]  /*a880*/  MUFU.RCP R12, R12 ;  /* 0x0000000c000c7308 */ /* 0x000e620000001000 */
[----:B------:R-:W-:-:S04]  /*a890*/  IADD3 R9, PT, PT, R3, R9, RZ ;  /* 0x0000000903097210 */ /* 0x000fc80007ffe0ff */
[----:B------:R-:W-:Y:S01]  /*a8a0*/  LEA.HI.X R9, R2, UR17, R9, 0x2, P1 ;  /* 0x0000001102097c11 */ /* 0x000fe200088f1409 */
[----:B--2---:R-:W-:Y:S01]  /*a8b0*/  FMUL.FTZ R2, R13, R10 ;  /* 0x0000000a0d027220 */ /* 0x004fe20000410000 */
[----:B-1----:R-:W-:-:S05]  /*a8c0*/  FMUL.FTZ R3, R63, R12 ;  /* 0x0000000c3f037220 */ /* 0x002fca0000410000 */
[----:B------:R4:W-:Y:S02]  /*a8d0*/  STG.E.64 desc[UR14][R8.64], R2 ;  /* 0x0000000208007986 */ /* 0x0009e4000c101b0e */
.L_x_4052:
[----:B------:R-:W-:Y:S05]  /*a8e0*/  BSYNC.RECONVERGENT B1 ;  /* 0x0000000000017941 */ /* 0x000fea0003800200 */
.L_x_4051:
[----:B------:R-:W-:Y:S04]  /*a8f0*/  BSSY.RECONVERGENT B1, `(.L_x_4053) ;  /* 0x000001d000017945 */ /* 0x000fe80003800200 */
[----:B------:R-:W-:Y:S05]  /*a900*/  @P4 BRA `(.L_x_4054) ;  /* 0x00000000006c4947 */ /* 0x000fea0003800000 */
[----:B------:R-:W-:Y:S01]  /*a910*/  FADD.FTZ R64, R64, -UR7 ;  /* 0x8000000740407e21 */ /* 0x000fe20008010000 */
[----:B------:R-:W-:Y:S01]  /*a920*/  FADD.FTZ R65, R65, -UR7 ;  /* 0x8000000741417e21 */ /* 0x000fe20008010000 */
[----:B------:R-:W5:Y:S01]  /*a930*/  LDCU.64 UR12, c[0x0][0x3e0] ;  /* 0x00007c00ff0c77ac */ /* 0x000f620008000a00 */
[----:B-1234-:R-:W-:Y:S01]  /*a940*/  MOV R3, R91 ;  /* 0x0000005b00037202 */ /* 0x01efe20000000f00 */
        /* <DEDUP_REMOVED lines=8> */
[----:B-----5:R-:W-:-:S04]  /*a9d0*/  IMAD R7, R7, UR12, RZ ;  /* 0x0000000c07077c24 */ /* 0x020fc8000f8e02ff */
        /* <DEDUP_REMOVED lines=14> */
.L_x_4054:
[----:B------:R-:W-:Y:S05]  /*aac0*/  BSYNC.RECONVERGENT B1 ;  /* 0x0000000000017941 */ /* 0x000fea0003800200 */
.L_x_4053:
[----:B------:R-:W-:Y:S01]  /*aad0*/  ISETP.GE.U32.AND P5, PT, R5, UR10, PT ;  /* 0x0000000a05007c0c */ /* 0x000fe2000bfa6070 */
[----:B------:R-:W-:Y:S01]  /*aae0*/  BSSY.RECONVERGENT B1, `(.L_x_4055) ;  /* 0x0000032000017945 */ /* 0x000fe20003800200 */
[----:B--2---:R-:W-:Y:S02]  /*aaf0*/  SHF.R.S32.HI R12, RZ, 0x1f, R5 ;  /* 0x0000001fff0c7819 */ /* 0x004fe40000011405 */
[----:B----4-:R-:W-:Y:S02]  /*ab00*/  IADD3 R9, PT, PT, R40, 0x1c0, RZ ;  /* 0x000001c028097810 */ /* 0x010fe40007ffe0ff */
[----:B------:R-:W-:Y:S02]  /*ab10*/  ISETP.GE.AND.EX P5, PT, R12, UR11, PT, P5 ;  /* 0x0000000b0c007c0c */ /* 0x000fe4000bfa6350 */
[C---:B-1----:R-:W-:Y:S02]  /*ab20*/  IADD3 R7, PT, PT, R40.reuse, 0x1d0, RZ ;  /* 0x000001d028077810 */ /* 0x042fe40007ffe0ff */
[----:B---3--:R-:W-:-:S02]  /*ab30*/  IADD3 R3, PT, PT, R40, 0x1e0, RZ ;  /* 0x000001e028037810 */ /* 0x008fc40007ffe0ff */
        /* <DEDUP_REMOVED lines=29> */
[----:B-1----:R-:W-:Y:S01]  /*ad10*/  IMAD R20, R12, UR12, RZ ;  /* 0x0000000c0c147c24 */ /* 0x002fe2000f8e02ff */
[----:B------:R-:W-:-:S06]  /*ad20*/  MOV R12, R88 ;  /* 0x00000058000c7202 */ /* 0x000fcc0000000f00 */
[----:B------:R-:W1:Y:S01]  /*ad30*/  MUFU.EX2 R14, R14 ;  /* 0x0000000e000e7308 */ /* 0x000e620000000800 */
[----:B------:R-:W-:-:S04]  /*ad40*/  IMAD.WIDE.U32 R12, R5, UR12, R12 ;  /* 0x0000000c050c7c25 */ /* 0x000fc8000f8e000c */
[----:B------:R-:W-:Y:S02]  /*ad50*/  IMAD R5, R5, UR13, R20 ;  /* 0x0000000d05057c24 */ /* 0x000fe4000f8e0214 */
[----:B0-----:R-:W-:-:S03]  /*ad60*/  FADD.FTZ R16, R11, 1 ;  /* 0x3f8000000b107421 */ /* 0x001fc60000010000 */
[----:B------:R-:W-:-:S03]  /*ad70*/  IADD3 R5, PT, PT, R13, R5, RZ ;  /* 0x000000050d057210 */ /* 0x000fc60007ffe0ff */
[----:B------:R-:W0:Y:S01]  /*ad80*/  MUFU.RCP R16, R16 ;  /* 0x0000001000107308 */ /* 0x000e220000001000 */
[----:B-1----:R-:W-:Y:S01]  /*ad90*/  FADD.FTZ R17, R14, 1 ;  /* 0x3f8000000e117421 */ /* 0x002fe20000010000 */
[----:B--2---:R-:W-:-:S04]  /*ada0*/  LEA R14, P5, R12, UR16, 0x2 ;  /* 0x000000100c0e7c11 */ /* 0x004fc8000f8a10ff */
[----:B------:R-:W-:Y:S02]  /*adb0*/  LEA.HI.X R15, R12, UR17, R5, 0x2, P5 ;  /* 0x000000110c0f7c11 */ /* 0x000fe4000a8f1405 */
[----:B------:R-:W1:Y:S01]  /*adc0*/  MUFU.RCP R17, R17 ;  /* 0x0000001100117308 */ /* 0x000e620000001000 */
[----:B0-----:R-:W-:Y:S01]  /*add0*/  FMUL.FTZ R12, R19, R16 ;  /* 0x00000010130c7220 */ /* 0x001fe20000410000 */
[----:B-1----:R-:W-:-:S05]  /*ade0*/  FMUL.FTZ R13, R18, R17 ;  /* 0x00000011120d7220 */ /* 0x002fca0000410000 */
[----:B------:R1:W-:Y:S02]  /*adf0*/  STG.E.64 desc[UR14][R14.64], R12 ;  /* 0x0000000c0e007986 */ /* 0x0003e4000c101b0e */
.L_x_4056:
[----:B------:R-:W-:Y:S05]  /*ae00*/  BSYNC.RECONVERGENT B1 ;  /* 0x0000000000017941 */ /* 0x000fea0003800200 */
.L_x_4055:
        /* <DEDUP_REMOVED lines=10> */
[----:B------:R-:W-:Y:S01]  /*aeb0*/  FFMA.FTZ R68, R45, R68, R48 ;  /* 0x000000442d447223 */ /* 0x000fe20000010030 */
[----:B0-----:R-:W-:-:S03]  /*aec0*/  FFMA.FTZ R16, R46, R69, R47 ;  /* 0x000000452e107223 */ /* 0x001fc6000001002f */
[----:B------:R-:W-:Y:S01]  /*aed0*/  FMUL.FTZ R5, R68, -1.4426950216293334961 ;  /* 0xbfb8aa3b44057820 */ /* 0x000fe20000410000 */
[----:B------:R-:W-:-:S05]  /*aee0*/  FMUL.FTZ R14, R16, -1.4426950216293334961 ;  /* 0xbfb8aa3b100e7820 */ /* 0x000fca0000410000 */
[----:B------:R-:W0:Y:S01]  /*aef0*/  MUFU.EX2 R5, R5 ;  /* 0x0000000500057308 */ /* 0x000e220000000800 */
[----:B--2---:R-:W-:Y:S02]  /*af00*/  IMAD R21, R21, UR12, RZ ;  /* 0x0000000c15157c24 */ /* 0x004fe4000f8e02ff */
[----:B------:R-:W-:-:S05]  /*af10*/  IMAD.WIDE.U32 R12, R4, UR12, R12 ;  /* 0x0000000c040c7c25 */ /* 0x000fca000f8e000c */
[----:B------:R-:W2:Y:S01]  /*af20*/  MUFU.EX2 R14, R14 ;  /* 0x0000000e000e7308 */ /* 0x000ea20000000800 */
[----:B------:R-:W-:Y:S01]  /*af30*/  IMAD R21, R4, UR13, R21 ;  /* 0x0000000d04157c24 */ /* 0x000fe2000f8e0215 */
[----:B-1----:R-:W-:-:S04]  /*af40*/  LEA R4, P2, R12, UR16, 0x2 ;  /* 0x000000100c047c11 */ /* 0x002fc8000f8410ff */
[----:B------:R-:W-:Y:S01]  /*af50*/  IADD3 R21, PT, PT, R13, R21, RZ ;  /* 0x000000150d157210 */ /* 0x000fe20007ffe0ff */
[----:B0-----:R-:W-:-:S03]  /*af60*/  FADD.FTZ R11, R5, 1 ;  /* 0x3f800000050b7421 */ /* 0x001fc60000010000 */
[----:B------:R-:W-:-:S03]  /*af70*/  LEA.HI.X R5, R12, UR17, R21, 0x2, P2 ;  /* 0x000000110c057c11 */ /* 0x000fc600090f1415 */
[----:B------:R-:W0:Y:S01]  /*af80*/  MUFU.RCP R11, R11 ;  /* 0x0000000b000b7308 */ /* 0x000e220000001000 */
[----:B--2---:R-:W-:-:S07]  /*af90*/  FADD.FTZ R15, R14, 1 ;  /* 0x3f8000000e0f7421 */ /* 0x004fce0000010000 */
[----:B------:R-:W1:Y:S01]  /*afa0*/  MUFU.RCP R15, R15 ;  /* 0x0000000f000f7308 */ /* 0x000e620000001000 */
[----:B0-----:R-:W-:Y:S01]  /*afb0*/  FMUL.FTZ R12, R68, R11 ;  /* 0x0000000b440c7220 */ /* 0x001fe20000410000 */
[----:B-1----:R-:W-:-:S05]  /*afc0*/  FMUL.FTZ R13, R16, R15 ;  /* 0x0000000f100d7220 */ /* 0x002fca0000410000 */
[----:B------:R2:W-:Y:S02]  /*afd0*/  STG.E.64 desc[UR14][R4.64], R12 ;  /* 0x0000000c04007986 */ /* 0x0005e4000c101b0e */
.L_x_4058:
[----:B------:R-:W-:Y:S05]  /*afe0*/  BSYNC.RECONVERGENT B1 ;  /* 0x0000000000017941 */ /* 0x000fea0003800200 */
.L_x_4057:
        /* <DEDUP_REMOVED lines=29> */
.L_x_4060:
[----:B------:R-:W-:Y:S05]  /*b1c0*/  BSYNC.RECONVERGENT B1 ;  /* 0x0000000000017941 */ /* 0x000fea0003800200 */
.L_x_4059:
        /* <DEDUP_REMOVED lines=9> */
[----:B-1----:R-:W-:Y:S01]  /*b260*/  FFMA.FTZ R13, R45, R72, R48 ;  /* 0x000000482d0d7223 */ /* 0x002fe20000010030 */
[----:B------:R-:W-:-:S03]  /*b270*/  FFMA.FTZ R12, R46, R73, R47 ;  /* 0x000000492e0c7223 */ /* 0x000fc6000001002f */
[----:B------:R-:W-:Y:S01]  /*b280*/  FMUL.FTZ R4, R13, -1.4426950216293334961 ;  /* 0xbfb8aa3b0d047820 */ /* 0x000fe20000410000 */
[----:B------:R-:W-:-:S05]  /*b290*/  FMUL.FTZ R9, R12, -1.4426950216293334961 ;  /* 0xbfb8aa3b0c097820 */ /* 0x000fca0000410000 */
[----:B------:R-:W1:Y:S01]  /*b2a0*/  MUFU.EX2 R4, R4 ;  /* 0x0000000400047308 */ /* 0x000e620000000800 */
[----:B----4-:R-:W-:-:S07]  /*b2b0*/  IMAD R8, R8, UR12, RZ ;  /* 0x0000000c08087c24 */ /* 0x010fce000f8e02ff */
[----:B------:R-:W3:Y:S01]  /*b2c0*/  MUFU.EX2 R9, R9 ;  /* 0x0000000900097308 */ /* 0x000ee20000000800 */
[----:B-1----:R-:W-:Y:S01]  /*b2d0*/  FADD.FTZ R10, R4, 1 ;  /* 0x3f800000040a7421 */ /* 0x002fe20000010000 */
[----:B------:R-:W-:-:S06]  /*b2e0*/  MOV R4, R88 ;  /* 0x0000005800047202 */ /* 0x000fcc0000000f00 */
[----:B------:R-:W1:Y:S01]  /*b2f0*/  MUFU.RCP R10, R10 ;  /* 0x0000000a000a7308 */ /* 0x000e620000001000 */
[----:B------:R-:W-:-:S04]  /*b300*/  IMAD.WIDE.U32 R4, R7, UR12, R4 ;  /* 0x0000000c07047c25 */ /* 0x000fc8000f8e0004 */
[----:B---3--:R-:W-:Y:S01]  /*b310*/  FADD.FTZ R11, R9, 1 ;  /* 0x3f800000090b7421 */ /* 0x008fe20000010000 */
[----:B------:R-:W-:Y:S01]  /*b320*/  IMAD R7, R7, UR13, R8 ;  /* 0x0000000d07077c24 */ /* 0x000fe2000f8e0208 */
[----:B--2---:R-:W-:-:S04]  /*b330*/  LEA R8, P1, R4, UR16, 0x2 ;  /* 0x0000001004087c11 */ /* 0x004fc8000f8210ff */
[----:B------:R-:W2:Y:S01]  /*b340*/  MUFU.RCP R11, R11 ;  /* 0x0000000b000b7308 */ /* 0x000ea20000001000 */
[----:B------:R-:W-:-:S04]  /*b350*/  IADD3 R7, PT, PT, R5, R7, RZ ;  /* 0x0000000705077210 */ /* 0x000fc80007ffe0ff */
[----:B------:R-:W-:Y:S01]  /*b360*/  LEA.HI.X R9, R4, UR17, R7, 0x2, P1 ;  /* 0x0000001104097c11 */ /* 0x000fe200088f1407 */
[----:B-1----:R-:W-:Y:S01]  /*b370*/  FMUL.FTZ R4, R13, R10 ;  /* 0x0000000a0d047220 */ /* 0x002fe20000410000 */
[----:B--2---:R-:W-:-:S05]  /*b380*/  FMUL.FTZ R5, R12, R11 ;  /* 0x0000000b0c057220 */ /* 0x004fca0000410000 */
[----:B------:R4:W-:Y:S02]  /*b390*/  STG.E.64 desc[UR14][R8.64], R4 ;  /* 0x0000000408007986 */ /* 0x0009e4000c101b0e */
.L_x_4062:
[----:B------:R-:W-:Y:S05]  /*b3a0*/  BSYNC.RECONVERGENT B1 ;  /* 0x0000000000017941 */ /* 0x000fea0003800200 */
.L_x_4061:
        /* <DEDUP_REMOVED lines=9> */
[----:B------:R-:W-:Y:S01]  /*b440*/  FFMA.FTZ R11, R45, R74, R48 ;  /* 0x0000004a2d0b7223 */ /* 0x000fe20000010030 */
[----:B------:R-:W-:-:S03]  /*b450*/  FFMA.FTZ R10, R46, R75, R47 ;  /* 0x0000004b2e0a7223 */ /* 0x000fc6000001002f */
[----:B------:R-:W-:Y:S01]  /*b460*/  FMUL.FTZ R4, R11, -1.4426950216293334961 ;  /* 0xbfb8aa3b0b047820 */ /* 0x000fe20000410000 */
[----:B------:R-:W-:-:S05]  /*b470*/  FMUL.FTZ R7, R10, -1.4426950216293334961 ;  /* 0xbfb8aa3b0a077820 */ /* 0x000fca0000410000 */
[----:B------:R-:W3:Y:S01]  /*b480*/  MUFU.EX2 R4, R4 ;  /* 0x0000000400047308 */ /* 0x000ee20000000800 */
[----:B-----5:R-:W-:-:S07]  /*b490*/  IMAD R6, R6, UR12, RZ ;  /* 0x0000000c06067c24 */ /* 0x020fce000f8e02ff */
[----:B------:R-:W4:Y:S01]  /*b4a0*/  MUFU.EX2 R7, R7 ;  /* 0x0000000700077308 */ /* 0x000f220000000800 */
[----:B---3--:R-:W-:Y:S01]  /*b4b0*/  FADD.FTZ R8, R4, 1 ;  /* 0x3f80000004087421 */ /* 0x008fe20000010000 */
[----:B------:R-:W-:-:S06]  /*b4c0*/  MOV R4, R88 ;  /* 0x0000005800047202 */ /* 0x000fcc0000000f00 */
[----:B------:R-:W3:Y:S01]  /*b4d0*/  MUFU.RCP R8, R8 ;  /* 0x0000000800087308 */ /* 0x000ee20000001000 */
[----:B------:R-:W-:-:S04]  /*b4e0*/  IMAD.WIDE.U32 R4, R3, UR12, R4 ;  /* 0x0000000c03047c25 */ /* 0x000fc8000f8e0004 */
[----:B----4-:R-:W-:Y:S01]  /*b4f0*/  FADD.FTZ R9, R7, 1 ;  /* 0x3f80000007097421 */ /* 0x010fe20000010000 */
[----:B------:R-:W-:Y:S01]  /*b500*/  IMAD R3, R3, UR13, R6 ;  /* 0x0000000d03037c24 */ /* 0x000fe2000f8e0206 */
[----:B--2---:R-:W-:-:S04]  /*b510*/  LEA R6, P1, R4, UR16, 0x2 ;  /* 0x0000001004067c11 */ /* 0x004fc8000f8210ff */
[----:B------:R-:W2:Y:S01]  /*b520*/  MUFU.RCP R9, R9 ;  /* 0x0000000900097308 */ /* 0x000ea20000001000 */
[----:B------:R-:W-:-:S04]  /*b530*/  IADD3 R3, PT, PT, R5, R3, RZ ;  /* 0x0000000305037210 */ /* 0x000fc80007ffe0ff */
[----:B------:R-:W-:Y:S01]  /*b540*/  LEA.HI.X R7, R4, UR17, R3, 0x2, P1 ;  /* 0x0000001104077c11 */ /* 0x000fe200088f1403 */
[----:B---3--:R-:W-:Y:S01]  /*b550*/  FMUL.FTZ R4, R11, R8 ;  /* 0x000000080b047220 */ /* 0x008fe20000410000 */
[----:B--2---:R-:W-:-:S05]  /*b560*/  FMUL.FTZ R5, R10, R9 ;  /* 0x000000090a057220 */ /* 0x004fca0000410000 */
[----:B------:R2:W-:Y:S02]  /*b570*/  STG.E.64 desc[UR14][R6.64], R4 ;  /* 0x0000000406007986 */ /* 0x0005e4000c101b0e */
.L_x_4064:
[----:B------:R-:W-:Y:S05]  /*b580*/  BSYNC.RECONVERGENT B1 ;  /* 0x0000000000017941 */ /* 0x000fea0003800200 */
.L_x_4063:
        /* <DEDUP_REMOVED lines=10> */
[----:B------:R-:W-:Y:S01]  /*b630*/  FMUL.FTZ R3, R45, -1.4426950216293334961 ;  /* 0xbfb8aa3b2d037820 */ /* 0x000fe20000410000 */
[----:B--234-:R-:W-:-:S05]  /*b640*/  FMUL.FTZ R5, R46, -1.4426950216293334961 ;  /* 0xbfb8aa3b2e057820 */ /* 0x01cfca0000410000 */
[----:B------:R-:W2:Y:S01]  /*b650*/  MUFU.EX2 R3, R3 ;  /* 0x0000000300037308 */ /* 0x000ea20000000800 */
[----:B-----5:R-:W-:Y:S02]  /*b660*/  IMAD R9, R2, UR10, RZ ;  /* 0x0000000a02097c24 */ /* 0x020fe4000f8e02ff */
[----:B------:R-:W-:-:S05]  /*b670*/  IMAD.WIDE.U32 R88, R40, UR10, R88 ;  /* 0x0000000a28587c25 */ /* 0x000fca000f8e0058 */
[----:B------:R-:W3:Y:S01]  /*b680*/  MUFU.EX2 R5, R5 ;  /* 0x0000000500057308 */ /* 0x000ee20000000800 */
[----:B------:R-:W-:Y:S01]  /*b690*/  IMAD R9, R40, UR11, R9 ;  /* 0x0000000b28097c24 */ /* 0x000fe2000f8e0209 */
[----:B0-----:R-:W-:-:S04]  /*b6a0*/  LEA R2, P1, R88, UR12, 0x2 ;  /* 0x0000000c58027c11 */ /* 0x001fc8000f8210ff */
[----:B------:R-:W-:Y:S01]  /*b6b0*/  IADD3 R9, PT, PT, R89, R9, RZ ;  /* 0x0000000959097210 */ /* 0x000fe20007ffe0ff */
[----:B--2---:R-:W-:-:S03]  /*b6c0*/  FADD.FTZ R4, R3, 1 ;  /* 0x3f80000003047421 */ /* 0x004fc60000010000 */
[----:B------:R-:W-:-:S03]  /*b6d0*/  LEA.HI.X R3, R88, UR13, R9, 0x2, P1 ;  /* 0x0000000d58037c11 */ /* 0x000fc600088f1409 */
[----:B------:R-:W0:Y:S01]  /*b6e0*/  MUFU.RCP R4, R4 ;  /* 0x0000000400047308 */ /* 0x000e220000001000 */
[----:B---3--:R-:W-:-:S07]  /*b6f0*/  FADD.FTZ R8, R5, 1 ;  /* 0x3f80000005087421 */ /* 0x008fce0000010000 */
[----:B------:R-:W2:Y:S01]  /*b700*/  MUFU.RCP R7, R8 ;  /* 0x0000000800077308 */ /* 0x000ea20000001000 */
[----:B0-----:R-:W-:Y:S01]  /*b710*/  FMUL.FTZ R6, R45, R4 ;  /* 0x000000042d067220 */ /* 0x001fe20000410000 */
[----:B--2---:R-:W-:-:S05]  /*b720*/  FMUL.FTZ R7, R46, R7 ;  /* 0x000000072e077220 */ /* 0x004fca0000410000 */
[----:B------:R0:W-:Y:S02]  /*b730*/  STG.E.64 desc[UR14][R2.64], R6 ;  /* 0x0000000602007986 */ /* 0x0001e4000c101b0e */
.L_x_4002:
[----:B------:R-:W-:Y:S05]  /*b740*/  BSYNC.RECONVERGENT B0 ;  /* 0x0000000000007941 */ /* 0x000fea0003800200 */
.L_x_3938:
        /* <DEDUP_REMOVED lines=9> */
.L_x_4066:
        /* <DEDUP_REMOVED lines=10> */
.L_x_4419:


//--------------------- .text._Z35group_norm_nhwc_fwd_one_pass_kernelI11Fp32IOFp16WLi64ELi70ELi560EEv26Group_norm_nhwc_fwd_params --------------------------
	.section	.text._Z35group_norm_nhwc_fwd_one_pass_kernelI11Fp32IOFp16WLi64ELi70ELi560EEv26Group_norm_nhwc_fwd_params,"ax",@progbits
	.align	128
        .global         _Z35group_norm_nhwc_fwd_one_pass_kernelI11Fp32IOFp16WLi64ELi70ELi560EEv26Group_norm_nhwc_fwd_params
        .type           _Z35group_norm_nhwc_fwd_one_pass_kernelI11Fp32IOFp16WLi64ELi70ELi560EEv26Group_norm_nhwc_fwd_params,@function
        .size           _Z35group_norm_nhwc_fwd_one_pass_kernelI11Fp32IOFp16WLi64ELi70ELi560EEv26Group_norm_nhwc_fwd_params,(.L_x_4420 - _Z35group_norm_nhwc_fwd_one_pass_kernelI11Fp32IOFp16WLi64ELi70ELi560EEv26Group_norm_nhwc_fwd_params)
        .other          _Z35group_norm_nhwc_fwd_one_pass_kernelI11Fp32IOFp16WLi64ELi70ELi560EEv26Group_norm_nhwc_fwd_params,@"STO_CUDA_ENTRY STV_DEFAULT"
_Z35group_norm_nhwc_fwd_one_pass_kernelI11Fp32IOFp16WLi64ELi70ELi560EEv26Group_norm_nhwc_fwd_params:
.text._Z35group_norm_nhwc_fwd_one_pass_kernelI11Fp32IOFp16WLi64ELi70ELi560EEv26Group_norm_nhwc_fwd_params:
        /* <DEDUP_REMOVED lines=38> */
.L_x_4092:
        /* <DEDUP_REMOVED lines=74> */
[----:B------:R-:W-:Y:S01]  /*0700*/  @!P1 IADD3 R25, PT, PT, R25, R27, RZ ;  /* 0x0000001b19199210 */ /* 0x000fe20007ffe0ff */
[----:B------:R-:W-:Y:S01]  /*0710*/  @!P3 IMAD.MOV.U32 R23, RZ, RZ, R35 ;  /* 0x000000ffff17b224 */ /* 0x000fe200078e0023 */
[----:B---3--:R-:W-:Y:S01]  /*0720*/  @!P1 LEA R10, P5, R24, R10, 0x2 ;  /* 0x0000000a180a9211 */ /* 0x008fe200078a10ff */
[C---:B------:R-:W-:Y:S02]  /*0730*/  @!P3 IMAD R27, R4.reuse, R17, R26 ;  /* 0x00000011041bb224 */ /* 0x040fe400078e021a */
[----:B------:R-:W-:Y:S01]  /*0740*/  @!P3 IMAD.WIDE.U32 R22, R4, R16, R22 ;  /* 0x000000100416b225 */ /* 0x000fe200078e0016 */
[----:B------:R-:W-:Y:S01]  /*0750*/  @!P1 LEA.HI.X R11, R24, R11, R25, 0x2, P5 ;  /* 0x0000000b180b9211 */ /* 0x000fe200028f1419 */
[----:B------:R-:W3:Y:S01]  /*0760*/  @!P4 LDC.64 R16, c[0x0][0x390] ;  /* 0x0000e400ff10cb82 */ /* 0x000ee20000000a00 */
[----:B------:R-:W-:-:S02]  /*0770*/  @!P2 IADD3 R24, PT, PT, R19, R29, RZ ;  /* 0x0000001d1318a210 */ /* 0x000fc40007ffe0ff */
[----:B------:R-:W-:Y:S02]  /*0780*/  @!P3 IADD3 R19, PT, PT, R23, R27, RZ ;  /* 0x0000001b1713b210 */ /* 0x000fe40007ffe0ff */
[----:B0-----:R-:W-:Y:S02]  /*0790*/  @!P3 LEA R14, P6, R22, R14, 0x2 ;  /* 0x0000000e160eb211 */ /* 0x001fe400078c10ff */
[----:B-1----:R-:W-:Y:S02]  /*07a0*/  @!P2 LEA R12, P5, R18, R12, 0x2 ;  /* 0x0000000c120ca211 */ /* 0x002fe400078a10ff */
[----:B------:R-:W-:Y:S02]  /*07b0*/  @!P3 LEA.HI.X R15, R22, R15, R19, 0x2, P6 ;  /* 0x0000000f160fb211 */ /* 0x000fe400030f1413 */
[----:B------:R-:W-:Y:S02]  /*07c0*/  CS2R R22, SRZ ;  /* 0x0000000000167805 */ /* 0x000fe4000001ff00 */
[----:B------:R-:W-:-:S02]  /*07d0*/  @!P2 LEA.HI.X R13, R18, R13, R24, 0x2, P5 ;  /* 0x0000000d120da211 */ /* 0x000fc400028f1418 */
        /* <DEDUP_REMOVED lines=128> */
.L_x_4068:
[----:B------:R-:W-:Y:S05]  /*0fe0*/  BSYNC.RECONVERGENT B0 ;  /* 0x0000000000007941 */ /* 0x000fea0003800200 */
.L_x_4067:
        /* <DEDUP_REMOVED lines=8> */
[----:B------:R-:W-:-:S05]  /*1070*/  SHF.L.U32 R13, R12, 0x1, RZ ;  /* 0x000000010c0d7819 */ /* 0x000fca00000006ff */
        /* <DEDUP_REMOVED lines=24> */
.L_x_4071:
[----:B-1----:R-:W2:Y:S04]  /*1200*/  LDG.E.STRONG.GPU R12, desc[UR16][R10.64] ;  /* 0x000000100a0c7981 */ /* 0x002ea8000c1ef900 */
[----:B--2---:R-:W-:Y:S01]  /*1210*/  CCTL.IVALL ;  /* 0x00000000ff00798f */ /* 0x004fe20002000000 */
[----:B------:R-:W-:Y:S05]  /*1220*/  YIELD ;  /* 0x0000000000007946 */ /* 0x000fea0003800000 */
[----:B------:R-:W-:-:S13]  /*1230*/  ISETP.NE.AND P1, PT, R12, R15, PT ;  /* 0x0000000f0c00720c */ /* 0x000fda0003f25270 */
[----:B------:R-:W-:Y:S05]  /*1240*/  @P1 BRA `(.L_x_4071) ;  /* 0xfffffffc00ec1947 */ /* 0x000fea000383ffff */
.L_x_4070:
        /* <DEDUP_REMOVED lines=14> */
.L_x_4073:
[----:B------:R-:W-:Y:S01]  /*1330*/  UIADD3 UR24, UPT, UPT, UR5, 0x1, URZ ;  /* 0x0000000105187890 */ /* 0x000fe2000fffe0ff */
[----:B------:R-:W-:-:S05]  /*1340*/  ISETP.EQ.OR P5, PT, RZ, UR23, P2 ;  /* 0x00000017ff007c0c */ /* 0x000fca00097a2670 */
[----:B-1----:R-:W-:Y:S01]  /*1350*/  IMAD.U32 R10, RZ, RZ, UR24 ;  /* 0x00000018ff0a7e24 */ /* 0x002fe2000f8e00ff */
[----:B------:R-:W-:-:S04]  /*1360*/  UIADD3 UR24, UPT, UPT, UR5, 0x2, URZ ;  /* 0x0000000205187890 */ /* 0x000fc8000fffe0ff */
[----:B------:R-:W-:Y:S02]  /*1370*/  ISETP.EQ.OR P6, PT, R10, UR20, P2 ;  /* 0x000000140a007c0c */ /* 0x000fe400097c2670 */
[----:B------:R-:W-:Y:S01]  /*1380*/  MOV R10, UR24 ;  /* 0x00000018000a7c02 */ /* 0x000fe20008000f00 */
[----:B------:R-:W-:-:S03]  /*1390*/  VOTEU.ALL UP0, P5 ;  /* 0x0000000000ff7886 */ /* 0x000fc60002800000 */
[----:B------:R-:W-:Y:S02]  /*13a0*/  ISETP.EQ.OR P1, PT, R10, UR20, P2 ;  /* 0x000000140a007c0c */ /* 0x000fe40009722670 */
[----:B------:R-:W-:-:S05]  /*13b0*/  @!UP0 UIMAD.WIDE.U32 UR24, UR9, 0x8, UR18 ;  /* 0x00000008091888a5 */ /* 0x000fca000f8e0012 */
[----:B------:R-:W-:Y:S01]  /*13c0*/  VOTEU.ALL UP0, P6 ;  /* 0x0000000000ff7886 */ /* 0x000fe20003000000 */
[----:B------:R-:W-:Y:S02]  /*13d0*/  MOV R10, UR24 ;  /* 0x00000018000a7c02 */ /* 0x000fe40008000f00 */
[----:B------:R-:W-:Y:S02]  /*13e0*/  MOV R11, UR25 ;  /* 0x00000019000b7c02 */ /* 0x000fe40008000f00 */
[----:B------:R-:W-:Y:S01]  /*13f0*/  @!UP0 UIMAD.WIDE.U32 UR24, UR22, 0x8, UR18 ;  /* 0x00000008161888a5 */ /* 0x000fe2000f8e0012 */
[----:B------:R-:W-:-:S03]  /*1400*/  VOTEU.ALL UP0, P1 ;  /* 0x0000000000ff7886 */ /* 0x000fc60000800000 */
[----:B------:R-:W2:Y:S02]  /*1410*/  @!P5 LDG.E.64 R10, desc[UR16][R10.64] ;  /* 0x000000100a0ad981 */ /* 0x000ea4000c1e1b00 */
[----:B------:R-:W-:Y:S02]  /*1420*/  MOV R14, UR24 ;  /* 0x00000018000e7c02 */ /* 0x000fe40008000f00 */
[----:B0-----:R-:W-:Y:S01]  /*1430*/  MOV R15, UR25 ;  /* 0x00000019000f7c02 */ /* 0x001fe20008000f00 */
        /* <DEDUP_REMOVED lines=41> */
[----:B------:R-:W-:Y:S01]  /*16d0*/  MOV R14, UR24 ;  /* 0x00000018000e7c02 */ /* 0x000fe20008000f00 */
[----:B------:R-:W-:Y:S01]  /*16e0*/  IMAD.U32 R15, RZ, RZ, UR25 ;  /* 0x00000019ff0f7e24 */ /* 0x000fe2000f8e00ff */
        /* <DEDUP_REMOVED lines=33> */
.L_x_4072:
        /* <DEDUP_REMOVED lines=37> */
[----:B0-----:R-:W-:Y:S01]  /*1b50*/  MOV R15, UR13 ;  /* 0x0000000d000f7c02 */ /* 0x001fe20008000f00 */
        /* <DEDUP_REMOVED lines=16> */
.L_x_4074:
[----:B------:R-:W-:Y:S05]  /*1c60*/  BRA.U !UP0, `(.L_x_4069) ;  /* 0x0000000108a47547 */ /* 0x000fea000b800000 */
[----:B------:R-:W-:Y:S02]  /*1c70*/  UISETP.NE.AND UP0, UPT, UR21, 0x1, UPT ;  /* 0x000000011500788c */ /* 0x000fe4000bf05270 */
[----:B------:R-:W-:-:S07]  /*1c80*/  ULOP3.LUT UR9, UR14, 0x1, URZ, 0xc0, !UPT ;  /* 0x000000010e097892 */ /* 0x000fce000f8ec0ff */
[----:B------:R-:W-:Y:S05]  /*1c90*/  BRA.U !UP0, `(.L_x_4075) ;  /* 0x0000000108607547 */ /* 0x000fea000b800000 */
[----:B------:R-:W-:Y:S02]  /*1ca0*/  UIADD3 UR10, UPT, UPT, UR5, 0x1, URZ ;  /* 0x00000001050a7890 */ /* 0x000fe4000fffe0ff */
[----:B-1----:R-:W-:-:S05]  /*1cb0*/  IMAD.U32 R10, RZ, RZ, UR5 ;  /* 0x00000005ff0a7e24 */ /* 0x002fca000f8e00ff */
        /* <DEDUP_REMOVED lines=15> */
[----:B------:R-:W-:-:S04]  /*1db0*/  MOV R14, UR5 ;  /* 0x00000005000e7c02 */ /* 0x000fc80008000f00 */
[----:B------:R-:W-:-:S04]  /*1dc0*/  IADD3 R14, PT, PT, R14, 0x2, RZ ;  /* 0x000000020e0e7810 */ /* 0x000fc80007ffe0ff */
[----:B------:R-:W-:Y:S01]  /*1dd0*/  R2UR UR5, R14 ;  /* 0x000000000e0572ca */ /* 0x000fe200000e0000 */
[----:B0-----:R-:W-:Y:S01]  /*1de0*/  @!P3 FADD.FTZ R8, R8, R10 ;  /* 0x0000000a0808b221 */ /* 0x001fe20000010000 */
[----:B------:R-:W-:-:S03]  /*1df0*/  @!P3 FADD.FTZ R9, R9, R11 ;  /* 0x0000000b0909b221 */ /* 0x000fc60000010000 */
[----:B--2---:R-:W-:Y:S01]  /*1e00*/  @!P1 FADD.FTZ R8, R8, R12 ;  /* 0x0000000c08089221 */ /* 0x004fe20000010000 */
[----:B------:R-:W-:-:S09]  /*1e10*/  @!P1 FADD.FTZ R9, R9, R13 ;  /* 0x0000000d09099221 */ /* 0x000fd20000010000 */
.L_x_4075:
        /* <DEDUP_REMOVED lines=13> */
.L_x_4076:
[----:B------:R-:W-:Y:S05]  /*1ef0*/  BSYNC.RECONVERGENT B0 ;  /* 0x0000000000007941 */ /* 0x000fea0003800200 */
.L_x_4069:
        /* <DEDUP_REMOVED lines=34> */
[----:B--2---:R-:W-:Y:S02]  /*2120*/  HADD2.F32 R10, -RZ, R18.H0_H0 ;  /* 0x20000012ff0a7230 */ /* 0x004fe40000004100 */
[----:B---3--:R-:W-:Y:S02]  /*2130*/  HADD2.F32 R11, -RZ, R19.H0_H0 ;  /* 0x20000013ff0b7230 */ /* 0x008fe40000004100 */
[----:B----4-:R-:W-:Y:S02]  /*2140*/  HADD2.F32 R13, -RZ, R36.H0_H0 ;  /* 0x20000024ff0d7230 */ /* 0x010fe40000004100 */
[----:B-----5:R-:W-:Y:S01]  /*2150*/  HADD2.F32 R12, -RZ, R37.H0_H0 ;  /* 0x20000025ff0c7230 */ /* 0x020fe20000004100 */
        /* <DEDUP_REMOVED lines=29> */
.L_x_4080:
[----:B------:R-:W-:Y:S05]  /*2330*/  BSYNC.RECONVERGENT B1 ;  /* 0x0000000000017941 */ /* 0x000fea0003800200 */
.L_x_4079:
[----:B------:R-:W-:Y:S04]  /*2340*/  BSSY.RECONVERGENT B1, `(.L_x_4081) ;  /* 0x0000013000017945 */ /* 0x000fe80003800200 */
[----:B------:R-:W-:Y:S05]  /*2350*/  @P3 BRA `(.L_x_4082) ;  /* 0x0000000000443947 */ /* 0x000fea0003800000 */
[----:B------:R-:W0:Y:S01]  /*2360*/  LDCU.64 UR8, c[0x0][0x3e0] ;  /* 0x00007c00ff0877ac */ /* 0x000e220008000a00 */
[----:B------:R-:W-:Y:S01]  /*2370*/  MOV R14, R20 ;  /* 0x00000014000e7202 */ /* 0x000fe20000000f00 */
[----:B------:R-:W-:Y:S02]  /*2380*/  IMAD.MOV.U32 R15, RZ, RZ, R35 ;  /* 0x000000ffff0f7224 */ /* 0x000fe400078e0023 */
[C---:B------:R-:W-:Y:S01]  /*2390*/  FADD.FTZ R24, -R8.reuse, R24 ;  /* 0x0000001808187221 */ /* 0x040fe20000010100 */
[----:B------:R-:W1:Y:S01]  /*23a0*/  LDCU.64 UR12, c[0x0][0x380] ;  /* 0x00007000ff0c77ac */ /* 0x000e620008000a00 */
[----:B------:R-:W-:Y:S02]  /*23b0*/  FADD.FTZ R18, -R8, R25 ;  /* 0x0000001908127221 */ /* 0x000fe40000010100 */
[-C--:B------:R-:W-:Y:S02]  /*23c0*/  FMUL.FTZ R24, R24, R9.reuse ;  /* 0x0000000918187220 */ /* 0x080fe40000410000 */
[----:B------:R-:W-:-:S02]  /*23d0*/  FMUL.FTZ R18, R18, R9 ;  /* 0x0000000912127220 */ /* 0x000fc40000410000 */
[----:B------:R-:W-:Y:S02]  /*23e0*/  FFMA.FTZ R24, R10, R24, R13 ;  /* 0x000000180a187223 */ /* 0x000fe4000001000d */
        /* <DEDUP_REMOVED lines=8> */
.L_x_4082:
[----:B------:R-:W-:Y:S05]  /*2470*/  BSYNC.RECONVERGENT B1 ;  /* 0x0000000000017941 */ /* 0x000fea0003800200 */
.L_x_4081:
        /* <DEDUP_REMOVED lines=19> */
.L_x_4084:
[----:B------:R-:W-:Y:S05]  /*25b0*/  BSYNC.RECONVERGENT B1 ;  /* 0x0000000000017941 */ /* 0x000fea0003800200 */
.L_x_4083:
        /* <DEDUP_REMOVED lines=15> */
[----:B------:R-:W-:-:S04]  /*26b0*/  IADD3 R17, PT, PT, R15, R17, RZ ;  /* 0x000000110f117210 */ /* 0x000fc80007ffe0ff */
[----:B------:R-:W-:-:S05]  /*26c0*/  LEA.HI.X R9, R14, UR11, R17, 0x2, P1 ;  /* 0x0000000b0e097c11 */ /* 0x000fca00088f1411 */
[----:B------:R4:W-:Y:S01]  /*26d0*/  STG.E.64 desc[UR16][R8.64], R10 ;  /* 0x0000000a08007986 */ /* 0x0009e2000c101b10 */
[----:B------:R-:W-:Y:S05]  /*26e0*/  BRA `(.L_x_4085) ;  /* 0x0000000400f87947 */ /* 0x000fea0003800000 */
.L_x_4078:
        /* <DEDUP_REMOVED lines=38> */
.L_x_4087:
[----:B------:R-:W-:Y:S05]  /*2950*/  BSYNC.RECONVERGENT B1 ;  /* 0x0000000000017941 */ /* 0x000fea0003800200 */
.L_x_4086:
        /* <DEDUP_REMOVED lines=29> */
.L_x_4089:
[----:B------:R-:W-:Y:S05]  /*2b30*/  BSYNC.RECONVERGENT B1 ;  /* 0x0000000000017941 */ /* 0x000fea0003800200 */
.L_x_4088:
        /* <DEDUP_REMOVED lines=29> */
.L_x_4091:
[----:B------:R-:W-:Y:S05]  /*2d10*/  BSYNC.RECONVERGENT B1 ;  /* 0x0000000000017941 */ /* 0x000fea0003800200 */
.L_x_4090:
        /* <DEDUP_REMOVED lines=27> */
.L_x_4085:
[----:B------:R-:W-:Y:S05]  /*2ed0*/  BSYNC.RECONVERGENT B0 ;  /* 0x0000000000007941 */ /* 0x000fea0003800200 */
.L_x_4077:
        /* <DEDUP_REMOVED lines=8> */
.L_x_4093:
        /* <DEDUP_REMOVED lines=10> */
.L_x_4420:


//--------------------- .text._Z35group_norm_nhwc_fwd_one_pass_kernelI11Fp32IOFp16WLi128ELi70ELi560EEv26Group_norm_nhwc_fwd_params --------------------------
	.section	.text._Z35group_norm_nhwc_fwd_one_pass_kernelI11Fp32IOFp16WLi128ELi70ELi560EEv26Group_norm_nhwc_fwd_params,"ax",@progbits
	.align	128
        .global         _Z35group_norm_nhwc_fwd_one_pass_kernelI11Fp32IOFp16WLi128ELi70ELi560EEv26Group_norm_nhwc_fwd_params
        .type           _Z35group_norm_nhwc_fwd_one_pass_kernelI11Fp32IOFp16WLi128ELi70ELi560EEv26Group_norm_nhwc_fwd_params,@function
        .size           _Z35group_norm_nhwc_fwd_one_pass_kernelI11Fp32IOFp16WLi128ELi70ELi560EEv26Group_norm_nhwc_fwd_params,(.L_x_4421 - _Z35group_norm_nhwc_fwd_one_pass_kernelI11Fp32IOFp16WLi128ELi70ELi560EEv26Group_norm_nhwc_fwd_params)
        .other          _Z35group_norm_nhwc_fwd_one_pass_kernelI11Fp32IOFp16WLi128ELi70ELi560EEv26Group_norm_nhwc_fwd_params,@"STO_CUDA_ENTRY STV_DEFAULT"
_Z35group_norm_nhwc_fwd_one_pass_kernelI11Fp32IOFp16WLi128ELi70ELi560EEv26Group_norm_nhwc_fwd_params:
.text._Z35group_norm_nhwc_fwd_one_pass_kernelI11Fp32IOFp16WLi128ELi70ELi560EEv26Group_norm_nhwc_fwd_params:
        /* <DEDUP_REMOVED lines=34> */
.L_x_4135:
        /* <DEDUP_REMOVED lines=294> */
.L_x_4095:
[----:B------:R-:W-:Y:S05]  /*1480*/  BSYNC.RECONVERGENT B0 ;  /* 0x0000000000007941 */ /* 0x000fea0003800200 */
.L_x_4094:
        /* <DEDUP_REMOVED lines=25> */
.L_x_4098:
[----:B-1----:R-:W2:Y:S04]  /*1620*/  LDG.E.STRONG.GPU R20, desc[UR8][R18.64] ;  /* 0x0000000812147981 */ /* 0x002ea8000c1ef900 */
[----:B--2---:R-:W-:Y:S01]  /*1630*/  CCTL.IVALL ;  /* 0x00000000ff00798f */ /* 0x004fe20002000000 */
[----:B------:R-:W-:Y:S05]  /*1640*/  YIELD ;  /* 0x0000000000007946 */ /* 0x000fea0003800000 */
[----:B------:R-:W-:-:S13]  /*1650*/  ISETP.NE.AND P1, PT, R20, R25, PT ;  /* 0x000000191400720c */ /* 0x000fda0003f25270 */
[----:B------:R-:W-:Y:S05]  /*1660*/  @P1 BRA `(.L_x_4098) ;  /* 0xfffffffc00ec1947 */ /* 0x000fea000383ffff */
.L_x_4097:
        /* <DEDUP_REMOVED lines=15> */
.L_x_4100:
        /* <DEDUP_REMOVED lines=60> */
.L_x_4099:
        /* <DEDUP_REMOVED lines=35> */
.L_x_4101:
        /* <DEDUP_REMOVED lines=18> */
.L_x_4102:
        /* <DEDUP_REMOVED lines=9> */
.L_x_4103:
[----:B------:R-:W-:Y:S05]  /*1f00*/  BSYNC.RECONVERGENT B0 ;  /* 0x0000000000007941 */ /* 0x000fea0003800200 */
.L_x_4096:
        /* <DEDUP_REMOVED lines=66> */
.L_x_4107:
[----:B------:R-:W-:Y:S05]  /*2330*/  BSYNC.RECONVERGENT B1 ;  /* 0x0000000000017941 */ /* 0x000fea0003800200 */
.L_x_4106:
        /* <DEDUP_REMOVED lines=19> */
.L_x_4109:
[----:B------:R-:W-:Y:S05]  /*2470*/  BSYNC.RECONVERGENT B1 ;  /* 0x0000000000017941 */ /* 0x000fea0003800200 */
.L_x_4108:
        /* <DEDUP_REMOVED lines=38> */
.L_x_4111:
[----:B------:R-:W-:Y:S05]  /*26e0*/  BSYNC.RECONVERGENT B1 ;  /* 0x0000000000017941 */ /* 0x000fea0003800200 */
.L_x_4110:
        /* <DEDUP_REMOVED lines=19> */
.L_x_4113:
[----:B------:R-:W-:Y:S05]  /*2820*/  BSYNC.RECONVERGENT B1 ;  /* 0x0000000000017941 */ /* 0x000fea0003800200 */
.L_x_4112:
        /* <DEDUP_REMOVED lines=19> */
.L_x_4115:
[----:B------:R-:W-:Y:S05]  /*2960*/  BSYNC.RECONVERGENT B1 ;  /* 0x0000000000017941 */ /* 0x000fea0003800200 */
.L_x_4114:
        /* <DEDUP_REMOVED lines=19> */
.L_x_4117:
[----:B------:R-:W-:Y:S05]  /*2aa0*/  BSYNC.RECONVERGENT B1 ;  /* 0x0000000000017941 */ /* 0x000fea0003800200 */
.L_x_4116:
        /* <DEDUP_REMOVED lines=19> */
.L_x_4119:
[----:B------:R-:W-:Y:S05]  /*2be0*/  BSYNC.RECONVERGENT B1 ;  /* 0x0000000000017941 */ /* 0x000fea0003800200 */
.L_x_4118:
        /* <DEDUP_REMOVED lines=19> */
.L_x_4105:
        /* <DEDUP_REMOVED lines=38> */
.L_x_4122:
[----:B------:R-:W-:Y:S05]  /*2f80*/  BSYNC.RECONVERGENT B1 ;  /* 0x0000000000017941 */ /* 0x000fea0003800200 */
.L_x_4121:
        /* <DEDUP_REMOVED lines=29> */
.L_x_4124:
[----:B------:R-:W-:Y:S05]  /*3160*/  BSYNC.RECONVERGENT B1 ;  /* 0x0000000000017941 */ /* 0x000fea0003800200 */
.L_x_4123:
        /* <DEDUP_REMOVED lines=48> */
.L_x_4126:
[----:B------:R-:W-:Y:S05]  /*3470*/  BSYNC.RECONVERGENT B1 ;  /* 0x0000000000017941 */ /* 0x000fea0003800200 */
.L_x_4125:
        /* <DEDUP_REMOVED lines=29> */
.L_x_4128:
[----:B------:R-:W-:Y:S05]  /*3650*/  BSYNC.RECONVERGENT B1 ;  /* 0x0000000000017941 */ /* 0x000fea0003800200 */
.L_x_4127:
        /* <DEDUP_REMOVED lines=29> */
.L_x_4130:
[----:B------:R-:W-:Y:S05]  /*3830*/  BSYNC.RECONVERGENT B1 ;  /* 0x0000000000017941 */ /* 0x000fea0003800200 */
.L_x_4129:
        /* <DEDUP_REMOVED lines=29> */
.L_x_4132:
[----:B------:R-:W-:Y:S05]  /*3a10*/  BSYNC.RECONVERGENT B1 ;  /* 0x0000000000017941 */ /* 0x000fea0003800200 */
.L_x_4131:
        /* <DEDUP_REMOVED lines=29> */
.L_x_4134:
[----:B------:R-:W-:Y:S05]  /*3bf0*/  BSYNC.RECONVERGENT B1 ;  /* 0x0000000000017941 */ /* 0x000fea0003800200 */
.L_x_4133:
        /* <DEDUP_REMOVED lines=27> */
.L_x_4120:
[----:B------:R-:W-:Y:S05]  /*3db0*/  BSYNC.RECONVERGENT B0 ;  /* 0x0000000000007941 */ /* 0x000fea0003800200 */
.L_x_4104:
[----:B------:R-:W-:Y:S02]  /*3dc0*/  IADD3 R42, PT, PT, R38, R42, RZ ;  /* 0x0000002a262a7210 */ /* 0x000fe40007ffe0ff */
[----:B------:R-:W-:Y:S02]  /*3dd0*/  IADD3 R43, PT, PT, R43, 0x1, RZ ;  /* 0x000000012b2b7810 */ /* 0x000fe40007ffe0ff */
[----:B------:R-:W-:-:S13]  /*3de0*/  ISETP.GE.AND P1, PT, R42, UR5, PT ;  /* 0x000000052a007c0c */ /* 0x000fda000bf26270 */
[----:B------:R-:W-:Y:S05]  /*3df0*/  @!P1 BRA `(.L_x_4135) ;  /* 0xffffffc400089947 */ /* 0x000fea000383ffff */
[----:B------:R-:W-:Y:S05]  /*3e00*/  EXIT ;  /* 0x000000000000794d */ /* 0x000fea0003800000 */
.L_x_4136:
        /* <DEDUP_REMOVED lines=15> */
.L_x_4421:


//--------------------- .text._Z35group_norm_nhwc_fwd_one_pass_kernelI11Fp32IOFp16WLi256ELi70ELi560EEv26Group_norm_nhwc_fwd_params --------------------------
	.section	.text._Z35group_norm_nhwc_fwd_one_pass_kernelI11Fp32IOFp16WLi256ELi70ELi560EEv26Group_norm_nhwc_fwd_params,"ax",@progbits
	.align	128
        .global         _Z35group_norm_nhwc_fwd_one_pass_kernelI11Fp32IOFp16WLi256ELi70ELi560EEv26Group_norm_nhwc_fwd_params
        .type           _Z35group_norm_nhwc_fwd_one_pass_kernelI11Fp32IOFp16WLi256ELi70ELi560EEv26Group_norm_nhwc_fwd_params,@function
        .size           _Z35group_norm_nhwc_fwd_one_pass_kernelI11Fp32IOFp16WLi256ELi70ELi560EEv26Group_norm_nhwc_fwd_params,(.L_x_4422 - _Z35group_norm_nhwc_fwd_one_pass_kernelI11Fp32IOFp16WLi256ELi70ELi560EEv26Group_norm_nhwc_fwd_params)
        .other          _Z35group_norm_nhwc_fwd_one_pass_kernelI11Fp32IOFp16WLi256ELi70ELi560EEv26Group_norm_nhwc_fwd_params,@"STO_CUDA_ENTRY STV_DEFAULT"
_Z35group_norm_nhwc_fwd_one_pass_kernelI11Fp32IOFp16WLi256ELi70ELi560EEv26Group_norm_nhwc_fwd_params:
.text._Z35group_norm_nhwc_fwd_one_pass_kernelI11Fp32IOFp16WLi256ELi70ELi560EEv26Group_norm_nhwc_fwd_params:
        /* <DEDUP_REMOVED lines=57> */
.L_x_4210:
        /* <DEDUP_REMOVED lines=438> */
.L_x_4138:
[----:B------:R-:W-:Y:S05]  /*1ef0*/  BSYNC.RECONVERGENT B0 ;  /* 0x0000000000007941 */ /* 0x000fea0003800200 */
.L_x_4137:
        /* <DEDUP_REMOVED lines=26> */
.L_x_4141:
[----:B0-----:R-:W2:Y:S04]  /*20a0*/  LDG.E.STRONG.GPU R26, desc[UR6][R24.64] ;  /* 0x00000006181a7981 */ /* 0x001ea8000c1ef900 */
[----:B--2---:R-:W-:Y:S01]  /*20b0*/  CCTL.IVALL ;  /* 0x00000000ff00798f */ /* 0x004fe20002000000 */
[----:B------:R-:W-:Y:S05]  /*20c0*/  YIELD ;  /* 0x0000000000007946 */ /* 0x000fea0003800000 */
[----:B------:R-:W-:-:S13]  /*20d0*/  ISETP.NE.AND P1, PT, R26, R33, PT ;  /* 0x000000211a00720c */ /* 0x000fda0003f25270 */
[----:B------:R-:W-:Y:S05]  /*20e0*/  @P1 BRA `(.L_x_4141) ;  /* 0xfffffffc00ec1947 */ /* 0x000fea000383ffff */
.L_x_4140:
        /* <DEDUP_REMOVED lines=14> */
.L_x_4143:
        /* <DEDUP_REMOVED lines=62> */
.L_x_4142:
        /* <DEDUP_REMOVED lines=36> */
.L_x_4144:
        /* <DEDUP_REMOVED lines=18> */
.L_x_4145:
        /* <DEDUP_REMOVED lines=9> */
.L_x_4146:
[----:B------:R-:W-:Y:S05]  /*29a0*/  BSYNC.RECONVERGENT B0 ;  /* 0x0000000000007941 */ /* 0x000fea0003800200 */
.L_x_4139:
        /* <DEDUP_REMOVED lines=38> */
[----:B---3--:R-:W-:Y:S02]  /*2c10*/  HADD2.F32 R27, -RZ, R34.H0_H0 ;  /* 0x20000022ff1b7230 */ /* 0x008fe40000004100 */
[----:B-----5:R-:W-:Y:S02]  /*2c20*/  HADD2.F32 R28, -RZ, R36.H0_H0 ;  /* 0x20000024ff1c7230 */ /* 0x020fe40000004100 */
[----:B------:R-:W-:Y:S02]  /*2c30*/  HADD2.F32 R26, -RZ, R37.H0_H0 ;  /* 0x20000025ff1a7230 */ /* 0x000fe40000004100 */
        /* <DEDUP_REMOVED lines=28> */
.L_x_4150:
[----:B------:R-:W-:Y:S05]  /*2e00*/  BSYNC.RECONVERGENT B1 ;  /* 0x0000000000017941 */ /* 0x000fea0003800200 */
.L_x_4149:
        /* <DEDUP_REMOVED lines=19> */
.L_x_4152:
[----:B------:R-:W-:Y:S05]  /*2f40*/  BSYNC.RECONVERGENT B1 ;  /* 0x0000000000017941 */ /* 0x000fea0003800200 */
.L_x_4151:
        /* <DEDUP_REMOVED lines=27> */
.L_x_4154:
[----:B------:R-:W-:Y:S05]  /*3100*/  BSYNC.RECONVERGENT B1 ;  /* 0x0000000000017941 */ /* 0x000fea0003800200 */
.L_x_4153:
        /* <DEDUP_REMOVED lines=19> */
.L_x_4156:
[----:B------:R-:W-:Y:S05]  /*3240*/  BSYNC.RECONVERGENT B1 ;  /* 0x0000000000017941 */ /* 0x000fea0003800200 */
.L_x_4155:
        /* <DEDUP_REMOVED lines=19> */
.L_x_4158:
[----:B------:R-:W-:Y:S05]  /*3380*/  BSYNC.RECONVERGENT B1 ;  /* 0x0000000000017941 */ /* 0x000fea0003800200 */
.L_x_4157:
        /* <DEDUP_REMOVED lines=19> */
.L_x_4160:
[----:B------:R-:W-:Y:S05]  /*34c0*/  BSYNC.RECONVERGENT B1 ;  /* 0x0000000000017941 */ /* 0x000fea0003800200 */
.L_x_4159:
        /* <DEDUP_REMOVED lines=27> */
.L_x_4162:
[----:B------:R-:W-:Y:S05]  /*3680*/  BSYNC.RECONVERGENT B1 ;  /* 0x0000000000017941 */ /* 0x000fea0003800200 */
.L_x_4161:
        /* <DEDUP_REMOVED lines=19> */
.L_x_4164:
[----:B------:R-:W-:Y:S05]  /*37c0*/  BSYNC.RECONVERGENT B1 ;  /* 0x0000000000017941 */ /* 0x000fea0003800200 */
.L_x_4163:
        /* <DEDUP_REMOVED lines=19> */
.L_x_4166:
[----:B------:R-:W-:Y:S05]  /*3900*/  BSYNC.RECONVERGENT B1 ;  /* 0x0000000000017941 */ /* 0x000fea0003800200 */
.L_x_4165:
        /* <DEDUP_REMOVED lines=19> */
.L_x_4168:
[----:B------:R-:W-:Y:S05]  /*3a40*/  BSYNC.RECONVERGENT B1 ;  /* 0x0000000000017941 */ /* 0x000fea0003800200 */
.L_x_4167:
        /* <DEDUP_REMOVED lines=29> */
.L_x_4170:
[----:B------:R-:W-:Y:S05]  /*3c20*/  BSYNC.RECONVERGENT B1 ;  /* 0x0000000000017941 */ /* 0x000fea0003800200 */
.L_x_4169:
        /* <DEDUP_REMOVED lines=19> */
.L_x_4172:
[----:B------:R-:W-:Y:S05]  /*3d60*/  BSYNC.RECONVERGENT B1 ;  /* 0x0000000000017941 */ /* 0x000fea0003800200 */
.L_x_4171:
        /* <DEDUP_REMOVED lines=19> */
.L_x_4174:
[----:B------:R-:W-:Y:S05]  /*3ea0*/  BSYNC.RECONVERGENT B1 ;  /* 0x0000000000017941 */ /* 0x000fea0003800200 */
.L_x_4173:
        /* <DEDUP_REMOVED lines=19> */
.L_x_4176:
[----:B------:R-:W-:Y:S05]  /*3fe0*/  BSYNC.RECONVERGENT B1 ;  /* 0x0000000000017941 */ /* 0x000fea0003800200 */
.L_x_4175:
        /* <DEDUP_REMOVED lines=19> */
.L_x_4178:
[----:B------:R-:W-:Y:S05]  /*4120*/  BSYNC.RECONVERGENT B1 ;  /* 0x0000000000017941 */ /* 0x000fea0003800200 */
.L_x_4177:
        /* <DEDUP_REMOVED lines=19> */
.L_x_4148:
        /* <DEDUP_REMOVED lines=36> */
.L_x_4181:
[----:B------:R-:W-:Y:S05]  /*44a0*/  BSYNC.RECONVERGENT B1 ;  /* 0x0000000000017941 */ /* 0x000fea0003800200 */
.L_x_4180:
        /* <DEDUP_REMOVED lines=29> */
.L_x_4183:
[----:B------:R-:W-:Y:S05]  /*4680*/  BSYNC.RECONVERGENT B1 ;  /* 0x0000000000017941 */ /* 0x000fea0003800200 */
.L_x_4182:
        /* <DEDUP_REMOVED lines=37> */
.L_x_4185:
[----:B------:R-:W-:Y:S05]  /*48e0*/  BSYNC.RECONVERGENT B1 ;  /* 0x0000000000017941 */ /* 0x000fea0003800200 */
.L_x_4184:
        /* <DEDUP_REMOVED lines=29> */
.L_x_4187:
[----:B------:R-:W-:Y:S05]  /*4ac0*/  BSYNC.RECONVERGENT B1 ;  /* 0x0000000000017941 */ /* 0x000fea0003800200 */
.L_x_4186:
        /* <DEDUP_REMOVED lines=29> */
.L_x_4189:
[----:B------:R-:W-:Y:S05]  /*4ca0*/  BSYNC.RECONVERGENT B1 ;  /* 0x0000000000017941 */ /* 0x000fea0003800200 */
.L_x_4188:
        /* <DEDUP_REMOVED lines=29> */
.L_x_4191:
[----:B------:R-:W-:Y:S05]  /*4e80*/  BSYNC.RECONVERGENT B1 ;  /* 0x0000000000017941 */ /* 0x000fea0003800200 */
.L_x_4190:
        /* <DEDUP_REMOVED lines=37> */
.L_x_4193:
[----:B------:R-:W-:Y:S05]  /*50e0*/  BSYNC.RECONVERGENT B1 ;  /* 0x0000000000017941 */ /* 0x000fea0003800200 */
.L_x_4192:
        /* <DEDUP_REMOVED lines=29> */
.L_x_4195:
[----:B------:R-:W-:Y:S05]  /*52c0*/  BSYNC.RECONVERGENT B1 ;  /* 0x0000000000017941 */ /* 0x000fea0003800200 */
.L_x_4194:
        /* <DEDUP_REMOVED lines=29> */
.L_x_4197:
[----:B------:R-:W-:Y:S05]  /*54a0*/  BSYNC.RECONVERGENT B1 ;  /* 0x0000000000017941 */ /* 0x000fea0003800200 */
.L_x_4196:
        /* <DEDUP_REMOVED lines=29> */
.L_x_4199:
[----:B------:R-:W-:Y:S05]  /*5680*/  BSYNC.RECONVERGENT B1 ;  /* 0x0000000000017941 */ /* 0x000fea0003800200 */
.L_x_4198:
        /* <DEDUP_REMOVED lines=39> */
.L_x_4201:
[----:B------:R-:W-:Y:S05]  /*5900*/  BSYNC.RECONVERGENT B1 ;  /* 0x0000000000017941 */ /* 0x000fea0003800200 */
.L_x_4200:
        /* <DEDUP_REMOVED lines=29> */
.L_x_4203:
[----:B------:R-:W-:Y:S05]  /*5ae0*/  BSYNC.RECONVERGENT B1 ;  /* 0x0000000000017941 */ /* 0x000fea0003800200 */
.L_x_4202:
        /* <DEDUP_REMOVED lines=29> */
.L_x_4205:
[----:B------:R-:W-:Y:S05]  /*5cc0*/  BSYNC.RECONVERGENT B1 ;  /* 0x0000000000017941 */ /* 0x000fea0003800200 */
.L_x_4204:
        /* <DEDUP_REMOVED lines=29> */
.L_x_4207:
[----:B------:R-:W-:Y:S05]  /*5ea0*/  BSYNC.RECONVERGENT B1 ;  /* 0x0000000000017941 */ /* 0x000fea0003800200 */
.L_x_4206:
        /* <DEDUP_REMOVED lines=29> */
.L_x_4209:
[----:B------:R-:W-:Y:S05]  /*6080*/  BSYNC.RECONVERGENT B1 ;  /* 0x0000000000017941 */ /* 0x000fea0003800200 */
.L_x_4208:
        /* <DEDUP_REMOVED lines=27> */
.L_x_4179:
[----:B------:R-:W-:Y:S05]  /*6240*/  BSYNC.RECONVERGENT B0 ;  /* 0x0000000000007941 */ /* 0x000fea0003800200 */
.L_x_4147:
        /* <DEDUP_REMOVED lines=8> */
.L_x_4211:
        /* <DEDUP_REMOVED lines=11> */
.L_x_4422:


//--------------------- .text._Z35group_norm_nhwc_fwd_one_pass_kernelI11Fp32IOFp16WLi512ELi70ELi560EEv26Group_norm_nhwc_fwd_params --------------------------
	.section	.text._Z35group_norm_nhwc_fwd_one_pass_kernelI11Fp32IOFp16WLi512ELi70ELi560EEv26Group_norm_nhwc_fwd_params,"ax",@progbits
	.align	128
        .global         _Z35group_norm_nhwc_fwd_one_pass_kernelI11Fp32IOFp16WLi512ELi70ELi560EEv26Group_norm_nhwc_fwd_params
        .type           _Z35group_norm_nhwc_fwd_one_pass_kernelI11Fp32IOFp16WLi512ELi70ELi560EEv26Group_norm_nhwc_fwd_params,@function
        .size           _Z35group_norm_nhwc_fwd_one_pass_kernelI11Fp32IOFp16WLi512ELi70ELi560EEv26Group_norm_nhwc_fwd_params,(.L_x_4423 - _Z35group_norm_nhwc_fwd_one_pass_kernelI11Fp32IOFp16WLi512ELi70ELi560EEv26Group_norm_nhwc_fwd_params)
        .other          _Z35group_norm_nhwc_fwd_one_pass_kernelI11Fp32IOFp16WLi512ELi70ELi560EEv26Group_norm_nhwc_fwd_params,@"STO_CUDA_ENTRY STV_DEFAULT"
_Z35group_norm_nhwc_fwd_one_pass_kernelI11Fp32IOFp16WLi512ELi70ELi560EEv26Group_norm_nhwc_fwd_params:
.text._Z35group_norm_nhwc_fwd_one_pass_kernelI11Fp32IOFp16WLi512ELi70ELi560EEv26Group_norm_nhwc_fwd_params:
        /* <DEDUP_REMOVED lines=26> */
.L_x_4349:
        /* <DEDUP_REMOVED lines=812> */
.L_x_4213:
[----:B------:R-:W-:Y:S05]  /*3460*/  BSYNC.RECONVERGENT B0 ;  /* 0x0000000000007941 */ /* 0x000fea0003800200 */
.L_x_4212:
        /* <DEDUP_REMOVED lines=32> */
.L_x_4216:
[----:B0-----:R-:W2:Y:S04]  /*3670*/  LDG.E.STRONG.GPU R42, desc[UR14][R40.64] ;  /* 0x0000000e282a7981 */ /* 0x001ea8000c1ef900 */
[----:B--2---:R-:W-:Y:S01]  /*3680*/  CCTL.IVALL ;  /* 0x00000000ff00798f */ /* 0x004fe20002000000 */
[----:B------:R-:W-:Y:S05]  /*3690*/  YIELD ;  /* 0x0000000000007946 */ /* 0x000fea0003800000 */
[----:B------:R-:W-:-:S13]  /*36a0*/  ISETP.NE.AND P1, PT, R42, R45, PT ;  /* 0x0000002d2a00720c */ /* 0x000fda0003f25270 */
[----:B------:R-:W-:Y:S05]  /*36b0*/  @P1 BRA `(.L_x_4216) ;  /* 0xfffffffc00ec1947 */ /* 0x000fea000383ffff */
.L_x_4215:
        /* <DEDUP_REMOVED lines=15> */
.L_x_4218:
        /* <DEDUP_REMOVED lines=72> */
.L_x_4217:
        /* <DEDUP_REMOVED lines=42> */
.L_x_4219:
        /* <DEDUP_REMOVED lines=19> */
.L_x_4220:
        /* <DEDUP_REMOVED lines=11> */
.L_x_4221:
[----:B------:R-:W-:Y:S05]  /*40b0*/  BSYNC.RECONVERGENT B0 ;  /* 0x0000000000007941 */ /* 0x000fea0003800200 */
.L_x_4214:
        /* <DEDUP_REMOVED lines=48> */
[----:B--2---:R-:W-:Y:S02]  /*43c0*/  HADD2.F32 R45, -RZ, R45.H0_H0 ;  /* 0x2000002dff2d7230 */ /* 0x004fe40000004100 */
[----:B---3--:R-:W-:Y:S02]  /*43d0*/  HADD2.F32 R46, -RZ, R49.H0_H0 ;  /* 0x20000031ff2e7230 */ /* 0x008fe40000004100 */
[----:B----4-:R-:W-:Y:S02]  /*43e0*/  HADD2.F32 R48, -RZ, R48.H0_H0 ;  /* 0x20000030ff307230 */ /* 0x010fe40000004100 */
[----:B-----5:R-:W-:Y:S01]  /*43f0*/  HADD2.F32 R47, -RZ, R52.H0_H0 ;  /* 0x20000034ff2f7230 */ /* 0x020fe20000004100 */
        /* <DEDUP_REMOVED lines=32> */
.L_x_4225:
[----:B------:R-:W-:Y:S05]  /*4600*/  BSYNC.RECONVERGENT B1 ;  /* 0x0000000000017941 */ /* 0x000fea0003800200 */
.L_x_4224:
        /* <DEDUP_REMOVED lines=21> */
.L_x_4227:
[----:B------:R-:W-:Y:S05]  /*4760*/  BSYNC.RECONVERGENT B1 ;  /* 0x0000000000017941 */ /* 0x000fea0003800200 */
.L_x_4226:
        /* <DEDUP_REMOVED lines=19> */
.L_x_4229:
[----:B------:R-:W-:Y:S05]  /*48a0*/  BSYNC.RECONVERGENT B1 ;  /* 0x0000000000017941 */ /* 0x000fea0003800200 */
.L_x_4228:
        /* <DEDUP_REMOVED lines=37> */
.L_x_4231:
[----:B------:R-:W-:Y:S05]  /*4b00*/  BSYNC.RECONVERGENT B1 ;  /* 0x0000000000017941 */ /* 0x000fea0003800200 */
.L_x_4230:
        /* <DEDUP_REMOVED lines=21> */
.L_x_4233:
[----:B------:R-:W-:Y:S05]  /*4c60*/  BSYNC.RECONVERGENT B1 ;  /* 0x0000000000017941 */ /* 0x000fea0003800200 */
.L_x_4232:
        /* <DEDUP_REMOVED lines=19> */
.L_x_4235:
[----:B------:R-:W-:Y:S05]  /*4da0*/  BSYNC.RECONVERGENT B1 ;  /* 0x0000000000017941 */ /* 0x000fea0003800200 */
.L_x_4234:
        /* <DEDUP_REMOVED lines=19> */
.L_x_4237:
[----:B------:R-:W-:Y:S05]  /*4ee0*/  BSYNC.RECONVERGENT B1 ;  /* 0x0000000000017941 */ /* 0x000fea0003800200 */
.L_x_4236:
        /* <DEDUP_REMOVED lines=19> */
.L_x_4239:
[----:B------:R-:W-:Y:S05]  /*5020*/  BSYNC.RECONVERGENT B1 ;  /* 0x0000000000017941 */ /* 0x000fea0003800200 */
.L_x_4238:
        /* <DEDUP_REMOVED lines=43> */
.L_x_4241:
[----:B------:R-:W-:Y:S05]  /*52e0*/  BSYNC.RECONVERGENT B1 ;  /* 0x0000000000017941 */ /* 0x000fea0003800200 */
.L_x_4240:
        /* <DEDUP_REMOVED lines=19> */
.L_x_4243:
[----:B------:R-:W-:Y:S05]  /*5420*/  BSYNC.RECONVERGENT B1 ;  /* 0x0000000000017941 */ /* 0x000fea0003800200 */
.L_x_4242:
        /* <DEDUP_REMOVED lines=19> */
.L_x_4245:
[----:B------:R-:W-:Y:S05]  /*5560*/  BSYNC.RECONVERGENT B1 ;  /* 0x0000000000017941 */ /* 0x000fea0003800200 */
.L_x_4244:
        /* <DEDUP_REMOVED lines=19> */
.L_x_4247:
[----:B------:R-:W-:Y:S05]  /*56a0*/  BSYNC.RECONVERGENT B1 ;  /* 0x0000000000017941 */ /* 0x000fea0003800200 */
.L_x_4246:
        /* <DEDUP_REMOVED lines=19> */
.L_x_4249:
[----:B------:R-:W-:Y:S05]  /*57e0*/  BSYNC.RECONVERGENT B1 ;  /* 0x0000000000017941 */ /* 0x000fea0003800200 */
.L_x_4248:
        /* <DEDUP_REMOVED lines=19> */
.L_x_4251:
[----:B------:R-:W-:Y:S05]  /*5920*/  BSYNC.RECONVERGENT B1 ;  /* 0x0000000000017941 */ /* 0x000fea0003800200 */
.L_x_4250:
        /* <DEDUP_REMOVED lines=39> */
.L_x_4253:
[----:B------:R-:W-:Y:S05]  /*5ba0*/  BSYNC.RECONVERGENT B1 ;  /* 0x0000000000017941 */ /* 0x000fea0003800200 */
.L_x_4252:
        /* <DEDUP_REMOVED lines=19> */
.L_x_4255:
[----:B------:R-:W-:Y:S05]  /*5ce0*/  BSYNC.RECONVERGENT B1 ;  /* 0x0000000000017941 */ /* 0x000fea0003800200 */
.L_x_4254:
        /* <DEDUP_REMOVED lines=19> */
.L_x_4257:
[----:B------:R-:W-:Y:S05]  /*5e20*/  BSYNC.RECONVERGENT B1 ;  /* 0x0000000000017941 */ /* 0x000fea0003800200 */
.L_x_4256:
        /* <DEDUP_REMOVED lines=19> */
.L_x_4259:
[----:B------:R-:W-:Y:S05]  /*5f60*/  BSYNC.RECONVERGENT B1 ;  /* 0x0000000000017941 */ /* 0x000fea0003800200 */
.L_x_4258:
        /* <DEDUP_REMOVED lines=19> */
.L_x_4261:
[----:B------:R-:W-:Y:S05]  /*60a0*/  BSYNC.RECONVERGENT B1 ;  /* 0x0000000000017941 */ /* 0x000fea0003800200 */
.L_x_4260:
        /* <DEDUP_REMOVED lines=19> */
.L_x_4263:
[----:B------:R-:W-:Y:S05]  /*61e0*/  BSYNC.RECONVERGENT B1 ;  /* 0x0000000000017941 */ /* 0x000fea0003800200 */
.L_x_4262:
        /* <DEDUP_REMOVED lines=43> */
.L_x_4265:
[----:B------:R-:W-:Y:S05]  /*64a0*/  BSYNC.RECONVERGENT B1 ;  /* 0x0000000000017941 */ /* 0x000fea0003800200 */
.L_x_4264:
        /* <DEDUP_REMOVED lines=19> */
.L_x_4267:
[----:B------:R-:W-:Y:S05]  /*65e0*/  BSYNC.RECONVERGENT B1 ;  /* 0x0000000000017941 */ /* 0x000fea0003800200 */
.L_x_4266:
        /* <DEDUP_REMOVED lines=19> */
.L_x_4269:
[----:B------:R-:W-:Y:S05]  /*6720*/  BSYNC.RECONVERGENT B1 ;  /* 0x0000000000017941 */ /* 0x000fea0003800200 */
.L_x_4268:
        /* <DEDUP_REMOVED lines=19> */
.L_x_4271:
[----:B------:R-:W-:Y:S05]  /*6860*/  BSYNC.RECONVERGENT B1 ;  /* 0x0000000000017941 */ /* 0x000fea0003800200 */
.L_x_4270:
        /* <DEDUP_REMOVED lines=19> */
.L_x_4273:
[----:B------:R-:W-:Y:S05]  /*69a0*/  BSYNC.RECONVERGENT B1 ;  /* 0x0000000000017941 */ /* 0x000fea0003800200 */
.L_x_4272:
        /* <DEDUP_REMOVED lines=19> */
.L_x_4275:
[----:B------:R-:W-:Y:S05]  /*6ae0*/  BSYNC.RECONVERGENT B1 ;  /* 0x0000000000017941 */ /* 0x000fea0003800200 */
.L_x_4274:
        /* <DEDUP_REMOVED lines=41> */
.L_x_4277:
[----:B------:R-:W-:Y:S05]  /*6d80*/  BSYNC.RECONVERGENT B1 ;  /* 0x0000000000017941 */ /* 0x000fea0003800200 */
.L_x_4276:
        /* <DEDUP_REMOVED lines=19> */
.L_x_4279:
[----:B------:R-:W-:Y:S05]  /*6ec0*/  BSYNC.RECONVERGENT B1 ;  /* 0x0000000000017941 */ /* 0x000fea0003800200 */
.L_x_4278:
        /* <DEDUP_REMOVED lines=19> */
.L_x_4281:
[----:B------:R-:W-:Y:S05]  /*7000*/  BSYNC.RECONVERGENT B1 ;  /* 0x0000000000017941 */ /* 0x000fea0003800200 */
.L_x_4280:
        /* <DEDUP_REMOVED lines=19> */
.L_x_4283:
[----:B------:R-:W-:Y:S05]  /*7140*/  BSYNC.RECONVERGENT B1 ;  /* 0x0000000000017941 */ /* 0x000fea0003800200 */
.L_x_4282:
        /* <DEDUP_REMOVED lines=19> */
.L_x_4285:
[----:B------:R-:W-:Y:S05]  /*7280*/  BSYNC.RECONVERGENT B1 ;  /* 0x0000000000017941 */ /* 0x000fea0003800200 */
.L_x_4284:
        /* <DEDUP_REMOVED lines=18> */
.L_x_4223:
        /* <DEDUP_REMOVED lines=41> */
.L_x_4288:
[----:B------:R-:W-:Y:S05]  /*7640*/  BSYNC.RECONVERGENT B1 ;  /* 0x0000000000017941 */ /* 0x000fea0003800200 */
.L_x_4287:
        /* <DEDUP_REMOVED lines=31> */
.L_x_4290:
[----:B------:R-:W-:Y:S05]  /*7840*/  BSYNC.RECONVERGENT B1 ;  /* 0x0000000000017941 */ /* 0x000fea0003800200 */
.L_x_4289:
        /* <DEDUP_REMOVED lines=29> */
.L_x_4292:
[----:B------:R-:W-:Y:S05]  /*7a20*/  BSYNC.RECONVERGENT B1 ;  /* 0x0000000000017941 */ /* 0x000fea0003800200 */
.L_x_4291:
        /* <DEDUP_REMOVED lines=47> */
.L_x_4294:
[----:B------:R-:W-:Y:S05]  /*7d20*/  BSYNC.RECONVERGENT B1 ;  /* 0x0000000000017941 */ /* 0x000fea0003800200 */
.L_x_4293:
        /* <DEDUP_REMOVED lines=31> */
.L_x_4296:
[----:B------:R-:W-:Y:S05]  /*7f20*/  BSYNC.RECONVERGENT B1 ;  /* 0x0000000000017941 */ /* 0x000fea0003800200 */
.L_x_4295:
        /* <DEDUP_REMOVED lines=29> */
.L_x_4298:
[----:B------:R-:W-:Y:S05]  /*8100*/  BSYNC.RECONVERGENT B1 ;  /* 0x0000000000017941 */ /* 0x000fea0003800200 */
.L_x_4297:
        /* <DEDUP_REMOVED lines=29> */
.L_x_4300:
[----:B------:R-:W-:Y:S05]  /*82e0*/  BSYNC.RECONVERGENT B1 ;  /* 0x0000000000017941 */ /* 0x000fea0003800200 */
.L_x_4299:
        /* <DEDUP_REMOVED lines=29> */
.L_x_4302:
[----:B------:R-:W-:Y:S05]  /*84c0*/  BSYNC.RECONVERGENT B1 ;  /* 0x0000000000017941 */ /* 0x000fea0003800200 */
.L_x_4301:
        /* <DEDUP_REMOVED lines=53> */
.L_x_4304:
[----:B------:R-:W-:Y:S05]  /*8820*/  BSYNC.RECONVERGENT B1 ;  /* 0x0000000000017941 */ /* 0x000fea0003800200 */
.L_x_4303:
        /* <DEDUP_REMOVED lines=29> */
.L_x_4306:
[----:B------:R-:W-:Y:S05]  /*8a00*/  BSYNC.RECONVERGENT B1 ;  /* 0x0000000000017941 */ /* 0x000fea0003800200 */
.L_x_4305:
        /* <DEDUP_REMOVED lines=29> */
.L_x_4308:
[----:B------:R-:W-:Y:S05]  /*8be0*/  BSYNC.RECONVERGENT B1 ;  /* 0x0000000000017941 */ /* 0x000fea0003800200 */
.L_x_4307:
        /* <DEDUP_REMOVED lines=29> */
.L_x_4310:
[----:B------:R-:W-:Y:S05]  /*8dc0*/  BSYNC.RECONVERGENT B1 ;  /* 0x0000000000017941 */ /* 0x000fea0003800200 */
.L_x_4309:
        /* <DEDUP_REMOVED lines=29> */
.L_x_4312:
[----:B------:R-:W-:Y:S05]  /*8fa0*/  BSYNC.RECONVERGENT B1 ;  /* 0x0000000000017941 */ /* 0x000fea0003800200 */
.L_x_4311:
        /* <DEDUP_REMOVED lines=29> */
.L_x_4314:
[----:B------:R-:W-:Y:S05]  /*9180*/  BSYNC.RECONVERGENT B1 ;  /* 0x0000000000017941 */ /* 0x000fea0003800200 */
.L_x_4313:
        /* <DEDUP_REMOVED lines=49> */
.L_x_4316:
[----:B------:R-:W-:Y:S05]  /*94a0*/  BSYNC.RECONVERGENT B1 ;  /* 0x0000000000017941 */ /* 0x000fea0003800200 */
.L_x_4315:
        /* <DEDUP_REMOVED lines=29> */
.L_x_4318:
[----:B------:R-:W-:Y:S05]  /*9680*/  BSYNC.RECONVERGENT B1 ;  /* 0x0000000000017941 */ /* 0x000fea0003800200 */
.L_x_4317:
        /* <DEDUP_REMOVED lines=29> */
.L_x_4320:
[----:B------:R-:W-:Y:S05]  /*9860*/  BSYNC.RECONVERGENT B1 ;  /* 0x0000000000017941 */ /* 0x000fea0003800200 */
.L_x_4319:
        /* <DEDUP_REMOVED lines=29> */
.L_x_4322:
[----:B------:R-:W-:Y:S05]  /*9a40*/  BSYNC.RECONVERGENT B1 ;  /* 0x0000000000017941 */ /* 0x000fea0003800200 */
.L_x_4321:
        /* <DEDUP_REMOVED lines=29> */
.L_x_4324:
[----:B------:R-:W-:Y:S05]  /*9c20*/  BSYNC.RECONVERGENT B1 ;  /* 0x0000000000017941 */ /* 0x000fea0003800200 */
.L_x_4323:
        /* <DEDUP_REMOVED lines=29> */
.L_x_4326:
[----:B------:R-:W-:Y:S05]  /*9e00*/  BSYNC.RECONVERGENT B1 ;  /* 0x0000000000017941 */ /* 0x000fea0003800200 */
.L_x_4325:
        /* <DEDUP_REMOVED lines=53> */
.L_x_4328:
[----:B------:R-:W-:Y:S05]  /*a160*/  BSYNC.RECONVERGENT B1 ;  /* 0x0000000000017941 */ /* 0x000fea0003800200 */
.L_x_4327:
        /* <DEDUP_REMOVED lines=29> */
.L_x_4330:
[----:B------:R-:W-:Y:S05]  /*a340*/  BSYNC.RECONVERGENT B1 ;  /* 0x0000000000017941 */ /* 0x000fea0003800200 */
.L_x_4329:
        /* <DEDUP_REMOVED lines=29> */
.L_x_4332:
[----:B------:R-:W-:Y:S05]  /*a520*/  BSYNC.RECONVERGENT B1 ;  /* 0x0000000000017941 */ /* 0x000fea0003800200 */
.L_x_4331:
        /* <DEDUP_REMOVED lines=29> */
.L_x_4334:
[----:B------:R-:W-:Y:S05]  /*a700*/  BSYNC.RECONVERGENT B1 ;  /* 0x0000000000017941 */ /* 0x000fea0003800200 */
.L_x_4333:
        /* <DEDUP_REMOVED lines=29> */
.L_x_4336:
[----:B------:R-:W-:Y:S05]  /*a8e0*/  BSYNC.RECONVERGENT B1 ;  /* 0x0000000000017941 */ /* 0x000fea0003800200 */
.L_x_4335:
        /* <DEDUP_REMOVED lines=29> */
.L_x_4338:
[----:B------:R-:W-:Y:S05]  /*aac0*/  BSYNC.RECONVERGENT B1 ;  /* 0x0000000000017941 */ /* 0x000fea0003800200 */
.L_x_4337:
        /* <DEDUP_REMOVED lines=51> */
.L_x_4340:
[----:B------:R-:W-:Y:S05]  /*ae00*/  BSYNC.RECONVERGENT B1 ;  /* 0x0000000000017941 */ /* 0x000fea0003800200 */
.L_x_4339:
        /* <DEDUP_REMOVED lines=29> */
.L_x_4342:
[----:B------:R-:W-:Y:S05]  /*afe0*/  BSYNC.RECONVERGENT B1 ;  /* 0x0000000000017941 */ /* 0x000fea0003800200 */
.L_x_4341:
        /* <DEDUP_REMOVED lines=29> */
.L_x_4344:
[----:B------:R-:W-:Y:S05]  /*b1c0*/  BSYNC.RECONVERGENT B1 ;  /* 0x0000000000017941 */ /* 0x000fea0003800200 */
.L_x_4343:
        /* <DEDUP_REMOVED lines=29> */
.L_x_4346:
[----:B------:R-:W-:Y:S05]  /*b3a0*/  BSYNC.RECONVERGENT B1 ;  /* 0x0000000000017941 */ /* 0x000fea0003800200 */
.L_x_4345:
        /* <DEDUP_REMOVED lines=29> */
.L_x_4348:
[----:B------:R-:W-:Y:S05]  /*b580*/  BSYNC.RECONVERGENT B1 ;  /* 0x0000000000017941 */ /* 0x000fea0003800200 */
.L_x_4347:
        /* <DEDUP_REMOVED lines=27> */
.L_x_4286:
[----:B------:R-:W-:Y:S05]  /*b740*/  BSYNC.RECONVERGENT B0 ;  /* 0x0000000000007941 */ /* 0x000fea0003800200 */
.L_x_4222:
        /* <DEDUP_REMOVED lines=9> */
.L_x_4350:
        /* <DEDUP_REMOVED lines=10> */
.L_x_4423:


//--------------------- .nv.shared.reserved.0     --------------------------
	.section	.nv.shared.reserved.0,"aw",@nobits
	.weak		__nv_reservedSMEM_offset_0_alias
	.size		__nv_reservedSMEM_offset_0_alias, 0, 64
	.other		__nv_reservedSMEM_offset_0_alias,@"STO_CUDA_RESERVED_SHARED STV_DEFAULT"
__nv_reservedSMEM_offset_0_alias:
	.zero		0
	.zero		64


//--------------------- .nv.global                --------------------------
	.section	.nv.global,"aw",@nobits
.nv.global:
	.type		_ZN61_INTERNAL_4e72ded4_30_group_norm_nhwc_one_pass_70_cu_00885b1f6thrust24THRUST_300001_SM_1000_NS12placeholders2_5E,@object
	.size		_ZN61_INTERNAL_4e72ded4_30_group_norm_nhwc_one_pass_70_cu_00885b1f6thrust24THRUST_300001_SM_1000_NS12placeholders2_5E,(_ZN61_INTERNAL_4e72ded4_30_group_norm_nhwc_one_pass_70_cu_00885b1f4cuda3std3__45__cpo6cbeginE - _ZN61_INTERNAL_4e72ded4_30_group_norm_nhwc_one_pass_70_cu_00885b1f6thrust24THRUST_300001_SM_1000_NS12placeholders2_5E)
_ZN61_INTERNAL_4e72ded4_30_group_norm_nhwc_one_pass_70_cu_00885b1f6thrust24THRUST_300001_SM_1000_NS12placeholders2_5E:
	.zero		1
	.type		_ZN61_INTERNAL_4e72ded4_30_group_norm_nhwc_one_pass_70_cu_00885b1f4cuda3std3__45__cpo6cbeginE,@object
	.size		_ZN61_INTERNAL_4e72ded4_30_group_norm_nhwc_one_pass_70_cu_00885b1f4cuda3std3__45__cpo6cbeginE,(_ZN61_INTERNAL_4e72ded4_30_group_norm_nhwc_one_pass_70_cu_00885b1f4cuda3std6ranges3__45__cpo6cbeginE - _ZN61_INTERNAL_4e72ded4_30_group_norm_nhwc_one_pass_70_cu_00885b1f4cuda3std3__45__cpo6cbeginE)
_ZN61_INTERNAL_4e72ded4_30_group_norm_nhwc_one_pass_70_cu_00885b1f4cuda3std3__45__cpo6cbeginE:
	.zero		1
	.type		_ZN61_INTERNAL_4e72ded4_30_group_norm_nhwc_one_pass_70_cu_00885b1f4cuda3std6ranges3__45__cpo6cbeginE,@object
	.size		_ZN61_INTERNAL_4e72ded4_30_group_norm_nhwc_one_pass_70_cu_00885b1f4cuda3std6ranges3__45__cpo6cbeginE,(_ZN61_INTERNAL_4e72ded4_30_group_norm_nhwc_one_pass_70_cu_00885b1f4cuda3std3__48in_placeE - _ZN61_INTERNAL_4e72ded4_30_group_norm_nhwc_one_pass_70_cu_00885b1f4cuda3std6ranges3__45__cpo6cbeginE)
_ZN61_INTERNAL_4e72ded4_30_group_norm_nhwc_one_pass_70_cu_00885b1f4cuda3std6ranges3__45__cpo6cbeginE:
	.zero		1
	.type		_ZN61_INTERNAL_4e72ded4_30_group_norm_nhwc_one_pass_70_cu_00885b1f4cuda3std3__48in_placeE,@object
	.size		_ZN61_INTERNAL_4e72ded4_30_group_norm_nhwc_one_pass_70_cu_00885b1f4cuda3std3__48in_placeE,(_ZN61_INTERNAL_4e72ded4_30_group_norm_nhwc_one_pass_70_cu_00885b1f4cuda3std6ranges3__45__cpo4sizeE - _ZN61_INTERNAL_4e72ded4_30_group_norm_nhwc_one_pass_70_cu_00885b1f4cuda3std3__48in_placeE)
_ZN61_INTERNAL_4e72ded4_30_group_norm_nhwc_one_pass_70_cu_00885b1f4cuda3std3__48in_placeE:
	.zero		1
	.type		_ZN61_INTERNAL_4e72ded4_30_group_norm_nhwc_one_pass_70_cu_00885b1f4cuda3std6ranges3__45__cpo4sizeE,@object
	.size		_ZN61_INTERNAL_4e72ded4_30_group_norm_nhwc_one_pass_70_cu_00885b1f4cuda3std6ranges3__45__cpo4sizeE,(_ZN61_INTERNAL_4e72ded4_30_group_norm_nhwc_one_pass_70_cu_00885b1f6thrust24THRUST_300001_SM_1000_NS12placeholders2_9E - _ZN61_INTERNAL_4e72ded4_30_group_norm_nhwc_one_pass_70_cu_00885b1f4cuda3std6ranges3__45__cpo4sizeE)
_ZN61_INTERNAL_4e72ded4_30_group_norm_nhwc_one_pass_70_cu_00885b1f4cuda3std6ranges3__45__cpo4sizeE:
	.zero		1
	.type		_ZN61_INTERNAL_4e72ded4_30_group_norm_nhwc_one_pass_70_cu_00885b1f6thrust24THRUST_300001_SM_1000_NS12placeholders2_9E,@object
	.size		_ZN61_INTERNAL_4e72ded4_30_group_norm_nhwc_one_pass_70_cu_00885b1f6thrust24THRUST_300001_SM_1000_NS12placeholders2_9E,(_ZN61_INTERNAL_4e72ded4_30_group_norm_nhwc_one_pass_70_cu_00885b1f4cuda3std3__45__cpo7crbeginE - _ZN61_INTERNAL_4e72ded4_30_group_norm_nhwc_one_pass_70_cu_00885b1f6thrust24THRUST_300001_SM_1000_NS12placeholders2_9E)
_ZN61_INTERNAL_4e72ded4_30_group_norm_nhwc_one_pass_70_cu_00885b1f6thrust24THRUST_300001_SM_1000_NS12placeholders2_9E:
	.zero		1
	.type		_ZN61_INTERNAL_4e72ded4_30_group_norm_nhwc_one_pass_70_cu_00885b1f4cuda3std3__45__cpo7crbeginE,@object
	.size		_ZN61_INTERNAL_4e72ded4_30_group_norm_nhwc_one_pass_70_cu_00885b1f4cuda3std3__45__cpo7crbeginE,(_ZN61_INTERNAL_4e72ded4_30_group_norm_nhwc_one_pass_70_cu_00885b1f4cuda3std6ranges3__45__cpo4nextE - _ZN61_INTERNAL_4e72ded4_30_group_norm_nhwc_one_pass_70_cu_00885b1f4cuda3std3__45__cpo7crbeginE)
_ZN61_INTERNAL_4e72ded4_30_group_norm_nhwc_one_pass_70_cu_00885b1f4cuda3std3__45__cpo7crbeginE:
	.zero		1
	.type		_ZN61_INTERNAL_4e72ded4_30_group_norm_nhwc_one_pass_70_cu_00885b1f4cuda3std6ranges3__45__cpo4nextE,@object
	.size		_ZN61_INTERNAL_4e72ded4_30_group_norm_nhwc_one_pass_70_cu_00885b1f4cuda3std6ranges3__45__cpo4nextE,(_ZN61_INTERNAL_4e72ded4_30_group_norm_nhwc_one_pass_70_cu_00885b1f4cuda3std6ranges3__45__cpo4swapE - _ZN61_INTERNAL_4e72ded4_30_group_norm_nhwc_one_pass_70_cu_00885b1f4cuda3std6ranges3__45__cpo4nextE)
_ZN61_INTERNAL_4e72ded4_30_group_norm_nhwc_one_pass_70_cu_00885b1f4cuda3std6ranges3__45__cpo4nextE:
	.zero		1
	.type		_ZN61_INTERNAL_4e72ded4_30_group_norm_nhwc_one_pass_70_cu_00885b1f4cuda3std6ranges3__45__cpo4swapE,@object
	.size		_ZN61_INTERNAL_4e72ded4_30_group_norm_nhwc_one_pass_70_cu_00885b1f4cuda3std6ranges3__45__cpo4swapE,(_ZN61_INTERNAL_4e72ded4_30_group_norm_nhwc_one_pass_70_cu_00885b1f6thrust24THRUST_300001_SM_1000_NS12placeholders2_1E - _ZN61_INTERNAL_4e72ded4_30_group_norm_nhwc_one_pass_70_cu_00885b1f4cuda3std6ranges3__45__cpo4swapE)
_ZN61_INTERNAL_4e72ded4_30_group_norm_nhwc_one_pass_70_cu_00885b1f4cuda3std6ranges3__45__cpo4swapE:
	.zero		1
	.type		_ZN61_INTERNAL_4e72ded4_30_group_norm_nhwc_one_pass_70_cu_00885b1f6thrust24THRUST_300001_SM_1000_NS12placeholders2_1E,@object
	.size		_ZN61_INTERNAL_4e72ded4_30_group_norm_nhwc_one_pass_70_cu_00885b1f6thrust24THRUST_300001_SM_1000_NS12placeholders2_1E,(_ZN61_INTERNAL_4e72ded4_30_group_norm_nhwc_one_pass_70_cu_00885b1f6thrust24THRUST_300001_SM_1000_NS12placeholders2_3E - _ZN61_INTERNAL_4e72ded4_30_group_norm_nhwc_one_pass_70_cu_00885b1f6thrust24THRUST_300001_SM_1000_NS12placeholders2_1E)
_ZN61_INTERNAL_4e72ded4_30_group_norm_nhwc_one_pass_70_cu_00885b1f6thrust24THRUST_300001_SM_1000_NS12placeholders2_1E:
	.zero		1
	.type		_ZN61_INTERNAL_4e72ded4_30_group_norm_nhwc_one_pass_70_cu_00885b1f6thrust24THRUST_300001_SM_1000_NS12placeholders2_3E,@object
	.size		_ZN61_INTERNAL_4e72ded4_30_group_norm_nhwc_one_pass_70_cu_00885b1f6thrust24THRUST_300001_SM_1000_NS12placeholders2_3E,(_ZN61_INTERNAL_4e72ded4_30_group_norm_nhwc_one_pass_70_cu_00885b1f4cuda3std3__45__cpo5beginE - _ZN61_INTERNAL_4e72ded4_30_group_norm_nhwc_one_pass_70_cu_00885b1f6thrust24THRUST_300001_SM_1000_NS12placeholders2_3E)
_ZN61_INTERNAL_4e72ded4_30_group_norm_nhwc_one_pass_70_cu_00885b1f6thrust24THRUST_300001_SM_1000_NS12placeholders2_3E:
	.zero		1
	.type		_ZN61_INTERNAL_4e72ded4_30_group_norm_nhwc_one_pass_70_cu_00885b1f4cuda3std3__45__cpo5beginE,@object
	.size		_ZN61_INTERNAL_4e72ded4_30_group_norm_nhwc_one_pass_70_cu_00885b1f4cuda3std3__45__cpo5beginE,(_ZN61_INTERNAL_4e72ded4_30_group_norm_nhwc_one_pass_70_cu_00885b1f4cuda3std6ranges3__45__cpo5beginE - _ZN61_INTERNAL_4e72ded4_30_group_norm_nhwc_one_pass_70_cu_00885b1f4cuda3std3__45__cpo5beginE)
_ZN61_INTERNAL_4e72ded4_30_group_norm_nhwc_one_pass_70_cu_00885b1f4cuda3std3__45__cpo5beginE:
	.zero		1
	.type		_ZN61_INTERNAL_4e72ded4_30_group_norm_nhwc_one_pass_70_cu_00885b1f4cuda3std6ranges3__45__cpo5beginE,@object
	.size		_ZN61_INTERNAL_4e72ded4_30_group_norm_nhwc_one_pass_70_cu_00885b1f4cuda3std6ranges3__45__cpo5beginE,(_ZN61_INTERNAL_4e72ded4_30_group_norm_nhwc_one_pass_70_cu_00885b1f4cuda3std3__463_GLOBAL__N__4e72ded4_30_group_norm_nhwc_one_pass_70_cu_00885b1f6ignoreE - _ZN61_INTERNAL_4e72ded4_30_group_norm_nhwc_one_pass_70_cu_00885b1f4cuda3std6ranges3__45__cpo5beginE)
_ZN61_INTERNAL_4e72ded4_30_group_norm_nhwc_one_pass_70_cu_00885b1f4cuda3std6ranges3__45__cpo5beginE:
	.zero		1
	.type		_ZN61_INTERNAL_4e72ded4_30_group_norm_nhwc_one_pass_70_cu_00885b1f4cuda3std3__463_GLOBAL__N__4e72ded4_30_group_norm_nhwc_one_pass_70_cu_00885b1f6ignoreE,@object
	.size		_ZN61_INTERNAL_4e72ded4_30_group_norm_nhwc_one_pass_70_cu_00885b1f4cuda3std3__463_GLOBAL__N__4e72ded4_30_group_norm_nhwc_one_pass_70_cu_00885b1f6ignoreE,(_ZN61_INTERNAL_4e72ded4_30_group_norm_nhwc_one_pass_70_cu_00885b1f4cuda3std6ranges3__45__cpo4dataE - _ZN61_INTERNAL_4e72ded4_30_group_norm_nhwc_one_pass_70_cu_00885b1f4cuda3std3__463_GLOBAL__N__4e72ded4_30_group_norm_nhwc_one_pass_70_cu_00885b1f6ignoreE)
_ZN61_INTERNAL_4e72ded4_30_group_norm_nhwc_one_pass_70_cu_00885b1f4cuda3std3__463_GLOBAL__N__4e72ded4_30_group_norm_nhwc_one_pass_70_cu_00885b1f6ignoreE:
	.zero		1
	.type		_ZN61_INTERNAL_4e72ded4_30_group_norm_nhwc_one_pass_70_cu_00885b1f4cuda3std6ranges3__45__cpo4dataE,@object
	.size		_ZN61_INTERNAL_4e72ded4_30_group_norm_nhwc_one_pass_70_cu_00885b1f4cuda3std6ranges3__45__cpo4dataE,(_ZN61_INTERNAL_4e72ded4_30_group_norm_nhwc_one_pass_70_cu_00885b1f6thrust24THRUST_300001_SM_1000_NS12placeholders2_7E - _ZN61_INTERNAL_4e72ded4_30_group_norm_nhwc_one_pass_70_cu_00885b1f4cuda3std6ranges3__45__cpo4dataE)
_ZN61_INTERNAL_4e72ded4_30_group_norm_nhwc_one_pass_70_cu_00885b1f4cuda3std6ranges3__45__cpo4dataE:
	.zero		1
	.type		_ZN61_INTERNAL_4e72ded4_30_group_norm_nhwc_one_pass_70_cu_00885b1f6thrust24THRUST_300001_SM_1000_NS12placeholders2_7E,@object
	.size		_ZN61_INTERNAL_4e72ded4_30_group_norm_nhwc_one_pass_70_cu_00885b1f6thrust24THRUST_300001_SM_1000_NS12placeholders2_7E,(_ZN61_INTERNAL_4e72ded4_30_group_norm_nhwc_one_pass_70_cu_00885b1f4cuda3std3__45__cpo6rbeginE - _ZN61_INTERNAL_4e72ded4_30_group_norm_nhwc_one_pass_70_cu_00885b1f6thrust24THRUST_300001_SM_1000_NS12placeholders2_7E)
_ZN61_INTERNAL_4e72ded4_30_group_norm_nhwc_one_pass_70_cu_00885b1f6thrust24THRUST_300001_SM_1000_NS12placeholders2_7E:
	.zero		1
	.type		_ZN61_INTERNAL_4e72ded4_30_group_norm_nhwc_one_pass_70_cu_00885b1f4cuda3std3__45__cpo6rbeginE,@object
	.size		_ZN61_INTERNAL_4e72ded4_30_group_norm_nhwc_one_pass_70_cu_00885b1f4cuda3std3__45__cpo6rbeginE,(_ZN61_INTERNAL_4e72ded4_30_group_norm_nhwc_one_pass_70_cu_00885b1f4cuda3std6ranges3__45__cpo7advanceE - _ZN61_INTERNAL_4e72ded4_30_group_norm_nhwc_one_pass_70_cu_00885b1f4cuda3std3__45__cpo6rbeginE)
_ZN61_INTERNAL_4e72ded4_30_group_norm_nhwc_one_pass_70_cu_00885b1f4cuda3std3__45__cpo6rbeginE:
	.zero		1
	.type		_ZN61_INTERNAL_4e72ded4_30_group_norm_nhwc_one_pass_70_cu_00885b1f4cuda3std6ranges3__45__cpo7advanceE,@object
	.size		_ZN61_INTERNAL_4e72ded4_30_group_norm_nhwc_one_pass_70_cu_00885b1f4cuda3std6ranges3__45__cpo7advanceE,(_ZN61_INTERNAL_4e72ded4_30_group_norm_nhwc_one_pass_70_cu_00885b1f4cuda3std3__47nulloptE - _ZN61_INTERNAL_4e72ded4_30_group_norm_nhwc_one_pass_70_cu_00885b1f4cuda3std6ranges3__45__cpo7advanceE)
_ZN61_INTERNAL_4e72ded4_30_group_norm_nhwc_one_pass_70_cu_00885b1f4cuda3std6ranges3__45__cpo7advanceE:
	.zero		1
	.type		_ZN61_INTERNAL_4e72ded4_30_group_norm_nhwc_one_pass_70_cu_00885b1f4cuda3std3__47nulloptE,@object
	.size		_ZN61_INTERNAL_4e72ded4_30_group_norm_nhwc_one_pass_70_cu_00885b1f4cuda3std3__47nulloptE,(_ZN61_INTERNAL_4e72ded4_30_group_norm_nhwc_one_pass_70_cu_00885b1f4cuda3std6ranges3__45__cpo8distanceE - _ZN61_INTERNAL_4e72ded4_30_group_norm_nhwc_one_pass_70_cu_00885b1f4cuda3std3__47nulloptE)
_ZN61_INTERNAL_4e72ded4_30_group_norm_nhwc_one_pass_70_cu_00885b1f4cuda3std3__47nulloptE:
	.zero		1
	.type		_ZN61_INTERNAL_4e72ded4_30_group_norm_nhwc_one_pass_70_cu_00885b1f4cuda3std6ranges3__45__cpo8distanceE,@object
	.size		_ZN61_INTERNAL_4e72ded4_30_group_norm_nhwc_one_pass_70_cu_00885b1f4cuda3std6ranges3__45__cpo8distanceE,(_ZN61_INTERNAL_4e72ded4_30_group_norm_nhwc_one_pass_70_cu_00885b1f6thrust24THRUST_300001_SM_1000_NS12placeholders2_6E - _ZN61_INTERNAL_4e72ded4_30_group_norm_nhwc_one_pass_70_cu_00885b1f4cuda3std6ranges3__45__cpo8distanceE)
_ZN61_INTERNAL_4e72ded4_30_group_norm_nhwc_one_pass_70_cu_00885b1f4cuda3std6ranges3__45__cpo8distanceE:
	.zero		1
	.type		_ZN61_INTERNAL_4e72ded4_30_group_norm_nhwc_one_pass_70_cu_00885b1f6thrust24THRUST_300001_SM_1000_NS12placeholders2_6E,@object
	.size		_ZN61_INTERNAL_4e72ded4_30_group_norm_nhwc_one_pass_70_cu_00885b1f6thrust24THRUST_300001_SM_1000_NS12placeholders2_6E,(_ZN61_INTERNAL_4e72ded4_30_group_norm_nhwc_one_pass_70_cu_00885b1f4cuda3std3__45__cpo4cendE - _ZN61_INTERNAL_4e72ded4_30_group_norm_nhwc_one_pass_70_cu_00885b1f6thrust24THRUST_300001_SM_1000_NS12placeholders2_6E)
_ZN61_INTERNAL_4e72ded4_30_group_norm_nhwc_one_pass_70_cu_00885b1f6thrust24THRUST_300001_SM_1000_NS12placeholders2_6E:
	.zero		1
	.type		_ZN61_INTERNAL_4e72ded4_30_group_norm_nhwc_one_pass_70_cu_00885b1f4cuda3std3__45__cpo4cendE,@object
	.size		_ZN61_INTERNAL_4e72ded4_30_group_norm_nhwc_one_pass_70_cu_00885b1f4cuda3std3__45__cpo4cendE,(_ZN61_INTERNAL_4e72ded4_30_group_norm_nhwc_one_pass_70_cu_00885b1f4cuda3std6ranges3__45__cpo4cendE - _ZN61_INTERNAL_4e72ded4_30_group_norm_nhwc_one_pass_70_cu_00885b1f4cuda3std3__45__cpo4cendE)
_ZN61_INTERNAL_4e72ded4_30_group_norm_nhwc_one_pass_70_cu_00885b1f4cuda3std3__45__cpo4cendE:
	.zero		1
	.type		_ZN61_INTERNAL_4e72ded4_30_group_norm_nhwc_one_pass_70_cu_00885b1f4cuda3std6ranges3__45__cpo4cendE,@object
	.size		_ZN61_INTERNAL_4e72ded4_30_group_norm_nhwc_one_pass_70_cu_00885b1f4cuda3std6ranges3__45__cpo4cendE,(_ZN61_INTERNAL_4e72ded4_30_group_norm_nhwc_one_pass_70_cu_00885b1f4cuda3std3__420unreachable_sentinelE - _ZN61_INTERNAL_4e72ded4_30_group_norm_nhwc_one_pass_70_cu_00885b1f4cuda3std6ranges3__45__cpo4cendE)
_ZN61_INTERNAL_4e72ded4_30_group_norm_nhwc_one_pass_70_cu_00885b1f4cuda3std6ranges3__45__cpo4cendE:
	.zero		1
	.type		_ZN61_INTERNAL_4e72ded4_30_group_norm_nhwc_one_pass_70_cu_00885b1f4cuda3std3__420unreachable_sentinelE,@object
	.size		_ZN61_INTERNAL_4e72ded4_30_group_norm_nhwc_one_pass_70_cu_00885b1f4cuda3std3__420unreachable_sentinelE,(_ZN61_INTERNAL_4e72ded4_30_group_norm_nhwc_one_pass_70_cu_00885b1f4cuda3std6ranges3__45__cpo5ssizeE - _ZN61_INTERNAL_4e72ded4_30_group_norm_nhwc_one_pass_70_cu_00885b1f4cuda3std3__420unreachable_sentinelE)
_ZN61_INTERNAL_4e72ded4_30_group_norm_nhwc_one_pass_70_cu_00885b1f4cuda3std3__420unreachable_sentinelE:
	.zero		1
	.type		_ZN61_INTERNAL_4e72ded4_30_group_norm_nhwc_one_pass_70_cu_00885b1f4cuda3std6ranges3__45__cpo5ssizeE,@object
	.size		_ZN61_INTERNAL_4e72ded4_30_group_norm_nhwc_one_pass_70_cu_00885b1f4cuda3std6ranges3__45__cpo5ssizeE,(_ZN61_INTERNAL_4e72ded4_30_group_norm_nhwc_one_pass_70_cu_00885b1f6thrust24THRUST_300001_SM_1000_NS12placeholders3_10E - _ZN61_INTERNAL_4e72ded4_30_group_norm_nhwc_one_pass_70_cu_00885b1f4cuda3std6ranges3__45__cpo5ssizeE)
_ZN61_INTERNAL_4e72ded4_30_group_norm_nhwc_one_pass_70_cu_00885b1f4cuda3std6ranges3__45__cpo5ssizeE:
	.zero		1
	.type		_ZN61_INTERNAL_4e72ded4_30_group_norm_nhwc_one_pass_70_cu_00885b1f6thrust24THRUST_300001_SM_1000_NS12placeholders3_10E,@object
	.size		_ZN61_INTERNAL_4e72ded4_30_group_norm_nhwc_one_pass_70_cu_00885b1f6thrust24THRUST_300001_SM_1000_NS12placeholders3_10E,(_ZN61_INTERNAL_4e72ded4_30_group_norm_nhwc_one_pass_70_cu_00885b1f4cuda3std3__45__cpo5crendE - _ZN61_INTERNAL_4e72ded4_30_group_norm_nhwc_one_pass_70_cu_00885b1f6thrust24THRUST_300001_SM_1000_NS12placeholders3_10E)
_ZN61_INTERNAL_4e72ded4_30_group_norm_nhwc_one_pass_70_cu_00885b1f6thrust24THRUST_300001_SM_1000_NS12placeholders3_10E:
	.zero		1
	.type		_ZN61_INTERNAL_4e72ded4_30_group_norm_nhwc_one_pass_70_cu_00885b1f4cuda3std3__45__cpo5crendE,@object
	.size		_ZN61_INTERNAL_4e72ded4_30_group_norm_nhwc_one_pass_70_cu_00885b1f4cuda3std3__45__cpo5crendE,(_ZN61_INTERNAL_4e72ded4_30_group_norm_nhwc_one_pass_70_cu_00885b1f4cuda3std6ranges3__45__cpo4prevE - _ZN61_INTERNAL_4e72ded4_30_group_norm_nhwc_one_pass_70_cu_00885b1f4cuda3std3__45__cpo5crendE)
_ZN61_INTERNAL_4e72ded4_30_group_norm_nhwc_one_pass_70_cu_00885b1f4cuda3std3__45__cpo5crendE:
	.zero		1
	.type		_ZN61_INTERNAL_4e72ded4_30_group_norm_nhwc_one_pass_70_cu_00885b1f4cuda3std6ranges3__45__cpo4prevE,@object
	.size		_ZN61_INTERNAL_4e72ded4_30_group_norm_nhwc_one_pass_70_cu_00885b1f4cuda3std6ranges3__45__cpo4prevE,(_ZN61_INTERNAL_4e72ded4_30_group_norm_nhwc_one_pass_70_cu_00885b1f4cuda3std6ranges3__45__cpo9iter_moveE - _ZN61_INTERNAL_4e72ded4_30_group_norm_nhwc_one_pass_70_cu_00885b1f4cuda3std6ranges3__45__cpo4prevE)
_ZN61_INTERNAL_4e72ded4_30_group_norm_nhwc_one_pass_70_cu_00885b1f4cuda3std6ranges3__45__cpo4prevE:
	.zero		1
	.type		_ZN61_INTERNAL_4e72ded4_30_group_norm_nhwc_one_pass_70_cu_00885b1f4cuda3std6ranges3__45__cpo9iter_moveE,@object
	.size		_ZN61_INTERNAL_4e72ded4_30_group_norm_nhwc_one_pass_70_cu_00885b1f4cuda3std6ranges3__45__cpo9iter_moveE,(_ZN61_INTERNAL_4e72ded4_30_group_norm_nhwc_one_pass_70_cu_00885b1f6thrust24THRUST_300001_SM_1000_NS12placeholders2_2E - _ZN61_INTERNAL_4e72ded4_30_group_norm_nhwc_one_pass_70_cu_00885b1f4cuda3std6ranges3__45__cpo9iter_moveE)
_ZN61_INTERNAL_4e72ded4_30_group_norm_nhwc_one_pass_70_cu_00885b1f4cuda3std6ranges3__45__cpo9iter_moveE:
	.zero		1
	.type		_ZN61_INTERNAL_4e72ded4_30_group_norm_nhwc_one_pass_70_cu_00885b1f6thrust24THRUST_300001_SM_1000_NS12placeholders2_2E,@object
	.size		_ZN61_INTERNAL_4e72ded4_30_group_norm_nhwc_one_pass_70_cu_00885b1f6thrust24THRUST_300001_SM_1000_NS12placeholders2_2E,(_ZN61_INTERNAL_4e72ded4_30_group_norm_nhwc_one_pass_70_cu_00885b1f6thrust24THRUST_300001_SM_1000_NS12placeholders2_4E - _ZN61_INTERNAL_4e72ded4_30_group_norm_nhwc_one_pass_70_cu_00885b1f6thrust24THRUST_300001_SM_1000_NS12placeholders2_2E)
_ZN61_INTERNAL_4e72ded4_30_group_norm_nhwc_one_pass_70_cu_00885b1f6thrust24THRUST_300001_SM_1000_NS12placeholders2_2E:
	.zero		1
	.type		_ZN61_INTERNAL_4e72ded4_30_group_norm_nhwc_one_pass_70_cu_00885b1f6thrust24THRUST_300001_SM_1000_NS12placeholders2_4E,@object
	.size		_ZN61_INTERNAL_4e72ded4_30_group_norm_nhwc_one_pass_70_cu_00885b1f6thrust24THRUST_300001_SM_1000_NS12placeholders2_4E,(_ZN61_INTERNAL_4e72ded4_30_group_norm_nhwc_one_pass_70_cu_00885b1f4cuda3std3__45__cpo3endE - _ZN61_INTERNAL_4e72ded4_30_group_norm_nhwc_one_pass_70_cu_00885b1f6thrust24THRUST_300001_SM_1000_NS12placeholders2_4E)
_ZN61_INTERNAL_4e72ded4_30_group_norm_nhwc_one_pass_70_cu_00885b1f6thrust24THRUST_300001_SM_1000_NS12placeholders2_4E:
	.zero		1
	.type		_ZN61_INTERNAL_4e72ded4_30_group_norm_nhwc_one_pass_70_cu_00885b1f4cuda3std3__45__cpo3endE,@object
	.size		_ZN61_INTERNAL_4e72ded4_30_group_norm_nhwc_one_pass_70_cu_00885b1f4cuda3std3__45__cpo3endE,(_ZN61_INTERNAL_4e72ded4_30_group_norm_nhwc_one_pass_70_cu_00885b1f4cuda3std6ranges3__45__cpo3endE - _ZN61_INTERNAL_4e72ded4_30_group_norm_nhwc_one_pass_70_cu_00885b1f4cuda3std3__45__cpo3endE)
_ZN61_INTERNAL_4e72ded4_30_group_norm_nhwc_one_pass_70_cu_00885b1f4cuda3std3__45__cpo3endE:
	.zero		1
	.type		_ZN61_INTERNAL_4e72ded4_30_group_norm_nhwc_one_pass_70_cu_00885b1f4cuda3std6ranges3__45__cpo3endE,@object
	.size		_ZN61_INTERNAL_4e72ded4_30_group_norm_nhwc_one_pass_70_cu_00885b1f4cuda3std6ranges3__45__cpo3endE,(_ZN61_INTERNAL_4e72ded4_30_group_norm_nhwc_one_pass_70_cu_00885b1f4cuda3std3__419piecewise_constructE - _ZN61_INTERNAL_4e72ded4_30_group_norm_nhwc_one_pass_70_cu_00885b1f4cuda3std6ranges3__45__cpo3endE)
_ZN61_INTERNAL_4e72ded4_30_group_norm_nhwc_one_pass_70_cu_00885b1f4cuda3std6ranges3__45__cpo3endE:
	.zero		1
	.type		_ZN61_INTERNAL_4e72ded4_30_group_norm_nhwc_one_pass_70_cu_00885b1f4cuda3std3__419piecewise_constructE,@object
	.size		_ZN61_INTERNAL_4e72ded4_30_group_norm_nhwc_one_pass_70_cu_00885b1f4cuda3std3__419piecewise_constructE,(_ZN61_INTERNAL_4e72ded4_30_group_norm_nhwc_one_pass_70_cu_00885b1f4cuda3std6ranges3__45__cpo5cdataE - _ZN61_INTERNAL_4e72ded4_30_group_norm_nhwc_one_pass_70_cu_00885b1f4cuda3std3__419piecewise_constructE)
_ZN61_INTERNAL_4e72ded4_30_group_norm_nhwc_one_pass_70_cu_00885b1f4cuda3std3__419piecewise_constructE:
	.zero		1
	.type		_ZN61_INTERNAL_4e72ded4_30_group_norm_nhwc_one_pass_70_cu_00885b1f4cuda3std6ranges3__45__cpo5cdataE,@object
	.size		_ZN61_INTERNAL_4e72ded4_30_group_norm_nhwc_one_pass_70_cu_00885b1f4cuda3std6ranges3__45__cpo5cdataE,(_ZN61_INTERNAL_4e72ded4_30_group_norm_nhwc_one_pass_70_cu_00885b1f6thrust24THRUST_300001_SM_1000_NS12placeholders2_8E - _ZN61_INTERNAL_4e72ded4_30_group_norm_nhwc_one_pass_70_cu_00885b1f4cuda3std6ranges3__45__cpo5cdataE)
_ZN61_INTERNAL_4e72ded4_30_group_norm_nhwc_one_pass_70_cu_00885b1f4cuda3std6ranges3__45__cpo5cdataE:
	.zero		1
	.type		_ZN61_INTERNAL_4e72ded4_30_group_norm_nhwc_one_pass_70_cu_00885b1f6thrust24THRUST_300001_SM_1000_NS12placeholders2_8E,@object
	.size		_ZN61_INTERNAL_4e72ded4_30_group_norm_nhwc_one_pass_70_cu_00885b1f6thrust24THRUST_300001_SM_1000_NS12placeholders2_8E,(_ZN61_INTERNAL_4e72ded4_30_group_norm_nhwc_one_pass_70_cu_00885b1f4cuda3std3__45__cpo4rendE - _ZN61_INTERNAL_4e72ded4_30_group_norm_nhwc_one_pass_70_cu_00885b1f6thrust24THRUST_300001_SM_1000_NS12placeholders2_8E)
_ZN61_INTERNAL_4e72ded4_30_group_norm_nhwc_one_pass_70_cu_00885b1f6thrust24THRUST_300001_SM_1000_NS12placeholders2_8E:
	.zero		1
	.type		_ZN61_INTERNAL_4e72ded4_30_group_norm_nhwc_one_pass_70_cu_00885b1f4cuda3std3__45__cpo4rendE,@object
	.size		_ZN61_INTERNAL_4e72ded4_30_group_norm_nhwc_one_pass_70_cu_00885b1f4cuda3std3__45__cpo4rendE,(_ZN61_INTERNAL_4e72ded4_30_group_norm_nhwc_one_pass_70_cu_00885b1f4cuda3std6ranges3__45__cpo9iter_swapE - _ZN61_INTERNAL_4e72ded4_30_group_norm_nhwc_one_pass_70_cu_00885b1f4cuda3std3__45__cpo4rendE)
_ZN61_INTERNAL_4e72ded4_30_group_norm_nhwc_one_pass_70_cu_00885b1f4cuda3std3__45__cpo4rendE:
	.zero		1
	.type		_ZN61_INTERNAL_4e72ded4_30_group_norm_nhwc_one_pass_70_cu_00885b1f4cuda3std6ranges3__45__cpo9iter_swapE,@object
	.size		_ZN61_INTERNAL_4e72ded4_30_group_norm_nhwc_one_pass_70_cu_00885b1f4cuda3std6ranges3__45__cpo9iter_swapE,(_ZN61_INTERNAL_4e72ded4_30_group_norm_nhwc_one_pass_70_cu_00885b1f4cuda3std3__48unexpectE - _ZN61_INTERNAL_4e72ded4_30_group_norm_nhwc_one_pass_70_cu_00885b1f4cuda3std6ranges3__45__cpo9iter_swapE)
_ZN61_INTERNAL_4e72ded4_30_group_norm_nhwc_one_pass_70_cu_00885b1f4cuda3std6ranges3__45__cpo9iter_swapE:
	.zero		1
	.type		_ZN61_INTERNAL_4e72ded4_30_group_norm_nhwc_one_pass_70_cu_00885b1f4cuda3std3__48unexpectE,@object
	.size		_ZN61_INTERNAL_4e72ded4_30_group_norm_nhwc_one_pass_70_cu_00885b1f4cuda3std3__48unexpectE,(_ZN61_INTERNAL_4e72ded4_30_group_norm_nhwc_one_pass_70_cu_00885b1f6thrust24THRUST_300001_SM_1000_NS6system6detail10sequential3seqE - _ZN61_INTERNAL_4e72ded4_30_group_norm_nhwc_one_pass_70_cu_00885b1f4cuda3std3__48unexpectE)
_ZN61_INTERNAL_4e72ded4_30_group_norm_nhwc_one_pass_70_cu_00885b1f4cuda3std3__48unexpectE:
	.zero		1
	.type		_ZN61_INTERNAL_4e72ded4_30_group_norm_nhwc_one_pass_70_cu_00885b1f6thrust24THRUST_300001_SM_1000_NS6system6detail10sequential3seqE,@object
	.size		_ZN61_INTERNAL_4e72ded4_30_group_norm_nhwc_one_pass_70_cu_00885b1f6thrust24THRUST_300001_SM_1000_NS6system6detail10sequential3seqE,(.L_29 - _ZN61_INTERNAL_4e72ded4_30_group_norm_nhwc_one_pass_70_cu_00885b1f6thrust24THRUST_300001_SM_1000_NS6system6detail10sequential3seqE)
_ZN61_INTERNAL_4e72ded4_30_group_norm_nhwc_one_pass_70_cu_00885b1f6thrust24THRUST_300001_SM_1000_NS6system6detail10sequential3seqE:
	.zero		1
.L_29:


//--------------------- .nv.shared._Z35group_norm_nhwc_bwd_one_pass_kernelI11Bf16IOFp32WLi64ELi70ELi560EEv26Group_norm_nhwc_bwd_params --------------------------
	.section	.nv.shared._Z35group_norm_nhwc_bwd_one_pass_kernelI11Bf16IOFp32WLi64ELi70ELi560EEv26Group_norm_nhwc_bwd_params,"aw",@nobits
	.sectionflags	@""
	.align	16
.nv.shared._Z35group_norm_nhwc_bwd_one_pass_kernelI11Bf16IOFp32WLi64ELi70ELi560EEv26Group_norm_nhwc_bwd_params:
	.zero		10176


//--------------------- .nv.shared._Z35group_norm_nhwc_bwd_one_pass_kernelI11Bf16IOFp32WLi128ELi70ELi560EEv26Group_norm_nhwc_bwd_params --------------------------
	.section	.nv.shared._Z35group_norm_nhwc_bwd_one_pass_kernelI11Bf16IOFp32WLi128ELi70ELi560EEv26Group_norm_nhwc_bwd_params,"aw",@nobits
	.sectionflags	@""
	.align	16
.nv.shared._Z35group_norm_nhwc_bwd_one_pass_kernelI11Bf16IOFp32WLi128ELi70ELi560EEv26Group_norm_nhwc_bwd_params:
	.zero		10176


//--------------------- .nv.shared._Z35group_norm_nhwc_bwd_one_pass_kernelI11Bf16IOFp32WLi256ELi70ELi560EEv26Group_norm_nhwc_bwd_params --------------------------
	.section	.nv.shared._Z35group_norm_nhwc_bwd_one_pass_kernelI11Bf16IOFp32WLi256ELi70ELi560EEv26Group_norm_nhwc_bwd_params,"aw",@nobits
	.sectionflags	@""
	.align	16
.nv.shared._Z35group_norm_nhwc_bwd_one_pass_kernelI11Bf16IOFp32WLi256ELi70ELi560EEv26Group_norm_nhwc_bwd_params:
	.zero		10176


//--------------------- .nv.shared._Z35group_norm_nhwc_bwd_one_pass_kernelI11Bf16IOFp32WLi512ELi70ELi560EEv26Group_norm_nhwc_bwd_params --------------------------
	.section	.nv.shared._Z35group_norm_nhwc_bwd_one_pass_kernelI11Bf16IOFp32WLi512ELi70ELi560EEv26Group_norm_nhwc_bwd_params,"aw",@nobits
	.sectionflags	@""
	.align	16
.nv.shared._Z35group_norm_nhwc_bwd_one_pass_kernelI11Bf16IOFp32WLi512ELi70ELi560EEv26Group_norm_nhwc_bwd_params:
	.zero		10176


//--------------------- .nv.shared._Z35group_norm_nhwc_bwd_one_pass_kernelI11Bf16IOBf16WLi64ELi70ELi560EEv26Group_norm_nhwc_bwd_params --------------------------
	.section	.nv.shared._Z35group_norm_nhwc_bwd_one_pass_kernelI11Bf16IOBf16WLi64ELi70ELi560EEv26Group_norm_nhwc_bwd_params,"aw",@nobits
	.sectionflags	@""
	.align	16
.nv.shared._Z35group_norm_nhwc_bwd_one_pass_kernelI11Bf16IOBf16WLi64ELi70ELi560EEv26Group_norm_nhwc_bwd_params:
	.zero		10176


//--------------------- .nv.shared._Z35group_norm_nhwc_bwd_one_pass_kernelI11Bf16IOBf16WLi128ELi70ELi560EEv26Group_norm_nhwc_bwd_params --------------------------
	.section	.nv.shared._Z35group_norm_nhwc_bwd_one_pass_kernelI11Bf16IOBf16WLi128ELi70ELi560EEv26Group_norm_nhwc_bwd_params,"aw",@nobits
	.sectionflags	@""
	.align	16
.nv.shared._Z35group_norm_nhwc_bwd_one_pass_kernelI11Bf16IOBf16WLi128ELi70ELi560EEv26Group_norm_nhwc_bwd_params:
	.zero		10176


//--------------------- .nv.shared._Z35group_norm_nhwc_bwd_one_pass_kernelI11Bf16IOBf16WLi256ELi70ELi560EEv26Group_norm_nhwc_bwd_params --------------------------
	.section	.nv.shared._Z35group_norm_nhwc_bwd_one_pass_kernelI11Bf16IOBf16WLi256ELi70ELi560EEv26Group_norm_nhwc_bwd_params,"aw",@nobits
	.sectionflags	@""
	.align	16
.nv.shared._Z35group_norm_nhwc_bwd_one_pass_kernelI11Bf16IOBf16WLi256ELi70ELi560EEv26Group_norm_nhwc_bwd_params:
	.zero		10176


//--------------------- .nv.shared._Z35group_norm_nhwc_bwd_one_pass_kernelI11Bf16IOBf16WLi512ELi70ELi560EEv26Group_norm_nhwc_bwd_params --------------------------
	.section	.nv.shared._Z35group_norm_nhwc_bwd_one_pass_kernelI11Bf16IOBf16WLi512ELi70ELi560EEv26Group_norm_nhwc_bwd_params,"aw",@nobits
	.sectionflags	@""
	.align	16
.nv.shared._Z35group_norm_nhwc_bwd_one_pass_kernelI11Bf16IOBf16WLi512ELi70ELi560EEv26Group_norm_nhwc_bwd_params:
	.zero		10176


//--------------------- .nv.shared._Z35group_norm_nhwc_bwd_one_pass_kernelI11Bf16IOFp16WLi64ELi70ELi560EEv26Group_norm_nhwc_bwd_params --------------------------
	.section	.nv.shared._Z35group_norm_nhwc_bwd_one_pass_kernelI11Bf16IOFp16WLi64ELi70ELi560EEv26Group_norm_nhwc_bwd_params,"aw",@nobits
	.sectionflags	@""
	.align	16
.nv.shared._Z35group_norm_nhwc_bwd_one_pass_kernelI11Bf16IOFp16WLi64ELi70ELi560EEv26Group_norm_nhwc_bwd_params:
	.zero		10176


//--------------------- .nv.shared._Z35group_norm_nhwc_bwd_one_pass_kernelI11Bf16IOFp16WLi128ELi70ELi560EEv26Group_norm_nhwc_bwd_params --------------------------
	.section	.nv.shared._Z35group_norm_nhwc_bwd_one_pass_kernelI11Bf16IOFp16WLi128ELi70ELi560EEv26Group_norm_nhwc_bwd_params,"aw",@nobits
	.sectionflags	@""
	.align	16
.nv.shared._Z35group_norm_nhwc_bwd_one_pass_kernelI11Bf16IOFp16WLi128ELi70ELi560EEv26Group_norm_nhwc_bwd_params:
	.zero		10176


//--------------------- .nv.shared._Z35group_norm_nhwc_bwd_one_pass_kernelI11Bf16IOFp16WLi256ELi70ELi560EEv26Group_norm_nhwc_bwd_params --------------------------
	.section	.nv.shared._Z35group_norm_nhwc_bwd_one_pass_kernelI11Bf16IOFp16WLi256ELi70ELi560EEv26Group_norm_nhwc_bwd_params,"aw",@nobits
	.sectionflags	@""
	.align	16
.nv.shared._Z35group_norm_nhwc_bwd_one_pass_kernelI11Bf16IOFp16WLi256ELi70ELi560EEv26Group_norm_nhwc_bwd_params:
	.zero		10176


//--------------------- .nv.shared._Z35group_norm_nhwc_bwd_one_pass_kernelI11Bf16IOFp16WLi512ELi70ELi560EEv26Group_norm_nhwc_bwd_params --------------------------
	.section	.nv.shared._Z35group_norm_nhwc_bwd_one_pass_kernelI11Bf16IOFp16WLi512ELi70ELi560EEv26Group_norm_nhwc_bwd_params,"aw",@nobits
	.sectionflags	@""
	.align	16
.nv.shared._Z35group_norm_nhwc_bwd_one_pass_kernelI11Bf16IOFp16WLi512ELi70ELi560EEv26Group_norm_nhwc_bwd_params:
	.zero		10176


//--------------------- .nv.shared._Z35group_norm_nhwc_bwd_one_pass_kernelI11Fp16IOFp32WLi64ELi70ELi560EEv26Group_norm_nhwc_bwd_params --------------------------
	.section	.nv.shared._Z35group_norm_nhwc_bwd_one_pass_kernelI11Fp16IOFp32WLi64ELi70ELi560EEv26Group_norm_nhwc_bwd_params,"aw",@nobits
	.sectionflags	@""
	.align	16
.nv.shared._Z35group_norm_nhwc_bwd_one_pass_kernelI11Fp16IOFp32WLi64ELi70ELi560EEv26Group_norm_nhwc_bwd_params:
	.zero		10176


//--------------------- .nv.shared._Z35group_norm_nhwc_bwd_one_pass_kernelI11Fp16IOFp32WLi128ELi70ELi560EEv26Group_norm_nhwc_bwd_params --------------------------
	.section	.nv.shared._Z35group_norm_nhwc_bwd_one_pass_kernelI11Fp16IOFp32WLi128ELi70ELi560EEv26Group_norm_nhwc_bwd_params,"aw",@nobits
	.sectionflags	@""
	.align	16
.nv.shared._Z35group_norm_nhwc_bwd_one_pass_kernelI11Fp16IOFp32WLi128ELi70ELi560EEv26Group_norm_nhwc_bwd_params:
	.zero		10176


//--------------------- .nv.shared._Z35group_norm_nhwc_bwd_one_pass_kernelI11Fp16IOFp32WLi256ELi70ELi560EEv26Group_norm_nhwc_bwd_params --------------------------
	.section	.nv.shared._Z35group_norm_nhwc_bwd_one_pass_kernelI11Fp16IOFp32WLi256ELi70ELi560EEv26Group_norm_nhwc_bwd_params,"aw",@nobits
	.sectionflags	@""
	.align	16
.nv.shared._Z35group_norm_nhwc_bwd_one_pass_kernelI11Fp16IOFp32WLi256ELi70ELi560EEv26Group_norm_nhwc_bwd_params:
	.zero		10176


//--------------------- .nv.shared._Z35group_norm_nhwc_bwd_one_pass_kernelI11Fp16IOFp32WLi512ELi70ELi560EEv26Group_norm_nhwc_bwd_params --------------------------
	.section	.nv.shared._Z35group_norm_nhwc_bwd_one_pass_kernelI11Fp16IOFp32WLi512ELi70ELi560EEv26Group_norm_nhwc_bwd_params,"aw",@nobits
	.sectionflags	@""
	.align	16
.nv.shared._Z35group_norm_nhwc_bwd_one_pass_kernelI11Fp16IOFp32WLi512ELi70ELi560EEv26Group_norm_nhwc_bwd_params:
	.zero		10176


//--------------------- .nv.shared._Z35group_norm_nhwc_bwd_one_pass_kernelI11Fp16IOBf16WLi64ELi70ELi560EEv26Group_norm_nhwc_bwd_params --------------------------
	.section	.nv.shared._Z35group_norm_nhwc_bwd_one_pass_kernelI11Fp16IOBf16WLi64ELi70ELi560EEv26Group_norm_nhwc_bwd_params,"aw",@nobits
	.sectionflags	@""
	.align	16
.nv.shared._Z35group_norm_nhwc_bwd_one_pass_kernelI11Fp16IOBf16WLi64ELi70ELi560EEv26Group_norm_nhwc_bwd_params:
	.zero		10176


//--------------------- .nv.shared._Z35group_norm_nhwc_bwd_one_pass_kernelI11Fp16IOBf16WLi128ELi70ELi560EEv26Group_norm_nhwc_bwd_params --------------------------
	.section	.nv.shared._Z35group_norm_nhwc_bwd_one_pass_kernelI11Fp16IOBf16WLi128ELi70ELi560EEv26Group_norm_nhwc_bwd_params,"aw",@nobits
	.sectionflags	@""
	.align	16
.nv.shared._Z35group_norm_nhwc_bwd_one_pass_kernelI11Fp16IOBf16WLi128ELi70ELi560EEv26Group_norm_nhwc_bwd_params:
	.zero		10176


//--------------------- .nv.shared._Z35group_norm_nhwc_bwd_one_pass_kernelI11Fp16IOBf16WLi256ELi70ELi560EEv26Group_norm_nhwc_bwd_params --------------------------
	.section	.nv.shared._Z35group_norm_nhwc_bwd_one_pass_kernelI11Fp16IOBf16WLi256ELi70ELi560EEv26Group_norm_nhwc_bwd_params,"aw",@nobits
	.sectionflags	@""
	.align	16
.nv.shared._Z35group_norm_nhwc_bwd_one_pass_kernelI11Fp16IOBf16WLi256ELi70ELi560EEv26Group_norm_nhwc_bwd_params:
	.zero		10176


//--------------------- .nv.shared._Z35group_norm_nhwc_bwd_one_pass_kernelI11Fp16IOBf16WLi512ELi70ELi560EEv26Group_norm_nhwc_bwd_params --------------------------
	.section	.nv.shared._Z35group_norm_nhwc_bwd_one_pass_kernelI11Fp16IOBf16WLi512ELi70ELi560EEv26Group_norm_nhwc_bwd_params,"aw",@nobits
	.sectionflags	@""
	.align	16
.nv.shared._Z35group_norm_nhwc_bwd_one_pass_kernelI11Fp16IOBf16WLi512ELi70ELi560EEv26Group_norm_nhwc_bwd_params:
	.zero		10176


//--------------------- .nv.shared._Z35group_norm_nhwc_bwd_one_pass_kernelI11Fp16IOFp16WLi64ELi70ELi560EEv26Group_norm_nhwc_bwd_params --------------------------
	.section	.nv.shared._Z35group_norm_nhwc_bwd_one_pass_kernelI11Fp16IOFp16WLi64ELi70ELi560EEv26Group_norm_nhwc_bwd_params,"aw",@nobits
	.sectionflags	@""
	.align	16
.nv.shared._Z35group_norm_nhwc_bwd_one_pass_kernelI11Fp16IOFp16WLi64ELi70ELi560EEv26Group_norm_nhwc_bwd_params:
	.zero		10176


//--------------------- .nv.shared._Z35group_norm_nhwc_bwd_one_pass_kernelI11Fp16IOFp16WLi128ELi70ELi560EEv26Group_norm_nhwc_bwd_params --------------------------
	.section	.nv.shared._Z35group_norm_nhwc_bwd_one_pass_kernelI11Fp16IOFp16WLi128ELi70ELi560EEv26Group_norm_nhwc_bwd_params,"aw",@nobits
	.sectionflags	@""
	.align	16
.nv.shared._Z35group_norm_nhwc_bwd_one_pass_kernelI11Fp16IOFp16WLi128ELi70ELi560EEv26Group_norm_nhwc_bwd_params:
	.zero		10176


//--------------------- .nv.shared._Z35group_norm_nhwc_bwd_one_pass_kernelI11Fp16IOFp16WLi256ELi70ELi560EEv26Group_norm_nhwc_bwd_params --------------------------
	.section	.nv.shared._Z35group_norm_nhwc_bwd_one_pass_kernelI11Fp16IOFp16WLi256ELi70ELi560EEv26Group_norm_nhwc_bwd_params,"aw",@nobits
	.sectionflags	@""
	.align	16
.nv.shared._Z35group_norm_nhwc_bwd_one_pass_kernelI11Fp16IOFp16WLi256ELi70ELi560EEv26Group_norm_nhwc_bwd_params:
	.zero		10176


//--------------------- .nv.shared._Z35group_norm_nhwc_bwd_one_pass_kernelI11Fp16IOFp16WLi512ELi70ELi560EEv26Group_norm_nhwc_bwd_params --------------------------
	.section	.nv.shared._Z35group_norm_nhwc_bwd_one_pass_kernelI11Fp16IOFp16WLi512ELi70ELi560EEv26Group_norm_nhwc_bwd_params,"aw",@nobits
	.sectionflags	@""
	.align	16
.nv.shared._Z35group_norm_nhwc_bwd_one_pass_kernelI11Fp16IOFp16WLi512ELi70ELi560EEv26Group_norm_nhwc_bwd_params:
	.zero		10176


//--------------------- .nv.shared._Z35group_norm_nhwc_bwd_one_pass_kernelI11Fp32IOFp32WLi64ELi70ELi560EEv26Group_norm_nhwc_bwd_params --------------------------
	.section	.nv.shared._Z35group_norm_nhwc_bwd_one_pass_kernelI11Fp32IOFp32WLi64ELi70ELi560EEv26Group_norm_nhwc_bwd_params,"aw",@nobits
	.sectionflags	@""
	.align	16
.nv.shared._Z35group_norm_nhwc_bwd_one_pass_kernelI11Fp32IOFp32WLi64ELi70ELi560EEv26Group_norm_nhwc_bwd_params:
	.zero		10176


//--------------------- .nv.shared._Z35group_norm_nhwc_bwd_one_pass_kernelI11Fp32IOFp32WLi128ELi70ELi560EEv26Group_norm_nhwc_bwd_params --------------------------
	.section	.nv.shared._Z35group_norm_nhwc_bwd_one_pass_kernelI11Fp32IOFp32WLi128ELi70ELi560EEv26Group_norm_nhwc_bwd_params,"aw",@nobits
	.sectionflags	@""
	.align	16
.nv.shared._Z35group_norm_nhwc_bwd_one_pass_kernelI11Fp32IOFp32WLi128ELi70ELi560EEv26Group_norm_nhwc_bwd_params:
	.zero		10176


//--------------------- .nv.shared._Z35group_norm_nhwc_bwd_one_pass_kernelI11Fp32IOFp32WLi256ELi70ELi560EEv26Group_norm_nhwc_bwd_params --------------------------
	.section	.nv.shared._Z35group_norm_nhwc_bwd_one_pass_kernelI11Fp32IOFp32WLi256ELi70ELi560EEv26Group_norm_nhwc_bwd_params,"aw",@nobits
	.sectionflags	@""
	.align	16
.nv.shared._Z35group_norm_nhwc_bwd_one_pass_kernelI11Fp32IOFp32WLi256ELi70ELi560EEv26Group_norm_nhwc_bwd_params:
	.zero		10176


//--------------------- .nv.shared._Z35group_norm_nhwc_bwd_one_pass_kernelI11Fp32IOFp32WLi512ELi70ELi560EEv26Group_norm_nhwc_bwd_params --------------------------
	.section	.nv.shared._Z35group_norm_nhwc_bwd_one_pass_kernelI11Fp32IOFp32WLi512ELi70ELi560EEv26Group_norm_nhwc_bwd_params,"aw",@nobits
	.sectionflags	@""
	.align	16
.nv.shared._Z35group_norm_nhwc_bwd_one_pass_kernelI11Fp32IOFp32WLi512ELi70ELi560EEv26Group_norm_nhwc_bwd_params:
	.zero		10176


//--------------------- .nv.shared._Z35group_norm_nhwc_bwd_one_pass_kernelI11Fp32IOBf16WLi64ELi70ELi560EEv26Group_norm_nhwc_bwd_params --------------------------
	.section	.nv.shared._Z35group_norm_nhwc_bwd_one_pass_kernelI11Fp32IOBf16WLi64ELi70ELi560EEv26Group_norm_nhwc_bwd_params,"aw",@nobits
	.sectionflags	@""
	.align	16
.nv.shared._Z35group_norm_nhwc_bwd_one_pass_kernelI11Fp32IOBf16WLi64ELi70ELi560EEv26Group_norm_nhwc_bwd_params:
	.zero		10176


//--------------------- .nv.shared._Z35group_norm_nhwc_bwd_one_pass_kernelI11Fp32IOBf16WLi128ELi70ELi560EEv26Group_norm_nhwc_bwd_params --------------------------
	.section	.nv.shared._Z35group_norm_nhwc_bwd_one_pass_kernelI11Fp32IOBf16WLi128ELi70ELi560EEv26Group_norm_nhwc_bwd_params,"aw",@nobits
	.sectionflags	@""
	.align	16
.nv.shared._Z35group_norm_nhwc_bwd_one_pass_kernelI11Fp32IOBf16WLi128ELi70ELi560EEv26Group_norm_nhwc_bwd_params:
	.zero		10176


//--------------------- .nv.shared._Z35group_norm_nhwc_bwd_one_pass_kernelI11Fp32IOBf16WLi256ELi70ELi560EEv26Group_norm_nhwc_bwd_params --------------------------
	.section	.nv.shared._Z35group_norm_nhwc_bwd_one_pass_kernelI11Fp32IOBf16WLi256ELi70ELi560EEv26Group_norm_nhwc_bwd_params,"aw",@nobits
	.sectionflags	@""
	.align	16
.nv.shared._Z35group_norm_nhwc_bwd_one_pass_kernelI11Fp32IOBf16WLi256ELi70ELi560EEv26Group_norm_nhwc_bwd_params:
	.zero		10176


//--------------------- .nv.shared._Z35group_norm_nhwc_bwd_one_pass_kernelI11Fp32IOBf16WLi512ELi70ELi560EEv26Group_norm_nhwc_bwd_params --------------------------
	.section	.nv.shared._Z35group_norm_nhwc_bwd_one_pass_kernelI11Fp32IOBf16WLi512ELi70ELi560EEv26Group_norm_nhwc_bwd_params,"aw",@nobits
	.sectionflags	@""
	.align	16
.nv.shared._Z35group_norm_nhwc_bwd_one_pass_kernelI11Fp32IOBf16WLi512ELi70ELi560EEv26Group_norm_nhwc_bwd_params:
	.zero		10176


//--------------------- .nv.shared._Z35group_norm_nhwc_bwd_one_pass_kernelI11Fp32IOFp16WLi64ELi70ELi560EEv26Group_norm_nhwc_bwd_params --------------------------
	.section	.nv.shared._Z35group_norm_nhwc_bwd_one_pass_kernelI11Fp32IOFp16WLi64ELi70ELi560EEv26Group_norm_nhwc_bwd_params,"aw",@nobits
	.sectionflags	@""
	.align	16
.nv.shared._Z35group_norm_nhwc_bwd_one_pass_kernelI11Fp32IOFp16WLi64ELi70ELi560EEv26Group_norm_nhwc_bwd_params:
	.zero		10176


//--------------------- .nv.shared._Z35group_norm_nhwc_bwd_one_pass_kernelI11Fp32IOFp16WLi128ELi70ELi560EEv26Group_norm_nhwc_bwd_params --------------------------
	.section	.nv.shared._Z35group_norm_nhwc_bwd_one_pass_kernelI11Fp32IOFp16WLi128ELi70ELi560EEv26Group_norm_nhwc_bwd_params,"aw",@nobits
	.sectionflags	@""
	.align	16
.nv.shared._Z35group_norm_nhwc_bwd_one_pass_kernelI11Fp32IOFp16WLi128ELi70ELi560EEv26Group_norm_nhwc_bwd_params:
	.zero		10176


//--------------------- .nv.shared._Z35group_norm_nhwc_bwd_one_pass_kernelI11Fp32IOFp16WLi256ELi70ELi560EEv26Group_norm_nhwc_bwd_params --------------------------
	.section	.nv.shared._Z35group_norm_nhwc_bwd_one_pass_kernelI11Fp32IOFp16WLi256ELi70ELi560EEv26Group_norm_nhwc_bwd_params,"aw",@nobits
	.sectionflags	@""
	.align	16
.nv.shared._Z35group_norm_nhwc_bwd_one_pass_kernelI11Fp32IOFp16WLi256ELi70ELi560EEv26Group_norm_nhwc_bwd_params:
	.zero		10176


//--------------------- .nv.shared._Z35group_norm_nhwc_bwd_one_pass_kernelI11Fp32IOFp16WLi512ELi70ELi560EEv26Group_norm_nhwc_bwd_params --------------------------
	.section	.nv.shared._Z35group_norm_nhwc_bwd_one_pass_kernelI11Fp32IOFp16WLi512ELi70ELi560EEv26Group_norm_nhwc_bwd_params,"aw",@nobits
	.sectionflags	@""
	.align	16
.nv.shared._Z35group_norm_nhwc_bwd_one_pass_kernelI11Fp32IOFp16WLi512ELi70ELi560EEv26Group_norm_nhwc_bwd_params:
	.zero		10176


//--------------------- .nv.shared._Z35group_norm_nhwc_fwd_one_pass_kernelI11Bf16IOFp32WLi64ELi70ELi560EEv26Group_norm_nhwc_fwd_params --------------------------
	.section	.nv.shared._Z35group_norm_nhwc_fwd_one_pass_kernelI11Bf16IOFp32WLi64ELi70ELi560EEv26Group_norm_nhwc_fwd_params,"aw",@nobits
	.sectionflags	@""
	.align	8
.nv.shared._Z35group_norm_nhwc_fwd_one_pass_kernelI11Bf16IOFp32WLi64ELi70ELi560EEv26Group_norm_nhwc_fwd_params:
	.zero		1208


//--------------------- .nv.shared._Z35group_norm_nhwc_fwd_one_pass_kernelI11Bf16IOFp32WLi128ELi70ELi560EEv26Group_norm_nhwc_fwd_params --------------------------
	.section	.nv.shared._Z35group_norm_nhwc_fwd_one_pass_kernelI11Bf16IOFp32WLi128ELi70ELi560EEv26Group_norm_nhwc_fwd_params,"aw",@nobits
	.sectionflags	@""
	.align	8
.nv.shared._Z35group_norm_nhwc_fwd_one_pass_kernelI11Bf16IOFp32WLi128ELi70ELi560EEv26Group_norm_nhwc_fwd_params:
	.zero		1208


//--------------------- .nv.shared._Z35group_norm_nhwc_fwd_one_pass_kernelI11Bf16IOFp32WLi256ELi70ELi560EEv26Group_norm_nhwc_fwd_params --------------------------
	.section	.nv.shared._Z35group_norm_nhwc_fwd_one_pass_kernelI11Bf16IOFp32WLi256ELi70ELi560EEv26Group_norm_nhwc_fwd_params,"aw",@nobits
	.sectionflags	@""
	.align	8
.nv.shared._Z35group_norm_nhwc_fwd_one_pass_kernelI11Bf16IOFp32WLi256ELi70ELi560EEv26Group_norm_nhwc_fwd_params:
	.zero		1208


//--------------------- .nv.shared._Z35group_norm_nhwc_fwd_one_pass_kernelI11Bf16IOFp32WLi512ELi70ELi560EEv26Group_norm_nhwc_fwd_params --------------------------
	.section	.nv.shared._Z35group_norm_nhwc_fwd_one_pass_kernelI11Bf16IOFp32WLi512ELi70ELi560EEv26Group_norm_nhwc_fwd_params,"aw",@nobits
	.sectionflags	@""
	.align	8
.nv.shared._Z35group_norm_nhwc_fwd_one_pass_kernelI11Bf16IOFp32WLi512ELi70ELi560EEv26Group_norm_nhwc_fwd_params:
	.zero		1208


//--------------------- .nv.shared._Z35group_norm_nhwc_fwd_one_pass_kernelI11Bf16IOBf16WLi64ELi70ELi560EEv26Group_norm_nhwc_fwd_params --------------------------
	.section	.nv.shared._Z35group_norm_nhwc_fwd_one_pass_kernelI11Bf16IOBf16WLi64ELi70ELi560EEv26Group_norm_nhwc_fwd_params,"aw",@nobits
	.sectionflags	@""
	.align	8
.nv.shared._Z35group_norm_nhwc_fwd_one_pass_kernelI11Bf16IOBf16WLi64ELi70ELi560EEv26Group_norm_nhwc_fwd_params:
	.zero		1208


//--------------------- .nv.shared._Z35group_norm_nhwc_fwd_one_pass_kernelI11Bf16IOBf16WLi128ELi70ELi560EEv26Group_norm_nhwc_fwd_params --------------------------
	.section	.nv.shared._Z35group_norm_nhwc_fwd_one_pass_kernelI11Bf16IOBf16WLi128ELi70ELi560EEv26Group_norm_nhwc_fwd_params,"aw",@nobits
	.sectionflags	@""
	.align	8
.nv.shared._Z35group_norm_nhwc_fwd_one_pass_kernelI11Bf16IOBf16WLi128ELi70ELi560EEv26Group_norm_nhwc_fwd_params:
	.zero		1208


//--------------------- .nv.shared._Z35group_norm_nhwc_fwd_one_pass_kernelI11Bf16IOBf16WLi256ELi70ELi560EEv26Group_norm_nhwc_fwd_params --------------------------
	.section	.nv.shared._Z35group_norm_nhwc_fwd_one_pass_kernelI11Bf16IOBf16WLi256ELi70ELi560EEv26Group_norm_nhwc_fwd_params,"aw",@nobits
	.sectionflags	@""
	.align	8
.nv.shared._Z35group_norm_nhwc_fwd_one_pass_kernelI11Bf16IOBf16WLi256ELi70ELi560EEv26Group_norm_nhwc_fwd_params:
	.zero		1208


//--------------------- .nv.shared._Z35group_norm_nhwc_fwd_one_pass_kernelI11Bf16IOBf16WLi512ELi70ELi560EEv26Group_norm_nhwc_fwd_params --------------------------
	.section	.nv.shared._Z35group_norm_nhwc_fwd_one_pass_kernelI11Bf16IOBf16WLi512ELi70ELi560EEv26Group_norm_nhwc_fwd_params,"aw",@nobits
	.sectionflags	@""
	.align	8
.nv.shared._Z35group_norm_nhwc_fwd_one_pass_kernelI11Bf16IOBf16WLi512ELi70ELi560EEv26Group_norm_nhwc_fwd_params:
	.zero		1208


//--------------------- .nv.shared._Z35group_norm_nhwc_fwd_one_pass_kernelI11Bf16IOFp16WLi64ELi70ELi560EEv26Group_norm_nhwc_fwd_params --------------------------
	.section	.nv.shared._Z35group_norm_nhwc_fwd_one_pass_kernelI11Bf16IOFp16WLi64ELi70ELi560EEv26Group_norm_nhwc_fwd_params,"aw",@nobits
	.sectionflags	@""
	.align	8
.nv.shared._Z35group_norm_nhwc_fwd_one_pass_kernelI11Bf16IOFp16WLi64ELi70ELi560EEv26Group_norm_nhwc_fwd_params:
	.zero		1208


//--------------------- .nv.shared._Z35group_norm_nhwc_fwd_one_pass_kernelI11Bf16IOFp16WLi128ELi70ELi560EEv26Group_norm_nhwc_fwd_params --------------------------
	.section	.nv.shared._Z35group_norm_nhwc_fwd_one_pass_kernelI11Bf16IOFp16WLi128ELi70ELi560EEv26Group_norm_nhwc_fwd_params,"aw",@nobits
	.sectionflags	@""
	.align	8
.nv.shared._Z35group_norm_nhwc_fwd_one_pass_kernelI11Bf16IOFp16WLi128ELi70ELi560EEv26Group_norm_nhwc_fwd_params:
	.zero		1208


//--------------------- .nv.shared._Z35group_norm_nhwc_fwd_one_pass_kernelI11Bf16IOFp16WLi256ELi70ELi560EEv26Group_norm_nhwc_fwd_params --------------------------
	.section	.nv.shared._Z35group_norm_nhwc_fwd_one_pass_kernelI11Bf16IOFp16WLi256ELi70ELi560EEv26Group_norm_nhwc_fwd_params,"aw",@nobits
	.sectionflags	@""
	.align	8
.nv.shared._Z35group_norm_nhwc_fwd_one_pass_kernelI11Bf16IOFp16WLi256ELi70ELi560EEv26Group_norm_nhwc_fwd_params:
	.zero		1208


//--------------------- .nv.shared._Z35group_norm_nhwc_fwd_one_pass_kernelI11Bf16IOFp16WLi512ELi70ELi560EEv26Group_norm_nhwc_fwd_params --------------------------
	.section	.nv.shared._Z35group_norm_nhwc_fwd_one_pass_kernelI11Bf16IOFp16WLi512ELi70ELi560EEv26Group_norm_nhwc_fwd_params,"aw",@nobits
	.sectionflags	@""
	.align	8
.nv.shared._Z35group_norm_nhwc_fwd_one_pass_kernelI11Bf16IOFp16WLi512ELi70ELi560EEv26Group_norm_nhwc_fwd_params:
	.zero		1208


//--------------------- .nv.shared._Z35group_norm_nhwc_fwd_one_pass_kernelI11Fp16IOFp32WLi64ELi70ELi560EEv26Group_norm_nhwc_fwd_params --------------------------
	.section	.nv.shared._Z35group_norm_nhwc_fwd_one_pass_kernelI11Fp16IOFp32WLi64ELi70ELi560EEv26Group_norm_nhwc_fwd_params,"aw",@nobits
	.sectionflags	@""
	.align	8
.nv.shared._Z35group_norm_nhwc_fwd_one_pass_kernelI11Fp16IOFp32WLi64ELi70ELi560EEv26Group_norm_nhwc_fwd_params:
	.zero		1208


//--------------------- .nv.shared._Z35group_norm_nhwc_fwd_one_pass_kernelI11Fp16IOFp32WLi128ELi70ELi560EEv26Group_norm_nhwc_fwd_params --------------------------
	.section	.nv.shared._Z35group_norm_nhwc_fwd_one_pass_kernelI11Fp16IOFp32WLi128ELi70ELi560EEv26Group_norm_nhwc_fwd_params,"aw",@nobits
	.sectionflags	@""
	.align	8
.nv.shared._Z35group_norm_nhwc_fwd_one_pass_kernelI11Fp16IOFp32WLi128ELi70ELi560EEv26Group_norm_nhwc_fwd_params:
	.zero		1208


//--------------------- .nv.shared._Z35group_norm_nhwc_fwd_one_pass_kernelI11Fp16IOFp32WLi256ELi70ELi560EEv26Group_norm_nhwc_fwd_params --------------------------
	.section	.nv.shared._Z35group_norm_nhwc_fwd_one_pass_kernelI11Fp16IOFp32WLi256ELi70ELi560EEv26Group_norm_nhwc_fwd_params,"aw",@nobits
	.sectionflags	@""
	.align	8
.nv.shared._Z35group_norm_nhwc_fwd_one_pass_kernelI11Fp16IOFp32WLi256ELi70ELi560EEv26Group_norm_nhwc_fwd_params:
	.zero		1208


//--------------------- .nv.shared._Z35group_norm_nhwc_fwd_one_pass_kernelI11Fp16IOFp32WLi512ELi70ELi560EEv26Group_norm_nhwc_fwd_params --------------------------
	.section	.nv.shared._Z35group_norm_nhwc_fwd_one_pass_kernelI11Fp16IOFp32WLi512ELi70ELi560EEv26Group_norm_nhwc_fwd_params,"aw",@nobits
	.sectionflags	@""
	.align	8
.nv.shared._Z35group_norm_nhwc_fwd_one_pass_kernelI11Fp16IOFp32WLi512ELi70ELi560EEv26Group_norm_nhwc_fwd_params:
	.zero		1208


//--------------------- .nv.shared._Z35group_norm_nhwc_fwd_one_pass_kernelI11Fp16IOBf16WLi64ELi70ELi560EEv26Group_norm_nhwc_fwd_params --------------------------
	.section	.nv.shared._Z35group_norm_nhwc_fwd_one_pass_kernelI11Fp16IOBf16WLi64ELi70ELi560EEv26Group_norm_nhwc_fwd_params,"aw",@nobits
	.sectionflags	@""
	.align	8
.nv.shared._Z35group_norm_nhwc_fwd_one_pass_kernelI11Fp16IOBf16WLi64ELi70ELi560EEv26Group_norm_nhwc_fwd_params:
	.zero		1208


//--------------------- .nv.shared._Z35group_norm_nhwc_fwd_one_pass_kernelI11Fp16IOBf16WLi128ELi70ELi560EEv26Group_norm_nhwc_fwd_params --------------------------
	.section	.nv.shared._Z35group_norm_nhwc_fwd_one_pass_kernelI11Fp16IOBf16WLi128ELi70ELi560EEv26Group_norm_nhwc_fwd_params,"aw",@nobits
	.sectionflags	@""
	.align	8
.nv.shared._Z35group_norm_nhwc_fwd_one_pass_kernelI11Fp16IOBf16WLi128ELi70ELi560EEv26Group_norm_nhwc_fwd_params:
	.zero		1208


//--------------------- .nv.shared._Z35group_norm_nhwc_fwd_one_pass_kernelI11Fp16IOBf16WLi256ELi70ELi560EEv26Group_norm_nhwc_fwd_params --------------------------
	.section	.nv.shared._Z35group_norm_nhwc_fwd_one_pass_kernelI11Fp16IOBf16WLi256ELi70ELi560EEv26Group_norm_nhwc_fwd_params,"aw",@nobits
	.sectionflags	@""
	.align	8
.nv.shared._Z35group_norm_nhwc_fwd_one_pass_kernelI11Fp16IOBf16WLi256ELi70ELi560EEv26Group_norm_nhwc_fwd_params:
	.zero		1208


//--------------------- .nv.shared._Z35group_norm_nhwc_fwd_one_pass_kernelI11Fp16IOBf16WLi512ELi70ELi560EEv26Group_norm_nhwc_fwd_params --------------------------
	.section	.nv.shared._Z35group_norm_nhwc_fwd_one_pass_kernelI11Fp16IOBf16WLi512ELi70ELi560EEv26Group_norm_nhwc_fwd_params,"aw",@nobits
	.sectionflags	@""
	.align	8
.nv.shared._Z35group_norm_nhwc_fwd_one_pass_kernelI11Fp16IOBf16WLi512ELi70ELi560EEv26Group_norm_nhwc_fwd_params:
	.zero		1208


//--------------------- .nv.shared._Z35group_norm_nhwc_fwd_one_pass_kernelI11Fp16IOFp16WLi64ELi70ELi560EEv26Group_norm_nhwc_fwd_params --------------------------
	.section	.nv.shared._Z35group_norm_nhwc_fwd_one_pass_kernelI11Fp16IOFp16WLi64ELi70ELi560EEv26Group_norm_nhwc_fwd_params,"aw",@nobits
	.sectionflags	@""
	.align	8
.nv.shared._Z35group_norm_nhwc_fwd_one_pass_kernelI11Fp16IOFp16WLi64ELi70ELi560EEv26Group_norm_nhwc_fwd_params:
	.zero		1208


//--------------------- .nv.shared._Z35group_norm_nhwc_fwd_one_pass_kernelI11Fp16IOFp16WLi128ELi70ELi560EEv26Group_norm_nhwc_fwd_params --------------------------
	.section	.nv.shared._Z35group_norm_nhwc_fwd_one_pass_kernelI11Fp16IOFp16WLi128ELi70ELi560EEv26Group_norm_nhwc_fwd_params,"aw",@nobits
	.sectionflags	@""
	.align	8
.nv.shared._Z35group_norm_nhwc_fwd_one_pass_kernelI11Fp16IOFp16WLi128ELi70ELi560EEv26Group_norm_nhwc_fwd_params:
	.zero		1208


//--------------------- .nv.shared._Z35group_norm_nhwc_fwd_one_pass_kernelI11Fp16IOFp16WLi256ELi70ELi560EEv26Group_norm_nhwc_fwd_params --------------------------
	.section	.nv.shared._Z35group_norm_nhwc_fwd_one_pass_kernelI11Fp16IOFp16WLi256ELi70ELi560EEv26Group_norm_nhwc_fwd_params,"aw",@nobits
	.sectionflags	@""
	.align	8
.nv.shared._Z35group_norm_nhwc_fwd_one_pass_kernelI11Fp16IOFp16WLi256ELi70ELi560EEv26Group_norm_nhwc_fwd_params:
	.zero		1208


//--------------------- .nv.shared._Z35group_norm_nhwc_fwd_one_pass_kernelI11Fp16IOFp16WLi512ELi70ELi560EEv26Group_norm_nhwc_fwd_params --------------------------
	.section	.nv.shared._Z35group_norm_nhwc_fwd_one_pass_kernelI11Fp16IOFp16WLi512ELi70ELi560EEv26Group_norm_nhwc_fwd_params,"aw",@nobits
	.sectionflags	@""
	.align	8
.nv.shared._Z35group_norm_nhwc_fwd_one_pass_kernelI11Fp16IOFp16WLi512ELi70ELi560EEv26Group_norm_nhwc_fwd_params:
	.zero		1208


//--------------------- .nv.shared._Z35group_norm_nhwc_fwd_one_pass_kernelI11Fp32IOFp32WLi64ELi70ELi560EEv26Group_norm_nhwc_fwd_params --------------------------
	.section	.nv.shared._Z35group_norm_nhwc_fwd_one_pass_kernelI11Fp32IOFp32WLi64ELi70ELi560EEv26Group_norm_nhwc_fwd_params,"aw",@nobits
	.sectionflags	@""
	.align	8
.nv.shared._Z35group_norm_nhwc_fwd_one_pass_kernelI11Fp32IOFp32WLi64ELi70ELi560EEv26Group_norm_nhwc_fwd_params:
	.zero		1208


//--------------------- .nv.shared._Z35group_norm_nhwc_fwd_one_pass_kernelI11Fp32IOFp32WLi128ELi70ELi560EEv26Group_norm_nhwc_fwd_params --------------------------
	.section	.nv.shared._Z35group_norm_nhwc_fwd_one_pass_kernelI11Fp32IOFp32WLi128ELi70ELi560EEv26Group_norm_nhwc_fwd_params,"aw",@nobits
	.sectionflags	@""
	.align	8
.nv.shared._Z35group_norm_nhwc_fwd_one_pass_kernelI11Fp32IOFp32WLi128ELi70ELi560EEv26Group_norm_nhwc_fwd_params:
	.zero		1208


//--------------------- .nv.shared._Z35group_norm_nhwc_fwd_one_pass_kernelI11Fp32IOFp32WLi256ELi70ELi560EEv26Group_norm_nhwc_fwd_params --------------------------
	.section	.nv.shared._Z35group_norm_nhwc_fwd_one_pass_kernelI11Fp32IOFp32WLi256ELi70ELi560EEv26Group_norm_nhwc_fwd_params,"aw",@nobits
	.sectionflags	@""
	.align	8
.nv.shared._Z35group_norm_nhwc_fwd_one_pass_kernelI11Fp32IOFp32WLi256ELi70ELi560EEv26Group_norm_nhwc_fwd_params:
	.zero		1208


//--------------------- .nv.shared._Z35group_norm_nhwc_fwd_one_pass_kernelI11Fp32IOFp32WLi512ELi70ELi560EEv26Group_norm_nhwc_fwd_params --------------------------
	.section	.nv.shared._Z35group_norm_nhwc_fwd_one_pass_kernelI11Fp32IOFp32WLi512ELi70ELi560EEv26Group_norm_nhwc_fwd_params,"aw",@nobits
	.sectionflags	@""
	.align	8
.nv.shared._Z35group_norm_nhwc_fwd_one_pass_kernelI11Fp32IOFp32WLi512ELi70ELi560EEv26Group_norm_nhwc_fwd_params:
	.zero		1208


//--------------------- .nv.shared._Z35group_norm_nhwc_fwd_one_pass_kernelI11Fp32IOBf16WLi64ELi70ELi560EEv26Group_norm_nhwc_fwd_params --------------------------
	.section	.nv.shared._Z35group_norm_nhwc_fwd_one_pass_kernelI11Fp32IOBf16WLi64ELi70ELi560EEv26Group_norm_nhwc_fwd_params,"aw",@nobits
	.sectionflags	@""
	.align	8
.nv.shared._Z35group_norm_nhwc_fwd_one_pass_kernelI11Fp32IOBf16WLi64ELi70ELi560EEv26Group_norm_nhwc_fwd_params:
	.zero		1208


//--------------------- .nv.shared._Z35group_norm_nhwc_fwd_one_pass_kernelI11Fp32IOBf16WLi128ELi70ELi560EEv26Group_norm_nhwc_fwd_params --------------------------
	.section	.nv.shared._Z35group_norm_nhwc_fwd_one_pass_kernelI11Fp32IOBf16WLi128ELi70ELi560EEv26Group_norm_nhwc_fwd_params,"aw",@nobits
	.sectionflags	@""
	.align	8
.nv.shared._Z35group_norm_nhwc_fwd_one_pass_kernelI11Fp32IOBf16WLi128ELi70ELi560EEv26Group_norm_nhwc_fwd_params:
	.zero		1208


//--------------------- .nv.shared._Z35group_norm_nhwc_fwd_one_pass_kernelI11Fp32IOBf16WLi256ELi70ELi560EEv26Group_norm_nhwc_fwd_params --------------------------
	.section	.nv.shared._Z35group_norm_nhwc_fwd_one_pass_kernelI11Fp32IOBf16WLi256ELi70ELi560EEv26Group_norm_nhwc_fwd_params,"aw",@nobits
	.sectionflags	@""
	.align	8
.nv.shared._Z35group_norm_nhwc_fwd_one_pass_kernelI11Fp32IOBf16WLi256ELi70ELi560EEv26Group_norm_nhwc_fwd_params:
	.zero		1208


//--------------------- .nv.shared._Z35group_norm_nhwc_fwd_one_pass_kernelI11Fp32IOBf16WLi512ELi70ELi560EEv26Group_norm_nhwc_fwd_params --------------------------
	.section	.nv.shared._Z35group_norm_nhwc_fwd_one_pass_kernelI11Fp32IOBf16WLi512ELi70ELi560EEv26Group_norm_nhwc_fwd_params,"aw",@nobits
	.sectionflags	@""
	.align	8
.nv.shared._Z35group_norm_nhwc_fwd_one_pass_kernelI11Fp32IOBf16WLi512ELi70ELi560EEv26Group_norm_nhwc_fwd_params:
	.zero		1208


//--------------------- .nv.shared._Z35group_norm_nhwc_fwd_one_pass_kernelI11Fp32IOFp16WLi64ELi70ELi560EEv26Group_norm_nhwc_fwd_params --------------------------
	.section	.nv.shared._Z35group_norm_nhwc_fwd_one_pass_kernelI11Fp32IOFp16WLi64ELi70ELi560EEv26Group_norm_nhwc_fwd_params,"aw",@nobits
	.sectionflags	@""
	.align	8
.nv.shared._Z35group_norm_nhwc_fwd_one_pass_kernelI11Fp32IOFp16WLi64ELi70ELi560EEv26Group_norm_nhwc_fwd_params:
	.zero		1208


//--------------------- .nv.shared._Z35group_norm_nhwc_fwd_one_pass_kernelI11Fp32IOFp16WLi128ELi70ELi560EEv26Group_norm_nhwc_fwd_params --------------------------
	.section	.nv.shared._Z35group_norm_nhwc_fwd_one_pass_kernelI11Fp32IOFp16WLi128ELi70ELi560EEv26Group_norm_nhwc_fwd_params,"aw",@nobits
	.sectionflags	@""
	.align	8
.nv.shared._Z35group_norm_nhwc_fwd_one_pass_kernelI11Fp32IOFp16WLi128ELi70ELi560EEv26Group_norm_nhwc_fwd_params:
	.zero		1208


//--------------------- .nv.shared._Z35group_norm_nhwc_fwd_one_pass_kernelI11Fp32IOFp16WLi256ELi70ELi560EEv26Group_norm_nhwc_fwd_params --------------------------
	.section	.nv.shared._Z35group_norm_nhwc_fwd_one_pass_kernelI11Fp32IOFp16WLi256ELi70ELi560EEv26Group_norm_nhwc_fwd_params,"aw",@nobits
	.sectionflags	@""
	.align	8
.nv.shared._Z35group_norm_nhwc_fwd_one_pass_kernelI11Fp32IOFp16WLi256ELi70ELi560EEv26Group_norm_nhwc_fwd_params:
	.zero		1208


//--------------------- .nv.shared._Z35group_norm_nhwc_fwd_one_pass_kernelI11Fp32IOFp16WLi512ELi70ELi560EEv26Group_norm_nhwc_fwd_params --------------------------
	.section	.nv.shared._Z35group_norm_nhwc_fwd_one_pass_kernelI11Fp32IOFp16WLi512ELi70ELi560EEv26Group_norm_nhwc_fwd_params,"aw",@nobits
	.sectionflags	@""
	.align	8
.nv.shared._Z35group_norm_nhwc_fwd_one_pass_kernelI11Fp32IOFp16WLi512ELi70ELi560EEv26Group_norm_nhwc_fwd_params:
	.zero		1208


//--------------------- .nv.constant0._ZN3cub18CUB_300001_SM_10006detail11EmptyKernelIvEEvv --------------------------
	.section	.nv.constant0._ZN3cub18CUB_300001_SM_10006detail11EmptyKernelIvEEvv,"a",@progbits
	.sectionflags	@""
	.align	4
.nv.constant0._ZN3cub18CUB_300001_SM_10006detail11EmptyKernelIvEEvv:
	.zero		896


//--------------------- .nv.constant0._Z35group_norm_nhwc_bwd_one_pass_kernelI11Bf16IOFp32WLi64ELi70ELi560EEv26Group_norm_nhwc_bwd_params --------------------------
	.section	.nv.constant0._Z35group_norm_nhwc_bwd_one_pass_kernelI11Bf16IOFp32WLi64ELi70ELi560EEv26Group_norm_nhwc_bwd_params,"a",@progbits
	.sectionflags	@""
	.align	4
.nv.constant0._Z35group_norm_nhwc_bwd_one_pass_kernelI11Bf16IOFp32WLi64ELi70ELi560EEv26Group_norm_nhwc_bwd_params:
	.zero		1080


//--------------------- .nv.constant0._Z35group_norm_nhwc_bwd_one_pass_kernelI11Bf16IOFp32WLi128ELi70ELi560EEv26Group_norm_nhwc_bwd_params --------------------------
	.section	.nv.constant0._Z35group_norm_nhwc_bwd_one_pass_kernelI11Bf16IOFp32WLi128ELi70ELi560EEv26Group_norm_nhwc_bwd_params,"a",@progbits
	.sectionflags	@""
	.align	4
.nv.constant0._Z35group_norm_nhwc_bwd_one_pass_kernelI11Bf16IOFp32WLi128ELi70ELi560EEv26Group_norm_nhwc_bwd_params:
	.zero		1080


//--------------------- .nv.constant0._Z35group_norm_nhwc_bwd_one_pass_kernelI11Bf16IOFp32WLi256ELi70ELi560EEv26Group_norm_nhwc_bwd_params --------------------------
	.section	.nv.constant0._Z35group_norm_nhwc_bwd_one_pass_kernelI11Bf16IOFp32WLi256ELi70ELi560EEv26Group_norm_nhwc_bwd_params,"a",@progbits
	.sectionflags	@""
	.align	4
.nv.constant0._Z35group_norm_nhwc_bwd_one_pass_kernelI11Bf16IOFp32WLi256ELi70ELi560EEv26Group_norm_nhwc_bwd_params:
	.zero		1080


//--------------------- .nv.constant0._Z35group_norm_nhwc_bwd_one_pass_kernelI11Bf16IOFp32WLi512ELi70ELi560EEv26Group_norm_nhwc_bwd_params --------------------------
	.section	.nv.constant0._Z35group_norm_nhwc_bwd_one_pass_kernelI11Bf16IOFp32WLi512ELi70ELi560EEv26Group_norm_nhwc_bwd_params,"a",@progbits
	.sectionflags	@""
	.align	4
.nv.constant0._Z35group_norm_nhwc_bwd_one_pass_kernelI11Bf16IOFp32WLi512ELi70ELi560EEv26Group_norm_nhwc_bwd_params:
	.zero		1080


//--------------------- .nv.constant0._Z35group_norm_nhwc_bwd_one_pass_kernelI11Bf16IOBf16WLi64ELi70ELi560EEv26Group_norm_nhwc_bwd_params --------------------------
	.section	.nv.constant0._Z35group_norm_nhwc_bwd_one_pass_kernelI11Bf16IOBf16WLi64ELi70ELi560EEv26Group_norm_nhwc_bwd_params,"a",@progbits
	.sectionflags	@""
	.align	4
.nv.constant0._Z35group_norm_nhwc_bwd_one_pass_kernelI11Bf16IOBf16WLi64ELi70ELi560EEv26Group_norm_nhwc_bwd_params:
	.zero		1080


//--------------------- .nv.constant0._Z35group_norm_nhwc_bwd_one_pass_kernelI11Bf16IOBf16WLi128ELi70ELi560EEv26Group_norm_nhwc_bwd_params --------------------------
	.section	.nv.constant0._Z35group_norm_nhwc_bwd_one_pass_kernelI11Bf16IOBf16WLi128ELi70ELi560EEv26Group_norm_nhwc_bwd_params,"a",@progbits
	.sectionflags	@""
	.align	4
.nv.constant0._Z35group_norm_nhwc_bwd_one_pass_kernelI11Bf16IOBf16WLi128ELi70ELi560EEv26Group_norm_nhwc_bwd_params:
	.zero		1080


//--------------------- .nv.constant0._Z35group_norm_nhwc_bwd_one_pass_kernelI11Bf16IOBf16WLi256ELi70ELi560EEv26Group_norm_nhwc_bwd_params --------------------------
	.section	.nv.constant0._Z35group_norm_nhwc_bwd_one_pass_kernelI11Bf16IOBf16WLi256ELi70ELi560EEv26Group_norm_nhwc_bwd_params,"a",@progbits
	.sectionflags	@""
	.align	4
.nv.constant0._Z35group_norm_nhwc_bwd_one_pass_kernelI11Bf16IOBf16WLi256ELi70ELi560EEv26Group_norm_nhwc_bwd_params:
	.zero		1080


//--------------------- .nv.constant0._Z35group_norm_nhwc_bwd_one_pass_kernelI11Bf16IOBf16WLi512ELi70ELi560EEv26Group_norm_nhwc_bwd_params --------------------------
	.section	.nv.constant0._Z35group_norm_nhwc_bwd_one_pass_kernelI11Bf16IOBf16WLi512ELi70ELi560EEv26Group_norm_nhwc_bwd_params,"a",@progbits
	.sectionflags	@""
	.align	4
.nv.constant0._Z35group_norm_nhwc_bwd_one_pass_kernelI11Bf16IOBf16WLi512ELi70ELi560EEv26Group_norm_nhwc_bwd_params:
	.zero		1080


//--------------------- .nv.constant0._Z35group_norm_nhwc_bwd_one_pass_kernelI11Bf16IOFp16WLi64ELi70ELi560EEv26Group_norm_nhwc_bwd_params --------------------------
	.section	.nv.constant0._Z35group_norm_nhwc_bwd_one_pass_kernelI11Bf16IOFp16WLi64ELi70ELi560EEv26Group_norm_nhwc_bwd_params,"a",@progbits
	.sectionflags	@""
	.align	4
.nv.constant0._Z35group_norm_nhwc_bwd_one_pass_kernelI11Bf16IOFp16WLi64ELi70ELi560EEv26Group_norm_nhwc_bwd_params:
	.zero		1080


//--------------------- .nv.constant0._Z35group_norm_nhwc_bwd_one_pass_kernelI11Bf16IOFp16WLi128ELi70ELi560EEv26Group_norm_nhwc_bwd_params --------------------------
	.section	.nv.constant0._Z35group_norm_nhwc_bwd_one_pass_kernelI11Bf16IOFp16WLi128ELi70ELi560EEv26Group_norm_nhwc_bwd_params,"a",@progbits
	.sectionflags	@""
	.align	4
.nv.constant0._Z35group_norm_nhwc_bwd_one_pass_kernelI11Bf16IOFp16WLi128ELi70ELi560EEv26Group_norm_nhwc_bwd_params:
	.zero		1080


//--------------------- .nv.constant0._Z35group_norm_nhwc_bwd_one_pass_kernelI11Bf16IOFp16WLi256ELi70ELi560EEv26Group_norm_nhwc_bwd_params --------------------------
	.section	.nv.constant0._Z35group_norm_nhwc_bwd_one_pass_kernelI11Bf16IOFp16WLi256ELi70ELi560EEv26Group_norm_nhwc_bwd_params,"a",@progbits
	.sectionflags	@""
	.align	4
.nv.constant0._Z35group_norm_nhwc_bwd_one_pass_kernelI11Bf16IOFp16WLi256ELi70ELi560EEv26Group_norm_nhwc_bwd_params:
	.zero		1080


//--------------------- .nv.constant0._Z35group_norm_nhwc_bwd_one_pass_kernelI11Bf16IOFp16WLi512ELi70ELi560EEv26Group_norm_nhwc_bwd_params --------------------------
	.section	.nv.constant0._Z35group_norm_nhwc_bwd_one_pass_kernelI11Bf16IOFp16WLi512ELi70ELi560EEv26Group_norm_nhwc_bwd_params,"a",@progbits
	.sectionflags	@""
	.align	4
.nv.constant0._Z35group_norm_nhwc_bwd_one_pass_kernelI11Bf16IOFp16WLi512ELi70ELi560EEv26Group_norm_nhwc_bwd_params:
	.zero		1080


//--------------------- .nv.constant0._Z35group_norm_nhwc_bwd_one_pass_kernelI11Fp16IOFp32WLi64ELi70ELi560EEv26Group_norm_nhwc_bwd_params --------------------------
	.section	.nv.constant0._Z35group_norm_nhwc_bwd_one_pass_kernelI11Fp16IOFp32WLi64ELi70ELi560EEv26Group_norm_nhwc_bwd_params,"a",@progbits
	.sectionflags	@""
	.align	4
.nv.constant0._Z35group_norm_nhwc_bwd_one_pass_kernelI11Fp16IOFp32WLi64ELi70ELi560EEv26Group_norm_nhwc_bwd_params:
	.zero		1080


//--------------------- .nv.constant0._Z35group_norm_nhwc_bwd_one_pass_kernelI11Fp16IOFp32WLi128ELi70ELi560EEv26Group_norm_nhwc_bwd_params --------------------------
	.section	.nv.constant0._Z35group_norm_nhwc_bwd_one_pass_kernelI11Fp16IOFp32WLi128ELi70ELi560EEv26Group_norm_nhwc_bwd_params,"a",@progbits
	.sectionflags	@""
	.align	4
.nv.constant0._Z35group_norm_nhwc_bwd_one_pass_kernelI11Fp16IOFp32WLi128ELi70ELi560EEv26Group_norm_nhwc_bwd_params:
	.zero		1080


//--------------------- .nv.constant0._Z35group_norm_nhwc_bwd_one_pass_kernelI11Fp16IOFp32WLi256ELi70ELi560EEv26Group_norm_nhwc_bwd_params --------------------------
	.section	.nv.constant0._Z35group_norm_nhwc_bwd_one_pass_kernelI11Fp16IOFp32WLi256ELi70ELi560EEv26Group_norm_nhwc_bwd_params,"a",@progbits
	.sectionflags	@""
	.align	4
.nv.constant0._Z35group_norm_nhwc_bwd_one_pass_kernelI11Fp16IOFp32WLi256ELi70ELi560EEv26Group_norm_nhwc_bwd_params:
	.zero		1080


//--------------------- .nv.constant0._Z35group_norm_nhwc_bwd_one_pass_kernelI11Fp16IOFp32WLi512ELi70ELi560EEv26Group_norm_nhwc_bwd_params --------------------------
	.section	.nv.constant0._Z35group_norm_nhwc_bwd_one_pass_kernelI11Fp16IOFp32WLi512ELi70ELi560EEv26Group_norm_nhwc_bwd_params,"a",@progbits
	.sectionflags	@""
	.align	4
.nv.constant0._Z35group_norm_nhwc_bwd_one_pass_kernelI11Fp16IOFp32WLi512ELi70ELi560EEv26Group_norm_nhwc_bwd_params:
	.zero		1080


//--------------------- .nv.constant0._Z35group_norm_nhwc_bwd_one_pass_kernelI11Fp16IOBf16WLi64ELi70ELi560EEv26Group_norm_nhwc_bwd_params --------------------------
	.section	.nv.constant0._Z35group_norm_nhwc_bwd_one_pass_kernelI11Fp16IOBf16WLi64ELi70ELi560EEv26Group_norm_nhwc_bwd_params,"a",@progbits
	.sectionflags	@""
	.align	4
.nv.constant0._Z35group_norm_nhwc_bwd_one_pass_kernelI11Fp16IOBf16WLi64ELi70ELi560EEv26Group_norm_nhwc_bwd_params:
	.zero		1080


//--------------------- .nv.constant0._Z35group_norm_nhwc_bwd_one_pass_kernelI11Fp16IOBf16WLi128ELi70ELi560EEv26Group_norm_nhwc_bwd_params --------------------------
	.section	.nv.constant0._Z35group_norm_nhwc_bwd_one_pass_kernelI11Fp16IOBf16WLi128ELi70ELi560EEv26Group_norm_nhwc_bwd_params,"a",@progbits
	.sectionflags	@""
	.align	4
.nv.constant0._Z35group_norm_nhwc_bwd_one_pass_kernelI11Fp16IOBf16WLi128ELi70ELi560EEv26Group_norm_nhwc_bwd_params:
	.zero		1080


//--------------------- .nv.constant0._Z35group_norm_nhwc_bwd_one_pass_kernelI11Fp16IOBf16WLi256ELi70ELi560EEv26Group_norm_nhwc_bwd_params --------------------------
	.section	.nv.constant0._Z35group_norm_nhwc_bwd_one_pass_kernelI11Fp16IOBf16WLi256ELi70ELi560EEv26Group_norm_nhwc_bwd_params,"a",@progbits
	.sectionflags	@""
	.align	4
.nv.constant0._Z35group_norm_nhwc_bwd_one_pass_kernelI11Fp16IOBf16WLi256ELi70ELi560EEv26Group_norm_nhwc_bwd_params:
	.zero		1080


//--------------------- .nv.constant0._Z35group_norm_nhwc_bwd_one_pass_kernelI11Fp16IOBf16WLi512ELi70ELi560EEv26Group_norm_nhwc_bwd_params --------------------------
	.section	.nv.constant0._Z35group_norm_nhwc_bwd_one_pass_kernelI11Fp16IOBf16WLi512ELi70ELi560EEv26Group_norm_nhwc_bwd_params,"a",@progbits
	.sectionflags	@""
	.align	4
.nv.constant0._Z35group_norm_nhwc_bwd_one_pass_kernelI11Fp16IOBf16WLi512ELi70ELi560EEv26Group_norm_nhwc_bwd_params:
	.zero		1080


//--------------------- .nv.constant0._Z35group_norm_nhwc_bwd_one_pass_kernelI11Fp16IOFp16WLi64ELi70ELi560EEv26Group_norm_nhwc_bwd_params --------------------------
	.section	.nv.constant0._Z35group_norm_nhwc_bwd_one_pass_kernelI11Fp16IOFp16WLi64ELi70ELi560EEv26Group_norm_nhwc_bwd_params,"a",@progbits
	.sectionflags	@""
	.align	4
.nv.constant0._Z35group_norm_nhwc_bwd_one_pass_kernelI11Fp16IOFp16WLi64ELi70ELi560EEv26Group_norm_nhwc_bwd_params:
	.zero		1080


//--------------------- .nv.constant0._Z35group_norm_nhwc_bwd_one_pass_kernelI11Fp16IOFp16WLi128ELi70ELi560EEv26Group_norm_nhwc_bwd_params --------------------------
	.section	.nv.constant0._Z35group_norm_nhwc_bwd_one_pass_kernelI11Fp16IOFp16WLi128ELi70ELi560EEv26Group_norm_nhwc_bwd_params,"a",@progbits
	.sectionflags	@""
	.align	4
.nv.constant0._Z35group_norm_nhwc_bwd_one_pass_kernelI11Fp16IOFp16WLi128ELi70ELi560EEv26Group_norm_nhwc_bwd_params:
	.zero		1080


//--------------------- .nv.constant0._Z35group_norm_nhwc_bwd_one_pass_kernelI11Fp16IOFp16WLi256ELi70ELi560EEv26Group_norm_nhwc_bwd_params --------------------------
	.section	.nv.constant0._Z35group_norm_nhwc_bwd_one_pass_kernelI11Fp16IOFp16WLi256ELi70ELi560EEv26Group_norm_nhwc_bwd_params,"a",@progbits
	.sectionflags	@""
	.align	4
.nv.constant0._Z35group_norm_nhwc_bwd_one_pass_kernelI11Fp16IOFp16WLi256ELi70ELi560EEv26Group_norm_nhwc_bwd_params:
	.zero		1080


//--------------------- .nv.constant0._Z35group_norm_nhwc_bwd_one_pass_kernelI11Fp16IOFp16WLi512ELi70ELi560EEv26Group_norm_nhwc_bwd_params --------------------------
	.section	.nv.constant0._Z35group_norm_nhwc_bwd_one_pass_kernelI11Fp16IOFp16WLi512ELi70ELi560EEv26Group_norm_nhwc_bwd_params,"a",@progbits
	.sectionflags	@""
	.align	4
.nv.constant0._Z35group_norm_nhwc_bwd_one_pass_kernelI11Fp16IOFp16WLi512ELi70ELi560EEv26Group_norm_nhwc_bwd_params:
	.zero		1080


//--------------------- .nv.constant0._Z35group_norm_nhwc_bwd_one_pass_kernelI11Fp32IOFp32WLi64ELi70ELi560EEv26Group_norm_nhwc_bwd_params --------------------------
	.section	.nv.constant0._Z35group_norm_nhwc_bwd_one_pass_kernelI11Fp32IOFp32WLi64ELi70ELi560EEv26Group_norm_nhwc_bwd_params,"a",@progbits
	.sectionflags	@""
	.align	4
.nv.constant0._Z35group_norm_nhwc_bwd_one_pass_kernelI11Fp32IOFp32WLi64ELi70ELi560EEv26Group_norm_nhwc_bwd_params:
	.zero		1080


//--------------------- .nv.constant0._Z35group_norm_nhwc_bwd_one_pass_kernelI11Fp32IOFp32WLi128ELi70ELi560EEv26Group_norm_nhwc_bwd_params --------------------------
	.section	.nv.constant0._Z35group_norm_nhwc_bwd_one_pass_kernelI11Fp32IOFp32WLi128ELi70ELi560EEv26Group_norm_nhwc_bwd_params,"a",@progbits
	.sectionflags	@""
	.align	4
.nv.constant0._Z35group_norm_nhwc_bwd_one_pass_kernelI11Fp32IOFp32WLi128ELi70ELi560EEv26Group_norm_nhwc_bwd_params:
	.zero		1080


//--------------------- .nv.constant0._Z35group_norm_nhwc_bwd_one_pass_kernelI11Fp32IOFp32WLi256ELi70ELi560EEv26Group_norm_nhwc_bwd_params --------------------------
	.section	.nv.constant0._Z35group_norm_nhwc_bwd_one_pass_kernelI11Fp32IOFp32WLi256ELi70ELi560EEv26Group_norm_nhwc_bwd_params,"a",@progbits
	.sectionflags	@""
	.align	4
.nv.constant0._Z35group_norm_nhwc_bwd_one_pass_kernelI11Fp32IOFp32WLi256ELi70ELi560EEv26Group_norm_nhwc_bwd_params:
	.zero		1080


//--------------------- .nv.constant0._Z35group_norm_nhwc_bwd_one_pass_kernelI11Fp32IOFp32WLi512ELi70ELi560EEv26Group_norm_nhwc_bwd_params --------------------------
	.section	.nv.constant0._Z35group_norm_nhwc_bwd_one_pass_kernelI11Fp32IOFp32WLi512ELi70ELi560EEv26Group_norm_nhwc_bwd_params,"a",@progbits
	.sectionflags	@""
	.align	4
.nv.constant0._Z35group_norm_nhwc_bwd_one_pass_kernelI11Fp32IOFp32WLi512ELi70ELi560EEv26Group_norm_nhwc_bwd_params:
	.zero		1080


//--------------------- .nv.constant0._Z35group_norm_nhwc_bwd_one_pass_kernelI11Fp32IOBf16WLi64ELi70ELi560EEv26Group_norm_nhwc_bwd_params --------------------------
	.section	.nv.constant0._Z35group_norm_nhwc_bwd_one_pass_kernelI11Fp32IOBf16WLi64ELi70ELi560EEv26Group_norm_nhwc_bwd_params,"a",@progbits
	.sectionflags	@""
	.align	4
.nv.constant0._Z35group_norm_nhwc_bwd_one_pass_kernelI11Fp32IOBf16WLi64ELi70ELi560EEv26Group_norm_nhwc_bwd_params:
	.zero		1080


//--------------------- .nv.constant0._Z35group_norm_nhwc_bwd_one_pass_kernelI11Fp32IOBf16WLi128ELi70ELi560EEv26Group_norm_nhwc_bwd_params --------------------------
	.section	.nv.constant0._Z35group_norm_nhwc_bwd_one_pass_kernelI11Fp32IOBf16WLi128ELi70ELi560EEv26Group_norm_nhwc_bwd_params,"a",@progbits
	.sectionflags	@""
	.align	4
.nv.constant0._Z35group_norm_nhwc_bwd_one_pass_kernelI11Fp32IOBf16WLi128ELi70ELi560EEv26Group_norm_nhwc_bwd_params:
	.zero		1080


//--------------------- .nv.constant0._Z35group_norm_nhwc_bwd_one_pass_kernelI11Fp32IOBf16WLi256ELi70ELi560EEv26Group_norm_nhwc_bwd_params --------------------------
	.section	.nv.constant0._Z35group_norm_nhwc_bwd_one_pass_kernelI11Fp32IOBf16WLi256ELi70ELi560EEv26Group_norm_nhwc_bwd_params,"a",@progbits
	.sectionflags	@""
	.align	4
.nv.constant0._Z35group_norm_nhwc_bwd_one_pass_kernelI11Fp32IOBf16WLi256ELi70ELi560EEv26Group_norm_nhwc_bwd_params:
	.zero		1080


//--------------------- .nv.constant0._Z35group_norm_nhwc_bwd_one_pass_kernelI11Fp32IOBf16WLi512ELi70ELi560EEv26Group_norm_nhwc_bwd_params --------------------------
	.section	.nv.constant0._Z35group_norm_nhwc_bwd_one_pass_kernelI11Fp32IOBf16WLi512ELi70ELi560EEv26Group_norm_nhwc_bwd_params,"a",@progbits
	.sectionflags	@""
	.align	4
.nv.constant0._Z35group_norm_nhwc_bwd_one_pass_kernelI11Fp32IOBf16WLi512ELi70ELi560EEv26Group_norm_nhwc_bwd_params:
	.zero		1080


//--------------------- .nv.constant0._Z35group_norm_nhwc_bwd_one_pass_kernelI11Fp32IOFp16WLi64ELi70ELi560EEv26Group_norm_nhwc_bwd_params --------------------------
	.section	.nv.constant0._Z35group_norm_nhwc_bwd_one_pass_kernelI11Fp32IOFp16WLi64ELi70ELi560EEv26Group_norm_nhwc_bwd_params,"a",@progbits
	.sectionflags	@""
	.align	4
.nv.constant0._Z35group_norm_nhwc_bwd_one_pass_kernelI11Fp32IOFp16WLi64ELi70ELi560EEv26Group_norm_nhwc_bwd_params:
	.zero		1080


//--------------------- .nv.constant0._Z35group_norm_nhwc_bwd_one_pass_kernelI11Fp32IOFp16WLi128ELi70ELi560EEv26Group_norm_nhwc_bwd_params --------------------------
	.section	.nv.constant0._Z35group_norm_nhwc_bwd_one_pass_kernelI11Fp32IOFp16WLi128ELi70ELi560EEv26Group_norm_nhwc_bwd_params,"a",@progbits
	.sectionflags	@""
	.align	4
.nv.constant0._Z35group_norm_nhwc_bwd_one_pass_kernelI11Fp32IOFp16WLi128ELi70ELi560EEv26Group_norm_nhwc_bwd_params:
	.zero		1080


//--------------------- .nv.constant0._Z35group_norm_nhwc_bwd_one_pass_kernelI11Fp32IOFp16WLi256ELi70ELi560EEv26Group_norm_nhwc_bwd_params --------------------------
	.section	.nv.constant0._Z35group_norm_nhwc_bwd_one_pass_kernelI11Fp32IOFp16WLi256ELi70ELi560EEv26Group_norm_nhwc_bwd_params,"a",@progbits
	.sectionflags	@""
	.align	4
.nv.constant0._Z35group_norm_nhwc_bwd_one_pass_kernelI11Fp32IOFp16WLi256ELi70ELi560EEv26Group_norm_nhwc_bwd_params:
	.zero		1080


//--------------------- .nv.constant0._Z35group_norm_nhwc_bwd_one_pass_kernelI11Fp32IOFp16WLi512ELi70ELi560EEv26Group_norm_nhwc_bwd_params --------------------------
	.section	.nv.constant0._Z35group_norm_nhwc_bwd_one_pass_kernelI11Fp32IOFp16WLi512ELi70ELi560EEv26Group_norm_nhwc_bwd_params,"a",@progbits
	.sectionflags	@""
	.align	4
.nv.constant0._Z35group_norm_nhwc_bwd_one_pass_kernelI11Fp32IOFp16WLi512ELi70ELi560EEv26Group_norm_nhwc_bwd_params:
	.zero		1080


//--------------------- .nv.constant0._Z35group_norm_nhwc_fwd_one_pass_kernelI11Bf16IOFp32WLi64ELi70ELi560EEv26Group_norm_nhwc_fwd_params --------------------------
	.section	.nv.constant0._Z35group_norm_nhwc_fwd_one_pass_kernelI11Bf16IOFp32WLi64ELi70ELi560EEv26Group_norm_nhwc_fwd_params,"a",@progbits
	.sectionflags	@""
	.align	4
.nv.constant0._Z35group_norm_nhwc_fwd_one_pass_kernelI11Bf16IOFp32WLi64ELi70ELi560EEv26Group_norm_nhwc_fwd_params:
	.zero		1056


//--------------------- .nv.constant0._Z35group_norm_nhwc_fwd_one_pass_kernelI11Bf16IOFp32WLi128ELi70ELi560EEv26Group_norm_nhwc_fwd_params --------------------------
	.section	.nv.constant0._Z35group_norm_nhwc_fwd_one_pass_kernelI11Bf16IOFp32WLi128ELi70ELi560EEv26Group_norm_nhwc_fwd_params,"a",@progbits
	.sectionflags	@""
	.align	4
.nv.constant0._Z35group_norm_nhwc_fwd_one_pass_kernelI11Bf16IOFp32WLi128ELi70ELi560EEv26Group_norm_nhwc_fwd_params:
	.zero		1056


//--------------------- .nv.constant0._Z35group_norm_nhwc_fwd_one_pass_kernelI11Bf16IOFp32WLi256ELi70ELi560EEv26Group_norm_nhwc_fwd_params --------------------------
	.section	.nv.constant0._Z35group_norm_nhwc_fwd_one_pass_kernelI11Bf16IOFp32WLi256ELi70ELi560EEv26Group_norm_nhwc_fwd_params,"a",@progbits
	.sectionflags	@""
	.align	4
.nv.constant0._Z35group_norm_nhwc_fwd_one_pass_kernelI11Bf16IOFp32WLi256ELi70ELi560EEv26Group_norm_nhwc_fwd_params:
	.zero		1056


//--------------------- .nv.constant0._Z35group_norm_nhwc_fwd_one_pass_kernelI11Bf16IOFp32WLi512ELi70ELi560EEv26Group_norm_nhwc_fwd_params --------------------------
	.section	.nv.constant0._Z35group_norm_nhwc_fwd_one_pass_kernelI11Bf16IOFp32WLi512ELi70ELi560EEv26Group_norm_nhwc_fwd_params,"a",@progbits
	.sectionflags	@""
	.align	4
.nv.constant0._Z35group_norm_nhwc_fwd_one_pass_kernelI11Bf16IOFp32WLi512ELi70ELi560EEv26Group_norm_nhwc_fwd_params:
	.zero		1056


//--------------------- .nv.constant0._Z35group_norm_nhwc_fwd_one_pass_kernelI11Bf16IOBf16WLi64ELi70ELi560EEv26Group_norm_nhwc_fwd_params --------------------------
	.section	.nv.constant0._Z35group_norm_nhwc_fwd_one_pass_kernelI11Bf16IOBf16WLi64ELi70ELi560EEv26Group_norm_nhwc_fwd_params,"a",@progbits
	.sectionflags	@""
	.align	4
.nv.constant0._Z35group_norm_nhwc_fwd_one_pass_kernelI11Bf16IOBf16WLi64ELi70ELi560EEv26Group_norm_nhwc_fwd_params:
	.zero		1056


//--------------------- .nv.constant0._Z35group_norm_nhwc_fwd_one_pass_kernelI11Bf16IOBf16WLi128ELi70ELi560EEv26Group_norm_nhwc_fwd_params --------------------------
	.section	.nv.constant0._Z35group_norm_nhwc_fwd_one_pass_kernelI11Bf16IOBf16WLi128ELi70ELi560EEv26Group_norm_nhwc_fwd_params,"a",@progbits
	.sectionflags	@""
	.align	4
.nv.constant0._Z35group_norm_nhwc_fwd_one_pass_kernelI11Bf16IOBf16WLi128ELi70ELi560EEv26Group_norm_nhwc_fwd_params:
	.zero		1056


//--------------------- .nv.constant0._Z35group_norm_nhwc_fwd_one_pass_kernelI11Bf16IOBf16WLi256ELi70ELi560EEv26Group_norm_nhwc_fwd_params --------------------------
	.section	.nv.constant0._Z35group_norm_nhwc_fwd_one_pass_kernelI11Bf16IOBf16WLi256ELi70ELi560EEv26Group_norm_nhwc_fwd_params,"a",@progbits
	.sectionflags	@""
	.align	4
.nv.constant0._Z35group_norm_nhwc_fwd_one_pass_kernelI11Bf16IOBf16WLi256ELi70ELi560EEv26Group_norm_nhwc_fwd_params:
	.zero		1056


//--------------------- .nv.constant0._Z35group_norm_nhwc_fwd_one_pass_kernelI11Bf16IOBf16WLi512ELi70ELi560EEv26Group_norm_nhwc_fwd_params --------------------------
	.section	.nv.constant0._Z35group_norm_nhwc_fwd_one_pass_kernelI11Bf16IOBf16WLi512ELi70ELi560EEv26Group_norm_nhwc_fwd_params,"a",@progbits
	.sectionflags	@""
	.align	4
.nv.constant0._Z35group_norm_nhwc_fwd_one_pass_kernelI11Bf16IOBf16WLi512ELi70ELi560EEv26Group_norm_nhwc_fwd_params:
	.zero		1056


//--------------------- .nv.constant0._Z35group_norm_nhwc_fwd_one_pass_kernelI11Bf16IOFp16WLi64ELi70ELi560EEv26Group_norm_nhwc_fwd_params --------------------------
	.section	.nv.constant0._Z35group_norm_nhwc_fwd_one_pass_kernelI11Bf16IOFp16WLi64ELi70ELi560EEv26Group_norm_nhwc_fwd_params,"a",@progbits
	.sectionflags	@""
	.align	4
.nv.constant0._Z35group_norm_nhwc_fwd_one_pass_kernelI11Bf16IOFp16WLi64ELi70ELi560EEv26Group_norm_nhwc_fwd_params:
	.zero		1056


//--------------------- .nv.constant0._Z35group_norm_nhwc_fwd_one_pass_kernelI11Bf16IOFp16WLi128ELi70ELi560EEv26Group_norm_nhwc_fwd_params --------------------------
	.section	.nv.constant0._Z35group_norm_nhwc_fwd_one_pass_kernelI11Bf16IOFp16WLi128ELi70ELi560EEv26Group_norm_nhwc_fwd_params,"a",@progbits
	.sectionflags	@""
	.align	4
.nv.constant0._Z35group_norm_nhwc_fwd_one_pass_kernelI11Bf16IOFp16WLi128ELi70ELi560EEv26Group_norm_nhwc_fwd_params:
	.zero		1056


//--------------------- .nv.constant0._Z35group_norm_nhwc_fwd_one_pass_kernelI11Bf16IOFp16WLi256ELi70ELi560EEv26Group_norm_nhwc_fwd_params --------------------------
	.section	.nv.constant0._Z35group_norm_nhwc_fwd_one_pass_kernelI11Bf16IOFp16WLi256ELi70ELi560EEv26Group_norm_nhwc_fwd_params,"a",@progbits
	.sectionflags	@""
	.align	4
.nv.constant0._Z35group_norm_nhwc_fwd_one_pass_kernelI11Bf16IOFp16WLi256ELi70ELi560EEv26Group_norm_nhwc_fwd_params:
	.zero		1056


//--------------------- .nv.constant0._Z35group_norm_nhwc_fwd_one_pass_kernelI11Bf16IOFp16WLi512ELi70ELi560EEv26Group_norm_nhwc_fwd_params --------------------------
	.section	.nv.constant0._Z35group_norm_nhwc_fwd_one_pass_kernelI11Bf16IOFp16WLi512ELi70ELi560EEv26Group_norm_nhwc_fwd_params,"a",@progbits
	.sectionflags	@""
	.align	4
.nv.constant0._Z35group_norm_nhwc_fwd_one_pass_kernelI11Bf16IOFp16WLi512ELi70ELi560EEv26Group_norm_nhwc_fwd_params:
	.zero		1056


//--------------------- .nv.constant0._Z35group_norm_nhwc_fwd_one_pass_kernelI11Fp16IOFp32WLi64ELi70ELi560EEv26Group_norm_nhwc_fwd_params --------------------------
	.section	.nv.constant0._Z35group_norm_nhwc_fwd_one_pass_kernelI11Fp16IOFp32WLi64ELi70ELi560EEv26Group_norm_nhwc_fwd_params,"a",@progbits
	.sectionflags	@""
	.align	4
.nv.constant0._Z35group_norm_nhwc_fwd_one_pass_kernelI11Fp16IOFp32WLi64ELi70ELi560EEv26Group_norm_nhwc_fwd_params:
	.zero		1056


//--------------------- .nv.constant0._Z35group_norm_nhwc_fwd_one_pass_kernelI11Fp16IOFp32WLi128ELi70ELi560EEv26Group_norm_nhwc_fwd_params --------------------------
	.section	.nv.constant0._Z35group_norm_nhwc_fwd_one_pass_kernelI11Fp16IOFp32WLi128ELi70ELi560EEv26Group_norm_nhwc_fwd_params,"a",@progbits
	.sectionflags	@""
	.align	4
.nv.constant0._Z35group_norm_nhwc_fwd_one_pass_kernelI11Fp16IOFp32WLi128ELi70ELi560EEv26Group_norm_nhwc_fwd_params:
	.zero		1056


//--------------------- .nv.constant0._Z35group_norm_nhwc_fwd_one_pass_kernelI11Fp16IOFp32WLi256ELi70ELi560EEv26Group_norm_nhwc_fwd_params --------------------------
	.section	.nv.constant0._Z35group_norm_nhwc_fwd_one_pass_kernelI11Fp16IOFp32WLi256ELi70ELi560EEv26Group_norm_nhwc_fwd_params,"a",@progbits
	.sectionflags	@""
	.align	4
.nv.constant0._Z35group_norm_nhwc_fwd_one_pass_kernelI11Fp16IOFp32WLi256ELi70ELi560EEv26Group_norm_nhwc_fwd_params:
	.zero		1056


//--------------------- .nv.constant0._Z35group_norm_nhwc_fwd_one_pass_kernelI11Fp16IOFp32WLi512ELi70ELi560EEv26Group_norm_nhwc_fwd_params --------------------------
	.section	.nv.constant0._Z35group_norm_nhwc_fwd_one_pass_kernelI11Fp16IOFp32WLi512ELi70ELi560EEv26Group_norm_nhwc_fwd_params,"a",@progbits
	.sectionflags	@""
	.align	4
.nv.constant0._Z35group_norm_nhwc_fwd_one_pass_kernelI11Fp16IOFp32WLi512ELi70ELi560EEv26Group_norm_nhwc_fwd_params:
	.zero		1056


//--------------------- .nv.constant0._Z35group_norm_nhwc_fwd_one_pass_kernelI11Fp16IOBf16WLi64ELi70ELi560EEv26Group_norm_nhwc_fwd_params --------------------------
	.section	.nv.constant0._Z35group_norm_nhwc_fwd_one_pass_kernelI11Fp16IOBf16WLi64ELi70ELi560EEv26Group_norm_nhwc_fwd_params,"a",@progbits
	.sectionflags	@""
	.align	4
.nv.constant0._Z35group_norm_nhwc_fwd_one_pass_kernelI11Fp16IOBf16WLi64ELi70ELi560EEv26Group_norm_nhwc_fwd_params:
	.zero		1056


//--------------------- .nv.constant0._Z35group_norm_nhwc_fwd_one_pass_kernelI11Fp16IOBf16WLi128ELi70ELi560EEv26Group_norm_nhwc_fwd_params --------------------------
	.section	.nv.constant0._Z35group_norm_nhwc_fwd_one_pass_kernelI11Fp16IOBf16WLi128ELi70ELi560EEv26Group_norm_nhwc_fwd_params,"a",@progbits
	.sectionflags	@""
	.align	4
.nv.constant0._Z35group_norm_nhwc_fwd_one_pass_kernelI11Fp16IOBf16WLi128ELi70ELi560EEv26Group_norm_nhwc_fwd_params:
	.zero		1056


//--------------------- .nv.constant0._Z35group_norm_nhwc_fwd_one_pass_kernelI11Fp16IOBf16WLi256ELi70ELi560EEv26Group_norm_nhwc_fwd_params --------------------------
	.section	.nv.constant0._Z35group_norm_nhwc_fwd_one_pass_kernelI11Fp16IOBf16WLi256ELi70ELi560EEv26Group_norm_nhwc_fwd_params,"a",@progbits
	.sectionflags	@""
	.align	4
.nv.constant0._Z35group_norm_nhwc_fwd_one_pass_kernelI11Fp16IOBf16WLi256ELi70ELi560EEv26Group_norm_nhwc_fwd_params:
	.zero		1056


//--------------------- .nv.constant0._Z35group_norm_nhwc_fwd_one_pass_kernelI11Fp16IOBf16WLi512ELi70ELi560EEv26Group_norm_nhwc_fwd_params --------------------------
	.section	.nv.constant0._Z35group_norm_nhwc_fwd_one_pass_kernelI11Fp16IOBf16WLi512ELi70ELi560EEv26Group_norm_nhwc_fwd_params,"a",@progbits
	.sectionflags	@""
	.align	4
.nv.constant0._Z35group_norm_nhwc_fwd_one_pass_kernelI11Fp16IOBf16WLi512ELi70ELi560EEv26Group_norm_nhwc_fwd_params:
	.zero		1056


//--------------------- .nv.constant0._Z35group_norm_nhwc_fwd_one_pass_kernelI11Fp16IOFp16WLi64ELi70ELi560EEv26Group_norm_nhwc_fwd_params --------------------------
	.section	.nv.constant0._Z35group_norm_nhwc_fwd_one_pass_kernelI11Fp16IOFp16WLi64ELi70ELi560EEv26Group_norm_nhwc_fwd_params,"a",@progbits
	.sectionflags	@""
	.align	4
.nv.constant0._Z35group_norm_nhwc_fwd_one_pass_kernelI11Fp16IOFp16WLi64ELi70ELi560EEv26Group_norm_nhwc_fwd_params:
	.zero		1056


//--------------------- .nv.constant0._Z35group_norm_nhwc_fwd_one_pass_kernelI11Fp16IOFp16WLi128ELi70ELi560EEv26Group_norm_nhwc_fwd_params --------------------------
	.section	.nv.constant0._Z35group_norm_nhwc_fwd_one_pass_kernelI11Fp16IOFp16WLi128ELi70ELi560EEv26Group_norm_nhwc_fwd_params,"a",@progbits
	.sectionflags	@""
	.align	4
.nv.constant0._Z35group_norm_nhwc_fwd_one_pass_kernelI11Fp16IOFp16WLi128ELi70ELi560EEv26Group_norm_nhwc_fwd_params:
	.zero		1056


//--------------------- .nv.constant0._Z35group_norm_nhwc_fwd_one_pass_kernelI11Fp16IOFp16WLi256ELi70ELi560EEv26Group_norm_nhwc_fwd_params --------------------------
	.section	.nv.constant0._Z35group_norm_nhwc_fwd_one_pass_kernelI11Fp16IOFp16WLi256ELi70ELi560EEv26Group_norm_nhwc_fwd_params,"a",@progbits
	.sectionflags	@""
	.align	4
.nv.constant0._Z35group_norm_nhwc_fwd_one_pass_kernelI11Fp16IOFp16WLi256ELi70ELi560EEv26Group_norm_nhwc_fwd_params:
	.zero		1056


//--------------------- .nv.constant0._Z35group_norm_nhwc_fwd_one_pass_kernelI11Fp16IOFp16WLi512ELi70ELi560EEv26Group_norm_nhwc_fwd_params --------------------------
	.section	.nv.constant0._Z35group_norm_nhwc_fwd_one_pass_kernelI11Fp16IOFp16WLi512ELi70ELi560EEv26Group_norm_nhwc_fwd_params,"a",@progbits
	.sectionflags	@""
	.align	4
.nv.constant0._Z35group_norm_nhwc_fwd_one_pass_kernelI11Fp16IOFp16WLi512ELi70ELi560EEv26Group_norm_nhwc_fwd_params:
	.zero		1056


//--------------------- .nv.constant0._Z35group_norm_nhwc_fwd_one_pass_kernelI11Fp32IOFp32WLi64ELi70ELi560EEv26Group_norm_nhwc_fwd_params --------------------------
	.section	.nv.constant0._Z35group_norm_nhwc_fwd_one_pass_kernelI11Fp32IOFp32WLi64ELi70ELi560EEv26Group_norm_nhwc_fwd_params,"a",@progbits
	.sectionflags	@""
	.align	4
.nv.constant0._Z35group_norm_nhwc_fwd_one_pass_kernelI11Fp32IOFp32WLi64ELi70ELi560EEv26Group_norm_nhwc_fwd_params:
	.zero		1056


//--------------------- .nv.constant0._Z35group_norm_nhwc_fwd_one_pass_kernelI11Fp32IOFp32WLi128ELi70ELi560EEv26Group_norm_nhwc_fwd_params --------------------------
	.section	.nv.constant0._Z35group_norm_nhwc_fwd_one_pass_kernelI11Fp32IOFp32WLi128ELi70ELi560EEv26Group_norm_nhwc_fwd_params,"a",@progbits
	.sectionflags	@""
	.align	4
.nv.constant0._Z35group_norm_nhwc_fwd_one_pass_kernelI11Fp32IOFp32WLi128ELi70ELi560EEv26Group_norm_nhwc_fwd_params:
	.zero		1056


//--------------------- .nv.constant0._Z35group_norm_nhwc_fwd_one_pass_kernelI11Fp32IOFp32WLi256ELi70ELi560EEv26Group_norm_nhwc_fwd_params --------------------------
	.section	.nv.constant0._Z35group_norm_nhwc_fwd_one_pass_kernelI11Fp32IOFp32WLi256ELi70ELi560EEv26Group_norm_nhwc_fwd_params,"a",@progbits
	.sectionflags	@""
	.align	4
.nv.constant0._Z35group_norm_nhwc_fwd_one_pass_kernelI11Fp32IOFp32WLi256ELi70ELi560EEv26Group_norm_nhwc_fwd_params:
	.zero		1056


//--------------------- .nv.constant0._Z35group_norm_nhwc_fwd_one_pass_kernelI11Fp32IOFp32WLi512ELi70ELi560EEv26Group_norm_nhwc_fwd_params --------------------------
	.section	.nv.constant0._Z35group_norm_nhwc_fwd_one_pass_kernelI11Fp32IOFp32WLi512ELi70ELi560EEv26Group_norm_nhwc_fwd_params,"a",@progbits
	.sectionflags	@""
	.align	4
.nv.constant0._Z35group_norm_nhwc_fwd_one_pass_kernelI11Fp32IOFp32WLi512ELi70ELi560EEv26Group_norm_nhwc_fwd_params:
	.zero		1056


//--------------------- .nv.constant0._Z35group_norm_nhwc_fwd_one_pass_kernelI11Fp32IOBf16WLi64ELi70ELi560EEv26Group_norm_nhwc_fwd_params --------------------------
	.section	.nv.constant0._Z35group_norm_nhwc_fwd_one_pass_kernelI11Fp32IOBf16WLi64ELi70ELi560EEv26Group_norm_nhwc_fwd_params,"a",@progbits
	.sectionflags	@""
	.align	4
.nv.constant0._Z35group_norm_nhwc_fwd_one_pass_kernelI11Fp32IOBf16WLi64ELi70ELi560EEv26Group_norm_nhwc_fwd_params:
	.zero		1056


//--------------------- .nv.constant0._Z35group_norm_nhwc_fwd_one_pass_kernelI11Fp32IOBf16WLi128ELi70ELi560EEv26Group_norm_nhwc_fwd_params --------------------------
	.section	.nv.constant0._Z35group_norm_nhwc_fwd_one_pass_kernelI11Fp32IOBf16WLi128ELi70ELi560EEv26Group_norm_nhwc_fwd_params,"a",@progbits
	.sectionflags	@""
	.align	4
.nv.constant0._Z35group_norm_nhwc_fwd_one_pass_kernelI11Fp32IOBf16WLi128ELi70ELi560EEv26Group_norm_nhwc_fwd_params:
	.zero		1056


//--------------------- .nv.constant0._Z35group_norm_nhwc_fwd_one_pass_kernelI11Fp32IOBf16WLi256ELi70ELi560EEv26Group_norm_nhwc_fwd_params --------------------------
	.section	.nv.constant0._Z35group_norm_nhwc_fwd_one_pass_kernelI11Fp32IOBf16WLi256ELi70ELi560EEv26Group_norm_nhwc_fwd_params,"a",@progbits
	.sectionflags	@""
	.align	4
.nv.constant0._Z35group_norm_nhwc_fwd_one_pass_kernelI11Fp32IOBf16WLi256ELi70ELi560EEv26Group_norm_nhwc_fwd_params:
	.zero		1056


//--------------------- .nv.constant0._Z35group_norm_nhwc_fwd_one_pass_kernelI11Fp32IOBf16WLi512ELi70ELi560EEv26Group_norm_nhwc_fwd_params --------------------------
	.section	.nv.constant0._Z35group_norm_nhwc_fwd_one_pass_kernelI11Fp32IOBf16WLi512ELi70ELi560EEv26Group_norm_nhwc_fwd_params,"a",@progbits
	.sectionflags	@""
	.align	4
.nv.constant0._Z35group_norm_nhwc_fwd_one_pass_kernelI11Fp32IOBf16WLi512ELi70ELi560EEv26Group_norm_nhwc_fwd_params:
	.zero		1056


//--------------------- .nv.constant0._Z35group_norm_nhwc_fwd_one_pass_kernelI11Fp32IOFp16WLi64ELi70ELi560EEv26Group_norm_nhwc_fwd_params --------------------------
	.section	.nv.constant0._Z35group_norm_nhwc_fwd_one_pass_kernelI11Fp32IOFp16WLi64ELi70ELi560EEv26Group_norm_nhwc_fwd_params,"a",@progbits
	.sectionflags	@""
	.align	4
.nv.constant0._Z35group_norm_nhwc_fwd_one_pass_kernelI11Fp32IOFp16WLi64ELi70ELi560EEv26Group_norm_nhwc_fwd_params:
	.zero		1056


//--------------------- .nv.constant0._Z35group_norm_nhwc_fwd_one_pass_kernelI11Fp32IOFp16WLi128ELi70ELi560EEv26Group_norm_nhwc_fwd_params --------------------------
	.section	.nv.constant0._Z35group_norm_nhwc_fwd_one_pass_kernelI11Fp32IOFp16WLi128ELi70ELi560EEv26Group_norm_nhwc_fwd_params,"a",@progbits
	.sectionflags	@""
	.align	4
.nv.constant0._Z35group_norm_nhwc_fwd_one_pass_kernelI11Fp32IOFp16WLi128ELi70ELi560EEv26Group_norm_nhwc_fwd_params:
	.zero		1056


//--------------------- .nv.constant0._Z35group_norm_nhwc_fwd_one_pass_kernelI11Fp32IOFp16WLi256ELi70ELi560EEv26Group_norm_nhwc_fwd_params --------------------------
	.section	.nv.constant0._Z35group_norm_nhwc_fwd_one_pass_kernelI11Fp32IOFp16WLi256ELi70ELi560EEv26Group_norm_nhwc_fwd_params,"a",@progbits
	.sectionflags	@""
	.align	4
.nv.constant0._Z35group_norm_nhwc_fwd_one_pass_kernelI11Fp32IOFp16WLi256ELi70ELi560EEv26Group_norm_nhwc_fwd_params:
	.zero		1056


//--------------------- .nv.constant0._Z35group_norm_nhwc_fwd_one_pass_kernelI11Fp32IOFp16WLi512ELi70ELi560EEv26Group_norm_nhwc_fwd_params --------------------------
	.section	.nv.constant0._Z35group_norm_nhwc_fwd_one_pass_kernelI11Fp32IOFp16WLi512ELi70ELi560EEv26Group_norm_nhwc_fwd_params,"a",@progbits
	.sectionflags	@""
	.align	4
.nv.constant0._Z35group_norm_nhwc_fwd_one_pass_kernelI11Fp32IOFp16WLi512ELi70ELi560EEv26Group_norm_nhwc_fwd_params:
	.zero		1056


//--------------------- SYMBOLS --------------------------

	.type		.nv.reservedSmem.offset0,@object
	.size		.nv.reservedSmem.offset0,0x4
	.type		.nv.reservedSmem.cap,@object
	.size		.nv.reservedSmem.cap,0x4
